	.target	sm_90a

	.elftype	@"ET_EXEC"


//--------------------- .note.nv.tkinfo           --------------------------
	.section	.note.nv.tkinfo,"",@"SHT_NOTE"
	.sectionflags	@"SHF_NOTE_NV_TKINFO"
	.tkinfo
        /*0018*/ 	.word	0x00000002
        /*0030*/ 	.string	""
        /*0030*/ 	.string	"ptxas"
        /*0030*/ 	.string	"Cuda compilation tools, release 13.0, V13.0.88"
        /*0030*/ 	.string	"Build cuda_13.0.r13.0/compiler.36424714_0"
        /*0030*/ 	.string	"-arch sm_90a -m 64 "



//--------------------- .note.nv.cuinfo           --------------------------
	.section	.note.nv.cuinfo,"",@"SHT_NOTE"
	.sectionflags	@"SHF_NOTE_NV_CUINFO"
        /*0018*/ 	.short	0x0002
        /*001a*/ 	.short	0x005a
        /*001c*/ 	.short	0x0082
	.zero		2


//--------------------- .nv.info                  --------------------------
	.section	.nv.info,"",@"SHT_CUDA_INFO"
	.align	4


	//----- nvinfo : EIATTR_REGCOUNT
	.align		4
        /*0000*/ 	.byte	0x04, 0x2f
        /*0002*/ 	.short	(.L_23 - .L_22)
	.align		4
.L_22:
        /*0004*/ 	.word	index@(_ZN7cutlass13device_kernelIN5flash11enable_sm90INS1_16FlashAttnFwdSm90INS1_25CollectiveMainloopFwdSm90ILi2EN4cute5tupleIJNS5_1CILi1EEES8_S8_EEENS6_IJNS7_ILi128EEENS7_ILi80EEENS7_ILi256EEEEEELi256ENS_10bfloat16_tEfNS_4arch4Sm90ELb1ELb0ELb1ELb1ELb1ELb1ELb0ELb1ELb1ELb1ELb0ELb0EEENS1_21CollectiveEpilogueFwdINS6_IJSA_SC_SB_EEES9_SE_SG_Li256ELb1ELb1ELb0ELb0EEENS1_36VarlenDynamicPersistentTileSchedulerILi128ELi80ELi256ELi128ELb0ELb1ELb1ELb1ELb1ELb1EEEEEEEEEvNT_6ParamsE)
        /*0008*/ 	.word	0x000000a8


	//----- nvinfo : EIATTR_FRAME_SIZE
	.align		4
.L_23:
        /*000c*/ 	.byte	0x04, 0x11
        /*000e*/ 	.short	(.L_25 - .L_24)
	.align		4
.L_24:
        /*0010*/ 	.word	index@(_ZN7cutlass13device_kernelIN5flash11enable_sm90INS1_16FlashAttnFwdSm90INS1_25CollectiveMainloopFwdSm90ILi2EN4cute5tupleIJNS5_1CILi1EEES8_S8_EEENS6_IJNS7_ILi128EEENS7_ILi80EEENS7_ILi256EEEEEELi256ENS_10bfloat16_tEfNS_4arch4Sm90ELb1ELb0ELb1ELb1ELb1ELb1ELb0ELb1ELb1ELb1ELb0ELb0EEENS1_21CollectiveEpilogueFwdINS6_IJSA_SC_SB_EEES9_SE_SG_Li256ELb1ELb1ELb0ELb0EEENS1_36VarlenDynamicPersistentTileSchedulerILi128ELi80ELi256ELi128ELb0ELb1ELb1ELb1ELb1ELb1EEEEEEEEEvNT_6ParamsE)
        /*0014*/ 	.word	0x00000098


	//----- nvinfo : EIATTR_REGCOUNT
	.align		4
.L_25:
        /*0018*/ 	.byte	0x04, 0x2f
        /*001a*/ 	.short	(.L_27 - .L_26)
	.align		4
.L_26:
        /*001c*/ 	.word	index@(_ZN7cutlass13device_kernelIN5flash11enable_sm90INS1_16FlashAttnFwdSm90INS1_25CollectiveMainloopFwdSm90ILi2EN4cute5tupleIJNS5_1CILi1EEES8_S8_EEENS6_IJNS7_ILi128EEENS7_ILi80EEENS7_ILi256EEEEEELi256ENS_10bfloat16_tEfNS_4arch4Sm90ELb1ELb0ELb1ELb1ELb1ELb0ELb0ELb1ELb1ELb1ELb0ELb0EEENS1_21CollectiveEpilogueFwdINS6_IJSA_SC_SB_EEES9_SE_SG_Li256ELb1ELb1ELb0ELb0EEENS1_36VarlenDynamicPersistentTileSchedulerILi128ELi80ELi256ELi128ELb0ELb1ELb1ELb1ELb1ELb1EEEEEEEEEvNT_6ParamsE)
        /*0020*/ 	.word	0x000000a8


	//----- nvinfo : EIATTR_FRAME_SIZE
	.align		4
.L_27:
        /*0024*/ 	.byte	0x04, 0x11
        /*0026*/ 	.short	(.L_29 - .L_28)
	.align		4
.L_28:
        /*0028*/ 	.word	index@(_ZN7cutlass13device_kernelIN5flash11enable_sm90INS1_16FlashAttnFwdSm90INS1_25CollectiveMainloopFwdSm90ILi2EN4cute5tupleIJNS5_1CILi1EEES8_S8_EEENS6_IJNS7_ILi128EEENS7_ILi80EEENS7_ILi256EEEEEELi256ENS_10bfloat16_tEfNS_4arch4Sm90ELb1ELb0ELb1ELb1ELb1ELb0ELb0ELb1ELb1ELb1ELb0ELb0EEENS1_21CollectiveEpilogueFwdINS6_IJSA_SC_SB_EEES9_SE_SG_Li256ELb1ELb1ELb0ELb0EEENS1_36VarlenDynamicPersistentTileSchedulerILi128ELi80ELi256ELi128ELb0ELb1ELb1ELb1ELb1ELb1EEEEEEEEEvNT_6ParamsE)
        /*002c*/ 	.word	0x00000030


	//----- nvinfo : EIATTR_REGCOUNT
	.align		4
.L_29:
        /*0030*/ 	.byte	0x04, 0x2f
        /*0032*/ 	.short	(.L_31 - .L_30)
	.align		4
.L_30:
        /*0034*/ 	.word	index@(_ZN7cutlass13device_kernelIN5flash11enable_sm90INS1_16FlashAttnFwdSm90INS1_25CollectiveMainloopFwdSm90ILi2EN4cute5tupleIJNS5_1CILi1EEES8_S8_EEENS6_IJNS7_ILi128EEENS7_ILi80EEENS7_ILi256EEEEEELi256ENS_10bfloat16_tEfNS_4arch4Sm90ELb1ELb0ELb1ELb0ELb1ELb0ELb0ELb1ELb1ELb1ELb0ELb0EEENS1_21CollectiveEpilogueFwdINS6_IJSA_SC_SB_EEES9_SE_SG_Li256ELb0ELb1ELb0ELb0EEENS1_30DynamicPersistentTileSchedulerILi256ELi128ELb0ELb1ELb1EEEEEEEEEvNT_6ParamsE)
        /*0038*/ 	.word	0x000000a8


	//----- nvinfo : EIATTR_FRAME_SIZE
	.align		4
.L_31:
        /*003c*/ 	.byte	0x04, 0x11
        /*003e*/ 	.short	(.L_33 - .L_32)
	.align		4
.L_32:
        /*0040*/ 	.word	index@(_ZN7cutlass13device_kernelIN5flash11enable_sm90INS1_16FlashAttnFwdSm90INS1_25CollectiveMainloopFwdSm90ILi2EN4cute5tupleIJNS5_1CILi1EEES8_S8_EEENS6_IJNS7_ILi128EEENS7_ILi80EEENS7_ILi256EEEEEELi256ENS_10bfloat16_tEfNS_4arch4Sm90ELb1ELb0ELb1ELb0ELb1ELb0ELb0ELb1ELb1ELb1ELb0ELb0EEENS1_21CollectiveEpilogueFwdINS6_IJSA_SC_SB_EEES9_SE_SG_Li256ELb0ELb1ELb0ELb0EEENS1_30DynamicPersistentTileSchedulerILi256ELi128ELb0ELb1ELb1EEEEEEEEEvNT_6ParamsE)
        /*0044*/ 	.word	0x00000008


	//----- nvinfo : EIATTR_REGCOUNT
	.align		4
.L_33:
        /*0048*/ 	.byte	0x04, 0x2f
        /*004a*/ 	.short	(.L_35 - .L_34)
	.align		4
.L_34:
        /*004c*/ 	.word	index@(_ZN7cutlass13device_kernelIN5flash11enable_sm90INS1_16FlashAttnFwdSm90INS1_25CollectiveMainloopFwdSm90ILi2EN4cute5tupleIJNS5_1CILi1EEES8_S8_EEENS6_IJNS7_ILi128EEENS7_ILi64EEENS7_ILi256EEEEEELi256ENS_10bfloat16_tEfNS_4arch4Sm90ELb0ELb1ELb1ELb1ELb1ELb1ELb0ELb1ELb1ELb1ELb0ELb0EEENS1_21CollectiveEpilogueFwdINS6_IJSA_SC_SB_EEES9_SE_SG_Li256ELb1ELb1ELb0ELb0EEENS1_36VarlenDynamicPersistentTileSchedulerILi128ELi64ELi256ELi128ELb0ELb1ELb1ELb1ELb0ELb1EEEEEEEEEvNT_6ParamsE)
        /*0050*/ 	.word	0x000000a8


	//----- nvinfo : EIATTR_FRAME_SIZE
	.align		4
.L_35:
        /*0054*/ 	.byte	0x04, 0x11
        /*0056*/ 	.short	(.L_37 - .L_36)
	.align		4
.L_36:
        /*0058*/ 	.word	index@(_ZN7cutlass13device_kernelIN5flash11enable_sm90INS1_16FlashAttnFwdSm90INS1_25CollectiveMainloopFwdSm90ILi2EN4cute5tupleIJNS5_1CILi1EEES8_S8_EEENS6_IJNS7_ILi128EEENS7_ILi64EEENS7_ILi256EEEEEELi256ENS_10bfloat16_tEfNS_4arch4Sm90ELb0ELb1ELb1ELb1ELb1ELb1ELb0ELb1ELb1ELb1ELb0ELb0EEENS1_21CollectiveEpilogueFwdINS6_IJSA_SC_SB_EEES9_SE_SG_Li256ELb1ELb1ELb0ELb0EEENS1_36VarlenDynamicPersistentTileSchedulerILi128ELi64ELi256ELi128ELb0ELb1ELb1ELb1ELb0ELb1EEEEEEEEEvNT_6ParamsE)
        /*005c*/ 	.word	0x000000d8


	//----- nvinfo : EIATTR_REGCOUNT
	.align		4
.L_37:
        /*0060*/ 	.byte	0x04, 0x2f
        /*0062*/ 	.short	(.L_39 - .L_38)
	.align		4
.L_38:
        /*0064*/ 	.word	index@(_ZN7cutlass13device_kernelIN5flash11enable_sm90INS1_16FlashAttnFwdSm90INS1_25CollectiveMainloopFwdSm90ILi2EN4cute5tupleIJNS5_1CILi1EEES8_S8_EEENS6_IJNS7_ILi128EEENS7_ILi64EEENS7_ILi256EEEEEELi256ENS_10bfloat16_tEfNS_4arch4Sm90ELb0ELb1ELb1ELb1ELb1ELb0ELb0ELb1ELb1ELb1ELb0ELb0EEENS1_21CollectiveEpilogueFwdINS6_IJSA_SC_SB_EEES9_SE_SG_Li256ELb1ELb1ELb0ELb0EEENS1_36VarlenDynamicPersistentTileSchedulerILi128ELi64ELi256ELi128ELb0ELb1ELb1ELb1ELb0ELb1EEEEEEEEEvNT_6ParamsE)
        /*0068*/ 	.word	0x000000a8


	//----- nvinfo : EIATTR_FRAME_SIZE
	.align		4
.L_39:
        /*006c*/ 	.byte	0x04, 0x11
        /*006e*/ 	.short	(.L_41 - .L_40)
	.align		4
.L_40:
        /*0070*/ 	.word	index@(_ZN7cutlass13device_kernelIN5flash11enable_sm90INS1_16FlashAttnFwdSm90INS1_25CollectiveMainloopFwdSm90ILi2EN4cute5tupleIJNS5_1CILi1EEES8_S8_EEENS6_IJNS7_ILi128EEENS7_ILi64EEENS7_ILi256EEEEEELi256ENS_10bfloat16_tEfNS_4arch4Sm90ELb0ELb1ELb1ELb1ELb1ELb0ELb0ELb1ELb1ELb1ELb0ELb0EEENS1_21CollectiveEpilogueFwdINS6_IJSA_SC_SB_EEES9_SE_SG_Li256ELb1ELb1ELb0ELb0EEENS1_36VarlenDynamicPersistentTileSchedulerILi128ELi64ELi256ELi128ELb0ELb1ELb1ELb1ELb0ELb1EEEEEEEEEvNT_6ParamsE)
        /*0074*/ 	.word	0x00000028


	//----- nvinfo : EIATTR_REGCOUNT
	.align		4
.L_41:
        /*0078*/ 	.byte	0x04, 0x2f
        /*007a*/ 	.short	(.L_43 - .L_42)
	.align		4
.L_42:
        /*007c*/ 	.word	index@(_ZN7cutlass13device_kernelIN5flash11enable_sm90INS1_16FlashAttnFwdSm90INS1_25CollectiveMainloopFwdSm90ILi2EN4cute5tupleIJNS5_1CILi1EEES8_S8_EEENS6_IJNS7_ILi128EEENS7_ILi64EEENS7_ILi256EEEEEELi256ENS_10bfloat16_tEfNS_4arch4Sm90ELb0ELb1ELb1ELb0ELb1ELb0ELb0ELb1ELb1ELb1ELb0ELb0EEENS1_21CollectiveEpilogueFwdINS6_IJSA_SC_SB_EEES9_SE_SG_Li256ELb0ELb1ELb0ELb0EEENS1_30DynamicPersistentTileSchedulerILi256ELi128ELb0ELb1ELb1EEEEEEEEEvNT_6ParamsE)
        /*0080*/ 	.word	0x000000a8


	//----- nvinfo : EIATTR_FRAME_SIZE
	.align		4
.L_43:
        /*0084*/ 	.byte	0x04, 0x11
        /*0086*/ 	.short	(.L_45 - .L_44)
	.align		4
.L_44:
        /*0088*/ 	.word	index@(_ZN7cutlass13device_kernelIN5flash11enable_sm90INS1_16FlashAttnFwdSm90INS1_25CollectiveMainloopFwdSm90ILi2EN4cute5tupleIJNS5_1CILi1EEES8_S8_EEENS6_IJNS7_ILi128EEENS7_ILi64EEENS7_ILi256EEEEEELi256ENS_10bfloat16_tEfNS_4arch4Sm90ELb0ELb1ELb1ELb0ELb1ELb0ELb0ELb1ELb1ELb1ELb0ELb0EEENS1_21CollectiveEpilogueFwdINS6_IJSA_SC_SB_EEES9_SE_SG_Li256ELb0ELb1ELb0ELb0EEENS1_30DynamicPersistentTileSchedulerILi256ELi128ELb0ELb1ELb1EEEEEEEEEvNT_6ParamsE)
        /*008c*/ 	.word	0x00000008


	//----- nvinfo : EIATTR_REGCOUNT
	.align		4
.L_45:
        /*0090*/ 	.byte	0x04, 0x2f
        /*0092*/ 	.short	(.L_47 - .L_46)
	.align		4
.L_46:
        /*0094*/ 	.word	index@(_ZN7cutlass13device_kernelIN5flash11enable_sm90INS1_16FlashAttnFwdSm90INS1_25CollectiveMainloopFwdSm90ILi2EN4cute5tupleIJNS5_1CILi1EEES8_S8_EEENS6_IJNS7_ILi128EEENS7_ILi80EEENS7_ILi256EEEEEELi256ENS_10bfloat16_tEfNS_4arch4Sm90ELb0ELb0ELb1ELb1ELb1ELb1ELb0ELb1ELb1ELb1ELb0ELb0EEENS1_21CollectiveEpilogueFwdINS6_IJSA_SC_SB_EEES9_SE_SG_Li256ELb1ELb1ELb0ELb0EEENS1_36VarlenDynamicPersistentTileSchedulerILi128ELi80ELi256ELi128ELb0ELb1ELb1ELb0ELb1ELb1EEEEEEEEEvNT_6ParamsE)
        /*0098*/ 	.word	0x000000a8


	//----- nvinfo : EIATTR_FRAME_SIZE
	.align		4
.L_47:
        /*009c*/ 	.byte	0x04, 0x11
        /*009e*/ 	.short	(.L_49 - .L_48)
	.align		4
.L_48:
        /*00a0*/ 	.word	index@(_ZN7cutlass13device_kernelIN5flash11enable_sm90INS1_16FlashAttnFwdSm90INS1_25CollectiveMainloopFwdSm90ILi2EN4cute5tupleIJNS5_1CILi1EEES8_S8_EEENS6_IJNS7_ILi128EEENS7_ILi80EEENS7_ILi256EEEEEELi256ENS_10bfloat16_tEfNS_4arch4Sm90ELb0ELb0ELb1ELb1ELb1ELb1ELb0ELb1ELb1ELb1ELb0ELb0EEENS1_21CollectiveEpilogueFwdINS6_IJSA_SC_SB_EEES9_SE_SG_Li256ELb1ELb1ELb0ELb0EEENS1_36VarlenDynamicPersistentTileSchedulerILi128ELi80ELi256ELi128ELb0ELb1ELb1ELb0ELb1ELb1EEEEEEEEEvNT_6ParamsE)
        /*00a4*/ 	.word	0x00000080


	//----- nvinfo : EIATTR_REGCOUNT
	.align		4
.L_49:
        /*00a8*/ 	.byte	0x04, 0x2f
        /*00aa*/ 	.short	(.L_51 - .L_50)
	.align		4
.L_50:
        /*00ac*/ 	.word	index@(_ZN7cutlass13device_kernelIN5flash11enable_sm90INS1_16FlashAttnFwdSm90INS1_25CollectiveMainloopFwdSm90ILi2EN4cute5tupleIJNS5_1CILi1EEES8_S8_EEENS6_IJNS7_ILi128EEENS7_ILi80EEENS7_ILi256EEEEEELi256ENS_10bfloat16_tEfNS_4arch4Sm90ELb0ELb0ELb1ELb1ELb1ELb0ELb0ELb1ELb1ELb1ELb0ELb0EEENS1_21CollectiveEpilogueFwdINS6_IJSA_SC_SB_EEES9_SE_SG_Li256ELb1ELb1ELb0ELb0EEENS1_36VarlenDynamicPersistentTileSchedulerILi128ELi80ELi256ELi128ELb0ELb1ELb1ELb0ELb1ELb1EEEEEEEEEvNT_6ParamsE)
        /*00b0*/ 	.word	0x000000a8


	//----- nvinfo : EIATTR_FRAME_SIZE
	.align		4
.L_51:
        /*00b4*/ 	.byte	0x04, 0x11
        /*00b6*/ 	.short	(.L_53 - .L_52)
	.align		4
.L_52:
        /*00b8*/ 	.word	index@(_ZN7cutlass13device_kernelIN5flash11enable_sm90INS1_16FlashAttnFwdSm90INS1_25CollectiveMainloopFwdSm90ILi2EN4cute5tupleIJNS5_1CILi1EEES8_S8_EEENS6_IJNS7_ILi128EEENS7_ILi80EEENS7_ILi256EEEEEELi256ENS_10bfloat16_tEfNS_4arch4Sm90ELb0ELb0ELb1ELb1ELb1ELb0ELb0ELb1ELb1ELb1ELb0ELb0EEENS1_21CollectiveEpilogueFwdINS6_IJSA_SC_SB_EEES9_SE_SG_Li256ELb1ELb1ELb0ELb0EEENS1_36VarlenDynamicPersistentTileSchedulerILi128ELi80ELi256ELi128ELb0ELb1ELb1ELb0ELb1ELb1EEEEEEEEEvNT_6ParamsE)
        /*00bc*/ 	.word	0x00000028


	//----- nvinfo : EIATTR_REGCOUNT
	.align		4
.L_53:
        /*00c0*/ 	.byte	0x04, 0x2f
        /*00c2*/ 	.short	(.L_55 - .L_54)
	.align		4
.L_54:
        /*00c4*/ 	.word	index@(_ZN7cutlass13device_kernelIN5flash11enable_sm90INS1_16FlashAttnFwdSm90INS1_25CollectiveMainloopFwdSm90ILi2EN4cute5tupleIJNS5_1CILi1EEES8_S8_EEENS6_IJNS7_ILi128EEENS7_ILi80EEENS7_ILi256EEEEEELi256ENS_10bfloat16_tEfNS_4arch4Sm90ELb0ELb0ELb1ELb0ELb1ELb0ELb0ELb1ELb1ELb1ELb0ELb0EEENS1_21CollectiveEpilogueFwdINS6_IJSA_SC_SB_EEES9_SE_SG_Li256ELb0ELb1ELb0ELb0EEENS1_29StaticPersistentTileSchedulerILb0EEEEEEEEEvNT_6ParamsE)
        /*00c8*/ 	.word	0x000000a8


	//----- nvinfo : EIATTR_FRAME_SIZE
	.align		4
.L_55:
        /*00cc*/ 	.byte	0x04, 0x11
        /*00ce*/ 	.short	(.L_57 - .L_56)
	.align		4
.L_56:
        /*00d0*/ 	.word	index@(_ZN7cutlass13device_kernelIN5flash11enable_sm90INS1_16FlashAttnFwdSm90INS1_25CollectiveMainloopFwdSm90ILi2EN4cute5tupleIJNS5_1CILi1EEES8_S8_EEENS6_IJNS7_ILi128EEENS7_ILi80EEENS7_ILi256EEEEEELi256ENS_10bfloat16_tEfNS_4arch4Sm90ELb0ELb0ELb1ELb0ELb1ELb0ELb0ELb1ELb1ELb1ELb0ELb0EEENS1_21CollectiveEpilogueFwdINS6_IJSA_SC_SB_EEES9_SE_SG_Li256ELb0ELb1ELb0ELb0EEENS1_29StaticPersistentTileSchedulerILb0EEEEEEEEEvNT_6ParamsE)
        /*00d4*/ 	.word	0x00000010


	//----- nvinfo : EIATTR_MIN_STACK_SIZE
	.align		4
.L_57:
        /*00d8*/ 	.byte	0x04, 0x12
        /*00da*/ 	.short	(.L_59 - .L_58)
	.align		4
.L_58:
        /*00dc*/ 	.word	index@(_ZN7cutlass13device_kernelIN5flash11enable_sm90INS1_16FlashAttnFwdSm90INS1_25CollectiveMainloopFwdSm90ILi2EN4cute5tupleIJNS5_1CILi1EEES8_S8_EEENS6_IJNS7_ILi128EEENS7_ILi80EEENS7_ILi256EEEEEELi256ENS_10bfloat16_tEfNS_4arch4Sm90ELb0ELb0ELb1ELb0ELb1ELb0ELb0ELb1ELb1ELb1ELb0ELb0EEENS1_21CollectiveEpilogueFwdINS6_IJSA_SC_SB_EEES9_SE_SG_Li256ELb0ELb1ELb0ELb0EEENS1_29StaticPersistentTileSchedulerILb0EEEEEEEEEvNT_6ParamsE)
        /*00e0*/ 	.word	0x00000010


	//----- nvinfo : EIATTR_MIN_STACK_SIZE
	.align		4
.L_59:
        /*00e4*/ 	.byte	0x04, 0x12
        /*00e6*/ 	.short	(.L_61 - .L_60)
	.align		4
.L_60:
        /*00e8*/ 	.word	index@(_ZN7cutlass13device_kernelIN5flash11enable_sm90INS1_16FlashAttnFwdSm90INS1_25CollectiveMainloopFwdSm90ILi2EN4cute5tupleIJNS5_1CILi1EEES8_S8_EEENS6_IJNS7_ILi128EEENS7_ILi80EEENS7_ILi256EEEEEELi256ENS_10bfloat16_tEfNS_4arch4Sm90ELb0ELb0ELb1ELb1ELb1ELb0ELb0ELb1ELb1ELb1ELb0ELb0EEENS1_21CollectiveEpilogueFwdINS6_IJSA_SC_SB_EEES9_SE_SG_Li256ELb1ELb1ELb0ELb0EEENS1_36VarlenDynamicPersistentTileSchedulerILi128ELi80ELi256ELi128ELb0ELb1ELb1ELb0ELb1ELb1EEEEEEEEEvNT_6ParamsE)
        /*00ec*/ 	.word	0x00000028


	//----- nvinfo : EIATTR_MIN_STACK_SIZE
	.align		4
.L_61:
        /*00f0*/ 	.byte	0x04, 0x12
        /*00f2*/ 	.short	(.L_63 - .L_62)
	.align		4
.L_62:
        /*00f4*/ 	.word	index@(_ZN7cutlass13device_kernelIN5flash11enable_sm90INS1_16FlashAttnFwdSm90INS1_25CollectiveMainloopFwdSm90ILi2EN4cute5tupleIJNS5_1CILi1EEES8_S8_EEENS6_IJNS7_ILi128EEENS7_ILi80EEENS7_ILi256EEEEEELi256ENS_10bfloat16_tEfNS_4arch4Sm90ELb0ELb0ELb1ELb1ELb1ELb1ELb0ELb1ELb1ELb1ELb0ELb0EEENS1_21CollectiveEpilogueFwdINS6_IJSA_SC_SB_EEES9_SE_SG_Li256ELb1ELb1ELb0ELb0EEENS1_36VarlenDynamicPersistentTileSchedulerILi128ELi80ELi256ELi128ELb0ELb1ELb1ELb0ELb1ELb1EEEEEEEEEvNT_6ParamsE)
        /*00f8*/ 	.word	0x00000080


	//----- nvinfo : EIATTR_MIN_STACK_SIZE
	.align		4
.L_63:
        /*00fc*/ 	.byte	0x04, 0x12
        /*00fe*/ 	.short	(.L_65 - .L_64)
	.align		4
.L_64:
        /*0100*/ 	.word	index@(_ZN7cutlass13device_kernelIN5flash11enable_sm90INS1_16FlashAttnFwdSm90INS1_25CollectiveMainloopFwdSm90ILi2EN4cute5tupleIJNS5_1CILi1EEES8_S8_EEENS6_IJNS7_ILi128EEENS7_ILi64EEENS7_ILi256EEEEEELi256ENS_10bfloat16_tEfNS_4arch4Sm90ELb0ELb1ELb1ELb0ELb1ELb0ELb0ELb1ELb1ELb1ELb0ELb0EEENS1_21CollectiveEpilogueFwdINS6_IJSA_SC_SB_EEES9_SE_SG_Li256ELb0ELb1ELb0ELb0EEENS1_30DynamicPersistentTileSchedulerILi256ELi128ELb0ELb1ELb1EEEEEEEEEvNT_6ParamsE)
        /*0104*/ 	.word	0x00000008


	//----- nvinfo : EIATTR_MIN_STACK_SIZE
	.align		4
.L_65:
        /*0108*/ 	.byte	0x04, 0x12
        /*010a*/ 	.short	(.L_67 - .L_66)
	.align		4
.L_66:
        /*010c*/ 	.word	index@(_ZN7cutlass13device_kernelIN5flash11enable_sm90INS1_16FlashAttnFwdSm90INS1_25CollectiveMainloopFwdSm90ILi2EN4cute5tupleIJNS5_1CILi1EEES8_S8_EEENS6_IJNS7_ILi128EEENS7_ILi64EEENS7_ILi256EEEEEELi256ENS_10bfloat16_tEfNS_4arch4Sm90ELb0ELb1ELb1ELb1ELb1ELb0ELb0ELb1ELb1ELb1ELb0ELb0EEENS1_21CollectiveEpilogueFwdINS6_IJSA_SC_SB_EEES9_SE_SG_Li256ELb1ELb1ELb0ELb0EEENS1_36VarlenDynamicPersistentTileSchedulerILi128ELi64ELi256ELi128ELb0ELb1ELb1ELb1ELb0ELb1EEEEEEEEEvNT_6ParamsE)
        /*0110*/ 	.word	0x00000028


	//----- nvinfo : EIATTR_MIN_STACK_SIZE
	.align		4
.L_67:
        /*0114*/ 	.byte	0x04, 0x12
        /*0116*/ 	.short	(.L_69 - .L_68)
	.align		4
.L_68:
        /*0118*/ 	.word	index@(_ZN7cutlass13device_kernelIN5flash11enable_sm90INS1_16FlashAttnFwdSm90INS1_25CollectiveMainloopFwdSm90ILi2EN4cute5tupleIJNS5_1CILi1EEES8_S8_EEENS6_IJNS7_ILi128EEENS7_ILi64EEENS7_ILi256EEEEEELi256ENS_10bfloat16_tEfNS_4arch4Sm90ELb0ELb1ELb1ELb1ELb1ELb1ELb0ELb1ELb1ELb1ELb0ELb0EEENS1_21CollectiveEpilogueFwdINS6_IJSA_SC_SB_EEES9_SE_SG_Li256ELb1ELb1ELb0ELb0EEENS1_36VarlenDynamicPersistentTileSchedulerILi128ELi64ELi256ELi128ELb0ELb1ELb1ELb1ELb0ELb1EEEEEEEEEvNT_6ParamsE)
        /*011c*/ 	.word	0x000000d8


	//----- nvinfo : EIATTR_MIN_STACK_SIZE
	.align		4
.L_69:
        /*0120*/ 	.byte	0x04, 0x12
        /*0122*/ 	.short	(.L_71 - .L_70)
	.align		4
.L_70:
        /*0124*/ 	.word	index@(_ZN7cutlass13device_kernelIN5flash11enable_sm90INS1_16FlashAttnFwdSm90INS1_25CollectiveMainloopFwdSm90ILi2EN4cute5tupleIJNS5_1CILi1EEES8_S8_EEENS6_IJNS7_ILi128EEENS7_ILi80EEENS7_ILi256EEEEEELi256ENS_10bfloat16_tEfNS_4arch4Sm90ELb1ELb0ELb1ELb0ELb1ELb0ELb0ELb1ELb1ELb1ELb0ELb0EEENS1_21CollectiveEpilogueFwdINS6_IJSA_SC_SB_EEES9_SE_SG_Li256ELb0ELb1ELb0ELb0EEENS1_30DynamicPersistentTileSchedulerILi256ELi128ELb0ELb1ELb1EEEEEEEEEvNT_6ParamsE)
        /*0128*/ 	.word	0x00000008


	//----- nvinfo : EIATTR_MIN_STACK_SIZE
	.align		4
.L_71:
        /*012c*/ 	.byte	0x04, 0x12
        /*012e*/ 	.short	(.L_73 - .L_72)
	.align		4
.L_72:
        /*0130*/ 	.word	index@(_ZN7cutlass13device_kernelIN5flash11enable_sm90INS1_16FlashAttnFwdSm90INS1_25CollectiveMainloopFwdSm90ILi2EN4cute5tupleIJNS5_1CILi1EEES8_S8_EEENS6_IJNS7_ILi128EEENS7_ILi80EEENS7_ILi256EEEEEELi256ENS_10bfloat16_tEfNS_4arch4Sm90ELb1ELb0ELb1ELb1ELb1ELb0ELb0ELb1ELb1ELb1ELb0ELb0EEENS1_21CollectiveEpilogueFwdINS6_IJSA_SC_SB_EEES9_SE_SG_Li256ELb1ELb1ELb0ELb0EEENS1_36VarlenDynamicPersistentTileSchedulerILi128ELi80ELi256ELi128ELb0ELb1ELb1ELb1ELb1ELb1EEEEEEEEEvNT_6ParamsE)
        /*0134*/ 	.word	0x00000030


	//----- nvinfo : EIATTR_MIN_STACK_SIZE
	.align		4
.L_73:
        /*0138*/ 	.byte	0x04, 0x12
        /*013a*/ 	.short	(.L_75 - .L_74)
	.align		4
.L_74:
        /*013c*/ 	.word	index@(_ZN7cutlass13device_kernelIN5flash11enable_sm90INS1_16FlashAttnFwdSm90INS1_25CollectiveMainloopFwdSm90ILi2EN4cute5tupleIJNS5_1CILi1EEES8_S8_EEENS6_IJNS7_ILi128EEENS7_ILi80EEENS7_ILi256EEEEEELi256ENS_10bfloat16_tEfNS_4arch4Sm90ELb1ELb0ELb1ELb1ELb1ELb1ELb0ELb1ELb1ELb1ELb0ELb0EEENS1_21CollectiveEpilogueFwdINS6_IJSA_SC_SB_EEES9_SE_SG_Li256ELb1ELb1ELb0ELb0EEENS1_36VarlenDynamicPersistentTileSchedulerILi128ELi80ELi256ELi128ELb0ELb1ELb1ELb1ELb1ELb1EEEEEEEEEvNT_6ParamsE)
        /*0140*/ 	.word	0x00000098
.L_75:


//--------------------- .nv.compat                --------------------------
	.section	.nv.compat,"",@"SHT_CUDA_COMPAT_INFO"
	.align	4
        /*0000*/ 	.byte	0x02, 0x09, 0x01, 0x00, 0x02, 0x02, 0x04, 0x00, 0x02, 0x05, 0x05, 0x00, 0x03, 0x07, 0x01, 0x01
        /*0010*/ 	.byte	0x02, 0x03, 0x01, 0x00, 0x02, 0x06, 0x01, 0x00, 0x04, 0x0b, 0x08, 0x00, 0x00, 0x00, 0x00, 0x00
        /*0020*/ 	.byte	0x00, 0x00, 0x00, 0x00


//--------------------- .nv.info._ZN7cutlass13device_kernelIN5flash11enable_sm90INS1_16FlashAttnFwdSm90INS1_25CollectiveMainloopFwdSm90ILi2EN4cute5tupleIJNS5_1CILi1EEES8_S8_EEENS6_IJNS7_ILi128EEENS7_ILi80EEENS7_ILi256EEEEEELi256ENS_10bfloat16_tEfNS_4arch4Sm90ELb0ELb0ELb1ELb0ELb1ELb0ELb0ELb1ELb1ELb1ELb0ELb0EEENS1_21CollectiveEpilogueFwdINS6_IJSA_SC_SB_EEES9_SE_SG_Li256ELb0ELb1ELb0ELb0EEENS1_29StaticPersistentTileSchedulerILb0EEEEEEEEEvNT_6ParamsE --------------------------
	.section	.nv.info._ZN7cutlass13device_kernelIN5flash11enable_sm90INS1_16FlashAttnFwdSm90INS1_25CollectiveMainloopFwdSm90ILi2EN4cute5tupleIJNS5_1CILi1EEES8_S8_EEENS6_IJNS7_ILi128EEENS7_ILi80EEENS7_ILi256EEEEEELi256ENS_10bfloat16_tEfNS_4arch4Sm90ELb0ELb0ELb1ELb0ELb1ELb0ELb0ELb1ELb1ELb1ELb0ELb0EEENS1_21CollectiveEpilogueFwdINS6_IJSA_SC_SB_EEES9_SE_SG_Li256ELb0ELb1ELb0ELb0EEENS1_29StaticPersistentTileSchedulerILb0EEEEEEEEEvNT_6ParamsE,"",@"SHT_CUDA_INFO"
	.sectionflags	@""
	.align	4


	//----- nvinfo : EIATTR_CUDA_API_VERSION
	.align		4
        /*0000*/ 	.byte	0x04, 0x37
        /*0002*/ 	.short	(.L_77 - .L_76)
.L_76:
        /*0004*/ 	.word	0x00000082


	//----- nvinfo : EIATTR_KPARAM_INFO
	.align		4
.L_77:
        /*0008*/ 	.byte	0x04, 0x17
        /*000a*/ 	.short	(.L_79 - .L_78)
.L_78:
        /*000c*/ 	.word	0x00000000
        /*0010*/ 	.short	0x0000
        /*0012*/ 	.short	0x0070
        /*0014*/ 	.byte	0x00, 0xf0, 0x01, 0x28


	//----- nvinfo : EIATTR_SPARSE_MMA_MASK
	.align		4
.L_79:
        /*0018*/ 	.byte	0x03, 0x50
        /*001a*/ 	.short	0x0000


	//----- nvinfo : EIATTR_MAXREG_COUNT
	.align		4
        /*001c*/ 	.byte	0x03, 0x1b
        /*001e*/ 	.short	0x00a8


	//----- nvinfo : EIATTR_NUM_BARRIERS
	.align		4
        /*0020*/ 	.byte	0x02, 0x4c
        /*0022*/ 	.byte	0x09
	.zero		1


	//----- nvinfo : EIATTR_EXTERNS
	.align		4
        /*0024*/ 	.byte	0x04, 0x0f
        /*0026*/ 	.short	(.L_81 - .L_80)


	//   ....[0]....
	.align		4
.L_80:
        /*0028*/ 	.word	index@(__assertfail)


	//----- nvinfo : EIATTR_ANNOTATIONS
	.align		4
.L_81:
        /*002c*/ 	.byte	0x04, 0x55
        /*002e*/ 	.short	(.L_83 - .L_82)


	//   ....[0]....
.L_82:
        /*0030*/ 	.word	0x00000001
        /*0034*/ 	.byte	0xa0, 0x08, 0x00, 0x00, 0x01, 0x00, 0x00, 0x00, 0x50, 0x09, 0x00, 0x00, 0x01, 0x00, 0x00, 0x00
        /*0044*/ 	.byte	0x50, 0xcd, 0x00, 0x00, 0x01, 0x00, 0x00, 0x00, 0x30, 0xce, 0x00, 0x00, 0x01, 0x00, 0x00, 0x00
        /*0054*/ 	.byte	0x00, 0xd1, 0x00, 0x00, 0x01, 0x00, 0x00, 0x00, 0xb0, 0xd1, 0x00, 0x00, 0x01, 0x00, 0x00, 0x00
        /*0064*/ 	.byte	0x50, 0xd8, 0x00, 0x00, 0x01, 0x00, 0x00, 0x00, 0xf0, 0xe3, 0x00, 0x00, 0x01, 0x00, 0x00, 0x00
        /*0074*/ 	.byte	0x30, 0xec, 0x00, 0x00, 0x01, 0x00, 0x00, 0x00, 0x80, 0x03, 0x01, 0x00, 0x01, 0x00, 0x00, 0x00
        /*0084*/ 	.byte	0x30, 0x04, 0x01, 0x00, 0x01, 0x00, 0x00, 0x00, 0xb0, 0x05, 0x01, 0x00


	//----- nvinfo : EIATTR_MERCURY_ISA_VERSION
	.align		4
.L_83:
        /*0090*/ 	.byte	0x03, 0x5f
        /*0092*/ 	.short	0x0101


	//----- nvinfo : EIATTR_INT_WARP_WIDE_INSTR_OFFSETS
	.align		4
        /*0094*/ 	.byte	0x04, 0x31
        /*0096*/ 	.short	(.L_85 - .L_84)


	//   ....[0]....
.L_84:
        /*0098*/ 	.word	0x000000c0


	//   ....[1]....
        /*009c*/ 	.word	0x000000d0


	//   ....[2]....
        /*00a0*/ 	.word	0x00000170


	//----- nvinfo : EIATTR_COOP_GROUP_MASK_REGIDS
	.align		4
.L_85:
        /*00a4*/ 	.byte	0x04, 0x29
        /*00a6*/ 	.short	(.L_87 - .L_86)


	//   ....[0]....
.L_86:
        /*00a8*/ 	.word	0xffffffff


	//   ....[1]....
        /*00ac*/ 	.word	0xffffffff


	//   ....[2]....
        /*00b0*/ 	.word	0xffffffff


	//   ....[3]....
        /*00b4*/ 	.word	0xffffffff


	//   ....[4]....
        /*00b8*/ 	.word	0xffffffff


	//   ....[5]....
        /*00bc*/ 	.word	0xffffffff


	//   ....[6]....
        /*00c0*/ 	.word	0xffffffff


	//   ....[7]....
        /*00c4*/ 	.word	0xffffffff


	//   ....[8]....
        /*00c8*/ 	.word	0xffffffff


	//   ....[9]....
        /*00cc*/ 	.word	0xffffffff


	//   ....[10]....
        /*00d0*/ 	.word	0xffffffff


	//   ....[11]....
        /*00d4*/ 	.word	0xffffffff


	//   ....[12]....
        /*00d8*/ 	.word	0xffffffff


	//   ....[13]....
        /*00dc*/ 	.word	0xffffffff


	//   ....[14]....
        /*00e0*/ 	.word	0xffffffff


	//   ....[15]....
        /*00e4*/ 	.word	0xffffffff


	//   ....[16]....
        /*00e8*/ 	.word	0xffffffff


	//   ....[17]....
        /*00ec*/ 	.word	0xffffffff


	//   ....[18]....
        /*00f0*/ 	.word	0xffffffff


	//   ....[19]....
        /*00f4*/ 	.word	0xffffffff


	//   ....[20]....
        /*00f8*/ 	.word	0xffffffff


	//   ....[21]....
        /*00fc*/ 	.word	0xffffffff


	//   ....[22]....
        /*0100*/ 	.word	0xffffffff


	//   ....[23]....
        /*0104*/ 	.word	0xffffffff


	//   ....[24]....
        /*0108*/ 	.word	0xffffffff


	//   ....[25]....
        /*010c*/ 	.word	0xffffffff


	//   ....[26]....
        /*0110*/ 	.word	0xffffffff


	//   ....[27]....
        /*0114*/ 	.word	0xffffffff


	//   ....[28]....
        /*0118*/ 	.word	0xffffffff


	//   ....[29]....
        /*011c*/ 	.word	0xffffffff


	//   ....[30]....
        /*0120*/ 	.word	0xffffffff


	//   ....[31]....
        /*0124*/ 	.word	0xffffffff


	//   ....[32]....
        /*0128*/ 	.word	0xffffffff


	//   ....[33]....
        /*012c*/ 	.word	0xffffffff


	//   ....[34]....
        /*0130*/ 	.word	0xffffffff


	//   ....[35]....
        /*0134*/ 	.word	0xffffffff


	//   ....[36]....
        /*0138*/ 	.word	0xffffffff


	//   ....[37]....
        /*013c*/ 	.word	0xffffffff


	//   ....[38]....
        /*0140*/ 	.word	0xffffffff


	//   ....[39]....
        /*0144*/ 	.word	0xffffffff


	//   ....[40]....
        /*0148*/ 	.word	0xffffffff


	//   ....[41]....
        /*014c*/ 	.word	0xffffffff


	//   ....[42]....
        /*0150*/ 	.word	0xffffffff


	//   ....[43]....
        /*0154*/ 	.word	0xffffffff


	//   ....[44]....
        /*0158*/ 	.word	0xffffffff


	//   ....[45]....
        /*015c*/ 	.word	0xffffffff


	//   ....[46]....
        /*0160*/ 	.word	0xffffffff


	//   ....[47]....
        /*0164*/ 	.word	0xffffffff


	//   ....[48]....
        /*0168*/ 	.word	0xffffffff


	//   ....[49]....
        /*016c*/ 	.word	0xffffffff


	//   ....[50]....
        /*0170*/ 	.word	0xffffffff


	//   ....[51]....
        /*0174*/ 	.word	0xffffffff


	//   ....[52]....
        /*0178*/ 	.word	0xffffffff


	//   ....[53]....
        /*017c*/ 	.word	0xffffffff


	//   ....[54]....
        /*0180*/ 	.word	0xffffffff


	//   ....[55]....
        /*0184*/ 	.word	0xffffffff


	//   ....[56]....
        /*0188*/ 	.word	0xffffffff


	//   ....[57]....
        /*018c*/ 	.word	0xffffffff


	//   ....[58]....
        /*0190*/ 	.word	0xffffffff


	//   ....[59]....
        /*0194*/ 	.word	0xffffffff


	//   ....[60]....
        /*0198*/ 	.word	0xffffffff


	//   ....[61]....
        /*019c*/ 	.word	0xffffffff


	//   ....[62]....
        /*01a0*/ 	.word	0xffffffff


	//   ....[63]....
        /*01a4*/ 	.word	0xffffffff


	//   ....[64]....
        /*01a8*/ 	.word	0xffffffff


	//   ....[65]....
        /*01ac*/ 	.word	0xffffffff


	//   ....[66]....
        /*01b0*/ 	.word	0xffffffff


	//   ....[67]....
        /*01b4*/ 	.word	0xffffffff


	//   ....[68]....
        /*01b8*/ 	.word	0xffffffff


	//   ....[69]....
        /*01bc*/ 	.word	0xffffffff


	//   ....[70]....
        /*01c0*/ 	.word	0xffffffff


	//   ....[71]....
        /*01c4*/ 	.word	0xffffffff


	//   ....[72]....
        /*01c8*/ 	.word	0xffffffff


	//   ....[73]....
        /*01cc*/ 	.word	0xffffffff


	//   ....[74]....
        /*01d0*/ 	.word	0xffffffff


	//   ....[75]....
        /*01d4*/ 	.word	0xffffffff


	//   ....[76]....
        /*01d8*/ 	.word	0xffffffff


	//   ....[77]....
        /*01dc*/ 	.word	0xffffffff


	//   ....[78]....
        /*01e0*/ 	.word	0xffffffff


	//   ....[79]....
        /*01e4*/ 	.word	0xffffffff


	//   ....[80]....
        /*01e8*/ 	.word	0xffffffff


	//   ....[81]....
        /*01ec*/ 	.word	0xffffffff


	//   ....[82]....
        /*01f0*/ 	.word	0xffffffff


	//   ....[83]....
        /*01f4*/ 	.word	0xffffffff


	//   ....[84]....
        /*01f8*/ 	.word	0xffffffff


	//   ....[85]....
        /*01fc*/ 	.word	0xffffffff


	//   ....[86]....
        /*0200*/ 	.word	0xffffffff


	//   ....[87]....
        /*0204*/ 	.word	0xffffffff


	//   ....[88]....
        /*0208*/ 	.word	0x0500000f


	//   ....[89]....
        /*020c*/ 	.word	0x0500000f


	//   ....[90]....
        /*0210*/ 	.word	0x0500000f


	//   ....[91]....
        /*0214*/ 	.word	0x0500000f


	//   ....[92]....
        /*0218*/ 	.word	0x0500000f


	//   ....[93]....
        /*021c*/ 	.word	0x0500000f


	//   ....[94]....
        /*0220*/ 	.word	0x0500000f


	//   ....[95]....
        /*0224*/ 	.word	0x0500000f


	//   ....[96]....
        /*0228*/ 	.word	0x0500000f


	//   ....[97]....
        /*022c*/ 	.word	0x0500000f


	//   ....[98]....
        /*0230*/ 	.word	0x0500000f


	//   ....[99]....
        /*0234*/ 	.word	0x0500000f


	//   ....[100]....
        /*0238*/ 	.word	0x0500000f


	//   ....[101]....
        /*023c*/ 	.word	0x0500000f


	//   ....[102]....
        /*0240*/ 	.word	0x0500000f


	//   ....[103]....
        /*0244*/ 	.word	0x0500000f


	//   ....[104]....
        /*0248*/ 	.word	0x0500000f


	//   ....[105]....
        /*024c*/ 	.word	0x0500000f


	//   ....[106]....
        /*0250*/ 	.word	0x0500000f


	//   ....[107]....
        /*0254*/ 	.word	0x0500000f


	//   ....[108]....
        /*0258*/ 	.word	0x0500000f


	//   ....[109]....
        /*025c*/ 	.word	0x0500000f


	//   ....[110]....
        /*0260*/ 	.word	0x0500000f


	//   ....[111]....
        /*0264*/ 	.word	0x0500000f


	//   ....[112]....
        /*0268*/ 	.word	0x0500000f


	//   ....[113]....
        /*026c*/ 	.word	0x0500000f


	//   ....[114]....
        /*0270*/ 	.word	0x0500000f


	//   ....[115]....
        /*0274*/ 	.word	0x0500000f


	//   ....[116]....
        /*0278*/ 	.word	0x0500000f


	//   ....[117]....
        /*027c*/ 	.word	0x0500000f


	//   ....[118]....
        /*0280*/ 	.word	0x0500000f


	//   ....[119]....
        /*0284*/ 	.word	0x0500000f


	//   ....[120]....
        /*0288*/ 	.word	0x0500000f


	//   ....[121]....
        /*028c*/ 	.word	0x0500000f


	//   ....[122]....
        /*0290*/ 	.word	0x0500000f


	//   ....[123]....
        /*0294*/ 	.word	0x0500000f


	//   ....[124]....
        /*0298*/ 	.word	0x0500000f


	//   ....[125]....
        /*029c*/ 	.word	0x0500000f


	//   ....[126]....
        /*02a0*/ 	.word	0x0500000f


	//   ....[127]....
        /*02a4*/ 	.word	0x0500000f


	//   ....[128]....
        /*02a8*/ 	.word	0x0500000f


	//   ....[129]....
        /*02ac*/ 	.word	0x0500000f


	//   ....[130]....
        /*02b0*/ 	.word	0x0500000f


	//   ....[131]....
        /*02b4*/ 	.word	0x0500000f


	//   ....[132]....
        /*02b8*/ 	.word	0x0500000f


	//   ....[133]....
        /*02bc*/ 	.word	0x0500000f


	//   ....[134]....
        /*02c0*/ 	.word	0x0500000f


	//   ....[135]....
        /*02c4*/ 	.word	0x0500000f


	//   ....[136]....
        /*02c8*/ 	.word	0x0500000f


	//   ....[137]....
        /*02cc*/ 	.word	0x0500000f


	//   ....[138]....
        /*02d0*/ 	.word	0x0500000f


	//   ....[139]....
        /*02d4*/ 	.word	0x0500000f


	//   ....[140]....
        /*02d8*/ 	.word	0x0500000f


	//   ....[141]....
        /*02dc*/ 	.word	0x0500000f


	//   ....[142]....
        /*02e0*/ 	.word	0x0500000f


	//   ....[143]....
        /*02e4*/ 	.word	0x0500000f


	//   ....[144]....
        /*02e8*/ 	.word	0x0500000f


	//   ....[145]....
        /*02ec*/ 	.word	0x0500000f


	//----- nvinfo : EIATTR_COOP_GROUP_INSTR_OFFSETS
	.align		4
.L_87:
        /*02f0*/ 	.byte	0x04, 0x28
        /*02f2*/ 	.short	(.L_89 - .L_88)


	//   ....[0]....
.L_88:
        /*02f4*/ 	.word	0x00000070


	//   ....[1]....
        /*02f8*/ 	.word	0x000000b0


	//   ....[2]....
        /*02fc*/ 	.word	0x000002d0


	//   ....[3]....
        /*0300*/ 	.word	0x00000430


	//   ....[4]....
        /*0304*/ 	.word	0x00000550


	//   ....[5]....
        /*0308*/ 	.word	0x000006b0


	//   ....[6]....
        /*030c*/ 	.word	0x00000d40


	//   ....[7]....
        /*0310*/ 	.word	0x00004620


	//   ....[8]....
        /*0314*/ 	.word	0x000046a0


	//   ....[9]....
        /*0318*/ 	.word	0x00004a30


	//   ....[10]....
        /*031c*/ 	.word	0x00004ab0


	//   ....[11]....
        /*0320*/ 	.word	0x00008df0


	//   ....[12]....
        /*0324*/ 	.word	0x00008e10


	//   ....[13]....
        /*0328*/ 	.word	0x00008e30


	//   ....[14]....
        /*032c*/ 	.word	0x00008e50


	//   ....[15]....
        /*0330*/ 	.word	0x0000a210


	//   ....[16]....
        /*0334*/ 	.word	0x0000a250


	//   ....[17]....
        /*0338*/ 	.word	0x0000a2f0


	//   ....[18]....
        /*033c*/ 	.word	0x0000a310


	//   ....[19]....
        /*0340*/ 	.word	0x0000c050


	//   ....[20]....
        /*0344*/ 	.word	0x0000c080


	//   ....[21]....
        /*0348*/ 	.word	0x0000c1b0


	//   ....[22]....
        /*034c*/ 	.word	0x0000c1f0


	//   ....[23]....
        /*0350*/ 	.word	0x0000c680


	//   ....[24]....
        /*0354*/ 	.word	0x0000c6c0


	//   ....[25]....
        /*0358*/ 	.word	0x0000c830


	//   ....[26]....
        /*035c*/ 	.word	0x0000c850


	//   ....[27]....
        /*0360*/ 	.word	0x0000c980


	//   ....[28]....
        /*0364*/ 	.word	0x0000c9a0


	//   ....[29]....
        /*0368*/ 	.word	0x0000cae0


	//   ....[30]....
        /*036c*/ 	.word	0x0000cb10


	//   ....[31]....
        /*0370*/ 	.word	0x0000dd50


	//   ....[32]....
        /*0374*/ 	.word	0x0000dd80


	//   ....[33]....
        /*0378*/ 	.word	0x0000ddb0


	//   ....[34]....
        /*037c*/ 	.word	0x0000de10


	//   ....[35]....
        /*0380*/ 	.word	0x0000de70


	//   ....[36]....
        /*0384*/ 	.word	0x0000dec0


	//   ....[37]....
        /*0388*/ 	.word	0x0000df70


	//   ....[38]....
        /*038c*/ 	.word	0x0000df90


	//   ....[39]....
        /*0390*/ 	.word	0x0000e030


	//   ....[40]....
        /*0394*/ 	.word	0x0000e050


	//   ....[41]....
        /*0398*/ 	.word	0x0000e6e0


	//   ....[42]....
        /*039c*/ 	.word	0x0000e700


	//   ....[43]....
        /*03a0*/ 	.word	0x0000e730


	//   ....[44]....
        /*03a4*/ 	.word	0x0000e770


	//   ....[45]....
        /*03a8*/ 	.word	0x0000e800


	//   ....[46]....
        /*03ac*/ 	.word	0x0000e820


	//   ....[47]....
        /*03b0*/ 	.word	0x0000e8c0


	//   ....[48]....
        /*03b4*/ 	.word	0x0000e8e0


	//   ....[49]....
        /*03b8*/ 	.word	0x0000e980


	//   ....[50]....
        /*03bc*/ 	.word	0x0000e9b0


	//   ....[51]....
        /*03c0*/ 	.word	0x0000ea40


	//   ....[52]....
        /*03c4*/ 	.word	0x0000ea60


	//   ....[53]....
        /*03c8*/ 	.word	0x0000eb00


	//   ....[54]....
        /*03cc*/ 	.word	0x0000eb20


	//   ....[55]....
        /*03d0*/ 	.word	0x0000ebc0


	//   ....[56]....
        /*03d4*/ 	.word	0x0000ebe0


	//   ....[57]....
        /*03d8*/ 	.word	0x0000f260


	//   ....[58]....
        /*03dc*/ 	.word	0x0000f290


	//   ....[59]....
        /*03e0*/ 	.word	0x0000f2a0


	//   ....[60]....
        /*03e4*/ 	.word	0x0000f2c0


	//   ....[61]....
        /*03e8*/ 	.word	0x0000f330


	//   ....[62]....
        /*03ec*/ 	.word	0x0000f350


	//   ....[63]....
        /*03f0*/ 	.word	0x0000f3b0


	//   ....[64]....
        /*03f4*/ 	.word	0x0000f3d0


	//   ....[65]....
        /*03f8*/ 	.word	0x0000f430


	//   ....[66]....
        /*03fc*/ 	.word	0x0000f450


	//   ....[67]....
        /*0400*/ 	.word	0x0000f720


	//   ....[68]....
        /*0404*/ 	.word	0x0000f740


	//   ....[69]....
        /*0408*/ 	.word	0x0000f760


	//   ....[70]....
        /*040c*/ 	.word	0x0000f800


	//   ....[71]....
        /*0410*/ 	.word	0x0000f820


	//   ....[72]....
        /*0414*/ 	.word	0x0000f8c0


	//   ....[73]....
        /*0418*/ 	.word	0x0000f8e0


	//   ....[74]....
        /*041c*/ 	.word	0x0000f980


	//   ....[75]....
        /*0420*/ 	.word	0x0000f9a0


	//   ....[76]....
        /*0424*/ 	.word	0x0000f9b0


	//   ....[77]....
        /*0428*/ 	.word	0x0000feb0


	//   ....[78]....
        /*042c*/ 	.word	0x0000fed0


	//   ....[79]....
        /*0430*/ 	.word	0x0000fef0


	//   ....[80]....
        /*0434*/ 	.word	0x0000ff30


	//   ....[81]....
        /*0438*/ 	.word	0x0000ffc0


	//   ....[82]....
        /*043c*/ 	.word	0x0000fff0


	//   ....[83]....
        /*0440*/ 	.word	0x00010080


	//   ....[84]....
        /*0444*/ 	.word	0x000100b0


	//   ....[85]....
        /*0448*/ 	.word	0x000100c0


	//   ....[86]....
        /*044c*/ 	.word	0x00010150


	//   ....[87]....
        /*0450*/ 	.word	0x00010530


	//   ....[88]....
        /*0454*/ 	.word	0x00010a30


	//   ....[89]....
        /*0458*/ 	.word	0x00010b20


	//   ....[90]....
        /*045c*/ 	.word	0x00010bd0


	//   ....[91]....
        /*0460*/ 	.word	0x00010c90


	//   ....[92]....
        /*0464*/ 	.word	0x00010d60


	//   ....[93]....
        /*0468*/ 	.word	0x00010df0


	//   ....[94]....
        /*046c*/ 	.word	0x00010ed0


	//   ....[95]....
        /*0470*/ 	.word	0x00010f60


	//   ....[96]....
        /*0474*/ 	.word	0x00011040


	//   ....[97]....
        /*0478*/ 	.word	0x000110c0


	//   ....[98]....
        /*047c*/ 	.word	0x000111a0


	//   ....[99]....
        /*0480*/ 	.word	0x00011230


	//   ....[100]....
        /*0484*/ 	.word	0x000112a0


	//   ....[101]....
        /*0488*/ 	.word	0x00011320


	//   ....[102]....
        /*048c*/ 	.word	0x000113f0


	//   ....[103]....
        /*0490*/ 	.word	0x00011460


	//   ....[104]....
        /*0494*/ 	.word	0x00011560


	//   ....[105]....
        /*0498*/ 	.word	0x000115f0


	//   ....[106]....
        /*049c*/ 	.word	0x000116d0


	//   ....[107]....
        /*04a0*/ 	.word	0x00011750


	//   ....[108]....
        /*04a4*/ 	.word	0x00011840


	//   ....[109]....
        /*04a8*/ 	.word	0x000118b0


	//   ....[110]....
        /*04ac*/ 	.word	0x000119b0


	//   ....[111]....
        /*04b0*/ 	.word	0x00011a40


	//   ....[112]....
        /*04b4*/ 	.word	0x00011b20


	//   ....[113]....
        /*04b8*/ 	.word	0x00011ba0


	//   ....[114]....
        /*04bc*/ 	.word	0x00011c70


	//   ....[115]....
        /*04c0*/ 	.word	0x00011db0


	//   ....[116]....
        /*04c4*/ 	.word	0x00011e60


	//   ....[117]....
        /*04c8*/ 	.word	0x00011ec0


	//   ....[118]....
        /*04cc*/ 	.word	0x00011f90


	//   ....[119]....
        /*04d0*/ 	.word	0x00011ff0


	//   ....[120]....
        /*04d4*/ 	.word	0x000120c0


	//   ....[121]....
        /*04d8*/ 	.word	0x00012120


	//   ....[122]....
        /*04dc*/ 	.word	0x000121f0


	//   ....[123]....
        /*04e0*/ 	.word	0x00012250


	//   ....[124]....
        /*04e4*/ 	.word	0x00012320


	//   ....[125]....
        /*04e8*/ 	.word	0x00012400


	//   ....[126]....
        /*04ec*/ 	.word	0x000124a0


	//   ....[127]....
        /*04f0*/ 	.word	0x00012500


	//   ....[128]....
        /*04f4*/ 	.word	0x00012610


	//   ....[129]....
        /*04f8*/ 	.word	0x00012670


	//   ....[130]....
        /*04fc*/ 	.word	0x00012780


	//   ....[131]....
        /*0500*/ 	.word	0x000127e0


	//   ....[132]....
        /*0504*/ 	.word	0x000128f0


	//   ....[133]....
        /*0508*/ 	.word	0x00012950


	//   ....[134]....
        /*050c*/ 	.word	0x00012a10


	//   ....[135]....
        /*0510*/ 	.word	0x00012b70


	//   ....[136]....
        /*0514*/ 	.word	0x00012c10


	//   ....[137]....
        /*0518*/ 	.word	0x00012c70


	//   ....[138]....
        /*051c*/ 	.word	0x00012d40


	//   ....[139]....
        /*0520*/ 	.word	0x00012e20


	//   ....[140]....
        /*0524*/ 	.word	0x00012ee0


	//   ....[141]....
        /*0528*/ 	.word	0x00012fc0


	//   ....[142]....
        /*052c*/ 	.word	0x00013080


	//   ....[143]....
        /*0530*/ 	.word	0x00013160


	//   ....[144]....
        /*0534*/ 	.word	0x00013220


	//   ....[145]....
        /*0538*/ 	.word	0x000133b0


	//----- nvinfo : EIATTR_REG_RECONFIG
	.align		4
.L_89:
        /*053c*/ 	.byte	0x01, 0x54
	.zero		2


	//----- nvinfo : EIATTR_SYSCALL_OFFSETS
	.align		4
        /*0540*/ 	.byte	0x04, 0x46
        /*0542*/ 	.short	(.L_91 - .L_90)


	//   ....[0]....
.L_90:
        /*0544*/ 	.word	0x000010f0


	//   ....[1]....
        /*0548*/ 	.word	0x0000d540


	//   ....[2]....
        /*054c*/ 	.word	0x0000d680


	//   ....[3]....
        /*0550*/ 	.word	0x0000d770


	//   ....[4]....
        /*0554*/ 	.word	0x0000e3e0


	//----- nvinfo : EIATTR_MBARRIER_INSTR_OFFSETS
	.align		4
.L_91:
        /*0558*/ 	.byte	0x04, 0x39
        /*055a*/ 	.short	(.L_93 - .L_92)


	//   ....[0]....
.L_92:
        /*055c*/ 	.word	0x00000180
        /*0560*/ 	.word	0x000000ff
        /*0564*/ 	.word	0x00038800
        /*0568*/ 	.short	0x0100
        /*056a*/ 	.byte	0x08
	.zero		1


	//   ....[1]....
        /*056c*/ 	.word	0x00000190
        /*0570*/ 	.word	0x000000ff
        /*0574*/ 	.word	0x00038820
        /*0578*/ 	.short	0x0100
        /*057a*/ 	.byte	0x08
	.zero		1


	//   ....[2]....
        /*057c*/ 	.word	0x00000280
        /*0580*/ 	.word	0x000000ff
        /*0584*/ 	.word	0x00038830
        /*0588*/ 	.short	0x0100
        /*058a*/ 	.byte	0x08
	.zero		1


	//   ....[3]....
        /*058c*/ 	.word	0x00000290
        /*0590*/ 	.word	0x000000ff
        /*0594*/ 	.word	0x00038840
        /*0598*/ 	.short	0x0100
        /*059a*/ 	.byte	0x08
	.zero		1


	//   ....[4]....
        /*059c*/ 	.word	0x000002a0
        /*05a0*/ 	.word	0x000000ff
        /*05a4*/ 	.word	0x00038838
        /*05a8*/ 	.short	0x0100
        /*05aa*/ 	.byte	0x08
	.zero		1


	//   ....[5]....
        /*05ac*/ 	.word	0x000002b0
        /*05b0*/ 	.word	0x000000ff
        /*05b4*/ 	.word	0x00038848
        /*05b8*/ 	.short	0x0100
        /*05ba*/ 	.byte	0x08
	.zero		1


	//   ....[6]....
        /*05bc*/ 	.word	0x000003e0
        /*05c0*/ 	.word	0x000000ff
        /*05c4*/ 	.word	0x00038850
        /*05c8*/ 	.short	0x0100
        /*05ca*/ 	.byte	0x08
	.zero		1


	//   ....[7]....
        /*05cc*/ 	.word	0x000003f0
        /*05d0*/ 	.word	0x000000ff
        /*05d4*/ 	.word	0x00038860
        /*05d8*/ 	.short	0x0100
        /*05da*/ 	.byte	0x08
	.zero		1


	//   ....[8]....
        /*05dc*/ 	.word	0x00000400
        /*05e0*/ 	.word	0x000000ff
        /*05e4*/ 	.word	0x00038858
        /*05e8*/ 	.short	0x0100
        /*05ea*/ 	.byte	0x08
	.zero		1


	//   ....[9]....
        /*05ec*/ 	.word	0x00000410
        /*05f0*/ 	.word	0x000000ff
        /*05f4*/ 	.word	0x00038868
        /*05f8*/ 	.short	0x0100
        /*05fa*/ 	.byte	0x08
	.zero		1


	//   ....[10]....
        /*05fc*/ 	.word	0x00000500
        /*0600*/ 	.word	0x000000ff
        /*0604*/ 	.word	0x00038870
        /*0608*/ 	.short	0x0100
        /*060a*/ 	.byte	0x06
	.zero		1


	//   ....[11]....
        /*060c*/ 	.word	0x00000510
        /*0610*/ 	.word	0x000000ff
        /*0614*/ 	.word	0x00038880
        /*0618*/ 	.short	0x0100
        /*061a*/ 	.byte	0x06
	.zero		1


	//   ....[12]....
        /*061c*/ 	.word	0x00000520
        /*0620*/ 	.word	0x000000ff
        /*0624*/ 	.word	0x00038878
        /*0628*/ 	.short	0x0100
        /*062a*/ 	.byte	0x06
	.zero		1


	//   ....[13]....
        /*062c*/ 	.word	0x00000530
        /*0630*/ 	.word	0x000000ff
        /*0634*/ 	.word	0x00038888
        /*0638*/ 	.short	0x0100
        /*063a*/ 	.byte	0x06
	.zero		1


	//   ....[14]....
        /*063c*/ 	.word	0x00000660
        /*0640*/ 	.word	0x000000ff
        /*0644*/ 	.word	0x00038890
        /*0648*/ 	.short	0x0100
        /*064a*/ 	.byte	0x08
	.zero		1


	//   ....[15]....
        /*064c*/ 	.word	0x00000670
        /*0650*/ 	.word	0x000000ff
        /*0654*/ 	.word	0x000388a0
        /*0658*/ 	.short	0x0100
        /*065a*/ 	.byte	0x08
	.zero		1


	//   ....[16]....
        /*065c*/ 	.word	0x00000680
        /*0660*/ 	.word	0x000000ff
        /*0664*/ 	.word	0x00038898
        /*0668*/ 	.short	0x0100
        /*066a*/ 	.byte	0x08
	.zero		1


	//   ....[17]....
        /*066c*/ 	.word	0x00000690
        /*0670*/ 	.word	0x000000ff
        /*0674*/ 	.word	0x000388a8
        /*0678*/ 	.short	0x0100
        /*067a*/ 	.byte	0x08
	.zero		1


	//   ....[18]....
        /*067c*/ 	.word	0x000007d0
        /*0680*/ 	.word	0x000000ff
        /*0684*/ 	.word	0x000388b0
        /*0688*/ 	.short	0x0100
        /*068a*/ 	.byte	0x08
	.zero		1


	//   ....[19]....
        /*068c*/ 	.word	0x000007e0
        /*0690*/ 	.word	0x000000ff
        /*0694*/ 	.word	0x000388c0
        /*0698*/ 	.short	0x0100
        /*069a*/ 	.byte	0x08
	.zero		1


	//   ....[20]....
        /*069c*/ 	.word	0x000007f0
        /*06a0*/ 	.word	0x000000ff
        /*06a4*/ 	.word	0x000388b8
        /*06a8*/ 	.short	0x0100
        /*06aa*/ 	.byte	0x08
	.zero		1


	//   ....[21]....
        /*06ac*/ 	.word	0x00000800
        /*06b0*/ 	.word	0x000000ff
        /*06b4*/ 	.word	0x000388c8
        /*06b8*/ 	.short	0x0100
        /*06ba*/ 	.byte	0x08
	.zero		1


	//   ....[22]....
        /*06bc*/ 	.word	0x00001170
        /*06c0*/ 	.word	0x000000ff
        /*06c4*/ 	.word	0x00038800
        /*06c8*/ 	.short	0x010a
        /*06ca*/ 	.byte	0x28
	.zero		1


	//   ....[23]....
        /*06cc*/ 	.word	0x00001200
        /*06d0*/ 	.word	0x00000000
        /*06d4*/ 	.word	0x00038830
        /*06d8*/ 	.short	0x010a
        /*06da*/ 	.byte	0x3f
	.zero		1


	//   ....[24]....
        /*06dc*/ 	.word	0x00001250
        /*06e0*/ 	.word	0x00000000
        /*06e4*/ 	.word	0x00038830
        /*06e8*/ 	.short	0x010a
        /*06ea*/ 	.byte	0x3f
	.zero		1


	//   ....[25]....
        /*06ec*/ 	.word	0x00003d40
        /*06f0*/ 	.word	0x000000ff
        /*06f4*/ 	.word	0x00000000
        /*06f8*/ 	.short	0x0101
        /*06fa*/ 	.byte	0x04
	.zero		1


	//   ....[26]....
        /*06fc*/ 	.word	0x000059e0
        /*0700*/ 	.word	0x000000ff
        /*0704*/ 	.word	0x00038830
        /*0708*/ 	.short	0x010a
        /*070a*/ 	.byte	0x3d
	.zero		1


	//   ....[27]....
        /*070c*/ 	.word	0x00005a20
        /*0710*/ 	.word	0x000000ff
        /*0714*/ 	.word	0x00038830
        /*0718*/ 	.short	0x010a
        /*071a*/ 	.byte	0x3d
	.zero		1


	//   ....[28]....
        /*071c*/ 	.word	0x00008380
        /*0720*/ 	.word	0x000000ff
        /*0724*/ 	.word	0x00038850
        /*0728*/ 	.short	0x010a
        /*072a*/ 	.byte	0x04
	.zero		1


	//   ....[29]....
        /*072c*/ 	.word	0x000083c0
        /*0730*/ 	.word	0x000000ff
        /*0734*/ 	.word	0x00038850
        /*0738*/ 	.short	0x010a
        /*073a*/ 	.byte	0x04
	.zero		1


	//   ....[30]....
        /*073c*/ 	.word	0x000089e0
        /*0740*/ 	.word	0x000000ff
        /*0744*/ 	.word	0x00000000
        /*0748*/ 	.short	0x0101
        /*074a*/ 	.byte	0x3d
	.zero		1


	//   ....[31]....
        /*074c*/ 	.word	0x000097e0
        /*0750*/ 	.word	0x000000ff
        /*0754*/ 	.word	0x00000000
        /*0758*/ 	.short	0x0101
        /*075a*/ 	.byte	0x04
	.zero		1


	//   ....[32]....
        /*075c*/ 	.word	0x0000a160
        /*0760*/ 	.word	0x000000ff
        /*0764*/ 	.word	0x00038850
        /*0768*/ 	.short	0x010a
        /*076a*/ 	.byte	0x0c
	.zero		1


	//   ....[33]....
        /*076c*/ 	.word	0x0000a1a0
        /*0770*/ 	.word	0x000000ff
        /*0774*/ 	.word	0x00038850
        /*0778*/ 	.short	0x010a
        /*077a*/ 	.byte	0x0c
	.zero		1


	//   ....[34]....
        /*077c*/ 	.word	0x0000b0d0
        /*0780*/ 	.word	0x000000ff
        /*0784*/ 	.word	0x00000000
        /*0788*/ 	.short	0x0101
        /*078a*/ 	.byte	0x05
	.zero		1


	//   ....[35]....
        /*078c*/ 	.word	0x0000c6a0
        /*0790*/ 	.word	0x000000ff
        /*0794*/ 	.word	0x00000000
        /*0798*/ 	.short	0x0101
        /*079a*/ 	.byte	0x04
	.zero		1


	//   ....[36]....
        /*079c*/ 	.word	0x0000dbd0
        /*07a0*/ 	.word	0x00000000
        /*07a4*/ 	.word	0x00038840
        /*07a8*/ 	.short	0x010a
        /*07aa*/ 	.byte	0x3f
	.zero		1


	//   ....[37]....
        /*07ac*/ 	.word	0x0000e1c0
        /*07b0*/ 	.word	0x00000000
        /*07b4*/ 	.word	0x00038830
        /*07b8*/ 	.short	0x0107
        /*07ba*/ 	.byte	0x3f
	.zero		1


	//   ....[38]....
        /*07bc*/ 	.word	0x0000e280
        /*07c0*/ 	.word	0x00000000
        /*07c4*/ 	.word	0x00038830
        /*07c8*/ 	.short	0x0101
        /*07ca*/ 	.byte	0x3f
	.zero		1


	//   ....[39]....
        /*07cc*/ 	.word	0x0000ecf0
        /*07d0*/ 	.word	0x000000ff
        /*07d4*/ 	.word	0x00038800
        /*07d8*/ 	.short	0x0107
        /*07da*/ 	.byte	0x27
	.zero		1


	//   ....[40]....
        /*07dc*/ 	.word	0x0000ed50
        /*07e0*/ 	.word	0x000000ff
        /*07e4*/ 	.word	0x00038800
        /*07e8*/ 	.short	0x0101
        /*07ea*/ 	.byte	0x27
	.zero		1


	//   ....[41]....
        /*07ec*/ 	.word	0x0000ed70
        /*07f0*/ 	.word	0x000000ff
        /*07f4*/ 	.word	0x00038820
        /*07f8*/ 	.short	0x010a
        /*07fa*/ 	.byte	0x27
	.zero		1


	//   ....[42]....
        /*07fc*/ 	.word	0x0000f080
        /*0800*/ 	.word	0x00000007
        /*0804*/ 	.word	0x00038840
        /*0808*/ 	.short	0x010a
        /*080a*/ 	.byte	0x3f
	.zero		1


	//   ....[43]....
        /*080c*/ 	.word	0x0000f540
        /*0810*/ 	.word	0x00000007
        /*0814*/ 	.word	0x00038830
        /*0818*/ 	.short	0x0107
        /*081a*/ 	.byte	0x3f
	.zero		1


	//   ....[44]....
        /*081c*/ 	.word	0x0000f5f0
        /*0820*/ 	.word	0x00000007
        /*0824*/ 	.word	0x00038830
        /*0828*/ 	.short	0x0101
        /*082a*/ 	.byte	0x3f
	.zero		1


	//   ....[45]....
        /*082c*/ 	.word	0x0000f670
        /*0830*/ 	.word	0x00000007
        /*0834*/ 	.word	0x00038860
        /*0838*/ 	.short	0x010a
        /*083a*/ 	.byte	0x3f
	.zero		1


	//   ....[46]....
        /*083c*/ 	.word	0x0000fbf0
        /*0840*/ 	.word	0x00000007
        /*0844*/ 	.word	0x00038850
        /*0848*/ 	.short	0x0107
        /*084a*/ 	.byte	0x3f
	.zero		1


	//   ....[47]....
        /*084c*/ 	.word	0x0000fd10
        /*0850*/ 	.word	0x00000007
        /*0854*/ 	.word	0x00038850
        /*0858*/ 	.short	0x0101
        /*085a*/ 	.byte	0x3f
	.zero		1


	//   ....[48]....
        /*085c*/ 	.word	0x0000fdf0
        /*0860*/ 	.word	0x00000004
        /*0864*/ 	.word	0x00038860
        /*0868*/ 	.short	0x010a
        /*086a*/ 	.byte	0x3f
	.zero		1


	//   ....[49]....
        /*086c*/ 	.word	0x000102d0
        /*0870*/ 	.word	0x00000004
        /*0874*/ 	.word	0x00038850
        /*0878*/ 	.short	0x0107
        /*087a*/ 	.byte	0x3f
	.zero		1


	//   ....[50]....
        /*087c*/ 	.word	0x000103c0
        /*0880*/ 	.word	0x00000004
        /*0884*/ 	.word	0x00038850
        /*0888*/ 	.short	0x0101
        /*088a*/ 	.byte	0x3f
	.zero		1


	//   ....[51]....
        /*088c*/ 	.word	0x000104b0
        /*0890*/ 	.word	0x00000005
        /*0894*/ 	.word	0x00038820
        /*0898*/ 	.short	0x010a
        /*089a*/ 	.byte	0x3f
	.zero		1


	//   ....[52]....
        /*089c*/ 	.word	0x00010650
        /*08a0*/ 	.word	0x00000003
        /*08a4*/ 	.word	0x00038840
        /*08a8*/ 	.short	0x010a
        /*08aa*/ 	.byte	0x3f
	.zero		1


	//   ....[53]....
        /*08ac*/ 	.word	0x000106f0
        /*08b0*/ 	.word	0x00000005
        /*08b4*/ 	.word	0x00038840
        /*08b8*/ 	.short	0x010a
        /*08ba*/ 	.byte	0x3f
	.zero		1


	//   ....[54]....
        /*08bc*/ 	.word	0x00010730
        /*08c0*/ 	.word	0x00000003
        /*08c4*/ 	.word	0x00038860
        /*08c8*/ 	.short	0x010a
        /*08ca*/ 	.byte	0x3f
	.zero		1


	//   ....[55]....
        /*08cc*/ 	.word	0x00010770
        /*08d0*/ 	.word	0x00000005
        /*08d4*/ 	.word	0x00038860
        /*08d8*/ 	.short	0x010a
        /*08da*/ 	.byte	0x3f
	.zero		1


	//   ....[56]....
        /*08dc*/ 	.word	0x000107e0
        /*08e0*/ 	.word	0x00000003
        /*08e4*/ 	.word	0x00038800
        /*08e8*/ 	.short	0x010a
        /*08ea*/ 	.byte	0x3f
	.zero		1


	//   ....[57]....
        /*08ec*/ 	.word	0x00010830
        /*08f0*/ 	.word	0x00000000
        /*08f4*/ 	.word	0x00038830
        /*08f8*/ 	.short	0x010a
        /*08fa*/ 	.byte	0x3f
	.zero		1


	//   ....[58]....
        /*08fc*/ 	.word	0x00010890
        /*0900*/ 	.word	0x00000099
        /*0904*/ 	.word	0x00038830
        /*0908*/ 	.short	0x010a
        /*090a*/ 	.byte	0x3f
	.zero		1


	//   ....[59]....
        /*090c*/ 	.word	0x000108f0
        /*0910*/ 	.word	0x00000002
        /*0914*/ 	.word	0x00038850
        /*0918*/ 	.short	0x010a
        /*091a*/ 	.byte	0x3f
	.zero		1


	//   ....[60]....
        /*091c*/ 	.word	0x00010950
        /*0920*/ 	.word	0x00000007
        /*0924*/ 	.word	0x00038850
        /*0928*/ 	.short	0x010a
        /*092a*/ 	.byte	0x3f
	.zero		1


	//   ....[61]....
        /*092c*/ 	.word	0x00010a70
        /*0930*/ 	.word	0x00000000
        /*0934*/ 	.word	0x00038840
        /*0938*/ 	.short	0x010a
        /*093a*/ 	.byte	0x3f
	.zero		1


	//   ....[62]....
        /*093c*/ 	.word	0x00011cb0
        /*0940*/ 	.word	0x00000003
        /*0944*/ 	.word	0x00038820
        /*0948*/ 	.short	0x010a
        /*094a*/ 	.byte	0x3f
	.zero		1


	//   ....[63]....
        /*094c*/ 	.word	0x00011d00
        /*0950*/ 	.word	0x00000007
        /*0954*/ 	.word	0x00038840
        /*0958*/ 	.short	0x010a
        /*095a*/ 	.byte	0x3f
	.zero		1


	//   ....[64]....
        /*095c*/ 	.word	0x00012350
        /*0960*/ 	.word	0x00000007
        /*0964*/ 	.word	0x00038860
        /*0968*/ 	.short	0x010a
        /*096a*/ 	.byte	0x3f
	.zero		1


	//   ....[65]....
        /*096c*/ 	.word	0x00012ac0
        /*0970*/ 	.word	0x00000004
        /*0974*/ 	.word	0x00038860
        /*0978*/ 	.short	0x010a
        /*097a*/ 	.byte	0x3f
	.zero		1


	//   ....[66]....
        /*097c*/ 	.word	0x000132d0
        /*0980*/ 	.word	0x00000005
        /*0984*/ 	.word	0x00038820
        /*0988*/ 	.short	0x010a
        /*098a*/ 	.byte	0x3f
	.zero		1


	//   ....[67]....
        /*098c*/ 	.word	0x00013470
        /*0990*/ 	.word	0x00000003
        /*0994*/ 	.word	0x00038840
        /*0998*/ 	.short	0x010a
        /*099a*/ 	.byte	0x3f
	.zero		1


	//   ....[68]....
        /*099c*/ 	.word	0x000134c0
        /*09a0*/ 	.word	0x00000005
        /*09a4*/ 	.word	0x00038840
        /*09a8*/ 	.short	0x010a
        /*09aa*/ 	.byte	0x3f
	.zero		1


	//   ....[69]....
        /*09ac*/ 	.word	0x00013510
        /*09b0*/ 	.word	0x00000003
        /*09b4*/ 	.word	0x00038860
        /*09b8*/ 	.short	0x010a
        /*09ba*/ 	.byte	0x3f
	.zero		1


	//----- nvinfo : EIATTR_NUM_MBARRIERS
	.align		4
.L_93:
        /*09bc*/ 	.byte	0x03, 0x38
        /*09be*/ 	.short	0x0016


	//----- nvinfo : EIATTR_EXIT_INSTR_OFFSETS
	.align		4
        /*09c0*/ 	.byte	0x04, 0x1c
        /*09c2*/ 	.short	(.L_95 - .L_94)


	//   ....[0]....
.L_94:
        /*09c4*/ 	.word	0x00000940


	//   ....[1]....
        /*09c8*/ 	.word	0x0000ccb0


	//   ....[2]....
        /*09cc*/ 	.word	0x000107c0


	//----- nvinfo : EIATTR_MAX_THREADS
	.align		4
.L_95:
        /*09d0*/ 	.byte	0x04, 0x05
        /*09d2*/ 	.short	(.L_97 - .L_96)
.L_96:
        /*09d4*/ 	.word	0x00000180
        /*09d8*/ 	.word	0x00000001
        /*09dc*/ 	.word	0x00000001


	//----- nvinfo : EIATTR_CRS_STACK_SIZE
	.align		4
.L_97:
        /*09e0*/ 	.byte	0x04, 0x1e
        /*09e2*/ 	.short	(.L_99 - .L_98)
.L_98:
        /*09e4*/ 	.word	0x00000000


	//----- nvinfo : EIATTR_CBANK_PARAM_SIZE
	.align		4
.L_99:
        /*09e8*/ 	.byte	0x03, 0x19
        /*09ea*/ 	.short	0x0a70


	//----- nvinfo : EIATTR_PARAM_CBANK
	.align		4
        /*09ec*/ 	.byte	0x04, 0x0a
        /*09ee*/ 	.short	(.L_101 - .L_100)
	.align		4
.L_100:
        /*09f0*/ 	.word	index@(.nv.constant0._ZN7cutlass13device_kernelIN5flash11enable_sm90INS1_16FlashAttnFwdSm90INS1_25CollectiveMainloopFwdSm90ILi2EN4cute5tupleIJNS5_1CILi1EEES8_S8_EEENS6_IJNS7_ILi128EEENS7_ILi80EEENS7_ILi256EEEEEELi256ENS_10bfloat16_tEfNS_4arch4Sm90ELb0ELb0ELb1ELb0ELb1ELb0ELb0ELb1ELb1ELb1ELb0ELb0EEENS1_21CollectiveEpilogueFwdINS6_IJSA_SC_SB_EEES9_SE_SG_Li256ELb0ELb1ELb0ELb0EEENS1_29StaticPersistentTileSchedulerILb0EEEEEEEEEvNT_6ParamsE)
        /*09f4*/ 	.short	0x0210
        /*09f6*/ 	.short	0x0a70


	//----- nvinfo : EIATTR_SW_WAR
	.align		4
.L_101:
        /*09f8*/ 	.byte	0x04, 0x36
        /*09fa*/ 	.short	(.L_103 - .L_102)
.L_102:
        /*09fc*/ 	.word	0x00000008
.L_103:


//--------------------- .nv.info._ZN7cutlass13device_kernelIN5flash11enable_sm90INS1_16FlashAttnFwdSm90INS1_25CollectiveMainloopFwdSm90ILi2EN4cute5tupleIJNS5_1CILi1EEES8_S8_EEENS6_IJNS7_ILi128EEENS7_ILi80EEENS7_ILi256EEEEEELi256ENS_10bfloat16_tEfNS_4arch4Sm90ELb0ELb0ELb1ELb1ELb1ELb0ELb0ELb1ELb1ELb1ELb0ELb0EEENS1_21CollectiveEpilogueFwdINS6_IJSA_SC_SB_EEES9_SE_SG_Li256ELb1ELb1ELb0ELb0EEENS1_36VarlenDynamicPersistentTileSchedulerILi128ELi80ELi256ELi128ELb0ELb1ELb1ELb0ELb1ELb1EEEEEEEEEvNT_6ParamsE --------------------------
	.section	.nv.info._ZN7cutlass13device_kernelIN5flash11enable_sm90INS1_16FlashAttnFwdSm90INS1_25CollectiveMainloopFwdSm90ILi2EN4cute5tupleIJNS5_1CILi1EEES8_S8_EEENS6_IJNS7_ILi128EEENS7_ILi80EEENS7_ILi256EEEEEELi256ENS_10bfloat16_tEfNS_4arch4Sm90ELb0ELb0ELb1ELb1ELb1ELb0ELb0ELb1ELb1ELb1ELb0ELb0EEENS1_21CollectiveEpilogueFwdINS6_IJSA_SC_SB_EEES9_SE_SG_Li256ELb1ELb1ELb0ELb0EEENS1_36VarlenDynamicPersistentTileSchedulerILi128ELi80ELi256ELi128ELb0ELb1ELb1ELb0ELb1ELb1EEEEEEEEEvNT_6ParamsE,"",@"SHT_CUDA_INFO"
	.sectionflags	@""
	.align	4


	//----- nvinfo : EIATTR_CUDA_API_VERSION
	.align		4
        /*0000*/ 	.byte	0x04, 0x37
        /*0002*/ 	.short	(.L_105 - .L_104)
.L_104:
        /*0004*/ 	.word	0x00000082


	//----- nvinfo : EIATTR_KPARAM_INFO
	.align		4
.L_105:
        /*0008*/ 	.byte	0x04, 0x17
        /*000a*/ 	.short	(.L_107 - .L_106)
.L_106:
        /*000c*/ 	.word	0x00000000
        /*0010*/ 	.short	0x0000
        /*0012*/ 	.short	0x0070
        /*0014*/ 	.byte	0x00, 0xf0, 0x01, 0x2a


	//----- nvinfo : EIATTR_SPARSE_MMA_MASK
	.align		4
.L_107:
        /*0018*/ 	.byte	0x03, 0x50
        /*001a*/ 	.short	0x0000


	//----- nvinfo : EIATTR_MAXREG_COUNT
	.align		4
        /*001c*/ 	.byte	0x03, 0x1b
        /*001e*/ 	.short	0x00a8


	//----- nvinfo : EIATTR_NUM_BARRIERS
	.align		4
        /*0020*/ 	.byte	0x02, 0x4c
        /*0022*/ 	.byte	0x09
	.zero		1


	//----- nvinfo : EIATTR_EXTERNS
	.align		4
        /*0024*/ 	.byte	0x04, 0x0f
        /*0026*/ 	.short	(.L_109 - .L_108)


	//   ....[0]....
	.align		4
.L_108:
        /*0028*/ 	.word	index@(__assertfail)


	//----- nvinfo : EIATTR_ANNOTATIONS
	.align		4
.L_109:
        /*002c*/ 	.byte	0x04, 0x55
        /*002e*/ 	.short	(.L_111 - .L_110)


	//   ....[0]....
.L_110:
        /*0030*/ 	.word	0x00000001
        /*0034*/ 	.byte	0xa0, 0x08, 0x00, 0x00, 0x01, 0x00, 0x00, 0x00, 0xa0, 0x09, 0x00, 0x00, 0x01, 0x00, 0x00, 0x00
        /* <DEDUP_REMOVED lines=14> */
        /*0124*/ 	.byte	0x20, 0x37, 0x01, 0x00, 0x01, 0x00, 0x00, 0x00, 0xc0, 0x38, 0x01, 0x00


	//----- nvinfo : EIATTR_MERCURY_ISA_VERSION
	.align		4
.L_111:
        /*0130*/ 	.byte	0x03, 0x5f
        /*0132*/ 	.short	0x0101


	//----- nvinfo : EIATTR_UNUSED_LOAD_BYTE_OFFSET
	.align		4
        /*0134*/ 	.byte	0x04, 0x44
        /*0136*/ 	.short	(.L_113 - .L_112)


	//   ....[0]....
.L_112:
        /*0138*/ 	.word	0x00000950
        /*013c*/ 	.word	0x0000fff0


	//   ....[1]....
        /*0140*/ 	.word	0x0000b600
        /*0144*/ 	.word	0x0000fff0


	//----- nvinfo : EIATTR_INT_WARP_WIDE_INSTR_OFFSETS
	.align		4
.L_113:
        /*0148*/ 	.byte	0x04, 0x31
        /*014a*/ 	.short	(.L_115 - .L_114)


	//   ....[0]....
.L_114:
        /*014c*/ 	.word	0x000000c0


	//   ....[1]....
        /*0150*/ 	.word	0x000000d0


	//   ....[2]....
        /*0154*/ 	.word	0x00000170


	//   ....[3]....
        /*0158*/ 	.word	0x0000f590


	//   ....[4]....
        /*015c*/ 	.word	0x0000f620


	//   ....[5]....
        /*0160*/ 	.word	0x000125b0


	//   ....[6]....
        /*0164*/ 	.word	0x00012640


	//----- nvinfo : EIATTR_COOP_GROUP_MASK_REGIDS
	.align		4
.L_115:
        /*0168*/ 	.byte	0x04, 0x29
        /*016a*/ 	.short	(.L_117 - .L_116)


	//   ....[0]....
.L_116:
        /*016c*/ 	.word	0xffffffff


	//   ....[1]....
        /*0170*/ 	.word	0xffffffff


	//   ....[2]....
        /*0174*/ 	.word	0xffffffff


	//   ....[3]....
        /*0178*/ 	.word	0xffffffff


	//   ....[4]....
        /*017c*/ 	.word	0xffffffff


	//   ....[5]....
        /*0180*/ 	.word	0xffffffff


	//   ....[6]....
        /*0184*/ 	.word	0xffffffff


	//   ....[7]....
        /*0188*/ 	.word	0xffffffff


	//   ....[8]....
        /*018c*/ 	.word	0xffffffff


	//   ....[9]....
        /*0190*/ 	.word	0xffffffff


	//   ....[10]....
        /*0194*/ 	.word	0xffffffff


	//   ....[11]....
        /*0198*/ 	.word	0xffffffff


	//   ....[12]....
        /*019c*/ 	.word	0xffffffff


	//   ....[13]....
        /*01a0*/ 	.word	0xffffffff


	//   ....[14]....
        /*01a4*/ 	.word	0xffffffff


	//   ....[15]....
        /*01a8*/ 	.word	0xffffffff


	//   ....[16]....
        /*01ac*/ 	.word	0xffffffff


	//   ....[17]....
        /*01b0*/ 	.word	0xffffffff


	//   ....[18]....
        /*01b4*/ 	.word	0xffffffff


	//   ....[19]....
        /*01b8*/ 	.word	0xffffffff


	//   ....[20]....
        /*01bc*/ 	.word	0xffffffff


	//   ....[21]....
        /*01c0*/ 	.word	0xffffffff


	//   ....[22]....
        /*01c4*/ 	.word	0xffffffff


	//   ....[23]....
        /*01c8*/ 	.word	0xffffffff


	//   ....[24]....
        /*01cc*/ 	.word	0xffffffff


	//   ....[25]....
        /*01d0*/ 	.word	0xffffffff


	//   ....[26]....
        /*01d4*/ 	.word	0xffffffff


	//   ....[27]....
        /*01d8*/ 	.word	0xffffffff


	//   ....[28]....
        /*01dc*/ 	.word	0xffffffff


	//   ....[29]....
        /*01e0*/ 	.word	0xffffffff


	//   ....[30]....
        /*01e4*/ 	.word	0xffffffff


	//   ....[31]....
        /*01e8*/ 	.word	0xffffffff


	//   ....[32]....
        /*01ec*/ 	.word	0xffffffff


	//   ....[33]....
        /*01f0*/ 	.word	0xffffffff


	//   ....[34]....
        /*01f4*/ 	.word	0xffffffff


	//   ....[35]....
        /*01f8*/ 	.word	0xffffffff


	//   ....[36]....
        /*01fc*/ 	.word	0xffffffff


	//   ....[37]....
        /*0200*/ 	.word	0xffffffff


	//   ....[38]....
        /*0204*/ 	.word	0xffffffff


	//   ....[39]....
        /*0208*/ 	.word	0xffffffff


	//   ....[40]....
        /*020c*/ 	.word	0xffffffff


	//   ....[41]....
        /*0210*/ 	.word	0xffffffff


	//   ....[42]....
        /*0214*/ 	.word	0xffffffff


	//   ....[43]....
        /*0218*/ 	.word	0xffffffff


	//   ....[44]....
        /*021c*/ 	.word	0xffffffff


	//   ....[45]....
        /*0220*/ 	.word	0xffffffff


	//   ....[46]....
        /*0224*/ 	.word	0xffffffff


	//   ....[47]....
        /*0228*/ 	.word	0xffffffff


	//   ....[48]....
        /*022c*/ 	.word	0xffffffff


	//   ....[49]....
        /*0230*/ 	.word	0xffffffff


	//   ....[50]....
        /*0234*/ 	.word	0xffffffff


	//   ....[51]....
        /*0238*/ 	.word	0xffffffff


	//   ....[52]....
        /*023c*/ 	.word	0xffffffff


	//   ....[53]....
        /*0240*/ 	.word	0xffffffff


	//   ....[54]....
        /*0244*/ 	.word	0xffffffff


	//   ....[55]....
        /*0248*/ 	.word	0xffffffff


	//   ....[56]....
        /*024c*/ 	.word	0xffffffff


	//   ....[57]....
        /*0250*/ 	.word	0xffffffff


	//   ....[58]....
        /*0254*/ 	.word	0xffffffff


	//   ....[59]....
        /*0258*/ 	.word	0xffffffff


	//   ....[60]....
        /*025c*/ 	.word	0xffffffff


	//   ....[61]....
        /*0260*/ 	.word	0xffffffff


	//   ....[62]....
        /*0264*/ 	.word	0xffffffff


	//   ....[63]....
        /*0268*/ 	.word	0xffffffff


	//   ....[64]....
        /*026c*/ 	.word	0xffffffff


	//   ....[65]....
        /*0270*/ 	.word	0xffffffff


	//   ....[66]....
        /*0274*/ 	.word	0xffffffff


	//   ....[67]....
        /*0278*/ 	.word	0xffffffff


	//   ....[68]....
        /*027c*/ 	.word	0xffffffff


	//   ....[69]....
        /*0280*/ 	.word	0xffffffff


	//   ....[70]....
        /*0284*/ 	.word	0xffffffff


	//   ....[71]....
        /*0288*/ 	.word	0xffffffff


	//   ....[72]....
        /*028c*/ 	.word	0xffffffff


	//   ....[73]....
        /*0290*/ 	.word	0xffffffff


	//   ....[74]....
        /*0294*/ 	.word	0xffffffff


	//   ....[75]....
        /*0298*/ 	.word	0xffffffff


	//   ....[76]....
        /*029c*/ 	.word	0xffffffff


	//   ....[77]....
        /*02a0*/ 	.word	0xffffffff


	//   ....[78]....
        /*02a4*/ 	.word	0xffffffff


	//   ....[79]....
        /*02a8*/ 	.word	0xffffffff


	//   ....[80]....
        /*02ac*/ 	.word	0xffffffff


	//   ....[81]....
        /*02b0*/ 	.word	0xffffffff


	//   ....[82]....
        /*02b4*/ 	.word	0xffffffff


	//   ....[83]....
        /*02b8*/ 	.word	0xffffffff


	//   ....[84]....
        /*02bc*/ 	.word	0xffffffff


	//   ....[85]....
        /*02c0*/ 	.word	0xffffffff


	//   ....[86]....
        /*02c4*/ 	.word	0xffffffff


	//   ....[87]....
        /*02c8*/ 	.word	0xffffffff


	//   ....[88]....
        /*02cc*/ 	.word	0xffffffff


	//   ....[89]....
        /*02d0*/ 	.word	0xffffffff


	//   ....[90]....
        /*02d4*/ 	.word	0xffffffff


	//   ....[91]....
        /*02d8*/ 	.word	0xffffffff


	//   ....[92]....
        /*02dc*/ 	.word	0xffffffff


	//   ....[93]....
        /*02e0*/ 	.word	0xffffffff


	//   ....[94]....
        /*02e4*/ 	.word	0xffffffff


	//   ....[95]....
        /*02e8*/ 	.word	0xffffffff


	//   ....[96]....
        /*02ec*/ 	.word	0xffffffff


	//   ....[97]....
        /*02f0*/ 	.word	0xffffffff


	//   ....[98]....
        /*02f4*/ 	.word	0xffffffff


	//   ....[99]....
        /*02f8*/ 	.word	0xffffffff


	//   ....[100]....
        /*02fc*/ 	.word	0xffffffff


	//   ....[101]....
        /*0300*/ 	.word	0xffffffff


	//   ....[102]....
        /*0304*/ 	.word	0xffffffff


	//   ....[103]....
        /*0308*/ 	.word	0xffffffff


	//   ....[104]....
        /*030c*/ 	.word	0xffffffff


	//   ....[105]....
        /*0310*/ 	.word	0xffffffff


	//   ....[106]....
        /*0314*/ 	.word	0xffffffff


	//   ....[107]....
        /*0318*/ 	.word	0xffffffff


	//   ....[108]....
        /*031c*/ 	.word	0xffffffff


	//   ....[109]....
        /*0320*/ 	.word	0xffffffff


	//   ....[110]....
        /*0324*/ 	.word	0xffffffff


	//   ....[111]....
        /*0328*/ 	.word	0xffffffff


	//   ....[112]....
        /*032c*/ 	.word	0xffffffff


	//   ....[113]....
        /*0330*/ 	.word	0xffffffff


	//   ....[114]....
        /*0334*/ 	.word	0xffffffff


	//   ....[115]....
        /*0338*/ 	.word	0xffffffff


	//   ....[116]....
        /*033c*/ 	.word	0xffffffff


	//   ....[117]....
        /*0340*/ 	.word	0xffffffff


	//   ....[118]....
        /*0344*/ 	.word	0xffffffff


	//   ....[119]....
        /*0348*/ 	.word	0xffffffff


	//   ....[120]....
        /*034c*/ 	.word	0xffffffff


	//   ....[121]....
        /*0350*/ 	.word	0xffffffff


	//   ....[122]....
        /*0354*/ 	.word	0xffffffff


	//   ....[123]....
        /*0358*/ 	.word	0xffffffff


	//   ....[124]....
        /*035c*/ 	.word	0xffffffff


	//   ....[125]....
        /*0360*/ 	.word	0xffffffff


	//   ....[126]....
        /*0364*/ 	.word	0xffffffff


	//   ....[127]....
        /*0368*/ 	.word	0xffffffff


	//   ....[128]....
        /*036c*/ 	.word	0xffffffff


	//   ....[129]....
        /*0370*/ 	.word	0x0500000f


	//   ....[130]....
        /*0374*/ 	.word	0x0500000f


	//   ....[131]....
        /*0378*/ 	.word	0x0500000f


	//   ....[132]....
        /*037c*/ 	.word	0x0500000f


	//   ....[133]....
        /*0380*/ 	.word	0x0500000f


	//   ....[134]....
        /*0384*/ 	.word	0x0500000f


	//   ....[135]....
        /*0388*/ 	.word	0x0500000f


	//   ....[136]....
        /*038c*/ 	.word	0x0500000f


	//   ....[137]....
        /*0390*/ 	.word	0x0500000f


	//   ....[138]....
        /*0394*/ 	.word	0x0500000f


	//   ....[139]....
        /*0398*/ 	.word	0x0500000f


	//   ....[140]....
        /*039c*/ 	.word	0x0500000f


	//   ....[141]....
        /*03a0*/ 	.word	0x0500000f


	//   ....[142]....
        /*03a4*/ 	.word	0x0500000f


	//   ....[143]....
        /*03a8*/ 	.word	0x0500000f


	//   ....[144]....
        /*03ac*/ 	.word	0x0500000f


	//   ....[145]....
        /*03b0*/ 	.word	0x0500000f


	//   ....[146]....
        /*03b4*/ 	.word	0x0500000f


	//   ....[147]....
        /*03b8*/ 	.word	0x0500000f


	//   ....[148]....
        /*03bc*/ 	.word	0x0500000f


	//   ....[149]....
        /*03c0*/ 	.word	0x0500000f


	//   ....[150]....
        /*03c4*/ 	.word	0x0500000f


	//   ....[151]....
        /*03c8*/ 	.word	0x0500000f


	//   ....[152]....
        /*03cc*/ 	.word	0x0500000f


	//   ....[153]....
        /*03d0*/ 	.word	0x0500000f


	//   ....[154]....
        /*03d4*/ 	.word	0x0500000f


	//   ....[155]....
        /*03d8*/ 	.word	0x0500000f


	//   ....[156]....
        /*03dc*/ 	.word	0x0500000f


	//   ....[157]....
        /*03e0*/ 	.word	0x0500000f


	//   ....[158]....
        /*03e4*/ 	.word	0x0500000f


	//   ....[159]....
        /*03e8*/ 	.word	0x0500000f


	//   ....[160]....
        /*03ec*/ 	.word	0x0500000f


	//   ....[161]....
        /*03f0*/ 	.word	0x0500000f


	//   ....[162]....
        /*03f4*/ 	.word	0x0500000f


	//   ....[163]....
        /*03f8*/ 	.word	0x0500000f


	//   ....[164]....
        /*03fc*/ 	.word	0x0500000f


	//   ....[165]....
        /*0400*/ 	.word	0x0500000f


	//   ....[166]....
        /*0404*/ 	.word	0x0500000f


	//   ....[167]....
        /*0408*/ 	.word	0x0500000f


	//   ....[168]....
        /*040c*/ 	.word	0x0500000f


	//   ....[169]....
        /*0410*/ 	.word	0x0500000f


	//   ....[170]....
        /*0414*/ 	.word	0x0500000f


	//   ....[171]....
        /*0418*/ 	.word	0x0500000f


	//   ....[172]....
        /*041c*/ 	.word	0x0500000f


	//   ....[173]....
        /*0420*/ 	.word	0x0500000f


	//   ....[174]....
        /*0424*/ 	.word	0x0500000f


	//   ....[175]....
        /*0428*/ 	.word	0x0500000f


	//   ....[176]....
        /*042c*/ 	.word	0x0500000f


	//   ....[177]....
        /*0430*/ 	.word	0x0500000f


	//   ....[178]....
        /*0434*/ 	.word	0x0500000f


	//   ....[179]....
        /*0438*/ 	.word	0x0500000f


	//   ....[180]....
        /*043c*/ 	.word	0x0500000f


	//   ....[181]....
        /*0440*/ 	.word	0x0500000f


	//   ....[182]....
        /*0444*/ 	.word	0x0500000f


	//   ....[183]....
        /*0448*/ 	.word	0x0500000f


	//   ....[184]....
        /*044c*/ 	.word	0x0500000f


	//   ....[185]....
        /*0450*/ 	.word	0x0500000f


	//   ....[186]....
        /*0454*/ 	.word	0x0500000f


	//   ....[187]....
        /*0458*/ 	.word	0x0500000f


	//   ....[188]....
        /*045c*/ 	.word	0x0500000f


	//   ....[189]....
        /*0460*/ 	.word	0x0500000f


	//   ....[190]....
        /*0464*/ 	.word	0x0500000f


	//   ....[191]....
        /*0468*/ 	.word	0x0500000f


	//   ....[192]....
        /*046c*/ 	.word	0x0500000f


	//   ....[193]....
        /*0470*/ 	.word	0x0500000f


	//   ....[194]....
        /*0474*/ 	.word	0x0500000f


	//   ....[195]....
        /*0478*/ 	.word	0x0500000f


	//   ....[196]....
        /*047c*/ 	.word	0x0500000f


	//   ....[197]....
        /*0480*/ 	.word	0x0500000f


	//   ....[198]....
        /*0484*/ 	.word	0x0500000f


	//   ....[199]....
        /*0488*/ 	.word	0x0500000f


	//   ....[200]....
        /*048c*/ 	.word	0x0500000f


	//   ....[201]....
        /*0490*/ 	.word	0x0500000f


	//   ....[202]....
        /*0494*/ 	.word	0x0500000f


	//   ....[203]....
        /*0498*/ 	.word	0x0500000f


	//----- nvinfo : EIATTR_COOP_GROUP_INSTR_OFFSETS
	.align		4
.L_117:
        /*049c*/ 	.byte	0x04, 0x28
        /*049e*/ 	.short	(.L_119 - .L_118)


	//   ....[0]....
.L_118:
        /*04a0*/ 	.word	0x00000070


	//   ....[1]....
        /*04a4*/ 	.word	0x000000b0


	//   ....[2]....
        /*04a8*/ 	.word	0x000002d0


	//   ....[3]....
        /*04ac*/ 	.word	0x00000430


	//   ....[4]....
        /*04b0*/ 	.word	0x00000550


	//   ....[5]....
        /*04b4*/ 	.word	0x000006b0


	//   ....[6]....
        /*04b8*/ 	.word	0x000015f0


	//   ....[7]....
        /*04bc*/ 	.word	0x00004d30


	//   ....[8]....
        /*04c0*/ 	.word	0x00004db0


	//   ....[9]....
        /*04c4*/ 	.word	0x00005160


	//   ....[10]....
        /*04c8*/ 	.word	0x000051e0


	//   ....[11]....
        /*04cc*/ 	.word	0x000094f0


	//   ....[12]....
        /*04d0*/ 	.word	0x00009510


	//   ....[13]....
        /*04d4*/ 	.word	0x00009530


	//   ....[14]....
        /*04d8*/ 	.word	0x00009550


	//   ....[15]....
        /*04dc*/ 	.word	0x0000a8f0


	//   ....[16]....
        /*04e0*/ 	.word	0x0000a930


	//   ....[17]....
        /*04e4*/ 	.word	0x0000aa00


	//   ....[18]....
        /*04e8*/ 	.word	0x0000aa10


	//   ....[19]....
        /*04ec*/ 	.word	0x0000c780


	//   ....[20]....
        /*04f0*/ 	.word	0x0000c7c0


	//   ....[21]....
        /*04f4*/ 	.word	0x0000c830


	//   ....[22]....
        /*04f8*/ 	.word	0x0000c870


	//   ....[23]....
        /*04fc*/ 	.word	0x0000d0b0


	//   ....[24]....
        /*0500*/ 	.word	0x0000d0f0


	//   ....[25]....
        /*0504*/ 	.word	0x0000d260


	//   ....[26]....
        /*0508*/ 	.word	0x0000d280


	//   ....[27]....
        /*050c*/ 	.word	0x0000d3c0


	//   ....[28]....
        /*0510*/ 	.word	0x0000d3e0


	//   ....[29]....
        /*0514*/ 	.word	0x0000d530


	//   ....[30]....
        /*0518*/ 	.word	0x0000d550


	//   ....[31]....
        /*051c*/ 	.word	0x0000df90


	//   ....[32]....
        /*0520*/ 	.word	0x0000dfb0


	//   ....[33]....
        /*0524*/ 	.word	0x0000e0f0


	//   ....[34]....
        /*0528*/ 	.word	0x0000e110


	//   ....[35]....
        /*052c*/ 	.word	0x0000e250


	//   ....[36]....
        /*0530*/ 	.word	0x0000e270


	//   ....[37]....
        /*0534*/ 	.word	0x0000e3c0


	//   ....[38]....
        /*0538*/ 	.word	0x0000e3e0


	//   ....[39]....
        /*053c*/ 	.word	0x0000e5b0


	//   ....[40]....
        /*0540*/ 	.word	0x0000e780


	//   ....[41]....
        /*0544*/ 	.word	0x0000e7b0


	//   ....[42]....
        /*0548*/ 	.word	0x0000e7e0


	//   ....[43]....
        /*054c*/ 	.word	0x0000e810


	//   ....[44]....
        /*0550*/ 	.word	0x0000e840


	//   ....[45]....
        /*0554*/ 	.word	0x0000e870


	//   ....[46]....
        /*0558*/ 	.word	0x0000e9c0


	//   ....[47]....
        /*055c*/ 	.word	0x0000e9f0


	//   ....[48]....
        /*0560*/ 	.word	0x0000ea20


	//   ....[49]....
        /*0564*/ 	.word	0x0000ea50


	//   ....[50]....
        /*0568*/ 	.word	0x0000ea80


	//   ....[51]....
        /*056c*/ 	.word	0x0000eab0


	//   ....[52]....
        /*0570*/ 	.word	0x0000eb40


	//   ....[53]....
        /*0574*/ 	.word	0x0000eb70


	//   ....[54]....
        /*0578*/ 	.word	0x0000ebf0


	//   ....[55]....
        /*057c*/ 	.word	0x00010190


	//   ....[56]....
        /*0580*/ 	.word	0x000101d0


	//   ....[57]....
        /*0584*/ 	.word	0x00010200


	//   ....[58]....
        /*0588*/ 	.word	0x000102b0


	//   ....[59]....
        /*058c*/ 	.word	0x000102f0


	//   ....[60]....
        /*0590*/ 	.word	0x00010350


	//   ....[61]....
        /*0594*/ 	.word	0x00010390


	//   ....[62]....
        /*0598*/ 	.word	0x000103f0


	//   ....[63]....
        /*059c*/ 	.word	0x00010410


	//   ....[64]....
        /*05a0*/ 	.word	0x00010440


	//   ....[65]....
        /*05a4*/ 	.word	0x00010c40


	//   ....[66]....
        /*05a8*/ 	.word	0x00010c70


	//   ....[67]....
        /*05ac*/ 	.word	0x00010cd0


	//   ....[68]....
        /*05b0*/ 	.word	0x00010d30


	//   ....[69]....
        /*05b4*/ 	.word	0x00010d70


	//   ....[70]....
        /*05b8*/ 	.word	0x00010df0


	//   ....[71]....
        /*05bc*/ 	.word	0x00010e40


	//   ....[72]....
        /*05c0*/ 	.word	0x00010eb0


	//   ....[73]....
        /*05c4*/ 	.word	0x00010f00


	//   ....[74]....
        /*05c8*/ 	.word	0x00010f70


	//   ....[75]....
        /*05cc*/ 	.word	0x00010fb0


	//   ....[76]....
        /*05d0*/ 	.word	0x00011030


	//   ....[77]....
        /*05d4*/ 	.word	0x00011080


	//   ....[78]....
        /*05d8*/ 	.word	0x000110f0


	//   ....[79]....
        /*05dc*/ 	.word	0x00011140


	//   ....[80]....
        /*05e0*/ 	.word	0x00011190


	//   ....[81]....
        /*05e4*/ 	.word	0x00011950


	//   ....[82]....
        /*05e8*/ 	.word	0x00011980


	//   ....[83]....
        /*05ec*/ 	.word	0x000119b0


	//   ....[84]....
        /*05f0*/ 	.word	0x00011a70


	//   ....[85]....
        /*05f4*/ 	.word	0x00011aa0


	//   ....[86]....
        /*05f8*/ 	.word	0x00011af0


	//   ....[87]....
        /*05fc*/ 	.word	0x00011b20


	//   ....[88]....
        /*0600*/ 	.word	0x00011b70


	//   ....[89]....
        /*0604*/ 	.word	0x00011ba0


	//   ....[90]....
        /*0608*/ 	.word	0x00011c10


	//   ....[91]....
        /*060c*/ 	.word	0x00011ef0


	//   ....[92]....
        /*0610*/ 	.word	0x00011f10


	//   ....[93]....
        /*0614*/ 	.word	0x00011f20


	//   ....[94]....
        /*0618*/ 	.word	0x00011fd0


	//   ....[95]....
        /*061c*/ 	.word	0x00011fe0


	//   ....[96]....
        /*0620*/ 	.word	0x00012090


	//   ....[97]....
        /*0624*/ 	.word	0x000120a0


	//   ....[98]....
        /*0628*/ 	.word	0x00012150


	//   ....[99]....
        /*062c*/ 	.word	0x00012160


	//   ....[100]....
        /*0630*/ 	.word	0x00012170


	//   ....[101]....
        /*0634*/ 	.word	0x00012790


	//   ....[102]....
        /*0638*/ 	.word	0x000127d0


	//   ....[103]....
        /*063c*/ 	.word	0x00012810


	//   ....[104]....
        /*0640*/ 	.word	0x00012840


	//   ....[105]....
        /*0644*/ 	.word	0x00012860


	//   ....[106]....
        /*0648*/ 	.word	0x00012910


	//   ....[107]....
        /*064c*/ 	.word	0x000129c0


	//   ....[108]....
        /*0650*/ 	.word	0x000129f0


	//   ....[109]....
        /*0654*/ 	.word	0x00012a00


	//   ....[110]....
        /*0658*/ 	.word	0x00012a90


	//   ....[111]....
        /*065c*/ 	.word	0x00012ec0


	//   ....[112]....
        /*0660*/ 	.word	0x00012f10


	//   ....[113]....
        /*0664*/ 	.word	0x00012f40


	//   ....[114]....
        /*0668*/ 	.word	0x00012f50


	//   ....[115]....
        /*066c*/ 	.word	0x00012f80


	//   ....[116]....
        /*0670*/ 	.word	0x00012fb0


	//   ....[117]....
        /*0674*/ 	.word	0x00012fe0


	//   ....[118]....
        /*0678*/ 	.word	0x00013010


	//   ....[119]....
        /*067c*/ 	.word	0x00013190


	//   ....[120]....
        /*0680*/ 	.word	0x000131c0


	//   ....[121]....
        /*0684*/ 	.word	0x000131f0


	//   ....[122]....
        /*0688*/ 	.word	0x00013220


	//   ....[123]....
        /*068c*/ 	.word	0x00013250


	//   ....[124]....
        /*0690*/ 	.word	0x00013280


	//   ....[125]....
        /*0694*/ 	.word	0x00013340


	//   ....[126]....
        /*0698*/ 	.word	0x00013360


	//   ....[127]....
        /*069c*/ 	.word	0x000133d0


	//   ....[128]....
        /*06a0*/ 	.word	0x00013840


	//   ....[129]....
        /*06a4*/ 	.word	0x00013d30


	//   ....[130]....
        /*06a8*/ 	.word	0x00013e20


	//   ....[131]....
        /*06ac*/ 	.word	0x00013ef0


	//   ....[132]....
        /*06b0*/ 	.word	0x00013f60


	//   ....[133]....
        /*06b4*/ 	.word	0x00014000


	//   ....[134]....
        /*06b8*/ 	.word	0x000140e0


	//   ....[135]....
        /*06bc*/ 	.word	0x000141e0


	//   ....[136]....
        /*06c0*/ 	.word	0x00014250


	//   ....[137]....
        /*06c4*/ 	.word	0x00014340


	//   ....[138]....
        /*06c8*/ 	.word	0x000143b0


	//   ....[139]....
        /*06cc*/ 	.word	0x00014490


	//   ....[140]....
        /*06d0*/ 	.word	0x00014540


	//   ....[141]....
        /*06d4*/ 	.word	0x000145b0


	//   ....[142]....
        /*06d8*/ 	.word	0x00014630


	//   ....[143]....
        /*06dc*/ 	.word	0x00014700


	//   ....[144]....
        /*06e0*/ 	.word	0x00014780


	//   ....[145]....
        /*06e4*/ 	.word	0x00014870


	//   ....[146]....
        /*06e8*/ 	.word	0x000148f0


	//   ....[147]....
        /*06ec*/ 	.word	0x000149e0


	//   ....[148]....
        /*06f0*/ 	.word	0x00014a60


	//   ....[149]....
        /*06f4*/ 	.word	0x00014b50


	//   ....[150]....
        /*06f8*/ 	.word	0x00014bd0


	//   ....[151]....
        /*06fc*/ 	.word	0x00014cc0


	//   ....[152]....
        /*0700*/ 	.word	0x00014d40


	//   ....[153]....
        /*0704*/ 	.word	0x00014e30


	//   ....[154]....
        /*0708*/ 	.word	0x00014eb0


	//   ....[155]....
        /*070c*/ 	.word	0x00014f80


	//   ....[156]....
        /*0710*/ 	.word	0x000150b0


	//   ....[157]....
        /*0714*/ 	.word	0x00015180


	//   ....[158]....
        /*0718*/ 	.word	0x00015250


	//   ....[159]....
        /*071c*/ 	.word	0x00015330


	//   ....[160]....
        /*0720*/ 	.word	0x00015390


	//   ....[161]....
        /*0724*/ 	.word	0x00015470


	//   ....[162]....
        /*0728*/ 	.word	0x000154d0


	//   ....[163]....
        /*072c*/ 	.word	0x000155b0


	//   ....[164]....
        /*0730*/ 	.word	0x00015610


	//   ....[165]....
        /*0734*/ 	.word	0x00015720


	//   ....[166]....
        /*0738*/ 	.word	0x00015810


	//   ....[167]....
        /*073c*/ 	.word	0x000158b0


	//   ....[168]....
        /*0740*/ 	.word	0x00015910


	//   ....[169]....
        /*0744*/ 	.word	0x00015a30


	//   ....[170]....
        /*0748*/ 	.word	0x00015a90


	//   ....[171]....
        /*074c*/ 	.word	0x00015bb0


	//   ....[172]....
        /*0750*/ 	.word	0x00015c10


	//   ....[173]....
        /*0754*/ 	.word	0x00015d30


	//   ....[174]....
        /*0758*/ 	.word	0x00015d90


	//   ....[175]....
        /*075c*/ 	.word	0x00015e60


	//   ....[176]....
        /*0760*/ 	.word	0x00015fc0


	//   ....[177]....
        /*0764*/ 	.word	0x00016070


	//   ....[178]....
        /*0768*/ 	.word	0x000161c0


	//   ....[179]....
        /*076c*/ 	.word	0x00016270


	//   ....[180]....
        /*0770*/ 	.word	0x000162d0


	//   ....[181]....
        /*0774*/ 	.word	0x00016390


	//   ....[182]....
        /*0778*/ 	.word	0x00016470


	//   ....[183]....
        /*077c*/ 	.word	0x00016530


	//   ....[184]....
        /*0780*/ 	.word	0x00016610


	//   ....[185]....
        /*0784*/ 	.word	0x000166d0


	//   ....[186]....
        /*0788*/ 	.word	0x000167e0


	//   ....[187]....
        /*078c*/ 	.word	0x00016880


	//   ....[188]....
        /*0790*/ 	.word	0x000169a0


	//   ....[189]....
        /*0794*/ 	.word	0x00016a10


	//   ....[190]....
        /*0798*/ 	.word	0x00016a80


	//   ....[191]....
        /*079c*/ 	.word	0x00016af0


	//   ....[192]....
        /*07a0*/ 	.word	0x00016b60


	//   ....[193]....
        /*07a4*/ 	.word	0x00016be0


	//   ....[194]....
        /*07a8*/ 	.word	0x00016c70


	//   ....[195]....
        /*07ac*/ 	.word	0x00016d00


	//   ....[196]....
        /*07b0*/ 	.word	0x00016d70


	//   ....[197]....
        /*07b4*/ 	.word	0x00016de0


	//   ....[198]....
        /*07b8*/ 	.word	0x00016e50


	//   ....[199]....
        /*07bc*/ 	.word	0x00016ed0


	//   ....[200]....
        /*07c0*/ 	.word	0x00016f40


	//   ....[201]....
        /*07c4*/ 	.word	0x00016fe0


	//   ....[202]....
        /*07c8*/ 	.word	0x00017070


	//   ....[203]....
        /*07cc*/ 	.word	0x00017190


	//----- nvinfo : EIATTR_REG_RECONFIG
	.align		4
.L_119:
        /*07d0*/ 	.byte	0x01, 0x54
	.zero		2


	//----- nvinfo : EIATTR_SYSCALL_OFFSETS
	.align		4
        /*07d4*/ 	.byte	0x04, 0x46
        /*07d6*/ 	.short	(.L_121 - .L_120)


	//   ....[0]....
.L_120:
        /*07d8*/ 	.word	0x000017d0


	//   ....[1]....
        /*07dc*/ 	.word	0x0000f780


	//   ....[2]....
        /*07e0*/ 	.word	0x0000f8d0


	//   ....[3]....
        /*07e4*/ 	.word	0x0000f9c0


	//   ....[4]....
        /*07e8*/ 	.word	0x00010890


	//----- nvinfo : EIATTR_MBARRIER_INSTR_OFFSETS
	.align		4
.L_121:
        /*07ec*/ 	.byte	0x04, 0x39
        /*07ee*/ 	.short	(.L_123 - .L_122)


	//   ....[0]....
.L_122:
        /*07f0*/ 	.word	0x00000180
        /*07f4*/ 	.word	0x000000ff
        /*07f8*/ 	.word	0x00038800
        /*07fc*/ 	.short	0x0100
        /*07fe*/ 	.byte	0x08
	.zero		1


	//   ....[1]....
        /*0800*/ 	.word	0x00000190
        /*0804*/ 	.word	0x000000ff
        /*0808*/ 	.word	0x00038820
        /*080c*/ 	.short	0x0100
        /*080e*/ 	.byte	0x08
	.zero		1


	//   ....[2]....
        /*0810*/ 	.word	0x00000280
        /*0814*/ 	.word	0x000000ff
        /*0818*/ 	.word	0x00038830
        /*081c*/ 	.short	0x0100
        /*081e*/ 	.byte	0x08
	.zero		1


	//   ....[3]....
        /*0820*/ 	.word	0x00000290
        /*0824*/ 	.word	0x000000ff
        /*0828*/ 	.word	0x00038840
        /*082c*/ 	.short	0x0100
        /*082e*/ 	.byte	0x08
	.zero		1


	//   ....[4]....
        /*0830*/ 	.word	0x000002a0
        /*0834*/ 	.word	0x000000ff
        /*0838*/ 	.word	0x00038838
        /*083c*/ 	.short	0x0100
        /*083e*/ 	.byte	0x08
	.zero		1


	//   ....[5]....
        /*0840*/ 	.word	0x000002b0
        /*0844*/ 	.word	0x000000ff
        /*0848*/ 	.word	0x00038848
        /*084c*/ 	.short	0x0100
        /*084e*/ 	.byte	0x08
	.zero		1


	//   ....[6]....
        /*0850*/ 	.word	0x000003e0
        /*0854*/ 	.word	0x000000ff
        /*0858*/ 	.word	0x00038850
        /*085c*/ 	.short	0x0100
        /*085e*/ 	.byte	0x08
	.zero		1


	//   ....[7]....
        /*0860*/ 	.word	0x000003f0
        /*0864*/ 	.word	0x000000ff
        /*0868*/ 	.word	0x00038860
        /*086c*/ 	.short	0x0100
        /*086e*/ 	.byte	0x08
	.zero		1


	//   ....[8]....
        /*0870*/ 	.word	0x00000400
        /*0874*/ 	.word	0x000000ff
        /*0878*/ 	.word	0x00038858
        /*087c*/ 	.short	0x0100
        /*087e*/ 	.byte	0x08
	.zero		1


	//   ....[9]....
        /*0880*/ 	.word	0x00000410
        /*0884*/ 	.word	0x000000ff
        /*0888*/ 	.word	0x00038868
        /*088c*/ 	.short	0x0100
        /*088e*/ 	.byte	0x08
	.zero		1


	//   ....[10]....
        /*0890*/ 	.word	0x00000500
        /*0894*/ 	.word	0x000000ff
        /*0898*/ 	.word	0x00038870
        /*089c*/ 	.short	0x0100
        /*089e*/ 	.byte	0x06
	.zero		1


	//   ....[11]....
        /*08a0*/ 	.word	0x00000510
        /*08a4*/ 	.word	0x000000ff
        /*08a8*/ 	.word	0x00038880
        /*08ac*/ 	.short	0x0100
        /*08ae*/ 	.byte	0x06
	.zero		1


	//   ....[12]....
        /*08b0*/ 	.word	0x00000520
        /*08b4*/ 	.word	0x000000ff
        /*08b8*/ 	.word	0x00038878
        /*08bc*/ 	.short	0x0100
        /*08be*/ 	.byte	0x06
	.zero		1


	//   ....[13]....
        /*08c0*/ 	.word	0x00000530
        /*08c4*/ 	.word	0x000000ff
        /*08c8*/ 	.word	0x00038888
        /*08cc*/ 	.short	0x0100
        /*08ce*/ 	.byte	0x06
	.zero		1


	//   ....[14]....
        /*08d0*/ 	.word	0x00000660
        /*08d4*/ 	.word	0x000000ff
        /*08d8*/ 	.word	0x00038890
        /*08dc*/ 	.short	0x0100
        /*08de*/ 	.byte	0x08
	.zero		1


	//   ....[15]....
        /*08e0*/ 	.word	0x00000670
        /*08e4*/ 	.word	0x000000ff
        /*08e8*/ 	.word	0x000388a0
        /*08ec*/ 	.short	0x0100
        /*08ee*/ 	.byte	0x08
	.zero		1


	//   ....[16]....
        /*08f0*/ 	.word	0x00000680
        /*08f4*/ 	.word	0x000000ff
        /*08f8*/ 	.word	0x00038898
        /*08fc*/ 	.short	0x0100
        /*08fe*/ 	.byte	0x08
	.zero		1


	//   ....[17]....
        /*0900*/ 	.word	0x00000690
        /*0904*/ 	.word	0x000000ff
        /*0908*/ 	.word	0x000388a8
        /*090c*/ 	.short	0x0100
        /*090e*/ 	.byte	0x08
	.zero		1


	//   ....[18]....
        /*0910*/ 	.word	0x000007d0
        /*0914*/ 	.word	0x000000ff
        /*0918*/ 	.word	0x000388b0
        /*091c*/ 	.short	0x0100
        /*091e*/ 	.byte	0x08
	.zero		1


	//   ....[19]....
        /*0920*/ 	.word	0x000007e0
        /*0924*/ 	.word	0x000000ff
        /*0928*/ 	.word	0x000388c0
        /*092c*/ 	.short	0x0100
        /*092e*/ 	.byte	0x08
	.zero		1


	//   ....[20]....
        /*0930*/ 	.word	0x000007f0
        /*0934*/ 	.word	0x000000ff
        /*0938*/ 	.word	0x000388b8
        /*093c*/ 	.short	0x0100
        /*093e*/ 	.byte	0x08
	.zero		1


	//   ....[21]....
        /*0940*/ 	.word	0x00000800
        /*0944*/ 	.word	0x000000ff
        /*0948*/ 	.word	0x000388c8
        /*094c*/ 	.short	0x0100
        /*094e*/ 	.byte	0x08
	.zero		1


	//   ....[22]....
        /*0950*/ 	.word	0x00001870
        /*0954*/ 	.word	0x000000ff
        /*0958*/ 	.word	0x00038800
        /*095c*/ 	.short	0x010a
        /*095e*/ 	.byte	0x28
	.zero		1


	//   ....[23]....
        /*0960*/ 	.word	0x00001900
        /*0964*/ 	.word	0x00000000
        /*0968*/ 	.word	0x00038830
        /*096c*/ 	.short	0x010a
        /*096e*/ 	.byte	0x3f
	.zero		1


	//   ....[24]....
        /*0970*/ 	.word	0x00001950
        /*0974*/ 	.word	0x00000000
        /*0978*/ 	.word	0x00038830
        /*097c*/ 	.short	0x010a
        /*097e*/ 	.byte	0x3f
	.zero		1


	//   ....[25]....
        /*0980*/ 	.word	0x00004440
        /*0984*/ 	.word	0x000000ff
        /*0988*/ 	.word	0x00000000
        /*098c*/ 	.short	0x0101
        /*098e*/ 	.byte	0x04
	.zero		1


	//   ....[26]....
        /*0990*/ 	.word	0x000060e0
        /*0994*/ 	.word	0x000000ff
        /*0998*/ 	.word	0x00038830
        /*099c*/ 	.short	0x010a
        /*099e*/ 	.byte	0x3d
	.zero		1


	//   ....[27]....
        /*09a0*/ 	.word	0x00006120
        /*09a4*/ 	.word	0x000000ff
        /*09a8*/ 	.word	0x00038830
        /*09ac*/ 	.short	0x010a
        /*09ae*/ 	.byte	0x3d
	.zero		1


	//   ....[28]....
        /*09b0*/ 	.word	0x00008a80
        /*09b4*/ 	.word	0x000000ff
        /*09b8*/ 	.word	0x00038850
        /*09bc*/ 	.short	0x010a
        /*09be*/ 	.byte	0x04
	.zero		1


	//   ....[29]....
        /*09c0*/ 	.word	0x00008ac0
        /*09c4*/ 	.word	0x000000ff
        /*09c8*/ 	.word	0x00038850
        /*09cc*/ 	.short	0x010a
        /*09ce*/ 	.byte	0x04
	.zero		1


	//   ....[30]....
        /*09d0*/ 	.word	0x00009110
        /*09d4*/ 	.word	0x000000ff
        /*09d8*/ 	.word	0x00000000
        /*09dc*/ 	.short	0x0101
        /*09de*/ 	.byte	0x3d
	.zero		1


	//   ....[31]....
        /*09e0*/ 	.word	0x00009ef0
        /*09e4*/ 	.word	0x000000ff
        /*09e8*/ 	.word	0x00000000
        /*09ec*/ 	.short	0x0101
        /*09ee*/ 	.byte	0x04
	.zero		1


	//   ....[32]....
        /*09f0*/ 	.word	0x0000a860
        /*09f4*/ 	.word	0x000000ff
        /*09f8*/ 	.word	0x00038850
        /*09fc*/ 	.short	0x010a
        /*09fe*/ 	.byte	0x07
	.zero		1


	//   ....[33]....
        /*0a00*/ 	.word	0x0000a8a0
        /*0a04*/ 	.word	0x000000ff
        /*0a08*/ 	.word	0x00038850
        /*0a0c*/ 	.short	0x010a
        /*0a0e*/ 	.byte	0x07
	.zero		1


	//   ....[34]....
        /*0a10*/ 	.word	0x0000ada0
        /*0a14*/ 	.word	0x000000ff
        /*0a18*/ 	.word	0x00000000
        /*0a1c*/ 	.short	0x0101
        /*0a1e*/ 	.byte	0x04
	.zero		1


	//   ....[35]....
        /*0a20*/ 	.word	0x0000d0e0
        /*0a24*/ 	.word	0x000000ff
        /*0a28*/ 	.word	0x00000000
        /*0a2c*/ 	.short	0x0101
        /*0a2e*/ 	.byte	0x0a
	.zero		1


	//   ....[36]....
        /*0a30*/ 	.word	0x0000ffa0
        /*0a34*/ 	.word	0x00000005
        /*0a38*/ 	.word	0x00038840
        /*0a3c*/ 	.short	0x010a
        /*0a3e*/ 	.byte	0x3f
	.zero		1


	//   ....[37]....
        /*0a40*/ 	.word	0x000105b0
        /*0a44*/ 	.word	0x00000005
        /*0a48*/ 	.word	0x00038830
        /*0a4c*/ 	.short	0x0107
        /*0a4e*/ 	.byte	0x3f
	.zero		1


	//   ....[38]....
        /*0a50*/ 	.word	0x00010690
        /*0a54*/ 	.word	0x00000005
        /*0a58*/ 	.word	0x00038830
        /*0a5c*/ 	.short	0x0101
        /*0a5e*/ 	.byte	0x3f
	.zero		1


	//   ....[39]....
        /*0a60*/ 	.word	0x00011280
        /*0a64*/ 	.word	0x00000016
        /*0a68*/ 	.word	0x00038800
        /*0a6c*/ 	.short	0x0107
        /*0a6e*/ 	.byte	0x3f
	.zero		1


	//   ....[40]....
        /*0a70*/ 	.word	0x00011380
        /*0a74*/ 	.word	0x00000016
        /*0a78*/ 	.word	0x00038800
        /*0a7c*/ 	.short	0x0101
        /*0a7e*/ 	.byte	0x3f
	.zero		1


	//   ....[41]....
        /*0a80*/ 	.word	0x000113a0
        /*0a84*/ 	.word	0x00000016
        /*0a88*/ 	.word	0x00038820
        /*0a8c*/ 	.short	0x010a
        /*0a8e*/ 	.byte	0x3f
	.zero		1


	//   ....[42]....
        /*0a90*/ 	.word	0x000117a0
        /*0a94*/ 	.word	0x00000006
        /*0a98*/ 	.word	0x00038840
        /*0a9c*/ 	.short	0x010a
        /*0a9e*/ 	.byte	0x3f
	.zero		1


	//   ....[43]....
        /*0aa0*/ 	.word	0x00011d20
        /*0aa4*/ 	.word	0x00000006
        /*0aa8*/ 	.word	0x00038830
        /*0aac*/ 	.short	0x0107
        /*0aae*/ 	.byte	0x3f
	.zero		1


	//   ....[44]....
        /*0ab0*/ 	.word	0x00011dd0
        /*0ab4*/ 	.word	0x00000006
        /*0ab8*/ 	.word	0x00038830
        /*0abc*/ 	.short	0x0101
        /*0abe*/ 	.byte	0x3f
	.zero		1


	//   ....[45]....
        /*0ac0*/ 	.word	0x00011e30
        /*0ac4*/ 	.word	0x00000006
        /*0ac8*/ 	.word	0x00038860
        /*0acc*/ 	.short	0x010a
        /*0ace*/ 	.byte	0x3f
	.zero		1


	//   ....[46]....
        /*0ad0*/ 	.word	0x00012320
        /*0ad4*/ 	.word	0x00000006
        /*0ad8*/ 	.word	0x00038850
        /*0adc*/ 	.short	0x0107
        /*0ade*/ 	.byte	0x3f
	.zero		1


	//   ....[47]....
        /*0ae0*/ 	.word	0x000124e0
        /*0ae4*/ 	.word	0x00000006
        /*0ae8*/ 	.word	0x00038850
        /*0aec*/ 	.short	0x0101
        /*0aee*/ 	.byte	0x3f
	.zero		1


	//   ....[48]....
        /*0af0*/ 	.word	0x000126e0
        /*0af4*/ 	.word	0x00000004
        /*0af8*/ 	.word	0x00038860
        /*0afc*/ 	.short	0x010a
        /*0afe*/ 	.byte	0x3f
	.zero		1


	//   ....[49]....
        /*0b00*/ 	.word	0x00012c10
        /*0b04*/ 	.word	0x00000004
        /*0b08*/ 	.word	0x00038850
        /*0b0c*/ 	.short	0x0107
        /*0b0e*/ 	.byte	0x3f
	.zero		1


	//   ....[50]....
        /*0b10*/ 	.word	0x00012cc0
        /*0b14*/ 	.word	0x00000004
        /*0b18*/ 	.word	0x00038850
        /*0b1c*/ 	.short	0x0101
        /*0b1e*/ 	.byte	0x3f
	.zero		1


	//   ....[51]....
        /*0b20*/ 	.word	0x000137c0
        /*0b24*/ 	.word	0x00000004
        /*0b28*/ 	.word	0x00038820
        /*0b2c*/ 	.short	0x010a
        /*0b2e*/ 	.byte	0x3f
	.zero		1


	//   ....[52]....
        /*0b30*/ 	.word	0x00013960
        /*0b34*/ 	.word	0x00000005
        /*0b38*/ 	.word	0x00038840
        /*0b3c*/ 	.short	0x010a
        /*0b3e*/ 	.byte	0x3f
	.zero		1


	//   ....[53]....
        /*0b40*/ 	.word	0x00013a00
        /*0b44*/ 	.word	0x0000001b
        /*0b48*/ 	.word	0x00038840
        /*0b4c*/ 	.short	0x010a
        /*0b4e*/ 	.byte	0x3f
	.zero		1


	//   ....[54]....
        /*0b50*/ 	.word	0x00013a40
        /*0b54*/ 	.word	0x00000005
        /*0b58*/ 	.word	0x00038860
        /*0b5c*/ 	.short	0x010a
        /*0b5e*/ 	.byte	0x3f
	.zero		1


	//   ....[55]....
        /*0b60*/ 	.word	0x00013a80
        /*0b64*/ 	.word	0x0000001b
        /*0b68*/ 	.word	0x00038860
        /*0b6c*/ 	.short	0x010a
        /*0b6e*/ 	.byte	0x3f
	.zero		1


	//   ....[56]....
        /*0b70*/ 	.word	0x00013af0
        /*0b74*/ 	.word	0x00000003
        /*0b78*/ 	.word	0x00038800
        /*0b7c*/ 	.short	0x010a
        /*0b7e*/ 	.byte	0x3f
	.zero		1


	//   ....[57]....
        /*0b80*/ 	.word	0x00013b40
        /*0b84*/ 	.word	0x00000000
        /*0b88*/ 	.word	0x00038830
        /*0b8c*/ 	.short	0x010a
        /*0b8e*/ 	.byte	0x3f
	.zero		1


	//   ....[58]....
        /*0b90*/ 	.word	0x00013ba0
        /*0b94*/ 	.word	0x00000099
        /*0b98*/ 	.word	0x00038830
        /*0b9c*/ 	.short	0x010a
        /*0b9e*/ 	.byte	0x3f
	.zero		1


	//   ....[59]....
        /*0ba0*/ 	.word	0x00013c00
        /*0ba4*/ 	.word	0x00000002
        /*0ba8*/ 	.word	0x00038850
        /*0bac*/ 	.short	0x010a
        /*0bae*/ 	.byte	0x3f
	.zero		1


	//   ....[60]....
        /*0bb0*/ 	.word	0x00013c60
        /*0bb4*/ 	.word	0x00000007
        /*0bb8*/ 	.word	0x00038850
        /*0bbc*/ 	.short	0x010a
        /*0bbe*/ 	.byte	0x3f
	.zero		1


	//   ....[61]....
        /*0bc0*/ 	.word	0x00013d70
        /*0bc4*/ 	.word	0x00000005
        /*0bc8*/ 	.word	0x00038840
        /*0bcc*/ 	.short	0x010a
        /*0bce*/ 	.byte	0x3f
	.zero		1


	//   ....[62]....
        /*0bd0*/ 	.word	0x00014fb0
        /*0bd4*/ 	.word	0x00000016
        /*0bd8*/ 	.word	0x00038820
        /*0bdc*/ 	.short	0x010a
        /*0bde*/ 	.byte	0x3f
	.zero		1


	//   ....[63]....
        /*0be0*/ 	.word	0x00015000
        /*0be4*/ 	.word	0x00000006
        /*0be8*/ 	.word	0x00038840
        /*0bec*/ 	.short	0x010a
        /*0bee*/ 	.byte	0x3f
	.zero		1


	//   ....[64]....
        /*0bf0*/ 	.word	0x00015760
        /*0bf4*/ 	.word	0x00000006
        /*0bf8*/ 	.word	0x00038860
        /*0bfc*/ 	.short	0x010a
        /*0bfe*/ 	.byte	0x3f
	.zero		1


	//   ....[65]....
        /*0c00*/ 	.word	0x00015f10
        /*0c04*/ 	.word	0x00000004
        /*0c08*/ 	.word	0x00038860
        /*0c0c*/ 	.short	0x010a
        /*0c0e*/ 	.byte	0x3f
	.zero		1


	//   ....[66]....
        /*0c10*/ 	.word	0x000170b0
        /*0c14*/ 	.word	0x00000004
        /*0c18*/ 	.word	0x00038820
        /*0c1c*/ 	.short	0x010a
        /*0c1e*/ 	.byte	0x3f
	.zero		1


	//   ....[67]....
        /*0c20*/ 	.word	0x00017250
        /*0c24*/ 	.word	0x00000005
        /*0c28*/ 	.word	0x00038840
        /*0c2c*/ 	.short	0x010a
        /*0c2e*/ 	.byte	0x3f
	.zero		1


	//   ....[68]....
        /*0c30*/ 	.word	0x000172a0
        /*0c34*/ 	.word	0x0000001b
        /*0c38*/ 	.word	0x00038840
        /*0c3c*/ 	.short	0x010a
        /*0c3e*/ 	.byte	0x3f
	.zero		1


	//   ....[69]....
        /*0c40*/ 	.word	0x000172f0
        /*0c44*/ 	.word	0x00000005
        /*0c48*/ 	.word	0x00038860
        /*0c4c*/ 	.short	0x010a
        /*0c4e*/ 	.byte	0x3f
	.zero		1


	//----- nvinfo : EIATTR_NUM_MBARRIERS
	.align		4
.L_123:
        /*0c50*/ 	.byte	0x03, 0x38
        /*0c52*/ 	.short	0x0016


	//----- nvinfo : EIATTR_EXIT_INSTR_OFFSETS
	.align		4
        /*0c54*/ 	.byte	0x04, 0x1c
        /*0c56*/ 	.short	(.L_125 - .L_124)


	//   ....[0]....
.L_124:
        /*0c58*/ 	.word	0x00000990


	//   ....[1]....
        /*0c5c*/ 	.word	0x0000e560


	//   ....[2]....
        /*0c60*/ 	.word	0x00013ad0


	//----- nvinfo : EIATTR_MAX_THREADS
	.align		4
.L_125:
        /*0c64*/ 	.byte	0x04, 0x05
        /*0c66*/ 	.short	(.L_127 - .L_126)
.L_126:
        /*0c68*/ 	.word	0x00000180
        /*0c6c*/ 	.word	0x00000001
        /*0c70*/ 	.word	0x00000001


	//----- nvinfo : EIATTR_CRS_STACK_SIZE
	.align		4
.L_127:
        /*0c74*/ 	.byte	0x04, 0x1e
        /*0c76*/ 	.short	(.L_129 - .L_128)
.L_128:
        /*0c78*/ 	.word	0x00000000


	//----- nvinfo : EIATTR_CBANK_PARAM_SIZE
	.align		4
.L_129:
        /*0c7c*/ 	.byte	0x03, 0x19
        /*0c7e*/ 	.short	0x0af0


	//----- nvinfo : EIATTR_PARAM_CBANK
	.align		4
        /*0c80*/ 	.byte	0x04, 0x0a
        /*0c82*/ 	.short	(.L_131 - .L_130)
	.align		4
.L_130:
        /*0c84*/ 	.word	index@(.nv.constant0._ZN7cutlass13device_kernelIN5flash11enable_sm90INS1_16FlashAttnFwdSm90INS1_25CollectiveMainloopFwdSm90ILi2EN4cute5tupleIJNS5_1CILi1EEES8_S8_EEENS6_IJNS7_ILi128EEENS7_ILi80EEENS7_ILi256EEEEEELi256ENS_10bfloat16_tEfNS_4arch4Sm90ELb0ELb0ELb1ELb1ELb1ELb0ELb0ELb1ELb1ELb1ELb0ELb0EEENS1_21CollectiveEpilogueFwdINS6_IJSA_SC_SB_EEES9_SE_SG_Li256ELb1ELb1ELb0ELb0EEENS1_36VarlenDynamicPersistentTileSchedulerILi128ELi80ELi256ELi128ELb0ELb1ELb1ELb0ELb1ELb1EEEEEEEEEvNT_6ParamsE)
        /*0c88*/ 	.short	0x0210
        /*0c8a*/ 	.short	0x0af0


	//----- nvinfo : EIATTR_SW_WAR
	.align		4
.L_131:
        /*0c8c*/ 	.byte	0x04, 0x36
        /*0c8e*/ 	.short	(.L_133 - .L_132)
.L_132:
        /*0c90*/ 	.word	0x00000008
.L_133:


//--------------------- .nv.info._ZN7cutlass13device_kernelIN5flash11enable_sm90INS1_16FlashAttnFwdSm90INS1_25CollectiveMainloopFwdSm90ILi2EN4cute5tupleIJNS5_1CILi1EEES8_S8_EEENS6_IJNS7_ILi128EEENS7_ILi80EEENS7_ILi256EEEEEELi256ENS_10bfloat16_tEfNS_4arch4Sm90ELb0ELb0ELb1ELb1ELb1ELb1ELb0ELb1ELb1ELb1ELb0ELb0EEENS1_21CollectiveEpilogueFwdINS6_IJSA_SC_SB_EEES9_SE_SG_Li256ELb1ELb1ELb0ELb0EEENS1_36VarlenDynamicPersistentTileSchedulerILi128ELi80ELi256ELi128ELb0ELb1ELb1ELb0ELb1ELb1EEEEEEEEEvNT_6ParamsE --------------------------
	.section	.nv.info._ZN7cutlass13device_kernelIN5flash11enable_sm90INS1_16FlashAttnFwdSm90INS1_25CollectiveMainloopFwdSm90ILi2EN4cute5tupleIJNS5_1CILi1EEES8_S8_EEENS6_IJNS7_ILi128EEENS7_ILi80EEENS7_ILi256EEEEEELi256ENS_10bfloat16_tEfNS_4arch4Sm90ELb0ELb0ELb1ELb1ELb1ELb1ELb0ELb1ELb1ELb1ELb0ELb0EEENS1_21CollectiveEpilogueFwdINS6_IJSA_SC_SB_EEES9_SE_SG_Li256ELb1ELb1ELb0ELb0EEENS1_36VarlenDynamicPersistentTileSchedulerILi128ELi80ELi256ELi128ELb0ELb1ELb1ELb0ELb1ELb1EEEEEEEEEvNT_6ParamsE,"",@"SHT_CUDA_INFO"
	.sectionflags	@""
	.align	4


	//----- nvinfo : EIATTR_CUDA_API_VERSION
	.align		4
        /*0000*/ 	.byte	0x04, 0x37
        /*0002*/ 	.short	(.L_135 - .L_134)
.L_134:
        /*0004*/ 	.word	0x00000082


	//----- nvinfo : EIATTR_KPARAM_INFO
	.align		4
.L_135:
        /*0008*/ 	.byte	0x04, 0x17
        /*000a*/ 	.short	(.L_137 - .L_136)
.L_136:
        /*000c*/ 	.word	0x00000000
        /*0010*/ 	.short	0x0000
        /*0012*/ 	.short	0x0070
        /*0014*/ 	.byte	0x00, 0xf0, 0x01, 0x2a


	//----- nvinfo : EIATTR_SPARSE_MMA_MASK
	.align		4
.L_137:
        /*0018*/ 	.byte	0x03, 0x50
        /*001a*/ 	.short	0x0000


	//----- nvinfo : EIATTR_MAXREG_COUNT
	.align		4
        /*001c*/ 	.byte	0x03, 0x1b
        /*001e*/ 	.short	0x00a8


	//----- nvinfo : EIATTR_NUM_BARRIERS
	.align		4
        /*0020*/ 	.byte	0x02, 0x4c
        /*0022*/ 	.byte	0x10
	.zero		1


	//----- nvinfo : EIATTR_EXTERNS
	.align		4
        /*0024*/ 	.byte	0x04, 0x0f
        /*0026*/ 	.short	(.L_139 - .L_138)


	//   ....[0]....
	.align		4
.L_138:
        /*0028*/ 	.word	index@(__assertfail)


	//----- nvinfo : EIATTR_ANNOTATIONS
	.align		4
.L_139:
        /*002c*/ 	.byte	0x04, 0x55
        /*002e*/ 	.short	(.L_141 - .L_140)


	//   ....[0]....
.L_140:
        /* <DEDUP_REMOVED lines=50> */


	//----- nvinfo : EIATTR_MERCURY_ISA_VERSION
	.align		4
.L_141:
        /*0340*/ 	.byte	0x03, 0x5f
        /*0342*/ 	.short	0x0101


	//----- nvinfo : EIATTR_UNUSED_LOAD_BYTE_OFFSET
	.align		4
        /*0344*/ 	.byte	0x04, 0x44
        /*0346*/ 	.short	(.L_143 - .L_142)


	//   ....[0]....
.L_142:
        /*0348*/ 	.word	0x00000a30
        /*034c*/ 	.word	0x0000fff0


	//   ....[1]....
        /*0350*/ 	.word	0x0001e070
        /*0354*/ 	.word	0x0000fff0


	//----- nvinfo : EIATTR_INT_WARP_WIDE_INSTR_OFFSETS
	.align		4
.L_143:
        /*0358*/ 	.byte	0x04, 0x31
        /*035a*/ 	.short	(.L_145 - .L_144)


	//   ....[0]....
.L_144:
        /*035c*/ 	.word	0x00000130


	//   ....[1]....
        /*0360*/ 	.word	0x00000170


	//   ....[2]....
        /*0364*/ 	.word	0x000001e0


	//   ....[3]....
        /*0368*/ 	.word	0x00023a40


	//   ....[4]....
        /*036c*/ 	.word	0x00023ae0


	//   ....[5]....
        /*0370*/ 	.word	0x00026bb0


	//   ....[6]....
        /*0374*/ 	.word	0x00026c50


	//----- nvinfo : EIATTR_COOP_GROUP_MASK_REGIDS
	.align		4
.L_145:
        /*0378*/ 	.byte	0x04, 0x29
        /*037a*/ 	.short	(.L_147 - .L_146)


	//   ....[0]....
.L_146:
        /*037c*/ 	.word	0xffffffff


	//   ....[1]....
        /*0380*/ 	.word	0xffffffff


	//   ....[2]....
        /*0384*/ 	.word	0xffffffff


	//   ....[3]....
        /*0388*/ 	.word	0xffffffff


	//   ....[4]....
        /*038c*/ 	.word	0xffffffff


	//   ....[5]....
        /*0390*/ 	.word	0xffffffff


	//   ....[6]....
        /*0394*/ 	.word	0xffffffff


	//   ....[7]....
        /*0398*/ 	.word	0xffffffff


	//   ....[8]....
        /*039c*/ 	.word	0xffffffff


	//   ....[9]....
        /*03a0*/ 	.word	0xffffffff


	//   ....[10]....
        /*03a4*/ 	.word	0xffffffff


	//   ....[11]....
        /*03a8*/ 	.word	0xffffffff


	//   ....[12]....
        /*03ac*/ 	.word	0xffffffff


	//   ....[13]....
        /*03b0*/ 	.word	0xffffffff


	//   ....[14]....
        /*03b4*/ 	.word	0xffffffff


	//   ....[15]....
        /*03b8*/ 	.word	0xffffffff


	//   ....[16]....
        /*03bc*/ 	.word	0xffffffff


	//   ....[17]....
        /*03c0*/ 	.word	0xffffffff


	//   ....[18]....
        /*03c4*/ 	.word	0xffffffff


	//   ....[19]....
        /*03c8*/ 	.word	0xffffffff


	//   ....[20]....
        /*03cc*/ 	.word	0xffffffff


	//   ....[21]....
        /*03d0*/ 	.word	0xffffffff


	//   ....[22]....
        /*03d4*/ 	.word	0xffffffff


	//   ....[23]....
        /*03d8*/ 	.word	0xffffffff


	//   ....[24]....
        /*03dc*/ 	.word	0xffffffff


	//   ....[25]....
        /*03e0*/ 	.word	0xffffffff


	//   ....[26]....
        /*03e4*/ 	.word	0xffffffff


	//   ....[27]....
        /*03e8*/ 	.word	0xffffffff


	//   ....[28]....
        /*03ec*/ 	.word	0xffffffff


	//   ....[29]....
        /*03f0*/ 	.word	0xffffffff


	//   ....[30]....
        /*03f4*/ 	.word	0xffffffff


	//   ....[31]....
        /*03f8*/ 	.word	0xffffffff


	//   ....[32]....
        /*03fc*/ 	.word	0xffffffff


	//   ....[33]....
        /*0400*/ 	.word	0xffffffff


	//   ....[34]....
        /*0404*/ 	.word	0xffffffff


	//   ....[35]....
        /*0408*/ 	.word	0xffffffff


	//   ....[36]....
        /*040c*/ 	.word	0xffffffff


	//   ....[37]....
        /*0410*/ 	.word	0xffffffff


	//   ....[38]....
        /*0414*/ 	.word	0xffffffff


	//   ....[39]....
        /*0418*/ 	.word	0xffffffff


	//   ....[40]....
        /*041c*/ 	.word	0xffffffff


	//   ....[41]....
        /*0420*/ 	.word	0xffffffff


	//   ....[42]....
        /*0424*/ 	.word	0xffffffff


	//   ....[43]....
        /*0428*/ 	.word	0xffffffff


	//   ....[44]....
        /*042c*/ 	.word	0xffffffff


	//   ....[45]....
        /*0430*/ 	.word	0xffffffff


	//   ....[46]....
        /*0434*/ 	.word	0xffffffff


	//   ....[47]....
        /*0438*/ 	.word	0xffffffff


	//   ....[48]....
        /*043c*/ 	.word	0xffffffff


	//   ....[49]....
        /*0440*/ 	.word	0xffffffff


	//   ....[50]....
        /*0444*/ 	.word	0xffffffff


	//   ....[51]....
        /*0448*/ 	.word	0xffffffff


	//   ....[52]....
        /*044c*/ 	.word	0xffffffff


	//   ....[53]....
        /*0450*/ 	.word	0xffffffff


	//   ....[54]....
        /*0454*/ 	.word	0xffffffff


	//   ....[55]....
        /*0458*/ 	.word	0xffffffff


	//   ....[56]....
        /*045c*/ 	.word	0xffffffff


	//   ....[57]....
        /*0460*/ 	.word	0xffffffff


	//   ....[58]....
        /*0464*/ 	.word	0xffffffff


	//   ....[59]....
        /*0468*/ 	.word	0xffffffff


	//   ....[60]....
        /*046c*/ 	.word	0xffffffff


	//   ....[61]....
        /*0470*/ 	.word	0xffffffff


	//   ....[62]....
        /*0474*/ 	.word	0xffffffff


	//   ....[63]....
        /*0478*/ 	.word	0xffffffff


	//   ....[64]....
        /*047c*/ 	.word	0xffffffff


	//   ....[65]....
        /*0480*/ 	.word	0xffffffff


	//   ....[66]....
        /*0484*/ 	.word	0xffffffff


	//   ....[67]....
        /*0488*/ 	.word	0xffffffff


	//   ....[68]....
        /*048c*/ 	.word	0xffffffff


	//   ....[69]....
        /*0490*/ 	.word	0xffffffff


	//   ....[70]....
        /*0494*/ 	.word	0xffffffff


	//   ....[71]....
        /*0498*/ 	.word	0xffffffff


	//   ....[72]....
        /*049c*/ 	.word	0xffffffff


	//   ....[73]....
        /*04a0*/ 	.word	0xffffffff


	//   ....[74]....
        /*04a4*/ 	.word	0xffffffff


	//   ....[75]....
        /*04a8*/ 	.word	0xffffffff


	//   ....[76]....
        /*04ac*/ 	.word	0xffffffff


	//   ....[77]....
        /*04b0*/ 	.word	0xffffffff


	//   ....[78]....
        /*04b4*/ 	.word	0xffffffff


	//   ....[79]....
        /*04b8*/ 	.word	0xffffffff


	//   ....[80]....
        /*04bc*/ 	.word	0xffffffff


	//   ....[81]....
        /*04c0*/ 	.word	0xffffffff


	//   ....[82]....
        /*04c4*/ 	.word	0xffffffff


	//   ....[83]....
        /*04c8*/ 	.word	0xffffffff


	//   ....[84]....
        /*04cc*/ 	.word	0xffffffff


	//   ....[85]....
        /*04d0*/ 	.word	0xffffffff


	//   ....[86]....
        /*04d4*/ 	.word	0xffffffff


	//   ....[87]....
        /*04d8*/ 	.word	0xffffffff


	//   ....[88]....
        /*04dc*/ 	.word	0xffffffff


	//   ....[89]....
        /*04e0*/ 	.word	0xffffffff


	//   ....[90]....
        /*04e4*/ 	.word	0xffffffff


	//   ....[91]....
        /*04e8*/ 	.word	0xffffffff


	//   ....[92]....
        /*04ec*/ 	.word	0xffffffff


	//   ....[93]....
        /*04f0*/ 	.word	0xffffffff


	//   ....[94]....
        /*04f4*/ 	.word	0xffffffff


	//   ....[95]....
        /*04f8*/ 	.word	0xffffffff


	//   ....[96]....
        /*04fc*/ 	.word	0xffffffff


	//   ....[97]....
        /*0500*/ 	.word	0xffffffff


	//   ....[98]....
        /*0504*/ 	.word	0xffffffff


	//   ....[99]....
        /*0508*/ 	.word	0xffffffff


	//   ....[100]....
        /*050c*/ 	.word	0xffffffff


	//   ....[101]....
        /*0510*/ 	.word	0xffffffff


	//   ....[102]....
        /*0514*/ 	.word	0xffffffff


	//   ....[103]....
        /*0518*/ 	.word	0xffffffff


	//   ....[104]....
        /*051c*/ 	.word	0xffffffff


	//   ....[105]....
        /*0520*/ 	.word	0xffffffff


	//   ....[106]....
        /*0524*/ 	.word	0xffffffff


	//   ....[107]....
        /*0528*/ 	.word	0xffffffff


	//   ....[108]....
        /*052c*/ 	.word	0xffffffff


	//   ....[109]....
        /*0530*/ 	.word	0xffffffff


	//   ....[110]....
        /*0534*/ 	.word	0xffffffff


	//   ....[111]....
        /*0538*/ 	.word	0xffffffff


	//   ....[112]....
        /*053c*/ 	.word	0xffffffff


	//   ....[113]....
        /*0540*/ 	.word	0xffffffff


	//   ....[114]....
        /*0544*/ 	.word	0xffffffff


	//   ....[115]....
        /*0548*/ 	.word	0xffffffff


	//   ....[116]....
        /*054c*/ 	.word	0xffffffff


	//   ....[117]....
        /*0550*/ 	.word	0xffffffff


	//   ....[118]....
        /*0554*/ 	.word	0xffffffff


	//   ....[119]....
        /*0558*/ 	.word	0xffffffff


	//   ....[120]....
        /*055c*/ 	.word	0xffffffff


	//   ....[121]....
        /*0560*/ 	.word	0xffffffff


	//   ....[122]....
        /*0564*/ 	.word	0xffffffff


	//   ....[123]....
        /*0568*/ 	.word	0xffffffff


	//   ....[124]....
        /*056c*/ 	.word	0xffffffff


	//   ....[125]....
        /*0570*/ 	.word	0xffffffff


	//   ....[126]....
        /*0574*/ 	.word	0xffffffff


	//   ....[127]....
        /*0578*/ 	.word	0xffffffff


	//   ....[128]....
        /*057c*/ 	.word	0xffffffff


	//   ....[129]....
        /*0580*/ 	.word	0xffffffff


	//   ....[130]....
        /*0584*/ 	.word	0xffffffff


	//   ....[131]....
        /*0588*/ 	.word	0xffffffff


	//   ....[132]....
        /*058c*/ 	.word	0xffffffff


	//   ....[133]....
        /*0590*/ 	.word	0xffffffff


	//   ....[134]....
        /*0594*/ 	.word	0xffffffff


	//   ....[135]....
        /*0598*/ 	.word	0xffffffff


	//   ....[136]....
        /*059c*/ 	.word	0xffffffff


	//   ....[137]....
        /*05a0*/ 	.word	0xffffffff


	//   ....[138]....
        /*05a4*/ 	.word	0xffffffff


	//   ....[139]....
        /*05a8*/ 	.word	0xffffffff


	//   ....[140]....
        /*05ac*/ 	.word	0xffffffff


	//   ....[141]....
        /*05b0*/ 	.word	0xffffffff


	//   ....[142]....
        /*05b4*/ 	.word	0xffffffff


	//   ....[143]....
        /*05b8*/ 	.word	0xffffffff


	//   ....[144]....
        /*05bc*/ 	.word	0xffffffff


	//   ....[145]....
        /*05c0*/ 	.word	0xffffffff


	//   ....[146]....
        /*05c4*/ 	.word	0xffffffff


	//   ....[147]....
        /*05c8*/ 	.word	0xffffffff


	//   ....[148]....
        /*05cc*/ 	.word	0xffffffff


	//   ....[149]....
        /*05d0*/ 	.word	0xffffffff


	//   ....[150]....
        /*05d4*/ 	.word	0xffffffff


	//   ....[151]....
        /*05d8*/ 	.word	0xffffffff


	//   ....[152]....
        /*05dc*/ 	.word	0xffffffff


	//   ....[153]....
        /*05e0*/ 	.word	0xffffffff


	//   ....[154]....
        /*05e4*/ 	.word	0xffffffff


	//   ....[155]....
        /*05e8*/ 	.word	0xffffffff


	//   ....[156]....
        /*05ec*/ 	.word	0xffffffff


	//   ....[157]....
        /*05f0*/ 	.word	0xffffffff


	//   ....[158]....
        /*05f4*/ 	.word	0xffffffff


	//   ....[159]....
        /*05f8*/ 	.word	0xffffffff


	//   ....[160]....
        /*05fc*/ 	.word	0xffffffff


	//   ....[161]....
        /*0600*/ 	.word	0xffffffff


	//   ....[162]....
        /*0604*/ 	.word	0xffffffff


	//   ....[163]....
        /*0608*/ 	.word	0x0500000f


	//   ....[164]....
        /*060c*/ 	.word	0x0500000f


	//   ....[165]....
        /*0610*/ 	.word	0x0500000f


	//   ....[166]....
        /*0614*/ 	.word	0x0500000f


	//   ....[167]....
        /*0618*/ 	.word	0x0500000f


	//   ....[168]....
        /*061c*/ 	.word	0x0500000f


	//   ....[169]....
        /*0620*/ 	.word	0x0500000f


	//   ....[170]....
        /*0624*/ 	.word	0x0500000f


	//   ....[171]....
        /*0628*/ 	.word	0x0500000f


	//   ....[172]....
        /*062c*/ 	.word	0x0500000f


	//   ....[173]....
        /*0630*/ 	.word	0x0500000f


	//   ....[174]....
        /*0634*/ 	.word	0x0500000f


	//   ....[175]....
        /*0638*/ 	.word	0x0500000f


	//   ....[176]....
        /*063c*/ 	.word	0x0500000f


	//   ....[177]....
        /*0640*/ 	.word	0x0500000f


	//   ....[178]....
        /*0644*/ 	.word	0x0500000f


	//   ....[179]....
        /*0648*/ 	.word	0x0500000f


	//   ....[180]....
        /*064c*/ 	.word	0x0500000f


	//   ....[181]....
        /*0650*/ 	.word	0x0500000f


	//   ....[182]....
        /*0654*/ 	.word	0x0500000f


	//   ....[183]....
        /*0658*/ 	.word	0x0500000f


	//   ....[184]....
        /*065c*/ 	.word	0x0500000f


	//   ....[185]....
        /*0660*/ 	.word	0x0500000f


	//   ....[186]....
        /*0664*/ 	.word	0x0500000f


	//   ....[187]....
        /*0668*/ 	.word	0x0500000f


	//   ....[188]....
        /*066c*/ 	.word	0x0500000f


	//   ....[189]....
        /*0670*/ 	.word	0x0500000f


	//   ....[190]....
        /*0674*/ 	.word	0x0500000f


	//   ....[191]....
        /*0678*/ 	.word	0x0500000f


	//   ....[192]....
        /*067c*/ 	.word	0x0500000f


	//   ....[193]....
        /*0680*/ 	.word	0x0500000f


	//   ....[194]....
        /*0684*/ 	.word	0x0500000f


	//   ....[195]....
        /*0688*/ 	.word	0x0500000f


	//   ....[196]....
        /*068c*/ 	.word	0x0500000f


	//   ....[197]....
        /*0690*/ 	.word	0x0500000f


	//   ....[198]....
        /*0694*/ 	.word	0x0500000f


	//   ....[199]....
        /*0698*/ 	.word	0x0500000f


	//   ....[200]....
        /*069c*/ 	.word	0x0500000f


	//   ....[201]....
        /*06a0*/ 	.word	0x0500000f


	//   ....[202]....
        /*06a4*/ 	.word	0x0500000f


	//   ....[203]....
        /*06a8*/ 	.word	0x0500000f


	//   ....[204]....
        /*06ac*/ 	.word	0x0500000f


	//   ....[205]....
        /*06b0*/ 	.word	0x0500000f


	//   ....[206]....
        /*06b4*/ 	.word	0x0500000f


	//   ....[207]....
        /*06b8*/ 	.word	0x0500000f


	//   ....[208]....
        /*06bc*/ 	.word	0x0500000f


	//   ....[209]....
        /*06c0*/ 	.word	0x0500000f


	//   ....[210]....
        /*06c4*/ 	.word	0x0500000f


	//   ....[211]....
        /*06c8*/ 	.word	0x0500000f


	//   ....[212]....
        /*06cc*/ 	.word	0x0500000f


	//   ....[213]....
        /*06d0*/ 	.word	0x0500000f


	//   ....[214]....
        /*06d4*/ 	.word	0x0500000f


	//   ....[215]....
        /*06d8*/ 	.word	0x0500000f


	//   ....[216]....
        /*06dc*/ 	.word	0x0500000f


	//   ....[217]....
        /*06e0*/ 	.word	0x0500000f


	//   ....[218]....
        /*06e4*/ 	.word	0x0500000f


	//   ....[219]....
        /*06e8*/ 	.word	0x0500000f


	//   ....[220]....
        /*06ec*/ 	.word	0x0500000f


	//   ....[221]....
        /*06f0*/ 	.word	0x0500000f


	//   ....[222]....
        /*06f4*/ 	.word	0x0500000f


	//   ....[223]....
        /*06f8*/ 	.word	0x0500000f


	//   ....[224]....
        /*06fc*/ 	.word	0x0500000f


	//   ....[225]....
        /*0700*/ 	.word	0x0500000f


	//   ....[226]....
        /*0704*/ 	.word	0x0500000f


	//   ....[227]....
        /*0708*/ 	.word	0x0500000f


	//   ....[228]....
        /*070c*/ 	.word	0x0500000f


	//   ....[229]....
        /*0710*/ 	.word	0x0500000f


	//   ....[230]....
        /*0714*/ 	.word	0x0500000f


	//   ....[231]....
        /*0718*/ 	.word	0x0500000f


	//   ....[232]....
        /*071c*/ 	.word	0x0500000f


	//   ....[233]....
        /*0720*/ 	.word	0x0500000f


	//   ....[234]....
        /*0724*/ 	.word	0x0500000f


	//   ....[235]....
        /*0728*/ 	.word	0x0500000f


	//   ....[236]....
        /*072c*/ 	.word	0x0500000f


	//   ....[237]....
        /*0730*/ 	.word	0x0500000f


	//   ....[238]....
        /*0734*/ 	.word	0x0500000f


	//   ....[239]....
        /*0738*/ 	.word	0x0500000f


	//   ....[240]....
        /*073c*/ 	.word	0x0500000f


	//   ....[241]....
        /*0740*/ 	.word	0x0500000f


	//   ....[242]....
        /*0744*/ 	.word	0x0500000f


	//   ....[243]....
        /*0748*/ 	.word	0x0500000f


	//   ....[244]....
        /*074c*/ 	.word	0x0500000f


	//   ....[245]....
        /*0750*/ 	.word	0x0500000f


	//   ....[246]....
        /*0754*/ 	.word	0x0500000f


	//   ....[247]....
        /*0758*/ 	.word	0x0500000f


	//   ....[248]....
        /*075c*/ 	.word	0x0500000f


	//   ....[249]....
        /*0760*/ 	.word	0x0500000f


	//   ....[250]....
        /*0764*/ 	.word	0x0500000f


	//   ....[251]....
        /*0768*/ 	.word	0x0500000f


	//   ....[252]....
        /*076c*/ 	.word	0x0500000f


	//   ....[253]....
        /*0770*/ 	.word	0x0500000f


	//   ....[254]....
        /*0774*/ 	.word	0x0500000f


	//   ....[255]....
        /*0778*/ 	.word	0x0500000f


	//   ....[0]....
        /*077c*/ 	.word	0x0500000f


	//   ....[1]....
        /*0780*/ 	.word	0x0500000f


	//   ....[2]....
        /*0784*/ 	.word	0x0500000f


	//   ....[3]....
        /*0788*/ 	.word	0x0500000f


	//   ....[4]....
        /*078c*/ 	.word	0x0500000f


	//   ....[5]....
        /*0790*/ 	.word	0x0500000f


	//   ....[6]....
        /*0794*/ 	.word	0x0500000f


	//   ....[7]....
        /*0798*/ 	.word	0x0500000f


	//   ....[8]....
        /*079c*/ 	.word	0x0500000f


	//----- nvinfo : EIATTR_COOP_GROUP_INSTR_OFFSETS
	.align		4
.L_147:
        /*07a0*/ 	.byte	0x04, 0x28
        /*07a2*/ 	.short	(.L_149 - .L_148)


	//   ....[0]....
.L_148:
        /*07a4*/ 	.word	0x00000060


	//   ....[1]....
        /*07a8*/ 	.word	0x00000140


	//   ....[2]....
        /*07ac*/ 	.word	0x00000190


	//   ....[3]....
        /*07b0*/ 	.word	0x000003c0


	//   ....[4]....
        /*07b4*/ 	.word	0x00000520


	//   ....[5]....
        /*07b8*/ 	.word	0x00000640


	//   ....[6]....
        /*07bc*/ 	.word	0x000007a0


	//   ....[7]....
        /*07c0*/ 	.word	0x00003420


	//   ....[8]....
        /*07c4*/ 	.word	0x00003430


	//   ....[9]....
        /*07c8*/ 	.word	0x00004320


	//   ....[10]....
        /*07cc*/ 	.word	0x00004330


	//   ....[11]....
        /*07d0*/ 	.word	0x00005220


	//   ....[12]....
        /*07d4*/ 	.word	0x00005230


	//   ....[13]....
        /*07d8*/ 	.word	0x00006ec0


	//   ....[14]....
        /*07dc*/ 	.word	0x00006ed0


	//   ....[15]....
        /*07e0*/ 	.word	0x00007ed0


	//   ....[16]....
        /*07e4*/ 	.word	0x00007ee0


	//   ....[17]....
        /*07e8*/ 	.word	0x00008fd0


	//   ....[18]....
        /*07ec*/ 	.word	0x00008fe0


	//   ....[19]....
        /*07f0*/ 	.word	0x0000a2f0


	//   ....[20]....
        /*07f4*/ 	.word	0x0000a300


	//   ....[21]....
        /*07f8*/ 	.word	0x0000a4c0


	//   ....[22]....
        /*07fc*/ 	.word	0x0000a4d0


	//   ....[23]....
        /*0800*/ 	.word	0x0000a6a0


	//   ....[24]....
        /*0804*/ 	.word	0x0000a6b0


	//   ....[25]....
        /*0808*/ 	.word	0x0000ab20


	//   ....[26]....
        /*080c*/ 	.word	0x0000ab30


	//   ....[27]....
        /*0810*/ 	.word	0x0000acb0


	//   ....[28]....
        /*0814*/ 	.word	0x0000acd0


	//   ....[29]....
        /*0818*/ 	.word	0x0000ae60


	//   ....[30]....
        /*081c*/ 	.word	0x0000ae80


	//   ....[31]....
        /*0820*/ 	.word	0x0000b660


	//   ....[32]....
        /*0824*/ 	.word	0x0000bc80


	//   ....[33]....
        /*0828*/ 	.word	0x0000bc90


	//   ....[34]....
        /*082c*/ 	.word	0x0000bca0


	//   ....[35]....
        /*0830*/ 	.word	0x0000bcb0


	//   ....[36]....
        /*0834*/ 	.word	0x0000ef10


	//   ....[37]....
        /*0838*/ 	.word	0x0000ef20


	//   ....[38]....
        /*083c*/ 	.word	0x0000ef30


	//   ....[39]....
        /*0840*/ 	.word	0x0000ef40


	//   ....[40]....
        /*0844*/ 	.word	0x000169e0


	//   ....[41]....
        /*0848*/ 	.word	0x00016a60


	//   ....[42]....
        /*084c*/ 	.word	0x00016e80


	//   ....[43]....
        /*0850*/ 	.word	0x00016f10


	//   ....[44]....
        /*0854*/ 	.word	0x0001bf50


	//   ....[45]....
        /*0858*/ 	.word	0x0001bf60


	//   ....[46]....
        /*085c*/ 	.word	0x0001bf90


	//   ....[47]....
        /*0860*/ 	.word	0x0001bfa0


	//   ....[48]....
        /*0864*/ 	.word	0x0001d500


	//   ....[49]....
        /*0868*/ 	.word	0x0001d580


	//   ....[50]....
        /*086c*/ 	.word	0x0001d5a0


	//   ....[51]....
        /*0870*/ 	.word	0x0001d5b0


	//   ....[52]....
        /*0874*/ 	.word	0x0001f2d0


	//   ....[53]....
        /*0878*/ 	.word	0x0001f310


	//   ....[54]....
        /*087c*/ 	.word	0x0001f350


	//   ....[55]....
        /*0880*/ 	.word	0x0001f380


	//   ....[56]....
        /*0884*/ 	.word	0x0001fbf0


	//   ....[57]....
        /*0888*/ 	.word	0x0001fc10


	//   ....[58]....
        /*088c*/ 	.word	0x0001fd60


	//   ....[59]....
        /*0890*/ 	.word	0x0001fd80


	//   ....[60]....
        /*0894*/ 	.word	0x0001fed0


	//   ....[61]....
        /*0898*/ 	.word	0x0001fef0


	//   ....[62]....
        /*089c*/ 	.word	0x00020050


	//   ....[63]....
        /*08a0*/ 	.word	0x00020070


	//   ....[64]....
        /*08a4*/ 	.word	0x000209d0


	//   ....[65]....
        /*08a8*/ 	.word	0x000209f0


	//   ....[66]....
        /*08ac*/ 	.word	0x00020b40


	//   ....[67]....
        /*08b0*/ 	.word	0x00020b60


	//   ....[68]....
        /*08b4*/ 	.word	0x00020cb0


	//   ....[69]....
        /*08b8*/ 	.word	0x00020cd0


	//   ....[70]....
        /*08bc*/ 	.word	0x00020e30


	//   ....[71]....
        /*08c0*/ 	.word	0x00020e50


	//   ....[72]....
        /*08c4*/ 	.word	0x00021030


	//   ....[73]....
        /*08c8*/ 	.word	0x000211f0


	//   ....[74]....
        /*08cc*/ 	.word	0x00021220


	//   ....[75]....
        /*08d0*/ 	.word	0x00021250


	//   ....[76]....
        /*08d4*/ 	.word	0x00021280


	//   ....[77]....
        /*08d8*/ 	.word	0x000212b0


	//   ....[78]....
        /*08dc*/ 	.word	0x000212e0


	//   ....[79]....
        /*08e0*/ 	.word	0x00021460


	//   ....[80]....
        /*08e4*/ 	.word	0x00021490


	//   ....[81]....
        /*08e8*/ 	.word	0x000214c0


	//   ....[82]....
        /*08ec*/ 	.word	0x000214f0


	//   ....[83]....
        /*08f0*/ 	.word	0x00021520


	//   ....[84]....
        /*08f4*/ 	.word	0x00021550


	//   ....[85]....
        /*08f8*/ 	.word	0x000215e0


	//   ....[86]....
        /*08fc*/ 	.word	0x00021610


	//   ....[87]....
        /*0900*/ 	.word	0x00021690


	//   ....[88]....
        /*0904*/ 	.word	0x00022200


	//   ....[89]....
        /*0908*/ 	.word	0x00024660


	//   ....[90]....
        /*090c*/ 	.word	0x000246a0


	//   ....[91]....
        /*0910*/ 	.word	0x000246e0


	//   ....[92]....
        /*0914*/ 	.word	0x000247a0


	//   ....[93]....
        /*0918*/ 	.word	0x000247d0


	//   ....[94]....
        /*091c*/ 	.word	0x00024830


	//   ....[95]....
        /*0920*/ 	.word	0x00024870


	//   ....[96]....
        /*0924*/ 	.word	0x000248d0


	//   ....[97]....
        /*0928*/ 	.word	0x000248f0


	//   ....[98]....
        /*092c*/ 	.word	0x00024920


	//   ....[99]....
        /*0930*/ 	.word	0x00025180


	//   ....[100]....
        /*0934*/ 	.word	0x000251c0


	//   ....[101]....
        /*0938*/ 	.word	0x000251e0


	//   ....[102]....
        /*093c*/ 	.word	0x00025280


	//   ....[103]....
        /*0940*/ 	.word	0x00025290


	//   ....[104]....
        /*0944*/ 	.word	0x00025340


	//   ....[105]....
        /*0948*/ 	.word	0x00025350


	//   ....[106]....
        /*094c*/ 	.word	0x00025400


	//   ....[107]....
        /*0950*/ 	.word	0x00025410


	//   ....[108]....
        /*0954*/ 	.word	0x000254c0


	//   ....[109]....
        /*0958*/ 	.word	0x000254d0


	//   ....[110]....
        /*095c*/ 	.word	0x00025580


	//   ....[111]....
        /*0960*/ 	.word	0x00025590


	//   ....[112]....
        /*0964*/ 	.word	0x00025640


	//   ....[113]....
        /*0968*/ 	.word	0x00025650


	//   ....[114]....
        /*096c*/ 	.word	0x000256a0


	//   ....[115]....
        /*0970*/ 	.word	0x00025ee0


	//   ....[116]....
        /*0974*/ 	.word	0x00025f20


	//   ....[117]....
        /*0978*/ 	.word	0x00025f50


	//   ....[118]....
        /*097c*/ 	.word	0x00026010


	//   ....[119]....
        /*0980*/ 	.word	0x00026040


	//   ....[120]....
        /*0984*/ 	.word	0x00026090


	//   ....[121]....
        /*0988*/ 	.word	0x000260c0


	//   ....[122]....
        /*098c*/ 	.word	0x00026110


	//   ....[123]....
        /*0990*/ 	.word	0x00026140


	//   ....[124]....
        /*0994*/ 	.word	0x000261b0


	//   ....[125]....
        /*0998*/ 	.word	0x000264b0


	//   ....[126]....
        /*099c*/ 	.word	0x000264e0


	//   ....[127]....
        /*09a0*/ 	.word	0x000265a0


	//   ....[128]....
        /*09a4*/ 	.word	0x000265b0


	//   ....[129]....
        /*09a8*/ 	.word	0x00026660


	//   ....[130]....
        /*09ac*/ 	.word	0x00026670


	//   ....[131]....
        /*09b0*/ 	.word	0x00026720


	//   ....[132]....
        /*09b4*/ 	.word	0x00026730


	//   ....[133]....
        /*09b8*/ 	.word	0x00026740


	//   ....[134]....
        /*09bc*/ 	.word	0x000267f0


	//   ....[135]....
        /*09c0*/ 	.word	0x00026db0


	//   ....[136]....
        /*09c4*/ 	.word	0x00026df0


	//   ....[137]....
        /*09c8*/ 	.word	0x00026e90


	//   ....[138]....
        /*09cc*/ 	.word	0x00026ec0


	//   ....[139]....
        /*09d0*/ 	.word	0x00026f50


	//   ....[140]....
        /*09d4*/ 	.word	0x00026f80


	//   ....[141]....
        /*09d8*/ 	.word	0x00027010


	//   ....[142]....
        /*09dc*/ 	.word	0x00027040


	//   ....[143]....
        /*09e0*/ 	.word	0x00027050


	//   ....[144]....
        /*09e4*/ 	.word	0x000270e0


	//   ....[145]....
        /*09e8*/ 	.word	0x00027540


	//   ....[146]....
        /*09ec*/ 	.word	0x00027590


	//   ....[147]....
        /*09f0*/ 	.word	0x000275c0


	//   ....[148]....
        /*09f4*/ 	.word	0x000275d0


	//   ....[149]....
        /*09f8*/ 	.word	0x00027600


	//   ....[150]....
        /*09fc*/ 	.word	0x00027630


	//   ....[151]....
        /*0a00*/ 	.word	0x00027660


	//   ....[152]....
        /*0a04*/ 	.word	0x00027690


	//   ....[153]....
        /*0a08*/ 	.word	0x00027820


	//   ....[154]....
        /*0a0c*/ 	.word	0x00027850


	//   ....[155]....
        /*0a10*/ 	.word	0x00027880


	//   ....[156]....
        /*0a14*/ 	.word	0x000278b0


	//   ....[157]....
        /*0a18*/ 	.word	0x000278e0


	//   ....[158]....
        /*0a1c*/ 	.word	0x00027910


	//   ....[159]....
        /*0a20*/ 	.word	0x000279d0


	//   ....[160]....
        /*0a24*/ 	.word	0x000279f0


	//   ....[161]....
        /*0a28*/ 	.word	0x00027a60


	//   ....[162]....
        /*0a2c*/ 	.word	0x00027ed0


	//   ....[163]....
        /*0a30*/ 	.word	0x000281f0


	//   ....[164]....
        /*0a34*/ 	.word	0x00028280


	//   ....[165]....
        /*0a38*/ 	.word	0x00028320


	//   ....[166]....
        /*0a3c*/ 	.word	0x000283b0


	//   ....[167]....
        /*0a40*/ 	.word	0x00028450


	//   ....[168]....
        /*0a44*/ 	.word	0x000284e0


	//   ....[169]....
        /*0a48*/ 	.word	0x000285d0


	//   ....[170]....
        /*0a4c*/ 	.word	0x00028660


	//   ....[171]....
        /*0a50*/ 	.word	0x00028700


	//   ....[172]....
        /*0a54*/ 	.word	0x00028790


	//   ....[173]....
        /*0a58*/ 	.word	0x00028830


	//   ....[174]....
        /*0a5c*/ 	.word	0x000288c0


	//   ....[175]....
        /*0a60*/ 	.word	0x000289b0


	//   ....[176]....
        /*0a64*/ 	.word	0x00028a40


	//   ....[177]....
        /*0a68*/ 	.word	0x00028ae0


	//   ....[178]....
        /*0a6c*/ 	.word	0x00028b70


	//   ....[179]....
        /*0a70*/ 	.word	0x00028c10


	//   ....[180]....
        /*0a74*/ 	.word	0x00028ca0


	//   ....[181]....
        /*0a78*/ 	.word	0x00028d90


	//   ....[182]....
        /*0a7c*/ 	.word	0x00028e20


	//   ....[183]....
        /*0a80*/ 	.word	0x00028e70


	//   ....[184]....
        /*0a84*/ 	.word	0x00028ec0


	//   ....[185]....
        /*0a88*/ 	.word	0x00028fa0


	//   ....[186]....
        /*0a8c*/ 	.word	0x00029030


	//   ....[187]....
        /*0a90*/ 	.word	0x00029080


	//   ....[188]....
        /*0a94*/ 	.word	0x000290d0


	//   ....[189]....
        /*0a98*/ 	.word	0x00029330


	//   ....[190]....
        /*0a9c*/ 	.word	0x00029610


	//   ....[191]....
        /*0aa0*/ 	.word	0x00029700


	//   ....[192]....
        /*0aa4*/ 	.word	0x000297e0


	//   ....[193]....
        /*0aa8*/ 	.word	0x00029930


	//   ....[194]....
        /*0aac*/ 	.word	0x00029980


	//   ....[195]....
        /*0ab0*/ 	.word	0x00029a90


	//   ....[196]....
        /*0ab4*/ 	.word	0x00029af0


	//   ....[197]....
        /*0ab8*/ 	.word	0x00029c00


	//   ....[198]....
        /*0abc*/ 	.word	0x00029c60


	//   ....[199]....
        /*0ac0*/ 	.word	0x00029d60


	//   ....[200]....
        /*0ac4*/ 	.word	0x00029db0


	//   ....[201]....
        /*0ac8*/ 	.word	0x00029e60


	//   ....[202]....
        /*0acc*/ 	.word	0x00029ec0


	//   ....[203]....
        /*0ad0*/ 	.word	0x00029ff0


	//   ....[204]....
        /*0ad4*/ 	.word	0x0002a040


	//   ....[205]....
        /*0ad8*/ 	.word	0x0002a180


	//   ....[206]....
        /*0adc*/ 	.word	0x0002a1d0


	//   ....[207]....
        /*0ae0*/ 	.word	0x0002a310


	//   ....[208]....
        /*0ae4*/ 	.word	0x0002a360


	//   ....[209]....
        /*0ae8*/ 	.word	0x0002a4a0


	//   ....[210]....
        /*0aec*/ 	.word	0x0002a4f0


	//   ....[211]....
        /*0af0*/ 	.word	0x0002a630


	//   ....[212]....
        /*0af4*/ 	.word	0x0002a680


	//   ....[213]....
        /*0af8*/ 	.word	0x0002a7c0


	//   ....[214]....
        /*0afc*/ 	.word	0x0002a810


	//   ....[215]....
        /*0b00*/ 	.word	0x0002a930


	//   ....[216]....
        /*0b04*/ 	.word	0x0002a980


	//   ....[217]....
        /*0b08*/ 	.word	0x0002aab0


	//   ....[218]....
        /*0b0c*/ 	.word	0x0002ab80


	//   ....[219]....
        /*0b10*/ 	.word	0x0002acf0


	//   ....[220]....
        /*0b14*/ 	.word	0x0002ad40


	//   ....[221]....
        /*0b18*/ 	.word	0x0002ae40


	//   ....[222]....
        /*0b1c*/ 	.word	0x0002ae90


	//   ....[223]....
        /*0b20*/ 	.word	0x0002af90


	//   ....[224]....
        /*0b24*/ 	.word	0x0002afe0


	//   ....[225]....
        /*0b28*/ 	.word	0x0002b110


	//   ....[226]....
        /*0b2c*/ 	.word	0x0002b160


	//   ....[227]....
        /*0b30*/ 	.word	0x0002b250


	//   ....[228]....
        /*0b34*/ 	.word	0x0002b2f0


	//   ....[229]....
        /*0b38*/ 	.word	0x0002b430


	//   ....[230]....
        /*0b3c*/ 	.word	0x0002b480


	//   ....[231]....
        /*0b40*/ 	.word	0x0002b5c0


	//   ....[232]....
        /*0b44*/ 	.word	0x0002b610


	//   ....[233]....
        /*0b48*/ 	.word	0x0002b750


	//   ....[234]....
        /*0b4c*/ 	.word	0x0002b7a0


	//   ....[235]....
        /*0b50*/ 	.word	0x0002b8e0


	//   ....[236]....
        /*0b54*/ 	.word	0x0002b930


	//   ....[237]....
        /*0b58*/ 	.word	0x0002ba20


	//   ....[238]....
        /*0b5c*/ 	.word	0x0002bae0


	//   ....[239]....
        /*0b60*/ 	.word	0x0002bc80


	//   ....[240]....
        /*0b64*/ 	.word	0x0002bcd0


	//   ....[241]....
        /*0b68*/ 	.word	0x0002be00


	//   ....[242]....
        /*0b6c*/ 	.word	0x0002be50


	//   ....[243]....
        /*0b70*/ 	.word	0x0002bf80


	//   ....[244]....
        /*0b74*/ 	.word	0x0002bfd0


	//   ....[245]....
        /*0b78*/ 	.word	0x0002c100


	//   ....[246]....
        /*0b7c*/ 	.word	0x0002c150


	//   ....[247]....
        /*0b80*/ 	.word	0x0002c1e0


	//   ....[248]....
        /*0b84*/ 	.word	0x0002c280


	//   ....[249]....
        /*0b88*/ 	.word	0x0002c3b0


	//   ....[250]....
        /*0b8c*/ 	.word	0x0002c420


	//   ....[251]....
        /*0b90*/ 	.word	0x0002c490


	//   ....[252]....
        /*0b94*/ 	.word	0x0002c500


	//   ....[253]....
        /*0b98*/ 	.word	0x0002c570


	//   ....[254]....
        /*0b9c*/ 	.word	0x0002c5f0


	//   ....[255]....
        /*0ba0*/ 	.word	0x0002c680


	//   ....[0]....
        /*0ba4*/ 	.word	0x0002c710


	//   ....[1]....
        /*0ba8*/ 	.word	0x0002c780


	//   ....[2]....
        /*0bac*/ 	.word	0x0002c7f0


	//   ....[3]....
        /*0bb0*/ 	.word	0x0002c860


	//   ....[4]....
        /*0bb4*/ 	.word	0x0002c8e0


	//   ....[5]....
        /*0bb8*/ 	.word	0x0002c950


	//   ....[6]....
        /*0bbc*/ 	.word	0x0002c9f0


	//   ....[7]....
        /*0bc0*/ 	.word	0x0002ca80


	//   ....[8]....
        /*0bc4*/ 	.word	0x0002cba0


	//----- nvinfo : EIATTR_REG_RECONFIG
	.align		4
.L_149:
        /*0bc8*/ 	.byte	0x01, 0x54
	.zero		2


	//----- nvinfo : EIATTR_SYSCALL_OFFSETS
	.align		4
        /*0bcc*/ 	.byte	0x04, 0x46
        /*0bce*/ 	.short	(.L_151 - .L_150)


	//   ....[0]....
.L_150:
        /*0bd0*/ 	.word	0x00001690


	//   ....[1]....
        /*0bd4*/ 	.word	0x000017e0


	//   ....[2]....
        /*0bd8*/ 	.word	0x0000b800


	//   ....[3]....
        /*0bdc*/ 	.word	0x0000bb90


	//   ....[4]....
        /*0be0*/ 	.word	0x00023c40


	//   ....[5]....
        /*0be4*/ 	.word	0x00023d90


	//   ....[6]....
        /*0be8*/ 	.word	0x00023e80


	//   ....[7]....
        /*0bec*/ 	.word	0x00024db0


	//----- nvinfo : EIATTR_MBARRIER_INSTR_OFFSETS
	.align		4
.L_151:
        /*0bf0*/ 	.byte	0x04, 0x39
        /*0bf2*/ 	.short	(.L_153 - .L_152)


	//   ....[0]....
.L_152:
        /*0bf4*/ 	.word	0x00000270
        /*0bf8*/ 	.word	0x000000ff
        /*0bfc*/ 	.word	0x00038800
        /*0c00*/ 	.short	0x0100
        /*0c02*/ 	.byte	0x08
	.zero		1


	//   ....[1]....
        /*0c04*/ 	.word	0x00000280
        /*0c08*/ 	.word	0x000000ff
        /*0c0c*/ 	.word	0x00038820
        /*0c10*/ 	.short	0x0100
        /*0c12*/ 	.byte	0x08
	.zero		1


	//   ....[2]....
        /*0c14*/ 	.word	0x00000370
        /*0c18*/ 	.word	0x000000ff
        /*0c1c*/ 	.word	0x00038830
        /*0c20*/ 	.short	0x0100
        /*0c22*/ 	.byte	0x08
	.zero		1


	//   ....[3]....
        /*0c24*/ 	.word	0x00000380
        /*0c28*/ 	.word	0x000000ff
        /*0c2c*/ 	.word	0x00038840
        /*0c30*/ 	.short	0x0100
        /*0c32*/ 	.byte	0x08
	.zero		1


	//   ....[4]....
        /*0c34*/ 	.word	0x00000390
        /*0c38*/ 	.word	0x000000ff
        /*0c3c*/ 	.word	0x00038838
        /*0c40*/ 	.short	0x0100
        /*0c42*/ 	.byte	0x08
	.zero		1


	//   ....[5]....
        /*0c44*/ 	.word	0x000003a0
        /*0c48*/ 	.word	0x000000ff
        /*0c4c*/ 	.word	0x00038848
        /*0c50*/ 	.short	0x0100
        /*0c52*/ 	.byte	0x08
	.zero		1


	//   ....[6]....
        /*0c54*/ 	.word	0x000004d0
        /*0c58*/ 	.word	0x000000ff
        /*0c5c*/ 	.word	0x00038850
        /*0c60*/ 	.short	0x0100
        /*0c62*/ 	.byte	0x08
	.zero		1


	//   ....[7]....
        /*0c64*/ 	.word	0x000004e0
        /*0c68*/ 	.word	0x000000ff
        /*0c6c*/ 	.word	0x00038860
        /*0c70*/ 	.short	0x0100
        /*0c72*/ 	.byte	0x08
	.zero		1


	//   ....[8]....
        /*0c74*/ 	.word	0x000004f0
        /*0c78*/ 	.word	0x000000ff
        /*0c7c*/ 	.word	0x00038858
        /*0c80*/ 	.short	0x0100
        /*0c82*/ 	.byte	0x08
	.zero		1


	//   ....[9]....
        /*0c84*/ 	.word	0x00000500
        /*0c88*/ 	.word	0x000000ff
        /*0c8c*/ 	.word	0x00038868
        /*0c90*/ 	.short	0x0100
        /*0c92*/ 	.byte	0x08
	.zero		1


	//   ....[10]....
        /*0c94*/ 	.word	0x000005f0
        /*0c98*/ 	.word	0x000000ff
        /*0c9c*/ 	.word	0x00038870
        /*0ca0*/ 	.short	0x0100
        /*0ca2*/ 	.byte	0x06
	.zero		1


	//   ....[11]....
        /*0ca4*/ 	.word	0x00000600
        /*0ca8*/ 	.word	0x000000ff
        /*0cac*/ 	.word	0x00038880
        /*0cb0*/ 	.short	0x0100
        /*0cb2*/ 	.byte	0x06
	.zero		1


	//   ....[12]....
        /*0cb4*/ 	.word	0x00000610
        /*0cb8*/ 	.word	0x000000ff
        /*0cbc*/ 	.word	0x00038878
        /*0cc0*/ 	.short	0x0100
        /*0cc2*/ 	.byte	0x06
	.zero		1


	//   ....[13]....
        /*0cc4*/ 	.word	0x00000620
        /*0cc8*/ 	.word	0x000000ff
        /*0ccc*/ 	.word	0x00038888
        /*0cd0*/ 	.short	0x0100
        /*0cd2*/ 	.byte	0x06
	.zero		1


	//   ....[14]....
        /*0cd4*/ 	.word	0x00000750
        /*0cd8*/ 	.word	0x000000ff
        /*0cdc*/ 	.word	0x00038890
        /*0ce0*/ 	.short	0x0100
        /*0ce2*/ 	.byte	0x08
	.zero		1


	//   ....[15]....
        /*0ce4*/ 	.word	0x00000760
        /*0ce8*/ 	.word	0x000000ff
        /*0cec*/ 	.word	0x000388a0
        /*0cf0*/ 	.short	0x0100
        /*0cf2*/ 	.byte	0x08
	.zero		1


	//   ....[16]....
        /*0cf4*/ 	.word	0x00000770
        /*0cf8*/ 	.word	0x000000ff
        /*0cfc*/ 	.word	0x00038898
        /*0d00*/ 	.short	0x0100
        /*0d02*/ 	.byte	0x08
	.zero		1


	//   ....[17]....
        /*0d04*/ 	.word	0x00000780
        /*0d08*/ 	.word	0x000000ff
        /*0d0c*/ 	.word	0x000388a8
        /*0d10*/ 	.short	0x0100
        /*0d12*/ 	.byte	0x08
	.zero		1


	//   ....[18]....
        /*0d14*/ 	.word	0x000008b0
        /*0d18*/ 	.word	0x000000ff
        /*0d1c*/ 	.word	0x000388b0
        /*0d20*/ 	.short	0x0100
        /*0d22*/ 	.byte	0x08
	.zero		1


	//   ....[19]....
        /*0d24*/ 	.word	0x000008c0
        /*0d28*/ 	.word	0x000000ff
        /*0d2c*/ 	.word	0x000388c0
        /*0d30*/ 	.short	0x0100
        /*0d32*/ 	.byte	0x08
	.zero		1


	//   ....[20]....
        /*0d34*/ 	.word	0x000008d0
        /*0d38*/ 	.word	0x000000ff
        /*0d3c*/ 	.word	0x000388b8
        /*0d40*/ 	.short	0x0100
        /*0d42*/ 	.byte	0x08
	.zero		1


	//   ....[21]....
        /*0d44*/ 	.word	0x000008e0
        /*0d48*/ 	.word	0x000000ff
        /*0d4c*/ 	.word	0x000388c8
        /*0d50*/ 	.short	0x0100
        /*0d52*/ 	.byte	0x08
	.zero		1


	//   ....[22]....
        /*0d54*/ 	.word	0x000033d0
        /*0d58*/ 	.word	0x00000059
        /*0d5c*/ 	.word	0x00038890
        /*0d60*/ 	.short	0x010a
        /*0d62*/ 	.byte	0x3f
	.zero		1


	//   ....[23]....
        /*0d64*/ 	.word	0x00006e60
        /*0d68*/ 	.word	0x00000059
        /*0d6c*/ 	.word	0x00038890
        /*0d70*/ 	.short	0x010a
        /*0d72*/ 	.byte	0x3f
	.zero		1


	//   ....[24]....
        /*0d74*/ 	.word	0x0000a130
        /*0d78*/ 	.word	0x00000059
        /*0d7c*/ 	.word	0x00038890
        /*0d80*/ 	.short	0x010a
        /*0d82*/ 	.byte	0x3f
	.zero		1


	//   ....[25]....
        /*0d84*/ 	.word	0x0000a930
        /*0d88*/ 	.word	0x0000000b
        /*0d8c*/ 	.word	0x00000000
        /*0d90*/ 	.short	0x0101
        /*0d92*/ 	.byte	0x3f
	.zero		1


	//   ....[26]....
        /*0d94*/ 	.word	0x0000a970
        /*0d98*/ 	.word	0x00000059
        /*0d9c*/ 	.word	0x000388b0
        /*0da0*/ 	.short	0x010a
        /*0da2*/ 	.byte	0x3f
	.zero		1


	//   ....[27]....
        /*0da4*/ 	.word	0x0000b0c0
        /*0da8*/ 	.word	0x00000059
        /*0dac*/ 	.word	0x00000000
        /*0db0*/ 	.short	0x0101
        /*0db2*/ 	.byte	0x3f
	.zero		1


	//   ....[28]....
        /*0db4*/ 	.word	0x0000b890
        /*0db8*/ 	.word	0x00000016
        /*0dbc*/ 	.word	0x00038800
        /*0dc0*/ 	.short	0x010a
        /*0dc2*/ 	.byte	0x3f
	.zero		1


	//   ....[29]....
        /*0dc4*/ 	.word	0x0000b8e0
        /*0dc8*/ 	.word	0x00000016
        /*0dcc*/ 	.word	0x00038800
        /*0dd0*/ 	.short	0x010a
        /*0dd2*/ 	.byte	0x3f
	.zero		1


	//   ....[30]....
        /*0dd4*/ 	.word	0x0000c110
        /*0dd8*/ 	.word	0x00000016
        /*0ddc*/ 	.word	0x00038800
        /*0de0*/ 	.short	0x010a
        /*0de2*/ 	.byte	0x3f
	.zero		1


	//   ....[31]....
        /*0de4*/ 	.word	0x0000f2e0
        /*0de8*/ 	.word	0x00000016
        /*0dec*/ 	.word	0x00038800
        /*0df0*/ 	.short	0x010a
        /*0df2*/ 	.byte	0x3f
	.zero		1


	//   ....[32]....
        /*0df4*/ 	.word	0x00012940
        /*0df8*/ 	.word	0x00000000
        /*0dfc*/ 	.word	0x00038830
        /*0e00*/ 	.short	0x010a
        /*0e02*/ 	.byte	0x3f
	.zero		1


	//   ....[33]....
        /*0e04*/ 	.word	0x00012990
        /*0e08*/ 	.word	0x00000000
        /*0e0c*/ 	.word	0x00038830
        /*0e10*/ 	.short	0x010a
        /*0e12*/ 	.byte	0x3f
	.zero		1


	//   ....[34]....
        /*0e14*/ 	.word	0x00016a00
        /*0e18*/ 	.word	0x00000000
        /*0e1c*/ 	.word	0x00000000
        /*0e20*/ 	.short	0x0101
        /*0e22*/ 	.byte	0x3f
	.zero		1


	//   ....[35]....
        /*0e24*/ 	.word	0x00017cd0
        /*0e28*/ 	.word	0x00000009
        /*0e2c*/ 	.word	0x00038830
        /*0e30*/ 	.short	0x010a
        /*0e32*/ 	.byte	0x3f
	.zero		1


	//   ....[36]....
        /*0e34*/ 	.word	0x00017d60
        /*0e38*/ 	.word	0x00000009
        /*0e3c*/ 	.word	0x00038830
        /*0e40*/ 	.short	0x010a
        /*0e42*/ 	.byte	0x3f
	.zero		1


	//   ....[37]....
        /*0e44*/ 	.word	0x0001b470
        /*0e48*/ 	.word	0x00000006
        /*0e4c*/ 	.word	0x00038850
        /*0e50*/ 	.short	0x010a
        /*0e52*/ 	.byte	0x3f
	.zero		1


	//   ....[38]....
        /*0e54*/ 	.word	0x0001b4c0
        /*0e58*/ 	.word	0x00000006
        /*0e5c*/ 	.word	0x00038850
        /*0e60*/ 	.short	0x010a
        /*0e62*/ 	.byte	0x3f
	.zero		1


	//   ....[39]....
        /*0e64*/ 	.word	0x0001c2b0
        /*0e68*/ 	.word	0x000000a0
        /*0e6c*/ 	.word	0x00000000
        /*0e70*/ 	.short	0x0101
        /*0e72*/ 	.byte	0x3f
	.zero		1


	//   ....[40]....
        /*0e74*/ 	.word	0x0001c8d0
        /*0e78*/ 	.word	0x00000006
        /*0e7c*/ 	.word	0x00000000
        /*0e80*/ 	.short	0x0101
        /*0e82*/ 	.byte	0x3f
	.zero		1


	//   ....[41]....
        /*0e84*/ 	.word	0x0001d270
        /*0e88*/ 	.word	0x00000008
        /*0e8c*/ 	.word	0x00038850
        /*0e90*/ 	.short	0x010a
        /*0e92*/ 	.byte	0x3f
	.zero		1


	//   ....[42]....
        /*0e94*/ 	.word	0x0001d310
        /*0e98*/ 	.word	0x00000008
        /*0e9c*/ 	.word	0x00038850
        /*0ea0*/ 	.short	0x010a
        /*0ea2*/ 	.byte	0x3f
	.zero		1


	//   ....[43]....
        /*0ea4*/ 	.word	0x0001dfc0
        /*0ea8*/ 	.word	0x00000005
        /*0eac*/ 	.word	0x00000000
        /*0eb0*/ 	.short	0x0101
        /*0eb2*/ 	.byte	0x3f
	.zero		1


	//   ....[44]....
        /*0eb4*/ 	.word	0x0001fc00
        /*0eb8*/ 	.word	0x00000000
        /*0ebc*/ 	.word	0x00000000
        /*0ec0*/ 	.short	0x0101
        /*0ec2*/ 	.byte	0x3f
	.zero		1


	//   ....[45]....
        /*0ec4*/ 	.word	0x000222e0
        /*0ec8*/ 	.word	0x00000016
        /*0ecc*/ 	.word	0x00038820
        /*0ed0*/ 	.short	0x010a
        /*0ed2*/ 	.byte	0x3f
	.zero		1


	//   ....[46]....
        /*0ed4*/ 	.word	0x00022370
        /*0ed8*/ 	.word	0x00000009
        /*0edc*/ 	.word	0x000388a0
        /*0ee0*/ 	.short	0x010a
        /*0ee2*/ 	.byte	0x3f
	.zero		1


	//   ....[47]....
        /*0ee4*/ 	.word	0x000228c0
        /*0ee8*/ 	.word	0x00000009
        /*0eec*/ 	.word	0x000388c0
        /*0ef0*/ 	.short	0x010a
        /*0ef2*/ 	.byte	0x3f
	.zero		1


	//   ....[48]....
        /*0ef4*/ 	.word	0x00022ec0
        /*0ef8*/ 	.word	0x00000008
        /*0efc*/ 	.word	0x000388a0
        /*0f00*/ 	.short	0x010a
        /*0f02*/ 	.byte	0x3f
	.zero		1


	//   ....[49]....
        /*0f04*/ 	.word	0x00023400
        /*0f08*/ 	.word	0x00000008
        /*0f0c*/ 	.word	0x000388c0
        /*0f10*/ 	.short	0x010a
        /*0f12*/ 	.byte	0x3f
	.zero		1


	//   ....[50]....
        /*0f14*/ 	.word	0x00024470
        /*0f18*/ 	.word	0x00000005
        /*0f1c*/ 	.word	0x00038840
        /*0f20*/ 	.short	0x010a
        /*0f22*/ 	.byte	0x3f
	.zero		1


	//   ....[51]....
        /*0f24*/ 	.word	0x00024aa0
        /*0f28*/ 	.word	0x00000005
        /*0f2c*/ 	.word	0x00038830
        /*0f30*/ 	.short	0x0107
        /*0f32*/ 	.byte	0x3f
	.zero		1


	//   ....[52]....
        /*0f34*/ 	.word	0x00024b80
        /*0f38*/ 	.word	0x00000005
        /*0f3c*/ 	.word	0x00038830
        /*0f40*/ 	.short	0x0101
        /*0f42*/ 	.byte	0x3f
	.zero		1


	//   ....[53]....
        /*0f44*/ 	.word	0x000257e0
        /*0f48*/ 	.word	0x00000016
        /*0f4c*/ 	.word	0x00038800
        /*0f50*/ 	.short	0x0107
        /*0f52*/ 	.byte	0x3f
	.zero		1


	//   ....[54]....
        /*0f54*/ 	.word	0x000258e0
        /*0f58*/ 	.word	0x00000016
        /*0f5c*/ 	.word	0x00038800
        /*0f60*/ 	.short	0x0101
        /*0f62*/ 	.byte	0x3f
	.zero		1


	//   ....[55]....
        /*0f64*/ 	.word	0x00025900
        /*0f68*/ 	.word	0x00000016
        /*0f6c*/ 	.word	0x00038820
        /*0f70*/ 	.short	0x010a
        /*0f72*/ 	.byte	0x3f
	.zero		1


	//   ....[56]....
        /*0f74*/ 	.word	0x00025d30
        /*0f78*/ 	.word	0x00000006
        /*0f7c*/ 	.word	0x00038840
        /*0f80*/ 	.short	0x010a
        /*0f82*/ 	.byte	0x3f
	.zero		1


	//   ....[57]....
        /*0f84*/ 	.word	0x000262d0
        /*0f88*/ 	.word	0x00000006
        /*0f8c*/ 	.word	0x00038830
        /*0f90*/ 	.short	0x0107
        /*0f92*/ 	.byte	0x3f
	.zero		1


	//   ....[58]....
        /*0f94*/ 	.word	0x00026390
        /*0f98*/ 	.word	0x00000006
        /*0f9c*/ 	.word	0x00038830
        /*0fa0*/ 	.short	0x0101
        /*0fa2*/ 	.byte	0x3f
	.zero		1


	//   ....[59]....
        /*0fa4*/ 	.word	0x000263f0
        /*0fa8*/ 	.word	0x00000006
        /*0fac*/ 	.word	0x00038860
        /*0fb0*/ 	.short	0x010a
        /*0fb2*/ 	.byte	0x3f
	.zero		1


	//   ....[60]....
        /*0fb4*/ 	.word	0x00026900
        /*0fb8*/ 	.word	0x00000006
        /*0fbc*/ 	.word	0x00038850
        /*0fc0*/ 	.short	0x0107
        /*0fc2*/ 	.byte	0x3f
	.zero		1


	//   ....[61]....
        /*0fc4*/ 	.word	0x00026ae0
        /*0fc8*/ 	.word	0x00000006
        /*0fcc*/ 	.word	0x00038850
        /*0fd0*/ 	.short	0x0101
        /*0fd2*/ 	.byte	0x3f
	.zero		1


	//   ....[62]....
        /*0fd4*/ 	.word	0x00026d00
        /*0fd8*/ 	.word	0x00000004
        /*0fdc*/ 	.word	0x00038860
        /*0fe0*/ 	.short	0x010a
        /*0fe2*/ 	.byte	0x3f
	.zero		1


	//   ....[63]....
        /*0fe4*/ 	.word	0x00027270
        /*0fe8*/ 	.word	0x00000004
        /*0fec*/ 	.word	0x00038850
        /*0ff0*/ 	.short	0x0107
        /*0ff2*/ 	.byte	0x3f
	.zero		1


	//   ....[64]....
        /*0ff4*/ 	.word	0x00027330
        /*0ff8*/ 	.word	0x00000004
        /*0ffc*/ 	.word	0x00038850
        /*1000*/ 	.short	0x0101
        /*1002*/ 	.byte	0x3f
	.zero		1


	//   ....[65]....
        /*1004*/ 	.word	0x00027e50
        /*1008*/ 	.word	0x00000005
        /*100c*/ 	.word	0x00038820
        /*1010*/ 	.short	0x010a
        /*1012*/ 	.byte	0x3f
	.zero		1


	//   ....[66]....
        /*1014*/ 	.word	0x00027fc0
        /*1018*/ 	.word	0x00000003
        /*101c*/ 	.word	0x00038840
        /*1020*/ 	.short	0x010a
        /*1022*/ 	.byte	0x3f
	.zero		1


	//   ....[67]....
        /*1024*/ 	.word	0x00028060
        /*1028*/ 	.word	0x0000001b
        /*102c*/ 	.word	0x00038840
        /*1030*/ 	.short	0x010a
        /*1032*/ 	.byte	0x3f
	.zero		1


	//   ....[68]....
        /*1034*/ 	.word	0x000280a0
        /*1038*/ 	.word	0x00000003
        /*103c*/ 	.word	0x00038860
        /*1040*/ 	.short	0x010a
        /*1042*/ 	.byte	0x3f
	.zero		1


	//   ....[69]....
        /*1044*/ 	.word	0x000280e0
        /*1048*/ 	.word	0x0000001b
        /*104c*/ 	.word	0x00038860
        /*1050*/ 	.short	0x010a
        /*1052*/ 	.byte	0x3f
	.zero		1


	//   ....[70]....
        /*1054*/ 	.word	0x00028140
        /*1058*/ 	.word	0x00000059
        /*105c*/ 	.word	0x00038890
        /*1060*/ 	.short	0x010a
        /*1062*/ 	.byte	0x3f
	.zero		1


	//   ....[71]....
        /*1064*/ 	.word	0x00028520
        /*1068*/ 	.word	0x00000059
        /*106c*/ 	.word	0x00038890
        /*1070*/ 	.short	0x010a
        /*1072*/ 	.byte	0x3f
	.zero		1


	//   ....[72]....
        /*1074*/ 	.word	0x00028900
        /*1078*/ 	.word	0x00000059
        /*107c*/ 	.word	0x00038890
        /*1080*/ 	.short	0x010a
        /*1082*/ 	.byte	0x3f
	.zero		1


	//   ....[73]....
        /*1084*/ 	.word	0x00028ce0
        /*1088*/ 	.word	0x00000059
        /*108c*/ 	.word	0x000388b0
        /*1090*/ 	.short	0x010a
        /*1092*/ 	.byte	0x3f
	.zero		1


	//   ....[74]....
        /*1094*/ 	.word	0x00028ef0
        /*1098*/ 	.word	0x00000016
        /*109c*/ 	.word	0x00038800
        /*10a0*/ 	.short	0x010a
        /*10a2*/ 	.byte	0x3f
	.zero		1


	//   ....[75]....
        /*10a4*/ 	.word	0x00029110
        /*10a8*/ 	.word	0x00000016
        /*10ac*/ 	.word	0x00038800
        /*10b0*/ 	.short	0x010a
        /*10b2*/ 	.byte	0x3f
	.zero		1


	//   ....[76]....
        /*10b4*/ 	.word	0x00029160
        /*10b8*/ 	.word	0x00000000
        /*10bc*/ 	.word	0x00038830
        /*10c0*/ 	.short	0x010a
        /*10c2*/ 	.byte	0x3f
	.zero		1


	//   ....[77]....
        /*10c4*/ 	.word	0x000291b0
        /*10c8*/ 	.word	0x00000009
        /*10cc*/ 	.word	0x00038830
        /*10d0*/ 	.short	0x010a
        /*10d2*/ 	.byte	0x3f
	.zero		1


	//   ....[78]....
        /*10d4*/ 	.word	0x00029200
        /*10d8*/ 	.word	0x00000006
        /*10dc*/ 	.word	0x00038850
        /*10e0*/ 	.short	0x010a
        /*10e2*/ 	.byte	0x3f
	.zero		1


	//   ....[79]....
        /*10e4*/ 	.word	0x00029250
        /*10e8*/ 	.word	0x00000008
        /*10ec*/ 	.word	0x00038850
        /*10f0*/ 	.short	0x010a
        /*10f2*/ 	.byte	0x3f
	.zero		1


	//   ....[80]....
        /*10f4*/ 	.word	0x000293f0
        /*10f8*/ 	.word	0x00000016
        /*10fc*/ 	.word	0x00038820
        /*1100*/ 	.short	0x010a
        /*1102*/ 	.byte	0x3f
	.zero		1


	//   ....[81]....
        /*1104*/ 	.word	0x00029440
        /*1108*/ 	.word	0x00000009
        /*110c*/ 	.word	0x000388a0
        /*1110*/ 	.short	0x010a
        /*1112*/ 	.byte	0x3f
	.zero		1


	//   ....[82]....
        /*1114*/ 	.word	0x00029490
        /*1118*/ 	.word	0x00000009
        /*111c*/ 	.word	0x000388c0
        /*1120*/ 	.short	0x010a
        /*1122*/ 	.byte	0x3f
	.zero		1


	//   ....[83]....
        /*1124*/ 	.word	0x000294e0
        /*1128*/ 	.word	0x00000008
        /*112c*/ 	.word	0x000388a0
        /*1130*/ 	.short	0x010a
        /*1132*/ 	.byte	0x3f
	.zero		1


	//   ....[84]....
        /*1134*/ 	.word	0x00029530
        /*1138*/ 	.word	0x00000008
        /*113c*/ 	.word	0x000388c0
        /*1140*/ 	.short	0x010a
        /*1142*/ 	.byte	0x3f
	.zero		1


	//   ....[85]....
        /*1144*/ 	.word	0x00029650
        /*1148*/ 	.word	0x00000005
        /*114c*/ 	.word	0x00038840
        /*1150*/ 	.short	0x010a
        /*1152*/ 	.byte	0x3f
	.zero		1


	//   ....[86]....
        /*1154*/ 	.word	0x0002a9b0
        /*1158*/ 	.word	0x00000016
        /*115c*/ 	.word	0x00038820
        /*1160*/ 	.short	0x010a
        /*1162*/ 	.byte	0x3f
	.zero		1


	//   ....[87]....
        /*1164*/ 	.word	0x0002aa00
        /*1168*/ 	.word	0x00000006
        /*116c*/ 	.word	0x00038840
        /*1170*/ 	.short	0x010a
        /*1172*/ 	.byte	0x3f
	.zero		1


	//   ....[88]....
        /*1174*/ 	.word	0x0002b1a0
        /*1178*/ 	.word	0x00000006
        /*117c*/ 	.word	0x00038860
        /*1180*/ 	.short	0x010a
        /*1182*/ 	.byte	0x3f
	.zero		1


	//   ....[89]....
        /*1184*/ 	.word	0x0002b970
        /*1188*/ 	.word	0x00000004
        /*118c*/ 	.word	0x00038860
        /*1190*/ 	.short	0x010a
        /*1192*/ 	.byte	0x3f
	.zero		1


	//   ....[90]....
        /*1194*/ 	.word	0x0002cac0
        /*1198*/ 	.word	0x00000005
        /*119c*/ 	.word	0x00038820
        /*11a0*/ 	.short	0x010a
        /*11a2*/ 	.byte	0x3f
	.zero		1


	//   ....[91]....
        /*11a4*/ 	.word	0x0002cc60
        /*11a8*/ 	.word	0x00000003
        /*11ac*/ 	.word	0x00038840
        /*11b0*/ 	.short	0x010a
        /*11b2*/ 	.byte	0x3f
	.zero		1


	//   ....[92]....
        /*11b4*/ 	.word	0x0002ccb0
        /*11b8*/ 	.word	0x0000001b
        /*11bc*/ 	.word	0x00038840
        /*11c0*/ 	.short	0x010a
        /*11c2*/ 	.byte	0x3f
	.zero		1


	//   ....[93]....
        /*11c4*/ 	.word	0x0002cd00
        /*11c8*/ 	.word	0x00000003
        /*11cc*/ 	.word	0x00038860
        /*11d0*/ 	.short	0x010a
        /*11d2*/ 	.byte	0x3f
	.zero		1


	//----- nvinfo : EIATTR_NUM_MBARRIERS
	.align		4
.L_153:
        /*11d4*/ 	.byte	0x03, 0x38
        /*11d6*/ 	.short	0x0016


	//----- nvinfo : EIATTR_EXIT_INSTR_OFFSETS
	.align		4
        /*11d8*/ 	.byte	0x04, 0x1c
        /*11da*/ 	.short	(.L_155 - .L_154)


	//   ....[0]....
.L_154:
        /*11dc*/ 	.word	0x00028130


	//----- nvinfo : EIATTR_MAX_THREADS
	.align		4
.L_155:
        /*11e0*/ 	.byte	0x04, 0x05
        /*11e2*/ 	.short	(.L_157 - .L_156)
.L_156:
        /*11e4*/ 	.word	0x00000180
        /*11e8*/ 	.word	0x00000001
        /*11ec*/ 	.word	0x00000001


	//----- nvinfo : EIATTR_CRS_STACK_SIZE
	.align		4
.L_157:
        /*11f0*/ 	.byte	0x04, 0x1e
        /*11f2*/ 	.short	(.L_159 - .L_158)
.L_158:
        /*11f4*/ 	.word	0x00000000


	//----- nvinfo : EIATTR_CBANK_PARAM_SIZE
	.align		4
.L_159:
        /*11f8*/ 	.byte	0x03, 0x19
        /*11fa*/ 	.short	0x0af0


	//----- nvinfo : EIATTR_PARAM_CBANK
	.align		4
        /*11fc*/ 	.byte	0x04, 0x0a
        /*11fe*/ 	.short	(.L_161 - .L_160)
	.align		4
.L_160:
        /*1200*/ 	.word	index@(.nv.constant0._ZN7cutlass13device_kernelIN5flash11enable_sm90INS1_16FlashAttnFwdSm90INS1_25CollectiveMainloopFwdSm90ILi2EN4cute5tupleIJNS5_1CILi1EEES8_S8_EEENS6_IJNS7_ILi128EEENS7_ILi80EEENS7_ILi256EEEEEELi256ENS_10bfloat16_tEfNS_4arch4Sm90ELb0ELb0ELb1ELb1ELb1ELb1ELb0ELb1ELb1ELb1ELb0ELb0EEENS1_21CollectiveEpilogueFwdINS6_IJSA_SC_SB_EEES9_SE_SG_Li256ELb1ELb1ELb0ELb0EEENS1_36VarlenDynamicPersistentTileSchedulerILi128ELi80ELi256ELi128ELb0ELb1ELb1ELb0ELb1ELb1EEEEEEEEEvNT_6ParamsE)
        /*1204*/ 	.short	0x0210
        /*1206*/ 	.short	0x0af0


	//----- nvinfo : EIATTR_SW_WAR
	.align		4
.L_161:
        /*1208*/ 	.byte	0x04, 0x36
        /*120a*/ 	.short	(.L_163 - .L_162)
.L_162:
        /*120c*/ 	.word	0x00000008
.L_163:


//--------------------- .nv.info._ZN7cutlass13device_kernelIN5flash11enable_sm90INS1_16FlashAttnFwdSm90INS1_25CollectiveMainloopFwdSm90ILi2EN4cute5tupleIJNS5_1CILi1EEES8_S8_EEENS6_IJNS7_ILi128EEENS7_ILi64EEENS7_ILi256EEEEEELi256ENS_10bfloat16_tEfNS_4arch4Sm90ELb0ELb1ELb1ELb0ELb1ELb0ELb0ELb1ELb1ELb1ELb0ELb0EEENS1_21CollectiveEpilogueFwdINS6_IJSA_SC_SB_EEES9_SE_SG_Li256ELb0ELb1ELb0ELb0EEENS1_30DynamicPersistentTileSchedulerILi256ELi128ELb0ELb1ELb1EEEEEEEEEvNT_6ParamsE --------------------------
	.section	.nv.info._ZN7cutlass13device_kernelIN5flash11enable_sm90INS1_16FlashAttnFwdSm90INS1_25CollectiveMainloopFwdSm90ILi2EN4cute5tupleIJNS5_1CILi1EEES8_S8_EEENS6_IJNS7_ILi128EEENS7_ILi64EEENS7_ILi256EEEEEELi256ENS_10bfloat16_tEfNS_4arch4Sm90ELb0ELb1ELb1ELb0ELb1ELb0ELb0ELb1ELb1ELb1ELb0ELb0EEENS1_21CollectiveEpilogueFwdINS6_IJSA_SC_SB_EEES9_SE_SG_Li256ELb0ELb1ELb0ELb0EEENS1_30DynamicPersistentTileSchedulerILi256ELi128ELb0ELb1ELb1EEEEEEEEEvNT_6ParamsE,"",@"SHT_CUDA_INFO"
	.sectionflags	@""
	.align	4


	//----- nvinfo : EIATTR_CUDA_API_VERSION
	.align		4
        /*0000*/ 	.byte	0x04, 0x37
        /*0002*/ 	.short	(.L_165 - .L_164)
.L_164:
        /*0004*/ 	.word	0x00000082


	//----- nvinfo : EIATTR_KPARAM_INFO
	.align		4
.L_165:
        /*0008*/ 	.byte	0x04, 0x17
        /*000a*/ 	.short	(.L_167 - .L_166)
.L_166:
        /*000c*/ 	.word	0x00000000
        /*0010*/ 	.short	0x0000
        /*0012*/ 	.short	0x0070
        /*0014*/ 	.byte	0x00, 0xf0, 0x01, 0x2a


	//----- nvinfo : EIATTR_SPARSE_MMA_MASK
	.align		4
.L_167:
        /*0018*/ 	.byte	0x03, 0x50
        /*001a*/ 	.short	0x0000


	//----- nvinfo : EIATTR_MAXREG_COUNT
	.align		4
        /*001c*/ 	.byte	0x03, 0x1b
        /*001e*/ 	.short	0x00a8


	//----- nvinfo : EIATTR_NUM_BARRIERS
	.align		4
        /*0020*/ 	.byte	0x02, 0x4c
        /*0022*/ 	.byte	0x09
	.zero		1


	//----- nvinfo : EIATTR_EXTERNS
	.align		4
        /*0024*/ 	.byte	0x04, 0x0f
        /*0026*/ 	.short	(.L_169 - .L_168)


	//   ....[0]....
	.align		4
.L_168:
        /*0028*/ 	.word	index@(__assertfail)


	//----- nvinfo : EIATTR_ANNOTATIONS
	.align		4
.L_169:
        /*002c*/ 	.byte	0x04, 0x55
        /*002e*/ 	.short	(.L_171 - .L_170)


	//   ....[0]....
.L_170:
        /*0030*/ 	.word	0x00000001
        /*0034*/ 	.byte	0xa0, 0x08, 0x00, 0x00, 0x01, 0x00, 0x00, 0x00, 0x60, 0x09, 0x00, 0x00, 0x01, 0x00, 0x00, 0x00
        /*0044*/ 	.byte	0xd0, 0x05, 0x01, 0x00, 0x01, 0x00, 0x00, 0x00, 0x70, 0x06, 0x01, 0x00, 0x01, 0x00, 0x00, 0x00
        /*0054*/ 	.byte	0x20, 0x07, 0x01, 0x00, 0x01, 0x00, 0x00, 0x00, 0xf0, 0x2d, 0x01, 0x00, 0x01, 0x00, 0x00, 0x00
        /*0064*/ 	.byte	0x10, 0x2e, 0x01, 0x00, 0x01, 0x00, 0x00, 0x00, 0x00, 0x46, 0x01, 0x00, 0x01, 0x00, 0x00, 0x00
        /*0074*/ 	.byte	0xa0, 0x47, 0x01, 0x00


	//----- nvinfo : EIATTR_MERCURY_ISA_VERSION
	.align		4
.L_171:
        /*0078*/ 	.byte	0x03, 0x5f
        /*007a*/ 	.short	0x0101


	//----- nvinfo : EIATTR_INT_WARP_WIDE_INSTR_OFFSETS
	.align		4
        /*007c*/ 	.byte	0x04, 0x31
        /*007e*/ 	.short	(.L_173 - .L_172)


	//   ....[0]....
.L_172:
        /*0080*/ 	.word	0x000000c0


	//   ....[1]....
        /*0084*/ 	.word	0x000000d0


	//   ....[2]....
        /*0088*/ 	.word	0x00000170


	//   ....[3]....
        /*008c*/ 	.word	0x00011390


	//   ....[4]....
        /*0090*/ 	.word	0x00011420


	//   ....[5]....
        /*0094*/ 	.word	0x00013e00


	//   ....[6]....
        /*0098*/ 	.word	0x00013e90


	//----- nvinfo : EIATTR_COOP_GROUP_MASK_REGIDS
	.align		4
.L_173:
        /*009c*/ 	.byte	0x04, 0x29
        /*009e*/ 	.short	(.L_175 - .L_174)


	//   ....[0]....
.L_174:
        /*00a0*/ 	.word	0xffffffff


	//   ....[1]....
        /*00a4*/ 	.word	0xffffffff


	//   ....[2]....
        /*00a8*/ 	.word	0xffffffff


	//   ....[3]....
        /*00ac*/ 	.word	0xffffffff


	//   ....[4]....
        /*00b0*/ 	.word	0xffffffff


	//   ....[5]....
        /*00b4*/ 	.word	0xffffffff


	//   ....[6]....
        /*00b8*/ 	.word	0xffffffff


	//   ....[7]....
        /*00bc*/ 	.word	0xffffffff


	//   ....[8]....
        /*00c0*/ 	.word	0xffffffff


	//   ....[9]....
        /*00c4*/ 	.word	0xffffffff


	//   ....[10]....
        /*00c8*/ 	.word	0xffffffff


	//   ....[11]....
        /*00cc*/ 	.word	0xffffffff


	//   ....[12]....
        /*00d0*/ 	.word	0xffffffff


	//   ....[13]....
        /*00d4*/ 	.word	0xffffffff


	//   ....[14]....
        /*00d8*/ 	.word	0xffffffff


	//   ....[15]....
        /*00dc*/ 	.word	0xffffffff


	//   ....[16]....
        /*00e0*/ 	.word	0xffffffff


	//   ....[17]....
        /*00e4*/ 	.word	0xffffffff


	//   ....[18]....
        /*00e8*/ 	.word	0xffffffff


	//   ....[19]....
        /*00ec*/ 	.word	0xffffffff


	//   ....[20]....
        /*00f0*/ 	.word	0xffffffff


	//   ....[21]....
        /*00f4*/ 	.word	0xffffffff


	//   ....[22]....
        /*00f8*/ 	.word	0xffffffff


	//   ....[23]....
        /*00fc*/ 	.word	0xffffffff


	//   ....[24]....
        /*0100*/ 	.word	0xffffffff


	//   ....[25]....
        /*0104*/ 	.word	0xffffffff


	//   ....[26]....
        /*0108*/ 	.word	0xffffffff


	//   ....[27]....
        /*010c*/ 	.word	0xffffffff


	//   ....[28]....
        /*0110*/ 	.word	0xffffffff


	//   ....[29]....
        /*0114*/ 	.word	0xffffffff


	//   ....[30]....
        /*0118*/ 	.word	0xffffffff


	//   ....[31]....
        /*011c*/ 	.word	0xffffffff


	//   ....[32]....
        /*0120*/ 	.word	0xffffffff


	//   ....[33]....
        /*0124*/ 	.word	0xffffffff


	//   ....[34]....
        /*0128*/ 	.word	0xffffffff


	//   ....[35]....
        /*012c*/ 	.word	0xffffffff


	//   ....[36]....
        /*0130*/ 	.word	0xffffffff


	//   ....[37]....
        /*0134*/ 	.word	0xffffffff


	//   ....[38]....
        /*0138*/ 	.word	0xffffffff


	//   ....[39]....
        /*013c*/ 	.word	0xffffffff


	//   ....[40]....
        /*0140*/ 	.word	0xffffffff


	//   ....[41]....
        /*0144*/ 	.word	0xffffffff


	//   ....[42]....
        /*0148*/ 	.word	0xffffffff


	//   ....[43]....
        /*014c*/ 	.word	0xffffffff


	//   ....[44]....
        /*0150*/ 	.word	0xffffffff


	//   ....[45]....
        /*0154*/ 	.word	0xffffffff


	//   ....[46]....
        /*0158*/ 	.word	0xffffffff


	//   ....[47]....
        /*015c*/ 	.word	0xffffffff


	//   ....[48]....
        /*0160*/ 	.word	0xffffffff


	//   ....[49]....
        /*0164*/ 	.word	0xffffffff


	//   ....[50]....
        /*0168*/ 	.word	0xffffffff


	//   ....[51]....
        /*016c*/ 	.word	0xffffffff


	//   ....[52]....
        /*0170*/ 	.word	0xffffffff


	//   ....[53]....
        /*0174*/ 	.word	0xffffffff


	//   ....[54]....
        /*0178*/ 	.word	0xffffffff


	//   ....[55]....
        /*017c*/ 	.word	0xffffffff


	//   ....[56]....
        /*0180*/ 	.word	0xffffffff


	//   ....[57]....
        /*0184*/ 	.word	0xffffffff


	//   ....[58]....
        /*0188*/ 	.word	0xffffffff


	//   ....[59]....
        /*018c*/ 	.word	0xffffffff


	//   ....[60]....
        /*0190*/ 	.word	0xffffffff


	//   ....[61]....
        /*0194*/ 	.word	0xffffffff


	//   ....[62]....
        /*0198*/ 	.word	0xffffffff


	//   ....[63]....
        /*019c*/ 	.word	0xffffffff


	//   ....[64]....
        /*01a0*/ 	.word	0xffffffff


	//   ....[65]....
        /*01a4*/ 	.word	0xffffffff


	//   ....[66]....
        /*01a8*/ 	.word	0xffffffff


	//   ....[67]....
        /*01ac*/ 	.word	0xffffffff


	//   ....[68]....
        /*01b0*/ 	.word	0xffffffff


	//   ....[69]....
        /*01b4*/ 	.word	0xffffffff


	//   ....[70]....
        /*01b8*/ 	.word	0xffffffff


	//   ....[71]....
        /*01bc*/ 	.word	0xffffffff


	//   ....[72]....
        /*01c0*/ 	.word	0xffffffff


	//   ....[73]....
        /*01c4*/ 	.word	0xffffffff


	//   ....[74]....
        /*01c8*/ 	.word	0xffffffff


	//   ....[75]....
        /*01cc*/ 	.word	0xffffffff


	//   ....[76]....
        /*01d0*/ 	.word	0xffffffff


	//   ....[77]....
        /*01d4*/ 	.word	0xffffffff


	//   ....[78]....
        /*01d8*/ 	.word	0xffffffff


	//   ....[79]....
        /*01dc*/ 	.word	0xffffffff


	//   ....[80]....
        /*01e0*/ 	.word	0xffffffff


	//   ....[81]....
        /*01e4*/ 	.word	0xffffffff


	//   ....[82]....
        /*01e8*/ 	.word	0xffffffff


	//   ....[83]....
        /*01ec*/ 	.word	0xffffffff


	//   ....[84]....
        /*01f0*/ 	.word	0xffffffff


	//   ....[85]....
        /*01f4*/ 	.word	0xffffffff


	//   ....[86]....
        /*01f8*/ 	.word	0xffffffff


	//   ....[87]....
        /*01fc*/ 	.word	0xffffffff


	//   ....[88]....
        /*0200*/ 	.word	0xffffffff


	//   ....[89]....
        /*0204*/ 	.word	0xffffffff


	//   ....[90]....
        /*0208*/ 	.word	0xffffffff


	//   ....[91]....
        /*020c*/ 	.word	0xffffffff


	//   ....[92]....
        /*0210*/ 	.word	0xffffffff


	//   ....[93]....
        /*0214*/ 	.word	0xffffffff


	//   ....[94]....
        /*0218*/ 	.word	0xffffffff


	//   ....[95]....
        /*021c*/ 	.word	0xffffffff


	//   ....[96]....
        /*0220*/ 	.word	0xffffffff


	//   ....[97]....
        /*0224*/ 	.word	0xffffffff


	//   ....[98]....
        /*0228*/ 	.word	0xffffffff


	//   ....[99]....
        /*022c*/ 	.word	0xffffffff


	//   ....[100]....
        /*0230*/ 	.word	0xffffffff


	//   ....[101]....
        /*0234*/ 	.word	0xffffffff


	//   ....[102]....
        /*0238*/ 	.word	0xffffffff


	//   ....[103]....
        /*023c*/ 	.word	0xffffffff


	//   ....[104]....
        /*0240*/ 	.word	0x0500000f


	//   ....[105]....
        /*0244*/ 	.word	0x0500000f


	//   ....[106]....
        /*0248*/ 	.word	0x0500000f


	//   ....[107]....
        /*024c*/ 	.word	0x0500000f


	//   ....[108]....
        /*0250*/ 	.word	0x0500000f


	//   ....[109]....
        /*0254*/ 	.word	0x0500000f


	//   ....[110]....
        /*0258*/ 	.word	0x0500000f


	//   ....[111]....
        /*025c*/ 	.word	0x0500000f


	//   ....[112]....
        /*0260*/ 	.word	0x0500000f


	//   ....[113]....
        /*0264*/ 	.word	0x0500000f


	//   ....[114]....
        /*0268*/ 	.word	0x0500000f


	//   ....[115]....
        /*026c*/ 	.word	0x0500000f


	//   ....[116]....
        /*0270*/ 	.word	0x0500000f


	//   ....[117]....
        /*0274*/ 	.word	0x0500000f


	//   ....[118]....
        /*0278*/ 	.word	0x0500000f


	//   ....[119]....
        /*027c*/ 	.word	0x0500000f


	//   ....[120]....
        /*0280*/ 	.word	0x0500000f


	//   ....[121]....
        /*0284*/ 	.word	0x0500000f


	//   ....[122]....
        /*0288*/ 	.word	0x0500000f


	//   ....[123]....
        /*028c*/ 	.word	0x0500000f


	//   ....[124]....
        /*0290*/ 	.word	0x0500000f


	//   ....[125]....
        /*0294*/ 	.word	0x0500000f


	//   ....[126]....
        /*0298*/ 	.word	0x0500000f


	//   ....[127]....
        /*029c*/ 	.word	0x0500000f


	//   ....[128]....
        /*02a0*/ 	.word	0x0500000f


	//   ....[129]....
        /*02a4*/ 	.word	0x0500000f


	//   ....[130]....
        /*02a8*/ 	.word	0x0500000f


	//   ....[131]....
        /*02ac*/ 	.word	0x0500000f


	//   ....[132]....
        /*02b0*/ 	.word	0x0500000f


	//   ....[133]....
        /*02b4*/ 	.word	0x0500000f


	//   ....[134]....
        /*02b8*/ 	.word	0x0500000f


	//   ....[135]....
        /*02bc*/ 	.word	0x0500000f


	//   ....[136]....
        /*02c0*/ 	.word	0x0500000f


	//   ....[137]....
        /*02c4*/ 	.word	0x0500000f


	//   ....[138]....
        /*02c8*/ 	.word	0x0500000f


	//   ....[139]....
        /*02cc*/ 	.word	0x0500000f


	//   ....[140]....
        /*02d0*/ 	.word	0x0500000f


	//   ....[141]....
        /*02d4*/ 	.word	0x0500000f


	//   ....[142]....
        /*02d8*/ 	.word	0x0500000f


	//   ....[143]....
        /*02dc*/ 	.word	0x0500000f


	//   ....[144]....
        /*02e0*/ 	.word	0x0500000f


	//   ....[145]....
        /*02e4*/ 	.word	0x0500000f


	//   ....[146]....
        /*02e8*/ 	.word	0x0500000f


	//   ....[147]....
        /*02ec*/ 	.word	0x0500000f


	//   ....[148]....
        /*02f0*/ 	.word	0x0500000f


	//   ....[149]....
        /*02f4*/ 	.word	0x0500000f


	//   ....[150]....
        /*02f8*/ 	.word	0x0500000f


	//   ....[151]....
        /*02fc*/ 	.word	0x0500000f


	//   ....[152]....
        /*0300*/ 	.word	0x0500000f


	//   ....[153]....
        /*0304*/ 	.word	0x0500000f


	//   ....[154]....
        /*0308*/ 	.word	0x0500000f


	//----- nvinfo : EIATTR_COOP_GROUP_INSTR_OFFSETS
	.align		4
.L_175:
        /*030c*/ 	.byte	0x04, 0x28
        /*030e*/ 	.short	(.L_177 - .L_176)


	//   ....[0]....
.L_176:
        /*0310*/ 	.word	0x00000070


	//   ....[1]....
        /*0314*/ 	.word	0x000000b0


	//   ....[2]....
        /*0318*/ 	.word	0x000002d0


	//   ....[3]....
        /*031c*/ 	.word	0x00000430


	//   ....[4]....
        /*0320*/ 	.word	0x00000550


	//   ....[5]....
        /*0324*/ 	.word	0x000006b0


	//   ....[6]....
        /*0328*/ 	.word	0x000019e0


	//   ....[7]....
        /*032c*/ 	.word	0x000028d0


	//   ....[8]....
        /*0330*/ 	.word	0x00002e30


	//   ....[9]....
        /*0334*/ 	.word	0x00003890


	//   ....[10]....
        /*0338*/ 	.word	0x00003980


	//   ....[11]....
        /*033c*/ 	.word	0x00003c80


	//   ....[12]....
        /*0340*/ 	.word	0x00003cf0


	//   ....[13]....
        /*0344*/ 	.word	0x00005dd0


	//   ....[14]....
        /*0348*/ 	.word	0x000062a0


	//   ....[15]....
        /*034c*/ 	.word	0x00006990


	//   ....[16]....
        /*0350*/ 	.word	0x00006a90


	//   ....[17]....
        /*0354*/ 	.word	0x00006e40


	//   ....[18]....
        /*0358*/ 	.word	0x00006e90


	//   ....[19]....
        /*035c*/ 	.word	0x000090b0


	//   ....[20]....
        /*0360*/ 	.word	0x000090c0


	//   ....[21]....
        /*0364*/ 	.word	0x000090f0


	//   ....[22]....
        /*0368*/ 	.word	0x00009100


	//   ....[23]....
        /*036c*/ 	.word	0x0000aea0


	//   ....[24]....
        /*0370*/ 	.word	0x0000b360


	//   ....[25]....
        /*0374*/ 	.word	0x0000ba50


	//   ....[26]....
        /*0378*/ 	.word	0x0000bb50


	//   ....[27]....
        /*037c*/ 	.word	0x0000bee0


	//   ....[28]....
        /*0380*/ 	.word	0x0000bf50


	//   ....[29]....
        /*0384*/ 	.word	0x0000cf70


	//   ....[30]....
        /*0388*/ 	.word	0x0000cfa0


	//   ....[31]....
        /*038c*/ 	.word	0x0000d060


	//   ....[32]....
        /*0390*/ 	.word	0x0000d070


	//   ....[33]....
        /*0394*/ 	.word	0x0000ee00


	//   ....[34]....
        /*0398*/ 	.word	0x0000ee50


	//   ....[35]....
        /*039c*/ 	.word	0x0000eeb0


	//   ....[36]....
        /*03a0*/ 	.word	0x0000eee0


	//   ....[37]....
        /*03a4*/ 	.word	0x0000f3b0


	//   ....[38]....
        /*03a8*/ 	.word	0x0000f3f0


	//   ....[39]....
        /*03ac*/ 	.word	0x0000f530


	//   ....[40]....
        /*03b0*/ 	.word	0x0000f550


	//   ....[41]....
        /*03b4*/ 	.word	0x0000f690


	//   ....[42]....
        /*03b8*/ 	.word	0x0000f6b0


	//   ....[43]....
        /*03bc*/ 	.word	0x0000f800


	//   ....[44]....
        /*03c0*/ 	.word	0x0000f820


	//   ....[45]....
        /*03c4*/ 	.word	0x0000ffb0


	//   ....[46]....
        /*03c8*/ 	.word	0x0000ffc0


	//   ....[47]....
        /*03cc*/ 	.word	0x00010100


	//   ....[48]....
        /*03d0*/ 	.word	0x00010120


	//   ....[49]....
        /*03d4*/ 	.word	0x00010260


	//   ....[50]....
        /*03d8*/ 	.word	0x00010280


	//   ....[51]....
        /*03dc*/ 	.word	0x000103d0


	//   ....[52]....
        /*03e0*/ 	.word	0x000103f0


	//   ....[53]....
        /*03e4*/ 	.word	0x00010600


	//   ....[54]....
        /*03e8*/ 	.word	0x00011f10


	//   ....[55]....
        /*03ec*/ 	.word	0x00011f30


	//   ....[56]....
        /*03f0*/ 	.word	0x00011f40


	//   ....[57]....
        /*03f4*/ 	.word	0x00011f80


	//   ....[58]....
        /*03f8*/ 	.word	0x00012020


	//   ....[59]....
        /*03fc*/ 	.word	0x00012040


	//   ....[60]....
        /*0400*/ 	.word	0x000120e0


	//   ....[61]....
        /*0404*/ 	.word	0x00012100


	//   ....[62]....
        /*0408*/ 	.word	0x00012770


	//   ....[63]....
        /*040c*/ 	.word	0x00012790


	//   ....[64]....
        /*0410*/ 	.word	0x000127c0


	//   ....[65]....
        /*0414*/ 	.word	0x00012800


	//   ....[66]....
        /*0418*/ 	.word	0x00012890


	//   ....[67]....
        /*041c*/ 	.word	0x000128c0


	//   ....[68]....
        /*0420*/ 	.word	0x00012950


	//   ....[69]....
        /*0424*/ 	.word	0x00012980


	//   ....[70]....
        /*0428*/ 	.word	0x00012a10


	//   ....[71]....
        /*042c*/ 	.word	0x00012a30


	//   ....[72]....
        /*0430*/ 	.word	0x00012ad0


	//   ....[73]....
        /*0434*/ 	.word	0x00012b00


	//   ....[74]....
        /*0438*/ 	.word	0x00012b90


	//   ....[75]....
        /*043c*/ 	.word	0x00012bc0


	//   ....[76]....
        /*0440*/ 	.word	0x00012c50


	//   ....[77]....
        /*0444*/ 	.word	0x00012c70


	//   ....[78]....
        /*0448*/ 	.word	0x000133c0


	//   ....[79]....
        /*044c*/ 	.word	0x000133f0


	//   ....[80]....
        /*0450*/ 	.word	0x00013400


	//   ....[81]....
        /*0454*/ 	.word	0x00013420


	//   ....[82]....
        /*0458*/ 	.word	0x00013490


	//   ....[83]....
        /*045c*/ 	.word	0x000134b0


	//   ....[84]....
        /*0460*/ 	.word	0x00013510


	//   ....[85]....
        /*0464*/ 	.word	0x00013530


	//   ....[86]....
        /*0468*/ 	.word	0x00013800


	//   ....[87]....
        /*046c*/ 	.word	0x00013820


	//   ....[88]....
        /*0470*/ 	.word	0x00013840


	//   ....[89]....
        /*0474*/ 	.word	0x000138e0


	//   ....[90]....
        /*0478*/ 	.word	0x00013900


	//   ....[91]....
        /*047c*/ 	.word	0x000139a0


	//   ....[92]....
        /*0480*/ 	.word	0x000139c0


	//   ....[93]....
        /*0484*/ 	.word	0x000139d0


	//   ....[94]....
        /*0488*/ 	.word	0x00013ff0


	//   ....[95]....
        /*048c*/ 	.word	0x00014010


	//   ....[96]....
        /*0490*/ 	.word	0x00014020


	//   ....[97]....
        /*0494*/ 	.word	0x00014040


	//   ....[98]....
        /*0498*/ 	.word	0x00014100


	//   ....[99]....
        /*049c*/ 	.word	0x00014130


	//   ....[100]....
        /*04a0*/ 	.word	0x00014140


	//   ....[101]....
        /*04a4*/ 	.word	0x000141d0


	//   ....[102]....
        /*04a8*/ 	.word	0x00014540


	//   ....[103]....
        /*04ac*/ 	.word	0x00014720


	//   ....[104]....
        /*04b0*/ 	.word	0x00014d90


	//   ....[105]....
        /*04b4*/ 	.word	0x00014e70


	//   ....[106]....
        /*04b8*/ 	.word	0x00014f10


	//   ....[107]....
        /*04bc*/ 	.word	0x00014f90


	//   ....[108]....
        /*04c0*/ 	.word	0x00015060


	//   ....[109]....
        /*04c4*/ 	.word	0x000150f0


	//   ....[110]....
        /*04c8*/ 	.word	0x000151d0


	//   ....[111]....
        /*04cc*/ 	.word	0x00015260


	//   ....[112]....
        /*04d0*/ 	.word	0x00015330


	//   ....[113]....
        /*04d4*/ 	.word	0x000153c0


	//   ....[114]....
        /*04d8*/ 	.word	0x00015430


	//   ....[115]....
        /*04dc*/ 	.word	0x000154b0


	//   ....[116]....
        /*04e0*/ 	.word	0x00015580


	//   ....[117]....
        /*04e4*/ 	.word	0x000155f0


	//   ....[118]....
        /*04e8*/ 	.word	0x000156f0


	//   ....[119]....
        /*04ec*/ 	.word	0x00015770


	//   ....[120]....
        /*04f0*/ 	.word	0x00015860


	//   ....[121]....
        /*04f4*/ 	.word	0x000158d0


	//   ....[122]....
        /*04f8*/ 	.word	0x000159d0


	//   ....[123]....
        /*04fc*/ 	.word	0x00015a40


	//   ....[124]....
        /*0500*/ 	.word	0x00015b40


	//   ....[125]....
        /*0504*/ 	.word	0x00015bc0


	//   ....[126]....
        /*0508*/ 	.word	0x00015cb0


	//   ....[127]....
        /*050c*/ 	.word	0x00015d20


	//   ....[128]....
        /*0510*/ 	.word	0x00015e00


	//   ....[129]....
        /*0514*/ 	.word	0x00015f30


	//   ....[130]....
        /*0518*/ 	.word	0x00015fe0


	//   ....[131]....
        /*051c*/ 	.word	0x00016040


	//   ....[132]....
        /*0520*/ 	.word	0x00016110


	//   ....[133]....
        /*0524*/ 	.word	0x00016170


	//   ....[134]....
        /*0528*/ 	.word	0x00016240


	//   ....[135]....
        /*052c*/ 	.word	0x000162a0


	//   ....[136]....
        /*0530*/ 	.word	0x00016370


	//   ....[137]....
        /*0534*/ 	.word	0x00016450


	//   ....[138]....
        /*0538*/ 	.word	0x000164f0


	//   ....[139]....
        /*053c*/ 	.word	0x00016550


	//   ....[140]....
        /*0540*/ 	.word	0x00016660


	//   ....[141]....
        /*0544*/ 	.word	0x000166c0


	//   ....[142]....
        /*0548*/ 	.word	0x000167d0


	//   ....[143]....
        /*054c*/ 	.word	0x00016830


	//   ....[144]....
        /*0550*/ 	.word	0x000168f0


	//   ....[145]....
        /*0554*/ 	.word	0x00016a50


	//   ....[146]....
        /*0558*/ 	.word	0x00016af0


	//   ....[147]....
        /*055c*/ 	.word	0x00016b50


	//   ....[148]....
        /*0560*/ 	.word	0x00016c20


	//   ....[149]....
        /*0564*/ 	.word	0x00016d00


	//   ....[150]....
        /*0568*/ 	.word	0x00016dc0


	//   ....[151]....
        /*056c*/ 	.word	0x00016ea0


	//   ....[152]....
        /*0570*/ 	.word	0x00016f60


	//   ....[153]....
        /*0574*/ 	.word	0x00017070


	//   ....[154]....
        /*0578*/ 	.word	0x00017190


	//----- nvinfo : EIATTR_REG_RECONFIG
	.align		4
.L_177:
        /*057c*/ 	.byte	0x01, 0x54
	.zero		2


	//----- nvinfo : EIATTR_SYSCALL_OFFSETS
	.align		4
        /*0580*/ 	.byte	0x04, 0x46
        /*0582*/ 	.short	(.L_179 - .L_178)


	//   ....[0]....
.L_178:
        /*0584*/ 	.word	0x00001bc0


	//   ....[1]....
        /*0588*/ 	.word	0x00011580


	//   ....[2]....
        /*058c*/ 	.word	0x000116d0


	//   ....[3]....
        /*0590*/ 	.word	0x000117c0


	//   ....[4]....
        /*0594*/ 	.word	0x00012420


	//----- nvinfo : EIATTR_MBARRIER_INSTR_OFFSETS
	.align		4
.L_179:
        /*0598*/ 	.byte	0x04, 0x39
        /*059a*/ 	.short	(.L_181 - .L_180)


	//   ....[0]....
.L_180:
        /*059c*/ 	.word	0x00000180
        /*05a0*/ 	.word	0x000000ff
        /*05a4*/ 	.word	0x00030800
        /*05a8*/ 	.short	0x0100
        /*05aa*/ 	.byte	0x08
	.zero		1


	//   ....[1]....
        /*05ac*/ 	.word	0x00000190
        /*05b0*/ 	.word	0x000000ff
        /*05b4*/ 	.word	0x00030820
        /*05b8*/ 	.short	0x0100
        /*05ba*/ 	.byte	0x08
	.zero		1


	//   ....[2]....
        /*05bc*/ 	.word	0x00000280
        /*05c0*/ 	.word	0x000000ff
        /*05c4*/ 	.word	0x00030830
        /*05c8*/ 	.short	0x0100
        /*05ca*/ 	.byte	0x08
	.zero		1


	//   ....[3]....
        /*05cc*/ 	.word	0x00000290
        /*05d0*/ 	.word	0x000000ff
        /*05d4*/ 	.word	0x00030840
        /*05d8*/ 	.short	0x0100
        /*05da*/ 	.byte	0x08
	.zero		1


	//   ....[4]....
        /*05dc*/ 	.word	0x000002a0
        /*05e0*/ 	.word	0x000000ff
        /*05e4*/ 	.word	0x00030838
        /*05e8*/ 	.short	0x0100
        /*05ea*/ 	.byte	0x08
	.zero		1


	//   ....[5]....
        /*05ec*/ 	.word	0x000002b0
        /*05f0*/ 	.word	0x000000ff
        /*05f4*/ 	.word	0x00030848
        /*05f8*/ 	.short	0x0100
        /*05fa*/ 	.byte	0x08
	.zero		1


	//   ....[6]....
        /*05fc*/ 	.word	0x000003e0
        /*0600*/ 	.word	0x000000ff
        /*0604*/ 	.word	0x00030850
        /*0608*/ 	.short	0x0100
        /*060a*/ 	.byte	0x08
	.zero		1


	//   ....[7]....
        /*060c*/ 	.word	0x000003f0
        /*0610*/ 	.word	0x000000ff
        /*0614*/ 	.word	0x00030860
        /*0618*/ 	.short	0x0100
        /*061a*/ 	.byte	0x08
	.zero		1


	//   ....[8]....
        /*061c*/ 	.word	0x00000400
        /*0620*/ 	.word	0x000000ff
        /*0624*/ 	.word	0x00030858
        /*0628*/ 	.short	0x0100
        /*062a*/ 	.byte	0x08
	.zero		1


	//   ....[9]....
        /*062c*/ 	.word	0x00000410
        /*0630*/ 	.word	0x000000ff
        /*0634*/ 	.word	0x00030868
        /*0638*/ 	.short	0x0100
        /*063a*/ 	.byte	0x08
	.zero		1


	//   ....[10]....
        /*063c*/ 	.word	0x00000500
        /*0640*/ 	.word	0x000000ff
        /*0644*/ 	.word	0x00030870
        /*0648*/ 	.short	0x0100
        /*064a*/ 	.byte	0x06
	.zero		1


	//   ....[11]....
        /*064c*/ 	.word	0x00000510
        /*0650*/ 	.word	0x000000ff
        /*0654*/ 	.word	0x00030880
        /*0658*/ 	.short	0x0100
        /*065a*/ 	.byte	0x06
	.zero		1


	//   ....[12]....
        /*065c*/ 	.word	0x00000520
        /*0660*/ 	.word	0x000000ff
        /*0664*/ 	.word	0x00030878
        /*0668*/ 	.short	0x0100
        /*066a*/ 	.byte	0x06
	.zero		1


	//   ....[13]....
        /*066c*/ 	.word	0x00000530
        /*0670*/ 	.word	0x000000ff
        /*0674*/ 	.word	0x00030888
        /*0678*/ 	.short	0x0100
        /*067a*/ 	.byte	0x06
	.zero		1


	//   ....[14]....
        /*067c*/ 	.word	0x00000660
        /*0680*/ 	.word	0x000000ff
        /*0684*/ 	.word	0x00030890
        /*0688*/ 	.short	0x0100
        /*068a*/ 	.byte	0x08
	.zero		1


	//   ....[15]....
        /*068c*/ 	.word	0x00000670
        /*0690*/ 	.word	0x000000ff
        /*0694*/ 	.word	0x000308a0
        /*0698*/ 	.short	0x0100
        /*069a*/ 	.byte	0x08
	.zero		1


	//   ....[16]....
        /*069c*/ 	.word	0x00000680
        /*06a0*/ 	.word	0x000000ff
        /*06a4*/ 	.word	0x00030898
        /*06a8*/ 	.short	0x0100
        /*06aa*/ 	.byte	0x08
	.zero		1


	//   ....[17]....
        /*06ac*/ 	.word	0x00000690
        /*06b0*/ 	.word	0x000000ff
        /*06b4*/ 	.word	0x000308a8
        /*06b8*/ 	.short	0x0100
        /*06ba*/ 	.byte	0x08
	.zero		1


	//   ....[18]....
        /*06bc*/ 	.word	0x000007d0
        /*06c0*/ 	.word	0x000000ff
        /*06c4*/ 	.word	0x000308b0
        /*06c8*/ 	.short	0x0100
        /*06ca*/ 	.byte	0x08
	.zero		1


	//   ....[19]....
        /*06cc*/ 	.word	0x000007e0
        /*06d0*/ 	.word	0x000000ff
        /*06d4*/ 	.word	0x000308c0
        /*06d8*/ 	.short	0x0100
        /*06da*/ 	.byte	0x08
	.zero		1


	//   ....[20]....
        /*06dc*/ 	.word	0x000007f0
        /*06e0*/ 	.word	0x000000ff
        /*06e4*/ 	.word	0x000308b8
        /*06e8*/ 	.short	0x0100
        /*06ea*/ 	.byte	0x08
	.zero		1


	//   ....[21]....
        /*06ec*/ 	.word	0x00000800
        /*06f0*/ 	.word	0x000000ff
        /*06f4*/ 	.word	0x000308c8
        /*06f8*/ 	.short	0x0100
        /*06fa*/ 	.byte	0x08
	.zero		1


	//   ....[22]....
        /*06fc*/ 	.word	0x00001c60
        /*0700*/ 	.word	0x000000ff
        /*0704*/ 	.word	0x00030800
        /*0708*/ 	.short	0x010a
        /*070a*/ 	.byte	0x28
	.zero		1


	//   ....[23]....
        /*070c*/ 	.word	0x00001ce0
        /*0710*/ 	.word	0x00000003
        /*0714*/ 	.word	0x00030830
        /*0718*/ 	.short	0x010a
        /*071a*/ 	.byte	0x3f
	.zero		1


	//   ....[24]....
        /*071c*/ 	.word	0x00001d20
        /*0720*/ 	.word	0x00000003
        /*0724*/ 	.word	0x00030830
        /*0728*/ 	.short	0x010a
        /*072a*/ 	.byte	0x3f
	.zero		1


	//   ....[25]....
        /*072c*/ 	.word	0x000029c0
        /*0730*/ 	.word	0x000000ff
        /*0734*/ 	.word	0x00000000
        /*0738*/ 	.short	0x0101
        /*073a*/ 	.byte	0x04
	.zero		1


	//   ....[26]....
        /*073c*/ 	.word	0x00004a10
        /*0740*/ 	.word	0x000000ff
        /*0744*/ 	.word	0x00030830
        /*0748*/ 	.short	0x010a
        /*074a*/ 	.byte	0x07
	.zero		1


	//   ....[27]....
        /*074c*/ 	.word	0x00004a50
        /*0750*/ 	.word	0x000000ff
        /*0754*/ 	.word	0x00030830
        /*0758*/ 	.short	0x010a
        /*075a*/ 	.byte	0x07
	.zero		1


	//   ....[28]....
        /*075c*/ 	.word	0x000058f0
        /*0760*/ 	.word	0x000000ff
        /*0764*/ 	.word	0x00030850
        /*0768*/ 	.short	0x010a
        /*076a*/ 	.byte	0x06
	.zero		1


	//   ....[29]....
        /*076c*/ 	.word	0x00005930
        /*0770*/ 	.word	0x000000ff
        /*0774*/ 	.word	0x00030850
        /*0778*/ 	.short	0x010a
        /*077a*/ 	.byte	0x06
	.zero		1


	//   ....[30]....
        /*077c*/ 	.word	0x00005e70
        /*0780*/ 	.word	0x000000ff
        /*0784*/ 	.word	0x00000000
        /*0788*/ 	.short	0x0101
        /*078a*/ 	.byte	0x07
	.zero		1


	//   ....[31]....
        /*078c*/ 	.word	0x00007560
        /*0790*/ 	.word	0x000000ff
        /*0794*/ 	.word	0x00000000
        /*0798*/ 	.short	0x0101
        /*079a*/ 	.byte	0x06
	.zero		1


	//   ....[32]....
        /*079c*/ 	.word	0x00007940
        /*07a0*/ 	.word	0x000000ff
        /*07a4*/ 	.word	0x00030830
        /*07a8*/ 	.short	0x010a
        /*07aa*/ 	.byte	0x07
	.zero		1


	//   ....[33]....
        /*07ac*/ 	.word	0x00007980
        /*07b0*/ 	.word	0x000000ff
        /*07b4*/ 	.word	0x00030830
        /*07b8*/ 	.short	0x010a
        /*07ba*/ 	.byte	0x07
	.zero		1


	//   ....[34]....
        /*07bc*/ 	.word	0x00008820
        /*07c0*/ 	.word	0x000000ff
        /*07c4*/ 	.word	0x00030850
        /*07c8*/ 	.short	0x010a
        /*07ca*/ 	.byte	0x06
	.zero		1


	//   ....[35]....
        /*07cc*/ 	.word	0x00008860
        /*07d0*/ 	.word	0x000000ff
        /*07d4*/ 	.word	0x00030850
        /*07d8*/ 	.short	0x010a
        /*07da*/ 	.byte	0x06
	.zero		1


	//   ....[36]....
        /*07dc*/ 	.word	0x00008d90
        /*07e0*/ 	.word	0x000000ff
        /*07e4*/ 	.word	0x00000000
        /*07e8*/ 	.short	0x0101
        /*07ea*/ 	.byte	0x07
	.zero		1


	//   ....[37]....
        /*07ec*/ 	.word	0x00009940
        /*07f0*/ 	.word	0x000000ff
        /*07f4*/ 	.word	0x00000000
        /*07f8*/ 	.short	0x0101
        /*07fa*/ 	.byte	0x06
	.zero		1


	//   ....[38]....
        /*07fc*/ 	.word	0x00009ae0
        /*0800*/ 	.word	0x000000ff
        /*0804*/ 	.word	0x00030830
        /*0808*/ 	.short	0x010a
        /*080a*/ 	.byte	0x06
	.zero		1


	//   ....[39]....
        /*080c*/ 	.word	0x00009b20
        /*0810*/ 	.word	0x000000ff
        /*0814*/ 	.word	0x00030830
        /*0818*/ 	.short	0x010a
        /*081a*/ 	.byte	0x06
	.zero		1


	//   ....[40]....
        /*081c*/ 	.word	0x0000a9c0
        /*0820*/ 	.word	0x000000ff
        /*0824*/ 	.word	0x00030850
        /*0828*/ 	.short	0x010a
        /*082a*/ 	.byte	0x0b
	.zero		1


	//   ....[41]....
        /*082c*/ 	.word	0x0000aa00
        /*0830*/ 	.word	0x000000ff
        /*0834*/ 	.word	0x00030850
        /*0838*/ 	.short	0x010a
        /*083a*/ 	.byte	0x0b
	.zero		1


	//   ....[42]....
        /*083c*/ 	.word	0x0000af60
        /*0840*/ 	.word	0x000000ff
        /*0844*/ 	.word	0x00000000
        /*0848*/ 	.short	0x0101
        /*084a*/ 	.byte	0x04
	.zero		1


	//   ....[43]....
        /*084c*/ 	.word	0x0000c640
        /*0850*/ 	.word	0x000000ff
        /*0854*/ 	.word	0x00000000
        /*0858*/ 	.short	0x0101
        /*085a*/ 	.byte	0x0b
	.zero		1


	//   ....[44]....
        /*085c*/ 	.word	0x0000cee0
        /*0860*/ 	.word	0x000000ff
        /*0864*/ 	.word	0x00030850
        /*0868*/ 	.short	0x010a
        /*086a*/ 	.byte	0x05
	.zero		1


	//   ....[45]....
        /*086c*/ 	.word	0x0000cf20
        /*0870*/ 	.word	0x000000ff
        /*0874*/ 	.word	0x00030850
        /*0878*/ 	.short	0x010a
        /*087a*/ 	.byte	0x05
	.zero		1


	//   ....[46]....
        /*087c*/ 	.word	0x0000d4d0
        /*0880*/ 	.word	0x000000ff
        /*0884*/ 	.word	0x00000000
        /*0888*/ 	.short	0x0101
        /*088a*/ 	.byte	0x04
	.zero		1


	//   ....[47]....
        /*088c*/ 	.word	0x0000f3e0
        /*0890*/ 	.word	0x000000c4
        /*0894*/ 	.word	0x00000000
        /*0898*/ 	.short	0x0101
        /*089a*/ 	.byte	0x3f
	.zero		1


	//   ....[48]....
        /*089c*/ 	.word	0x00011d10
        /*08a0*/ 	.word	0x00000004
        /*08a4*/ 	.word	0x00030840
        /*08a8*/ 	.short	0x010a
        /*08aa*/ 	.byte	0x3f
	.zero		1


	//   ....[49]....
        /*08ac*/ 	.word	0x00012210
        /*08b0*/ 	.word	0x00000004
        /*08b4*/ 	.word	0x00030830
        /*08b8*/ 	.short	0x0107
        /*08ba*/ 	.byte	0x3f
	.zero		1


	//   ....[50]....
        /*08bc*/ 	.word	0x000122d0
        /*08c0*/ 	.word	0x00000004
        /*08c4*/ 	.word	0x00030830
        /*08c8*/ 	.short	0x0101
        /*08ca*/ 	.byte	0x3f
	.zero		1


	//   ....[51]....
        /*08cc*/ 	.word	0x00012d80
        /*08d0*/ 	.word	0x00000011
        /*08d4*/ 	.word	0x00030800
        /*08d8*/ 	.short	0x0107
        /*08da*/ 	.byte	0x3f
	.zero		1


	//   ....[52]....
        /*08dc*/ 	.word	0x00012e70
        /*08e0*/ 	.word	0x00000011
        /*08e4*/ 	.word	0x00030800
        /*08e8*/ 	.short	0x0101
        /*08ea*/ 	.byte	0x3f
	.zero		1


	//   ....[53]....
        /*08ec*/ 	.word	0x00012e90
        /*08f0*/ 	.word	0x00000011
        /*08f4*/ 	.word	0x00030820
        /*08f8*/ 	.short	0x010a
        /*08fa*/ 	.byte	0x3f
	.zero		1


	//   ....[54]....
        /*08fc*/ 	.word	0x000131e0
        /*0900*/ 	.word	0x00000007
        /*0904*/ 	.word	0x00030840
        /*0908*/ 	.short	0x010a
        /*090a*/ 	.byte	0x3f
	.zero		1


	//   ....[55]....
        /*090c*/ 	.word	0x00013620
        /*0910*/ 	.word	0x00000007
        /*0914*/ 	.word	0x00030830
        /*0918*/ 	.short	0x0107
        /*091a*/ 	.byte	0x3f
	.zero		1


	//   ....[56]....
        /*091c*/ 	.word	0x000136d0
        /*0920*/ 	.word	0x00000007
        /*0924*/ 	.word	0x00030830
        /*0928*/ 	.short	0x0101
        /*092a*/ 	.byte	0x3f
	.zero		1


	//   ....[57]....
        /*092c*/ 	.word	0x00013730
        /*0930*/ 	.word	0x00000007
        /*0934*/ 	.word	0x00030860
        /*0938*/ 	.short	0x010a
        /*093a*/ 	.byte	0x3f
	.zero		1


	//   ....[58]....
        /*093c*/ 	.word	0x00013be0
        /*0940*/ 	.word	0x00000007
        /*0944*/ 	.word	0x00030850
        /*0948*/ 	.short	0x0107
        /*094a*/ 	.byte	0x3f
	.zero		1


	//   ....[59]....
        /*094c*/ 	.word	0x00013d30
        /*0950*/ 	.word	0x00000007
        /*0954*/ 	.word	0x00030850
        /*0958*/ 	.short	0x0101
        /*095a*/ 	.byte	0x3f
	.zero		1


	//   ....[60]....
        /*095c*/ 	.word	0x00013f40
        /*0960*/ 	.word	0x00000004
        /*0964*/ 	.word	0x00030860
        /*0968*/ 	.short	0x010a
        /*096a*/ 	.byte	0x3f
	.zero		1


	//   ....[61]....
        /*096c*/ 	.word	0x00014350
        /*0970*/ 	.word	0x00000004
        /*0974*/ 	.word	0x00030850
        /*0978*/ 	.short	0x0107
        /*097a*/ 	.byte	0x3f
	.zero		1


	//   ....[62]....
        /*097c*/ 	.word	0x00014400
        /*0980*/ 	.word	0x00000004
        /*0984*/ 	.word	0x00030850
        /*0988*/ 	.short	0x0101
        /*098a*/ 	.byte	0x3f
	.zero		1


	//   ....[63]....
        /*098c*/ 	.word	0x000146a0
        /*0990*/ 	.word	0x00000005
        /*0994*/ 	.word	0x00030820
        /*0998*/ 	.short	0x010a
        /*099a*/ 	.byte	0x3f
	.zero		1


	//   ....[64]....
        /*099c*/ 	.word	0x00014840
        /*09a0*/ 	.word	0x00000003
        /*09a4*/ 	.word	0x00030840
        /*09a8*/ 	.short	0x010a
        /*09aa*/ 	.byte	0x3f
	.zero		1


	//   ....[65]....
        /*09ac*/ 	.word	0x000148e0
        /*09b0*/ 	.word	0x00000017
        /*09b4*/ 	.word	0x00030840
        /*09b8*/ 	.short	0x010a
        /*09ba*/ 	.byte	0x3f
	.zero		1


	//   ....[66]....
        /*09bc*/ 	.word	0x00014920
        /*09c0*/ 	.word	0x00000003
        /*09c4*/ 	.word	0x00030860
        /*09c8*/ 	.short	0x010a
        /*09ca*/ 	.byte	0x3f
	.zero		1


	//   ....[67]....
        /*09cc*/ 	.word	0x00014960
        /*09d0*/ 	.word	0x00000017
        /*09d4*/ 	.word	0x00030860
        /*09d8*/ 	.short	0x010a
        /*09da*/ 	.byte	0x3f
	.zero		1


	//   ....[68]....
        /*09dc*/ 	.word	0x000149d0
        /*09e0*/ 	.word	0x00000003
        /*09e4*/ 	.word	0x00030800
        /*09e8*/ 	.short	0x010a
        /*09ea*/ 	.byte	0x3f
	.zero		1


	//   ....[69]....
        /*09ec*/ 	.word	0x00014a20
        /*09f0*/ 	.word	0x00000003
        /*09f4*/ 	.word	0x00030830
        /*09f8*/ 	.short	0x010a
        /*09fa*/ 	.byte	0x3f
	.zero		1


	//   ....[70]....
        /*09fc*/ 	.word	0x00014a80
        /*0a00*/ 	.word	0x00000004
        /*0a04*/ 	.word	0x00030830
        /*0a08*/ 	.short	0x010a
        /*0a0a*/ 	.byte	0x3f
	.zero		1


	//   ....[71]....
        /*0a0c*/ 	.word	0x00014ae0
        /*0a10*/ 	.word	0x00000003
        /*0a14*/ 	.word	0x00030850
        /*0a18*/ 	.short	0x010a
        /*0a1a*/ 	.byte	0x3f
	.zero		1


	//   ....[72]....
        /*0a1c*/ 	.word	0x00014b40
        /*0a20*/ 	.word	0x00000004
        /*0a24*/ 	.word	0x00030830
        /*0a28*/ 	.short	0x010a
        /*0a2a*/ 	.byte	0x3f
	.zero		1


	//   ....[73]....
        /*0a2c*/ 	.word	0x00014ba0
        /*0a30*/ 	.word	0x00000003
        /*0a34*/ 	.word	0x00030850
        /*0a38*/ 	.short	0x010a
        /*0a3a*/ 	.byte	0x3f
	.zero		1


	//   ....[74]....
        /*0a3c*/ 	.word	0x00014c00
        /*0a40*/ 	.word	0x00000004
        /*0a44*/ 	.word	0x00030830
        /*0a48*/ 	.short	0x010a
        /*0a4a*/ 	.byte	0x3f
	.zero		1


	//   ....[75]....
        /*0a4c*/ 	.word	0x00014c60
        /*0a50*/ 	.word	0x00000003
        /*0a54*/ 	.word	0x00030850
        /*0a58*/ 	.short	0x010a
        /*0a5a*/ 	.byte	0x3f
	.zero		1


	//   ....[76]....
        /*0a5c*/ 	.word	0x00014cc0
        /*0a60*/ 	.word	0x00000007
        /*0a64*/ 	.word	0x00030850
        /*0a68*/ 	.short	0x010a
        /*0a6a*/ 	.byte	0x3f
	.zero		1


	//   ....[77]....
        /*0a6c*/ 	.word	0x00014dc0
        /*0a70*/ 	.word	0x00000004
        /*0a74*/ 	.word	0x00030840
        /*0a78*/ 	.short	0x010a
        /*0a7a*/ 	.byte	0x3f
	.zero		1


	//   ....[78]....
        /*0a7c*/ 	.word	0x00015e30
        /*0a80*/ 	.word	0x00000011
        /*0a84*/ 	.word	0x00030820
        /*0a88*/ 	.short	0x010a
        /*0a8a*/ 	.byte	0x3f
	.zero		1


	//   ....[79]....
        /*0a8c*/ 	.word	0x00015e80
        /*0a90*/ 	.word	0x00000007
        /*0a94*/ 	.word	0x00030840
        /*0a98*/ 	.short	0x010a
        /*0a9a*/ 	.byte	0x3f
	.zero		1


	//   ....[80]....
        /*0a9c*/ 	.word	0x000163a0
        /*0aa0*/ 	.word	0x00000007
        /*0aa4*/ 	.word	0x00030860
        /*0aa8*/ 	.short	0x010a
        /*0aaa*/ 	.byte	0x3f
	.zero		1


	//   ....[81]....
        /*0aac*/ 	.word	0x000169a0
        /*0ab0*/ 	.word	0x00000004
        /*0ab4*/ 	.word	0x00030860
        /*0ab8*/ 	.short	0x010a
        /*0aba*/ 	.byte	0x3f
	.zero		1


	//   ....[82]....
        /*0abc*/ 	.word	0x000170b0
        /*0ac0*/ 	.word	0x00000005
        /*0ac4*/ 	.word	0x00030820
        /*0ac8*/ 	.short	0x010a
        /*0aca*/ 	.byte	0x3f
	.zero		1


	//   ....[83]....
        /*0acc*/ 	.word	0x00017250
        /*0ad0*/ 	.word	0x00000003
        /*0ad4*/ 	.word	0x00030840
        /*0ad8*/ 	.short	0x010a
        /*0ada*/ 	.byte	0x3f
	.zero		1


	//   ....[84]....
        /*0adc*/ 	.word	0x000172a0
        /*0ae0*/ 	.word	0x00000017
        /*0ae4*/ 	.word	0x00030840
        /*0ae8*/ 	.short	0x010a
        /*0aea*/ 	.byte	0x3f
	.zero		1


	//   ....[85]....
        /*0aec*/ 	.word	0x000172f0
        /*0af0*/ 	.word	0x00000003
        /*0af4*/ 	.word	0x00030860
        /*0af8*/ 	.short	0x010a
        /*0afa*/ 	.byte	0x3f
	.zero		1


	//----- nvinfo : EIATTR_NUM_MBARRIERS
	.align		4
.L_181:
        /*0afc*/ 	.byte	0x03, 0x38
        /*0afe*/ 	.short	0x0016


	//----- nvinfo : EIATTR_EXIT_INSTR_OFFSETS
	.align		4
        /*0b00*/ 	.byte	0x04, 0x1c
        /*0b02*/ 	.short	(.L_183 - .L_182)


	//   ....[0]....
.L_182:
        /*0b04*/ 	.word	0x00000950


	//   ....[1]....
        /*0b08*/ 	.word	0x00010570


	//   ....[2]....
        /*0b0c*/ 	.word	0x000149b0


	//----- nvinfo : EIATTR_MAX_THREADS
	.align		4
.L_183:
        /*0b10*/ 	.byte	0x04, 0x05
        /*0b12*/ 	.short	(.L_185 - .L_184)
.L_184:
        /*0b14*/ 	.word	0x00000180
        /*0b18*/ 	.word	0x00000001
        /*0b1c*/ 	.word	0x00000001


	//----- nvinfo : EIATTR_CRS_STACK_SIZE
	.align		4
.L_185:
        /*0b20*/ 	.byte	0x04, 0x1e
        /*0b22*/ 	.short	(.L_187 - .L_186)
.L_186:
        /*0b24*/ 	.word	0x00000000


	//----- nvinfo : EIATTR_CBANK_PARAM_SIZE
	.align		4
.L_187:
        /*0b28*/ 	.byte	0x03, 0x19
        /*0b2a*/ 	.short	0x0af0


	//----- nvinfo : EIATTR_PARAM_CBANK
	.align		4
        /*0b2c*/ 	.byte	0x04, 0x0a
        /*0b2e*/ 	.short	(.L_189 - .L_188)
	.align		4
.L_188:
        /*0b30*/ 	.word	index@(.nv.constant0._ZN7cutlass13device_kernelIN5flash11enable_sm90INS1_16FlashAttnFwdSm90INS1_25CollectiveMainloopFwdSm90ILi2EN4cute5tupleIJNS5_1CILi1EEES8_S8_EEENS6_IJNS7_ILi128EEENS7_ILi64EEENS7_ILi256EEEEEELi256ENS_10bfloat16_tEfNS_4arch4Sm90ELb0ELb1ELb1ELb0ELb1ELb0ELb0ELb1ELb1ELb1ELb0ELb0EEENS1_21CollectiveEpilogueFwdINS6_IJSA_SC_SB_EEES9_SE_SG_Li256ELb0ELb1ELb0ELb0EEENS1_30DynamicPersistentTileSchedulerILi256ELi128ELb0ELb1ELb1EEEEEEEEEvNT_6ParamsE)
        /*0b34*/ 	.short	0x0210
        /*0b36*/ 	.short	0x0af0


	//----- nvinfo : EIATTR_SW_WAR
	.align		4
.L_189:
        /*0b38*/ 	.byte	0x04, 0x36
        /*0b3a*/ 	.short	(.L_191 - .L_190)
.L_190:
        /*0b3c*/ 	.word	0x00000008
.L_191:


//--------------------- .nv.info._ZN7cutlass13device_kernelIN5flash11enable_sm90INS1_16FlashAttnFwdSm90INS1_25CollectiveMainloopFwdSm90ILi2EN4cute5tupleIJNS5_1CILi1EEES8_S8_EEENS6_IJNS7_ILi128EEENS7_ILi64EEENS7_ILi256EEEEEELi256ENS_10bfloat16_tEfNS_4arch4Sm90ELb0ELb1ELb1ELb1ELb1ELb0ELb0ELb1ELb1ELb1ELb0ELb0EEENS1_21CollectiveEpilogueFwdINS6_IJSA_SC_SB_EEES9_SE_SG_Li256ELb1ELb1ELb0ELb0EEENS1_36VarlenDynamicPersistentTileSchedulerILi128ELi64ELi256ELi128ELb0ELb1ELb1ELb1ELb0ELb1EEEEEEEEEvNT_6ParamsE --------------------------
	.section	.nv.info._ZN7cutlass13device_kernelIN5flash11enable_sm90INS1_16FlashAttnFwdSm90INS1_25CollectiveMainloopFwdSm90ILi2EN4cute5tupleIJNS5_1CILi1EEES8_S8_EEENS6_IJNS7_ILi128EEENS7_ILi64EEENS7_ILi256EEEEEELi256ENS_10bfloat16_tEfNS_4arch4Sm90ELb0ELb1ELb1ELb1ELb1ELb0ELb0ELb1ELb1ELb1ELb0ELb0EEENS1_21CollectiveEpilogueFwdINS6_IJSA_SC_SB_EEES9_SE_SG_Li256ELb1ELb1ELb0ELb0EEENS1_36VarlenDynamicPersistentTileSchedulerILi128ELi64ELi256ELi128ELb0ELb1ELb1ELb1ELb0ELb1EEEEEEEEEvNT_6ParamsE,"",@"SHT_CUDA_INFO"
	.sectionflags	@""
	.align	4


	//----- nvinfo : EIATTR_CUDA_API_VERSION
	.align		4
        /*0000*/ 	.byte	0x04, 0x37
        /*0002*/ 	.short	(.L_193 - .L_192)
.L_192:
        /*0004*/ 	.word	0x00000082


	//----- nvinfo : EIATTR_KPARAM_INFO
	.align		4
.L_193:
        /*0008*/ 	.byte	0x04, 0x17
        /*000a*/ 	.short	(.L_195 - .L_194)
.L_194:
        /*000c*/ 	.word	0x00000000
        /*0010*/ 	.short	0x0000
        /*0012*/ 	.short	0x0070
        /*0014*/ 	.byte	0x00, 0xf0, 0x01, 0x2a


	//----- nvinfo : EIATTR_SPARSE_MMA_MASK
	.align		4
.L_195:
        /*0018*/ 	.byte	0x03, 0x50
        /*001a*/ 	.short	0x0000


	//----- nvinfo : EIATTR_MAXREG_COUNT
	.align		4
        /*001c*/ 	.byte	0x03, 0x1b
        /*001e*/ 	.short	0x00a8


	//----- nvinfo : EIATTR_NUM_BARRIERS
	.align		4
        /*0020*/ 	.byte	0x02, 0x4c
        /*0022*/ 	.byte	0x09
	.zero		1


	//----- nvinfo : EIATTR_EXTERNS
	.align		4
        /*0024*/ 	.byte	0x04, 0x0f
        /*0026*/ 	.short	(.L_197 - .L_196)


	//   ....[0]....
	.align		4
.L_196:
        /*0028*/ 	.word	index@(__assertfail)


	//----- nvinfo : EIATTR_ANNOTATIONS
	.align		4
.L_197:
        /*002c*/ 	.byte	0x04, 0x55
        /*002e*/ 	.short	(.L_199 - .L_198)


	//   ....[0]....
.L_198:
        /* <DEDUP_REMOVED lines=13> */


	//----- nvinfo : EIATTR_MERCURY_ISA_VERSION
	.align		4
.L_199:
        /*00f0*/ 	.byte	0x03, 0x5f
        /*00f2*/ 	.short	0x0101


	//----- nvinfo : EIATTR_UNUSED_LOAD_BYTE_OFFSET
	.align		4
        /*00f4*/ 	.byte	0x04, 0x44
        /*00f6*/ 	.short	(.L_201 - .L_200)


	//   ....[0]....
.L_200:
        /*00f8*/ 	.word	0x00000950
        /*00fc*/ 	.word	0x0000fff0


	//   ....[1]....
        /*0100*/ 	.word	0x0000dd70
        /*0104*/ 	.word	0x0000fff0


	//----- nvinfo : EIATTR_INT_WARP_WIDE_INSTR_OFFSETS
	.align		4
.L_201:
        /*0108*/ 	.byte	0x04, 0x31
        /*010a*/ 	.short	(.L_203 - .L_202)


	//   ....[0]....
.L_202:
        /*010c*/ 	.word	0x000000c0


	//   ....[1]....
        /*0110*/ 	.word	0x000000d0


	//   ....[2]....
        /*0114*/ 	.word	0x00000170


	//   ....[3]....
        /*0118*/ 	.word	0x00012150


	//   ....[4]....
        /*011c*/ 	.word	0x000121e0


	//   ....[5]....
        /*0120*/ 	.word	0x00014f30


	//   ....[6]....
        /*0124*/ 	.word	0x00014fc0


	//----- nvinfo : EIATTR_COOP_GROUP_MASK_REGIDS
	.align		4
.L_203:
        /*0128*/ 	.byte	0x04, 0x29
        /*012a*/ 	.short	(.L_205 - .L_204)


	//   ....[0]....
.L_204:
        /*012c*/ 	.word	0xffffffff


	//   ....[1]....
        /*0130*/ 	.word	0xffffffff


	//   ....[2]....
        /*0134*/ 	.word	0xffffffff


	//   ....[3]....
        /*0138*/ 	.word	0xffffffff


	//   ....[4]....
        /*013c*/ 	.word	0xffffffff


	//   ....[5]....
        /*0140*/ 	.word	0xffffffff


	//   ....[6]....
        /*0144*/ 	.word	0xffffffff


	//   ....[7]....
        /*0148*/ 	.word	0xffffffff


	//   ....[8]....
        /*014c*/ 	.word	0xffffffff


	//   ....[9]....
        /*0150*/ 	.word	0xffffffff


	//   ....[10]....
        /*0154*/ 	.word	0xffffffff


	//   ....[11]....
        /*0158*/ 	.word	0xffffffff


	//   ....[12]....
        /*015c*/ 	.word	0xffffffff


	//   ....[13]....
        /*0160*/ 	.word	0xffffffff


	//   ....[14]....
        /*0164*/ 	.word	0xffffffff


	//   ....[15]....
        /*0168*/ 	.word	0xffffffff


	//   ....[16]....
        /*016c*/ 	.word	0xffffffff


	//   ....[17]....
        /*0170*/ 	.word	0xffffffff


	//   ....[18]....
        /*0174*/ 	.word	0xffffffff


	//   ....[19]....
        /*0178*/ 	.word	0xffffffff


	//   ....[20]....
        /*017c*/ 	.word	0xffffffff


	//   ....[21]....
        /*0180*/ 	.word	0xffffffff


	//   ....[22]....
        /*0184*/ 	.word	0xffffffff


	//   ....[23]....
        /*0188*/ 	.word	0xffffffff


	//   ....[24]....
        /*018c*/ 	.word	0xffffffff


	//   ....[25]....
        /*0190*/ 	.word	0xffffffff


	//   ....[26]....
        /*0194*/ 	.word	0xffffffff


	//   ....[27]....
        /*0198*/ 	.word	0xffffffff


	//   ....[28]....
        /*019c*/ 	.word	0xffffffff


	//   ....[29]....
        /*01a0*/ 	.word	0xffffffff


	//   ....[30]....
        /*01a4*/ 	.word	0xffffffff


	//   ....[31]....
        /*01a8*/ 	.word	0xffffffff


	//   ....[32]....
        /*01ac*/ 	.word	0xffffffff


	//   ....[33]....
        /*01b0*/ 	.word	0xffffffff


	//   ....[34]....
        /*01b4*/ 	.word	0xffffffff


	//   ....[35]....
        /*01b8*/ 	.word	0xffffffff


	//   ....[36]....
        /*01bc*/ 	.word	0xffffffff


	//   ....[37]....
        /*01c0*/ 	.word	0xffffffff


	//   ....[38]....
        /*01c4*/ 	.word	0xffffffff


	//   ....[39]....
        /*01c8*/ 	.word	0xffffffff


	//   ....[40]....
        /*01cc*/ 	.word	0xffffffff


	//   ....[41]....
        /*01d0*/ 	.word	0xffffffff


	//   ....[42]....
        /*01d4*/ 	.word	0xffffffff


	//   ....[43]....
        /*01d8*/ 	.word	0xffffffff


	//   ....[44]....
        /*01dc*/ 	.word	0xffffffff


	//   ....[45]....
        /*01e0*/ 	.word	0xffffffff


	//   ....[46]....
        /*01e4*/ 	.word	0xffffffff


	//   ....[47]....
        /*01e8*/ 	.word	0xffffffff


	//   ....[48]....
        /*01ec*/ 	.word	0xffffffff


	//   ....[49]....
        /*01f0*/ 	.word	0xffffffff


	//   ....[50]....
        /*01f4*/ 	.word	0xffffffff


	//   ....[51]....
        /*01f8*/ 	.word	0xffffffff


	//   ....[52]....
        /*01fc*/ 	.word	0xffffffff


	//   ....[53]....
        /*0200*/ 	.word	0xffffffff


	//   ....[54]....
        /*0204*/ 	.word	0xffffffff


	//   ....[55]....
        /*0208*/ 	.word	0xffffffff


	//   ....[56]....
        /*020c*/ 	.word	0xffffffff


	//   ....[57]....
        /*0210*/ 	.word	0xffffffff


	//   ....[58]....
        /*0214*/ 	.word	0xffffffff


	//   ....[59]....
        /*0218*/ 	.word	0xffffffff


	//   ....[60]....
        /*021c*/ 	.word	0xffffffff


	//   ....[61]....
        /*0220*/ 	.word	0xffffffff


	//   ....[62]....
        /*0224*/ 	.word	0xffffffff


	//   ....[63]....
        /*0228*/ 	.word	0xffffffff


	//   ....[64]....
        /*022c*/ 	.word	0xffffffff


	//   ....[65]....
        /*0230*/ 	.word	0xffffffff


	//   ....[66]....
        /*0234*/ 	.word	0xffffffff


	//   ....[67]....
        /*0238*/ 	.word	0xffffffff


	//   ....[68]....
        /*023c*/ 	.word	0xffffffff


	//   ....[69]....
        /*0240*/ 	.word	0xffffffff


	//   ....[70]....
        /*0244*/ 	.word	0xffffffff


	//   ....[71]....
        /*0248*/ 	.word	0xffffffff


	//   ....[72]....
        /*024c*/ 	.word	0xffffffff


	//   ....[73]....
        /*0250*/ 	.word	0xffffffff


	//   ....[74]....
        /*0254*/ 	.word	0xffffffff


	//   ....[75]....
        /*0258*/ 	.word	0xffffffff


	//   ....[76]....
        /*025c*/ 	.word	0xffffffff


	//   ....[77]....
        /*0260*/ 	.word	0xffffffff


	//   ....[78]....
        /*0264*/ 	.word	0xffffffff


	//   ....[79]....
        /*0268*/ 	.word	0xffffffff


	//   ....[80]....
        /*026c*/ 	.word	0xffffffff


	//   ....[81]....
        /*0270*/ 	.word	0xffffffff


	//   ....[82]....
        /*0274*/ 	.word	0xffffffff


	//   ....[83]....
        /*0278*/ 	.word	0xffffffff


	//   ....[84]....
        /*027c*/ 	.word	0xffffffff


	//   ....[85]....
        /*0280*/ 	.word	0xffffffff


	//   ....[86]....
        /*0284*/ 	.word	0xffffffff


	//   ....[87]....
        /*0288*/ 	.word	0xffffffff


	//   ....[88]....
        /*028c*/ 	.word	0xffffffff


	//   ....[89]....
        /*0290*/ 	.word	0xffffffff


	//   ....[90]....
        /*0294*/ 	.word	0xffffffff


	//   ....[91]....
        /*0298*/ 	.word	0xffffffff


	//   ....[92]....
        /*029c*/ 	.word	0xffffffff


	//   ....[93]....
        /*02a0*/ 	.word	0xffffffff


	//   ....[94]....
        /*02a4*/ 	.word	0xffffffff


	//   ....[95]....
        /*02a8*/ 	.word	0xffffffff


	//   ....[96]....
        /*02ac*/ 	.word	0xffffffff


	//   ....[97]....
        /*02b0*/ 	.word	0xffffffff


	//   ....[98]....
        /*02b4*/ 	.word	0xffffffff


	//   ....[99]....
        /*02b8*/ 	.word	0xffffffff


	//   ....[100]....
        /*02bc*/ 	.word	0xffffffff


	//   ....[101]....
        /*02c0*/ 	.word	0xffffffff


	//   ....[102]....
        /*02c4*/ 	.word	0xffffffff


	//   ....[103]....
        /*02c8*/ 	.word	0xffffffff


	//   ....[104]....
        /*02cc*/ 	.word	0xffffffff


	//   ....[105]....
        /*02d0*/ 	.word	0xffffffff


	//   ....[106]....
        /*02d4*/ 	.word	0xffffffff


	//   ....[107]....
        /*02d8*/ 	.word	0xffffffff


	//   ....[108]....
        /*02dc*/ 	.word	0xffffffff


	//   ....[109]....
        /*02e0*/ 	.word	0xffffffff


	//   ....[110]....
        /*02e4*/ 	.word	0xffffffff


	//   ....[111]....
        /*02e8*/ 	.word	0xffffffff


	//   ....[112]....
        /*02ec*/ 	.word	0xffffffff


	//   ....[113]....
        /*02f0*/ 	.word	0xffffffff


	//   ....[114]....
        /*02f4*/ 	.word	0xffffffff


	//   ....[115]....
        /*02f8*/ 	.word	0xffffffff


	//   ....[116]....
        /*02fc*/ 	.word	0xffffffff


	//   ....[117]....
        /*0300*/ 	.word	0xffffffff


	//   ....[118]....
        /*0304*/ 	.word	0xffffffff


	//   ....[119]....
        /*0308*/ 	.word	0xffffffff


	//   ....[120]....
        /*030c*/ 	.word	0xffffffff


	//   ....[121]....
        /*0310*/ 	.word	0xffffffff


	//   ....[122]....
        /*0314*/ 	.word	0xffffffff


	//   ....[123]....
        /*0318*/ 	.word	0xffffffff


	//   ....[124]....
        /*031c*/ 	.word	0xffffffff


	//   ....[125]....
        /*0320*/ 	.word	0xffffffff


	//   ....[126]....
        /*0324*/ 	.word	0xffffffff


	//   ....[127]....
        /*0328*/ 	.word	0xffffffff


	//   ....[128]....
        /*032c*/ 	.word	0xffffffff


	//   ....[129]....
        /*0330*/ 	.word	0xffffffff


	//   ....[130]....
        /*0334*/ 	.word	0xffffffff


	//   ....[131]....
        /*0338*/ 	.word	0xffffffff


	//   ....[132]....
        /*033c*/ 	.word	0xffffffff


	//   ....[133]....
        /*0340*/ 	.word	0xffffffff


	//   ....[134]....
        /*0344*/ 	.word	0xffffffff


	//   ....[135]....
        /*0348*/ 	.word	0x0500000f


	//   ....[136]....
        /*034c*/ 	.word	0x0500000f


	//   ....[137]....
        /*0350*/ 	.word	0x0500000f


	//   ....[138]....
        /*0354*/ 	.word	0x0500000f


	//   ....[139]....
        /*0358*/ 	.word	0x0500000f


	//   ....[140]....
        /*035c*/ 	.word	0x0500000f


	//   ....[141]....
        /*0360*/ 	.word	0x0500000f


	//   ....[142]....
        /*0364*/ 	.word	0x0500000f


	//   ....[143]....
        /*0368*/ 	.word	0x0500000f


	//   ....[144]....
        /*036c*/ 	.word	0x0500000f


	//   ....[145]....
        /*0370*/ 	.word	0x0500000f


	//   ....[146]....
        /*0374*/ 	.word	0x0500000f


	//   ....[147]....
        /*0378*/ 	.word	0x0500000f


	//   ....[148]....
        /*037c*/ 	.word	0x0500000f


	//   ....[149]....
        /*0380*/ 	.word	0x0500000f


	//   ....[150]....
        /*0384*/ 	.word	0x0500000f


	//   ....[151]....
        /*0388*/ 	.word	0x0500000f


	//   ....[152]....
        /*038c*/ 	.word	0x0500000f


	//   ....[153]....
        /*0390*/ 	.word	0x0500000f


	//   ....[154]....
        /*0394*/ 	.word	0x0500000f


	//   ....[155]....
        /*0398*/ 	.word	0x0500000f


	//   ....[156]....
        /*039c*/ 	.word	0x0500000f


	//   ....[157]....
        /*03a0*/ 	.word	0x0500000f


	//   ....[158]....
        /*03a4*/ 	.word	0x0500000f


	//   ....[159]....
        /*03a8*/ 	.word	0x0500000f


	//   ....[160]....
        /*03ac*/ 	.word	0x0500000f


	//   ....[161]....
        /*03b0*/ 	.word	0x0500000f


	//   ....[162]....
        /*03b4*/ 	.word	0x0500000f


	//   ....[163]....
        /*03b8*/ 	.word	0x0500000f


	//   ....[164]....
        /*03bc*/ 	.word	0x0500000f


	//   ....[165]....
        /*03c0*/ 	.word	0x0500000f


	//   ....[166]....
        /*03c4*/ 	.word	0x0500000f


	//   ....[167]....
        /*03c8*/ 	.word	0x0500000f


	//   ....[168]....
        /*03cc*/ 	.word	0x0500000f


	//   ....[169]....
        /*03d0*/ 	.word	0x0500000f


	//   ....[170]....
        /*03d4*/ 	.word	0x0500000f


	//   ....[171]....
        /*03d8*/ 	.word	0x0500000f


	//   ....[172]....
        /*03dc*/ 	.word	0x0500000f


	//   ....[173]....
        /*03e0*/ 	.word	0x0500000f


	//   ....[174]....
        /*03e4*/ 	.word	0x0500000f


	//   ....[175]....
        /*03e8*/ 	.word	0x0500000f


	//   ....[176]....
        /*03ec*/ 	.word	0x0500000f


	//   ....[177]....
        /*03f0*/ 	.word	0x0500000f


	//   ....[178]....
        /*03f4*/ 	.word	0x0500000f


	//   ....[179]....
        /*03f8*/ 	.word	0x0500000f


	//   ....[180]....
        /*03fc*/ 	.word	0x0500000f


	//   ....[181]....
        /*0400*/ 	.word	0x0500000f


	//   ....[182]....
        /*0404*/ 	.word	0x0500000f


	//   ....[183]....
        /*0408*/ 	.word	0x0500000f


	//   ....[184]....
        /*040c*/ 	.word	0x0500000f


	//   ....[185]....
        /*0410*/ 	.word	0x0500000f


	//   ....[186]....
        /*0414*/ 	.word	0x0500000f


	//   ....[187]....
        /*0418*/ 	.word	0x0500000f


	//   ....[188]....
        /*041c*/ 	.word	0x0500000f


	//   ....[189]....
        /*0420*/ 	.word	0x0500000f


	//   ....[190]....
        /*0424*/ 	.word	0x0500000f


	//   ....[191]....
        /*0428*/ 	.word	0x0500000f


	//   ....[192]....
        /*042c*/ 	.word	0x0500000f


	//   ....[193]....
        /*0430*/ 	.word	0x0500000f


	//   ....[194]....
        /*0434*/ 	.word	0x0500000f


	//   ....[195]....
        /*0438*/ 	.word	0x0500000f


	//   ....[196]....
        /*043c*/ 	.word	0x0500000f


	//   ....[197]....
        /*0440*/ 	.word	0x0500000f


	//   ....[198]....
        /*0444*/ 	.word	0x0500000f


	//   ....[199]....
        /*0448*/ 	.word	0x0500000f


	//   ....[200]....
        /*044c*/ 	.word	0x0500000f


	//   ....[201]....
        /*0450*/ 	.word	0x0500000f


	//----- nvinfo : EIATTR_COOP_GROUP_INSTR_OFFSETS
	.align		4
.L_205:
        /*0454*/ 	.byte	0x04, 0x28
        /*0456*/ 	.short	(.L_207 - .L_206)


	//   ....[0]....
.L_206:
        /*0458*/ 	.word	0x00000070


	//   ....[1]....
        /*045c*/ 	.word	0x000000b0


	//   ....[2]....
        /*0460*/ 	.word	0x000002d0


	//   ....[3]....
        /*0464*/ 	.word	0x00000430


	//   ....[4]....
        /*0468*/ 	.word	0x00000550


	//   ....[5]....
        /*046c*/ 	.word	0x000006b0


	//   ....[6]....
        /*0470*/ 	.word	0x00001b70


	//   ....[7]....
        /*0474*/ 	.word	0x00002a70


	//   ....[8]....
        /*0478*/ 	.word	0x00002fb0


	//   ....[9]....
        /*047c*/ 	.word	0x000039e0


	//   ....[10]....
        /*0480*/ 	.word	0x00003ae0


	//   ....[11]....
        /*0484*/ 	.word	0x00003e00


	//   ....[12]....
        /*0488*/ 	.word	0x00003ea0


	//   ....[13]....
        /*048c*/ 	.word	0x00005f50


	//   ....[14]....
        /*0490*/ 	.word	0x00006400


	//   ....[15]....
        /*0494*/ 	.word	0x00006af0


	//   ....[16]....
        /*0498*/ 	.word	0x00006bf0


	//   ....[17]....
        /*049c*/ 	.word	0x00006f90


	//   ....[18]....
        /*04a0*/ 	.word	0x00007000


	//   ....[19]....
        /*04a4*/ 	.word	0x00009230


	//   ....[20]....
        /*04a8*/ 	.word	0x00009240


	//   ....[21]....
        /*04ac*/ 	.word	0x00009270


	//   ....[22]....
        /*04b0*/ 	.word	0x00009280


	//   ....[23]....
        /*04b4*/ 	.word	0x0000b020


	//   ....[24]....
        /*04b8*/ 	.word	0x0000b4d0


	//   ....[25]....
        /*04bc*/ 	.word	0x0000bbc0


	//   ....[26]....
        /*04c0*/ 	.word	0x0000bcc0


	//   ....[27]....
        /*04c4*/ 	.word	0x0000c060


	//   ....[28]....
        /*04c8*/ 	.word	0x0000c0d0


	//   ....[29]....
        /*04cc*/ 	.word	0x0000d0e0


	//   ....[30]....
        /*04d0*/ 	.word	0x0000d120


	//   ....[31]....
        /*04d4*/ 	.word	0x0000d200


	//   ....[32]....
        /*04d8*/ 	.word	0x0000d210


	//   ....[33]....
        /*04dc*/ 	.word	0x0000ee70


	//   ....[34]....
        /*04e0*/ 	.word	0x0000eeb0


	//   ....[35]....
        /*04e4*/ 	.word	0x0000eef0


	//   ....[36]....
        /*04e8*/ 	.word	0x0000ef20


	//   ....[37]....
        /*04ec*/ 	.word	0x0000f780


	//   ....[38]....
        /*04f0*/ 	.word	0x0000f7c0


	//   ....[39]....
        /*04f4*/ 	.word	0x0000f900


	//   ....[40]....
        /*04f8*/ 	.word	0x0000f920


	//   ....[41]....
        /*04fc*/ 	.word	0x0000fa60


	//   ....[42]....
        /*0500*/ 	.word	0x0000fa80


	//   ....[43]....
        /*0504*/ 	.word	0x0000fbd0


	//   ....[44]....
        /*0508*/ 	.word	0x0000fbf0


	//   ....[45]....
        /*050c*/ 	.word	0x00010590


	//   ....[46]....
        /*0510*/ 	.word	0x000105b0


	//   ....[47]....
        /*0514*/ 	.word	0x000106f0


	//   ....[48]....
        /*0518*/ 	.word	0x00010710


	//   ....[49]....
        /*051c*/ 	.word	0x00010850


	//   ....[50]....
        /*0520*/ 	.word	0x00010870


	//   ....[51]....
        /*0524*/ 	.word	0x000109c0


	//   ....[52]....
        /*0528*/ 	.word	0x000109e0


	//   ....[53]....
        /*052c*/ 	.word	0x00010bc0


	//   ....[54]....
        /*0530*/ 	.word	0x00010d70


	//   ....[55]....
        /*0534*/ 	.word	0x00010da0


	//   ....[56]....
        /*0538*/ 	.word	0x00010dd0


	//   ....[57]....
        /*053c*/ 	.word	0x00010e00


	//   ....[58]....
        /*0540*/ 	.word	0x00010e30


	//   ....[59]....
        /*0544*/ 	.word	0x00010e60


	//   ....[60]....
        /*0548*/ 	.word	0x00010fb0


	//   ....[61]....
        /*054c*/ 	.word	0x00010fe0


	//   ....[62]....
        /*0550*/ 	.word	0x00011010


	//   ....[63]....
        /*0554*/ 	.word	0x00011040


	//   ....[64]....
        /*0558*/ 	.word	0x00011070


	//   ....[65]....
        /*055c*/ 	.word	0x000110a0


	//   ....[66]....
        /*0560*/ 	.word	0x00011130


	//   ....[67]....
        /*0564*/ 	.word	0x00011190


	//   ....[68]....
        /*0568*/ 	.word	0x00011220


	//   ....[69]....
        /*056c*/ 	.word	0x00012da0


	//   ....[70]....
        /*0570*/ 	.word	0x00012dc0


	//   ....[71]....
        /*0574*/ 	.word	0x00012dd0


	//   ....[72]....
        /*0578*/ 	.word	0x00012e80


	//   ....[73]....
        /*057c*/ 	.word	0x00012ec0


	//   ....[74]....
        /*0580*/ 	.word	0x00012f20


	//   ....[75]....
        /*0584*/ 	.word	0x00012f60


	//   ....[76]....
        /*0588*/ 	.word	0x00012fb0


	//   ....[77]....
        /*058c*/ 	.word	0x000136e0


	//   ....[78]....
        /*0590*/ 	.word	0x00013710


	//   ....[79]....
        /*0594*/ 	.word	0x00013730


	//   ....[80]....
        /*0598*/ 	.word	0x000137d0


	//   ....[81]....
        /*059c*/ 	.word	0x000137e0


	//   ....[82]....
        /*05a0*/ 	.word	0x00013890


	//   ....[83]....
        /*05a4*/ 	.word	0x000138a0


	//   ....[84]....
        /*05a8*/ 	.word	0x00013950


	//   ....[85]....
        /*05ac*/ 	.word	0x00013960


	//   ....[86]....
        /*05b0*/ 	.word	0x00013a10


	//   ....[87]....
        /*05b4*/ 	.word	0x00013a20


	//   ....[88]....
        /*05b8*/ 	.word	0x00013ad0


	//   ....[89]....
        /*05bc*/ 	.word	0x00013ae0


	//   ....[90]....
        /*05c0*/ 	.word	0x00013b90


	//   ....[91]....
        /*05c4*/ 	.word	0x00013ba0


	//   ....[92]....
        /*05c8*/ 	.word	0x00013be0


	//   ....[93]....
        /*05cc*/ 	.word	0x000143f0


	//   ....[94]....
        /*05d0*/ 	.word	0x00014430


	//   ....[95]....
        /*05d4*/ 	.word	0x00014450


	//   ....[96]....
        /*05d8*/ 	.word	0x00014510


	//   ....[97]....
        /*05dc*/ 	.word	0x00014540


	//   ....[98]....
        /*05e0*/ 	.word	0x00014590


	//   ....[99]....
        /*05e4*/ 	.word	0x000145c0


	//   ....[100]....
        /*05e8*/ 	.word	0x00014630


	//   ....[101]....
        /*05ec*/ 	.word	0x00014910


	//   ....[102]....
        /*05f0*/ 	.word	0x00014930


	//   ....[103]....
        /*05f4*/ 	.word	0x000149f0


	//   ....[104]....
        /*05f8*/ 	.word	0x00014a00


	//   ....[105]....
        /*05fc*/ 	.word	0x00014ab0


	//   ....[106]....
        /*0600*/ 	.word	0x00014ac0


	//   ....[107]....
        /*0604*/ 	.word	0x00014ad0


	//   ....[108]....
        /*0608*/ 	.word	0x00014b80


	//   ....[109]....
        /*060c*/ 	.word	0x00015110


	//   ....[110]....
        /*0610*/ 	.word	0x00015150


	//   ....[111]....
        /*0614*/ 	.word	0x00015190


	//   ....[112]....
        /*0618*/ 	.word	0x000151d0


	//   ....[113]....
        /*061c*/ 	.word	0x00015280


	//   ....[114]....
        /*0620*/ 	.word	0x000152b0


	//   ....[115]....
        /*0624*/ 	.word	0x000152c0


	//   ....[116]....
        /*0628*/ 	.word	0x00015350


	//   ....[117]....
        /*062c*/ 	.word	0x00015780


	//   ....[118]....
        /*0630*/ 	.word	0x000157b0


	//   ....[119]....
        /*0634*/ 	.word	0x000157e0


	//   ....[120]....
        /*0638*/ 	.word	0x00015810


	//   ....[121]....
        /*063c*/ 	.word	0x00015840


	//   ....[122]....
        /*0640*/ 	.word	0x00015870


	//   ....[123]....
        /*0644*/ 	.word	0x000158a0


	//   ....[124]....
        /*0648*/ 	.word	0x000158d0


	//   ....[125]....
        /*064c*/ 	.word	0x00015a50


	//   ....[126]....
        /*0650*/ 	.word	0x00015a80


	//   ....[127]....
        /*0654*/ 	.word	0x00015ab0


	//   ....[128]....
        /*0658*/ 	.word	0x00015ae0


	//   ....[129]....
        /*065c*/ 	.word	0x00015b10


	//   ....[130]....
        /*0660*/ 	.word	0x00015b40


	//   ....[131]....
        /*0664*/ 	.word	0x00015c00


	//   ....[132]....
        /*0668*/ 	.word	0x00015c20


	//   ....[133]....
        /*066c*/ 	.word	0x00015c90


	//   ....[134]....
        /*0670*/ 	.word	0x00016330


	//   ....[135]....
        /*0674*/ 	.word	0x000169b0


	//   ....[136]....
        /*0678*/ 	.word	0x00016aa0


	//   ....[137]....
        /*067c*/ 	.word	0x00016b40


	//   ....[138]....
        /*0680*/ 	.word	0x00016ba0


	//   ....[139]....
        /*0684*/ 	.word	0x00016c40


	//   ....[140]....
        /*0688*/ 	.word	0x00016d20


	//   ....[141]....
        /*068c*/ 	.word	0x00016e20


	//   ....[142]....
        /*0690*/ 	.word	0x00016e90


	//   ....[143]....
        /*0694*/ 	.word	0x00016f70


	//   ....[144]....
        /*0698*/ 	.word	0x00017020


	//   ....[145]....
        /*069c*/ 	.word	0x00017080


	//   ....[146]....
        /*06a0*/ 	.word	0x000170e0


	//   ....[147]....
        /*06a4*/ 	.word	0x000171f0


	//   ....[148]....
        /*06a8*/ 	.word	0x00017250


	//   ....[149]....
        /*06ac*/ 	.word	0x00017370


	//   ....[150]....
        /*06b0*/ 	.word	0x000173d0


	//   ....[151]....
        /*06b4*/ 	.word	0x000174f0


	//   ....[152]....
        /*06b8*/ 	.word	0x00017550


	//   ....[153]....
        /*06bc*/ 	.word	0x00017670


	//   ....[154]....
        /*06c0*/ 	.word	0x000176d0


	//   ....[155]....
        /*06c4*/ 	.word	0x000177f0


	//   ....[156]....
        /*06c8*/ 	.word	0x00017850


	//   ....[157]....
        /*06cc*/ 	.word	0x00017970


	//   ....[158]....
        /*06d0*/ 	.word	0x000179d0


	//   ....[159]....
        /*06d4*/ 	.word	0x00017ad0


	//   ....[160]....
        /*06d8*/ 	.word	0x00017c00


	//   ....[161]....
        /*06dc*/ 	.word	0x00017cc0


	//   ....[162]....
        /*06e0*/ 	.word	0x00017da0


	//   ....[163]....
        /*06e4*/ 	.word	0x00017e80


	//   ....[164]....
        /*06e8*/ 	.word	0x00017ee0


	//   ....[165]....
        /*06ec*/ 	.word	0x00017fc0


	//   ....[166]....
        /*06f0*/ 	.word	0x00018020


	//   ....[167]....
        /*06f4*/ 	.word	0x00018130


	//   ....[168]....
        /*06f8*/ 	.word	0x00018220


	//   ....[169]....
        /*06fc*/ 	.word	0x000182c0


	//   ....[170]....
        /*0700*/ 	.word	0x00018320


	//   ....[171]....
        /*0704*/ 	.word	0x00018440


	//   ....[172]....
        /*0708*/ 	.word	0x000184a0


	//   ....[173]....
        /*070c*/ 	.word	0x000185c0


	//   ....[174]....
        /*0710*/ 	.word	0x00018620


	//   ....[175]....
        /*0714*/ 	.word	0x000186f0


	//   ....[176]....
        /*0718*/ 	.word	0x00018860


	//   ....[177]....
        /*071c*/ 	.word	0x00018910


	//   ....[178]....
        /*0720*/ 	.word	0x00018a60


	//   ....[179]....
        /*0724*/ 	.word	0x00018b10


	//   ....[180]....
        /*0728*/ 	.word	0x00018b70


	//   ....[181]....
        /*072c*/ 	.word	0x00018c30


	//   ....[182]....
        /*0730*/ 	.word	0x00018d10


	//   ....[183]....
        /*0734*/ 	.word	0x00018dd0


	//   ....[184]....
        /*0738*/ 	.word	0x00018ee0


	//   ....[185]....
        /*073c*/ 	.word	0x00018f80


	//   ....[186]....
        /*0740*/ 	.word	0x000190a0


	//   ....[187]....
        /*0744*/ 	.word	0x00019110


	//   ....[188]....
        /*0748*/ 	.word	0x00019180


	//   ....[189]....
        /*074c*/ 	.word	0x000191f0


	//   ....[190]....
        /*0750*/ 	.word	0x00019260


	//   ....[191]....
        /*0754*/ 	.word	0x000192e0


	//   ....[192]....
        /*0758*/ 	.word	0x00019370


	//   ....[193]....
        /*075c*/ 	.word	0x00019400


	//   ....[194]....
        /*0760*/ 	.word	0x00019470


	//   ....[195]....
        /*0764*/ 	.word	0x000194e0


	//   ....[196]....
        /*0768*/ 	.word	0x00019550


	//   ....[197]....
        /*076c*/ 	.word	0x000195d0


	//   ....[198]....
        /*0770*/ 	.word	0x00019640


	//   ....[199]....
        /*0774*/ 	.word	0x000196e0


	//   ....[200]....
        /*0778*/ 	.word	0x00019770


	//   ....[201]....
        /*077c*/ 	.word	0x00019890


	//----- nvinfo : EIATTR_REG_RECONFIG
	.align		4
.L_207:
        /*0780*/ 	.byte	0x01, 0x54
	.zero		2


	//----- nvinfo : EIATTR_SYSCALL_OFFSETS
	.align		4
        /*0784*/ 	.byte	0x04, 0x46
        /*0786*/ 	.short	(.L_209 - .L_208)


	//   ....[0]....
.L_208:
        /*0788*/ 	.word	0x00001d50


	//   ....[1]....
        /*078c*/ 	.word	0x00012340


	//   ....[2]....
        /*0790*/ 	.word	0x00012490


	//   ....[3]....
        /*0794*/ 	.word	0x00012580


	//   ....[4]....
        /*0798*/ 	.word	0x00013300


	//----- nvinfo : EIATTR_MBARRIER_INSTR_OFFSETS
	.align		4
.L_209:
        /*079c*/ 	.byte	0x04, 0x39
        /*079e*/ 	.short	(.L_211 - .L_210)


	//   ....[0]....
.L_210:
        /*07a0*/ 	.word	0x00000180
        /*07a4*/ 	.word	0x000000ff
        /*07a8*/ 	.word	0x00030800
        /*07ac*/ 	.short	0x0100
        /*07ae*/ 	.byte	0x08
	.zero		1


	//   ....[1]....
        /*07b0*/ 	.word	0x00000190
        /*07b4*/ 	.word	0x000000ff
        /*07b8*/ 	.word	0x00030820
        /*07bc*/ 	.short	0x0100
        /*07be*/ 	.byte	0x08
	.zero		1


	//   ....[2]....
        /*07c0*/ 	.word	0x00000280
        /*07c4*/ 	.word	0x000000ff
        /*07c8*/ 	.word	0x00030830
        /*07cc*/ 	.short	0x0100
        /*07ce*/ 	.byte	0x08
	.zero		1


	//   ....[3]....
        /*07d0*/ 	.word	0x00000290
        /*07d4*/ 	.word	0x000000ff
        /*07d8*/ 	.word	0x00030840
        /*07dc*/ 	.short	0x0100
        /*07de*/ 	.byte	0x08
	.zero		1


	//   ....[4]....
        /*07e0*/ 	.word	0x000002a0
        /*07e4*/ 	.word	0x000000ff
        /*07e8*/ 	.word	0x00030838
        /*07ec*/ 	.short	0x0100
        /*07ee*/ 	.byte	0x08
	.zero		1


	//   ....[5]....
        /*07f0*/ 	.word	0x000002b0
        /*07f4*/ 	.word	0x000000ff
        /*07f8*/ 	.word	0x00030848
        /*07fc*/ 	.short	0x0100
        /*07fe*/ 	.byte	0x08
	.zero		1


	//   ....[6]....
        /*0800*/ 	.word	0x000003e0
        /*0804*/ 	.word	0x000000ff
        /*0808*/ 	.word	0x00030850
        /*080c*/ 	.short	0x0100
        /*080e*/ 	.byte	0x08
	.zero		1


	//   ....[7]....
        /*0810*/ 	.word	0x000003f0
        /*0814*/ 	.word	0x000000ff
        /*0818*/ 	.word	0x00030860
        /*081c*/ 	.short	0x0100
        /*081e*/ 	.byte	0x08
	.zero		1


	//   ....[8]....
        /*0820*/ 	.word	0x00000400
        /*0824*/ 	.word	0x000000ff
        /*0828*/ 	.word	0x00030858
        /*082c*/ 	.short	0x0100
        /*082e*/ 	.byte	0x08
	.zero		1


	//   ....[9]....
        /*0830*/ 	.word	0x00000410
        /*0834*/ 	.word	0x000000ff
        /*0838*/ 	.word	0x00030868
        /*083c*/ 	.short	0x0100
        /*083e*/ 	.byte	0x08
	.zero		1


	//   ....[10]....
        /*0840*/ 	.word	0x00000500
        /*0844*/ 	.word	0x000000ff
        /*0848*/ 	.word	0x00030870
        /*084c*/ 	.short	0x0100
        /*084e*/ 	.byte	0x06
	.zero		1


	//   ....[11]....
        /*0850*/ 	.word	0x00000510
        /*0854*/ 	.word	0x000000ff
        /*0858*/ 	.word	0x00030880
        /*085c*/ 	.short	0x0100
        /*085e*/ 	.byte	0x06
	.zero		1


	//   ....[12]....
        /*0860*/ 	.word	0x00000520
        /*0864*/ 	.word	0x000000ff
        /*0868*/ 	.word	0x00030878
        /*086c*/ 	.short	0x0100
        /*086e*/ 	.byte	0x06
	.zero		1


	//   ....[13]....
        /*0870*/ 	.word	0x00000530
        /*0874*/ 	.word	0x000000ff
        /*0878*/ 	.word	0x00030888
        /*087c*/ 	.short	0x0100
        /*087e*/ 	.byte	0x06
	.zero		1


	//   ....[14]....
        /*0880*/ 	.word	0x00000660
        /*0884*/ 	.word	0x000000ff
        /*0888*/ 	.word	0x00030890
        /*088c*/ 	.short	0x0100
        /*088e*/ 	.byte	0x08
	.zero		1


	//   ....[15]....
        /*0890*/ 	.word	0x00000670
        /*0894*/ 	.word	0x000000ff
        /*0898*/ 	.word	0x000308a0
        /*089c*/ 	.short	0x0100
        /*089e*/ 	.byte	0x08
	.zero		1


	//   ....[16]....
        /*08a0*/ 	.word	0x00000680
        /*08a4*/ 	.word	0x000000ff
        /*08a8*/ 	.word	0x00030898
        /*08ac*/ 	.short	0x0100
        /*08ae*/ 	.byte	0x08
	.zero		1


	//   ....[17]....
        /*08b0*/ 	.word	0x00000690
        /*08b4*/ 	.word	0x000000ff
        /*08b8*/ 	.word	0x000308a8
        /*08bc*/ 	.short	0x0100
        /*08be*/ 	.byte	0x08
	.zero		1


	//   ....[18]....
        /*08c0*/ 	.word	0x000007d0
        /*08c4*/ 	.word	0x000000ff
        /*08c8*/ 	.word	0x000308b0
        /*08cc*/ 	.short	0x0100
        /*08ce*/ 	.byte	0x08
	.zero		1


	//   ....[19]....
        /*08d0*/ 	.word	0x000007e0
        /*08d4*/ 	.word	0x000000ff
        /*08d8*/ 	.word	0x000308c0
        /*08dc*/ 	.short	0x0100
        /*08de*/ 	.byte	0x08
	.zero		1


	//   ....[20]....
        /*08e0*/ 	.word	0x000007f0
        /*08e4*/ 	.word	0x000000ff
        /*08e8*/ 	.word	0x000308b8
        /*08ec*/ 	.short	0x0100
        /*08ee*/ 	.byte	0x08
	.zero		1


	//   ....[21]....
        /*08f0*/ 	.word	0x00000800
        /*08f4*/ 	.word	0x000000ff
        /*08f8*/ 	.word	0x000308c8
        /*08fc*/ 	.short	0x0100
        /*08fe*/ 	.byte	0x08
	.zero		1


	//   ....[22]....
        /*0900*/ 	.word	0x00001df0
        /*0904*/ 	.word	0x000000ff
        /*0908*/ 	.word	0x00030800
        /*090c*/ 	.short	0x010a
        /*090e*/ 	.byte	0x28
	.zero		1


	//   ....[23]....
        /*0910*/ 	.word	0x00001e70
        /*0914*/ 	.word	0x00000003
        /*0918*/ 	.word	0x00030830
        /*091c*/ 	.short	0x010a
        /*091e*/ 	.byte	0x3f
	.zero		1


	//   ....[24]....
        /*0920*/ 	.word	0x00001eb0
        /*0924*/ 	.word	0x00000003
        /*0928*/ 	.word	0x00030830
        /*092c*/ 	.short	0x010a
        /*092e*/ 	.byte	0x3f
	.zero		1


	//   ....[25]....
        /*0930*/ 	.word	0x00002b50
        /*0934*/ 	.word	0x000000ff
        /*0938*/ 	.word	0x00000000
        /*093c*/ 	.short	0x0101
        /*093e*/ 	.byte	0x04
	.zero		1


	//   ....[26]....
        /*0940*/ 	.word	0x00004b80
        /*0944*/ 	.word	0x000000ff
        /*0948*/ 	.word	0x00030830
        /*094c*/ 	.short	0x010a
        /*094e*/ 	.byte	0x07
	.zero		1


	//   ....[27]....
        /*0950*/ 	.word	0x00004bc0
        /*0954*/ 	.word	0x000000ff
        /*0958*/ 	.word	0x00030830
        /*095c*/ 	.short	0x010a
        /*095e*/ 	.byte	0x07
	.zero		1


	//   ....[28]....
        /*0960*/ 	.word	0x00005a70
        /*0964*/ 	.word	0x000000ff
        /*0968*/ 	.word	0x00030850
        /*096c*/ 	.short	0x010a
        /*096e*/ 	.byte	0x0e
	.zero		1


	//   ....[29]....
        /*0970*/ 	.word	0x00005ab0
        /*0974*/ 	.word	0x000000ff
        /*0978*/ 	.word	0x00030850
        /*097c*/ 	.short	0x010a
        /*097e*/ 	.byte	0x0e
	.zero		1


	//   ....[30]....
        /*0980*/ 	.word	0x00005fe0
        /*0984*/ 	.word	0x000000ff
        /*0988*/ 	.word	0x00000000
        /*098c*/ 	.short	0x0101
        /*098e*/ 	.byte	0x07
	.zero		1


	//   ....[31]....
        /*0990*/ 	.word	0x000076d0
        /*0994*/ 	.word	0x000000ff
        /*0998*/ 	.word	0x00000000
        /*099c*/ 	.short	0x0101
        /*099e*/ 	.byte	0x0e
	.zero		1


	//   ....[32]....
        /*09a0*/ 	.word	0x00007ab0
        /*09a4*/ 	.word	0x000000ff
        /*09a8*/ 	.word	0x00030830
        /*09ac*/ 	.short	0x010a
        /*09ae*/ 	.byte	0x07
	.zero		1


	//   ....[33]....
        /*09b0*/ 	.word	0x00007af0
        /*09b4*/ 	.word	0x000000ff
        /*09b8*/ 	.word	0x00030830
        /*09bc*/ 	.short	0x010a
        /*09be*/ 	.byte	0x07
	.zero		1


	//   ....[34]....
        /*09c0*/ 	.word	0x000089a0
        /*09c4*/ 	.word	0x000000ff
        /*09c8*/ 	.word	0x00030850
        /*09cc*/ 	.short	0x010a
        /*09ce*/ 	.byte	0x0e
	.zero		1


	//   ....[35]....
        /*09d0*/ 	.word	0x000089e0
        /*09d4*/ 	.word	0x000000ff
        /*09d8*/ 	.word	0x00030850
        /*09dc*/ 	.short	0x010a
        /*09de*/ 	.byte	0x0e
	.zero		1


	//   ....[36]....
        /*09e0*/ 	.word	0x00008f10
        /*09e4*/ 	.word	0x000000ff
        /*09e8*/ 	.word	0x00000000
        /*09ec*/ 	.short	0x0101
        /*09ee*/ 	.byte	0x07
	.zero		1


	//   ....[37]....
        /*09f0*/ 	.word	0x00009ac0
        /*09f4*/ 	.word	0x000000ff
        /*09f8*/ 	.word	0x00000000
        /*09fc*/ 	.short	0x0101
        /*09fe*/ 	.byte	0x0e
	.zero		1


	//   ....[38]....
        /*0a00*/ 	.word	0x00009c50
        /*0a04*/ 	.word	0x000000ff
        /*0a08*/ 	.word	0x00030830
        /*0a0c*/ 	.short	0x010a
        /*0a0e*/ 	.byte	0x06
	.zero		1


	//   ....[39]....
        /*0a10*/ 	.word	0x00009c90
        /*0a14*/ 	.word	0x000000ff
        /*0a18*/ 	.word	0x00030830
        /*0a1c*/ 	.short	0x010a
        /*0a1e*/ 	.byte	0x06
	.zero		1


	//   ....[40]....
        /*0a20*/ 	.word	0x0000ab40
        /*0a24*/ 	.word	0x000000ff
        /*0a28*/ 	.word	0x00030850
        /*0a2c*/ 	.short	0x010a
        /*0a2e*/ 	.byte	0x0a
	.zero		1


	//   ....[41]....
        /*0a30*/ 	.word	0x0000ab80
        /*0a34*/ 	.word	0x000000ff
        /*0a38*/ 	.word	0x00030850
        /*0a3c*/ 	.short	0x010a
        /*0a3e*/ 	.byte	0x0a
	.zero		1


	//   ....[42]....
        /*0a40*/ 	.word	0x0000b0d0
        /*0a44*/ 	.word	0x000000ff
        /*0a48*/ 	.word	0x00000000
        /*0a4c*/ 	.short	0x0101
        /*0a4e*/ 	.byte	0x04
	.zero		1


	//   ....[43]....
        /*0a50*/ 	.word	0x0000c7b0
        /*0a54*/ 	.word	0x000000ff
        /*0a58*/ 	.word	0x00000000
        /*0a5c*/ 	.short	0x0101
        /*0a5e*/ 	.byte	0x0a
	.zero		1


	//   ....[44]....
        /*0a60*/ 	.word	0x0000d050
        /*0a64*/ 	.word	0x000000ff
        /*0a68*/ 	.word	0x00030850
        /*0a6c*/ 	.short	0x010a
        /*0a6e*/ 	.byte	0x05
	.zero		1


	//   ....[45]....
        /*0a70*/ 	.word	0x0000d090
        /*0a74*/ 	.word	0x000000ff
        /*0a78*/ 	.word	0x00030850
        /*0a7c*/ 	.short	0x010a
        /*0a7e*/ 	.byte	0x05
	.zero		1


	//   ....[46]....
        /*0a80*/ 	.word	0x0000d660
        /*0a84*/ 	.word	0x000000ff
        /*0a88*/ 	.word	0x00000000
        /*0a8c*/ 	.short	0x0101
        /*0a8e*/ 	.byte	0x04
	.zero		1


	//   ....[47]....
        /*0a90*/ 	.word	0x0000f7b0
        /*0a94*/ 	.word	0x00000016
        /*0a98*/ 	.word	0x00000000
        /*0a9c*/ 	.short	0x0101
        /*0a9e*/ 	.byte	0x3f
	.zero		1


	//   ....[48]....
        /*0aa0*/ 	.word	0x00012b70
        /*0aa4*/ 	.word	0x00000006
        /*0aa8*/ 	.word	0x00030840
        /*0aac*/ 	.short	0x010a
        /*0aae*/ 	.byte	0x3f
	.zero		1


	//   ....[49]....
        /*0ab0*/ 	.word	0x00013080
        /*0ab4*/ 	.word	0x00000006
        /*0ab8*/ 	.word	0x00030830
        /*0abc*/ 	.short	0x0107
        /*0abe*/ 	.byte	0x3f
	.zero		1


	//   ....[50]....
        /*0ac0*/ 	.word	0x00013130
        /*0ac4*/ 	.word	0x00000006
        /*0ac8*/ 	.word	0x00030830
        /*0acc*/ 	.short	0x0101
        /*0ace*/ 	.byte	0x3f
	.zero		1


	//   ....[51]....
        /*0ad0*/ 	.word	0x00013d20
        /*0ad4*/ 	.word	0x00000016
        /*0ad8*/ 	.word	0x00030800
        /*0adc*/ 	.short	0x0107
        /*0ade*/ 	.byte	0x3f
	.zero		1


	//   ....[52]....
        /*0ae0*/ 	.word	0x00013e40
        /*0ae4*/ 	.word	0x00000016
        /*0ae8*/ 	.word	0x00030800
        /*0aec*/ 	.short	0x0101
        /*0aee*/ 	.byte	0x3f
	.zero		1


	//   ....[53]....
        /*0af0*/ 	.word	0x00013e60
        /*0af4*/ 	.word	0x00000016
        /*0af8*/ 	.word	0x00030820
        /*0afc*/ 	.short	0x010a
        /*0afe*/ 	.byte	0x3f
	.zero		1


	//   ....[54]....
        /*0b00*/ 	.word	0x00014240
        /*0b04*/ 	.word	0x00000007
        /*0b08*/ 	.word	0x00030840
        /*0b0c*/ 	.short	0x010a
        /*0b0e*/ 	.byte	0x3f
	.zero		1


	//   ....[55]....
        /*0b10*/ 	.word	0x00014740
        /*0b14*/ 	.word	0x00000007
        /*0b18*/ 	.word	0x00030830
        /*0b1c*/ 	.short	0x0107
        /*0b1e*/ 	.byte	0x3f
	.zero		1


	//   ....[56]....
        /*0b20*/ 	.word	0x000147f0
        /*0b24*/ 	.word	0x00000007
        /*0b28*/ 	.word	0x00030830
        /*0b2c*/ 	.short	0x0101
        /*0b2e*/ 	.byte	0x3f
	.zero		1


	//   ....[57]....
        /*0b30*/ 	.word	0x00014850
        /*0b34*/ 	.word	0x00000007
        /*0b38*/ 	.word	0x00030860
        /*0b3c*/ 	.short	0x010a
        /*0b3e*/ 	.byte	0x3f
	.zero		1


	//   ....[58]....
        /*0b40*/ 	.word	0x00014d00
        /*0b44*/ 	.word	0x00000007
        /*0b48*/ 	.word	0x00030850
        /*0b4c*/ 	.short	0x0107
        /*0b4e*/ 	.byte	0x3f
	.zero		1


	//   ....[59]....
        /*0b50*/ 	.word	0x00014e50
        /*0b54*/ 	.word	0x00000007
        /*0b58*/ 	.word	0x00030850
        /*0b5c*/ 	.short	0x0101
        /*0b5e*/ 	.byte	0x3f
	.zero		1


	//   ....[60]....
        /*0b60*/ 	.word	0x00015060
        /*0b64*/ 	.word	0x00000000
        /*0b68*/ 	.word	0x00030860
        /*0b6c*/ 	.short	0x010a
        /*0b6e*/ 	.byte	0x3f
	.zero		1


	//   ....[61]....
        /*0b70*/ 	.word	0x000154d0
        /*0b74*/ 	.word	0x00000000
        /*0b78*/ 	.word	0x00030850
        /*0b7c*/ 	.short	0x0107
        /*0b7e*/ 	.byte	0x3f
	.zero		1


	//   ....[62]....
        /*0b80*/ 	.word	0x00015580
        /*0b84*/ 	.word	0x00000000
        /*0b88*/ 	.word	0x00030850
        /*0b8c*/ 	.short	0x0101
        /*0b8e*/ 	.byte	0x3f
	.zero		1


	//   ....[63]....
        /*0b90*/ 	.word	0x000162b0
        /*0b94*/ 	.word	0x00000004
        /*0b98*/ 	.word	0x00030820
        /*0b9c*/ 	.short	0x010a
        /*0b9e*/ 	.byte	0x3f
	.zero		1


	//   ....[64]....
        /*0ba0*/ 	.word	0x00016450
        /*0ba4*/ 	.word	0x00000005
        /*0ba8*/ 	.word	0x00030840
        /*0bac*/ 	.short	0x010a
        /*0bae*/ 	.byte	0x3f
	.zero		1


	//   ....[65]....
        /*0bb0*/ 	.word	0x000164f0
        /*0bb4*/ 	.word	0x00000019
        /*0bb8*/ 	.word	0x00030840
        /*0bbc*/ 	.short	0x010a
        /*0bbe*/ 	.byte	0x3f
	.zero		1


	//   ....[66]....
        /*0bc0*/ 	.word	0x00016530
        /*0bc4*/ 	.word	0x00000005
        /*0bc8*/ 	.word	0x00030860
        /*0bcc*/ 	.short	0x010a
        /*0bce*/ 	.byte	0x3f
	.zero		1


	//   ....[67]....
        /*0bd0*/ 	.word	0x00016570
        /*0bd4*/ 	.word	0x00000019
        /*0bd8*/ 	.word	0x00030860
        /*0bdc*/ 	.short	0x010a
        /*0bde*/ 	.byte	0x3f
	.zero		1


	//   ....[68]....
        /*0be0*/ 	.word	0x000165e0
        /*0be4*/ 	.word	0x00000003
        /*0be8*/ 	.word	0x00030800
        /*0bec*/ 	.short	0x010a
        /*0bee*/ 	.byte	0x3f
	.zero		1


	//   ....[69]....
        /*0bf0*/ 	.word	0x00016630
        /*0bf4*/ 	.word	0x00000003
        /*0bf8*/ 	.word	0x00030830
        /*0bfc*/ 	.short	0x010a
        /*0bfe*/ 	.byte	0x3f
	.zero		1


	//   ....[70]....
        /*0c00*/ 	.word	0x00016690
        /*0c04*/ 	.word	0x00000004
        /*0c08*/ 	.word	0x00030830
        /*0c0c*/ 	.short	0x010a
        /*0c0e*/ 	.byte	0x3f
	.zero		1


	//   ....[71]....
        /*0c10*/ 	.word	0x000166f0
        /*0c14*/ 	.word	0x00000003
        /*0c18*/ 	.word	0x00030850
        /*0c1c*/ 	.short	0x010a
        /*0c1e*/ 	.byte	0x3f
	.zero		1


	//   ....[72]....
        /*0c20*/ 	.word	0x00016750
        /*0c24*/ 	.word	0x00000004
        /*0c28*/ 	.word	0x00030830
        /*0c2c*/ 	.short	0x010a
        /*0c2e*/ 	.byte	0x3f
	.zero		1


	//   ....[73]....
        /*0c30*/ 	.word	0x000167b0
        /*0c34*/ 	.word	0x00000003
        /*0c38*/ 	.word	0x00030850
        /*0c3c*/ 	.short	0x010a
        /*0c3e*/ 	.byte	0x3f
	.zero		1


	//   ....[74]....
        /*0c40*/ 	.word	0x00016810
        /*0c44*/ 	.word	0x00000004
        /*0c48*/ 	.word	0x00030830
        /*0c4c*/ 	.short	0x010a
        /*0c4e*/ 	.byte	0x3f
	.zero		1


	//   ....[75]....
        /*0c50*/ 	.word	0x00016870
        /*0c54*/ 	.word	0x00000003
        /*0c58*/ 	.word	0x00030850
        /*0c5c*/ 	.short	0x010a
        /*0c5e*/ 	.byte	0x3f
	.zero		1


	//   ....[76]....
        /*0c60*/ 	.word	0x000168d0
        /*0c64*/ 	.word	0x00000007
        /*0c68*/ 	.word	0x00030850
        /*0c6c*/ 	.short	0x010a
        /*0c6e*/ 	.byte	0x3f
	.zero		1


	//   ....[77]....
        /*0c70*/ 	.word	0x000169f0
        /*0c74*/ 	.word	0x00000006
        /*0c78*/ 	.word	0x00030840
        /*0c7c*/ 	.short	0x010a
        /*0c7e*/ 	.byte	0x3f
	.zero		1


	//   ....[78]....
        /*0c80*/ 	.word	0x00017b00
        /*0c84*/ 	.word	0x00000016
        /*0c88*/ 	.word	0x00030820
        /*0c8c*/ 	.short	0x010a
        /*0c8e*/ 	.byte	0x3f
	.zero		1


	//   ....[79]....
        /*0c90*/ 	.word	0x00017b50
        /*0c94*/ 	.word	0x00000007
        /*0c98*/ 	.word	0x00030840
        /*0c9c*/ 	.short	0x010a
        /*0c9e*/ 	.byte	0x3f
	.zero		1


	//   ....[80]....
        /*0ca0*/ 	.word	0x00018170
        /*0ca4*/ 	.word	0x00000007
        /*0ca8*/ 	.word	0x00030860
        /*0cac*/ 	.short	0x010a
        /*0cae*/ 	.byte	0x3f
	.zero		1


	//   ....[81]....
        /*0cb0*/ 	.word	0x000187b0
        /*0cb4*/ 	.word	0x00000000
        /*0cb8*/ 	.word	0x00030860
        /*0cbc*/ 	.short	0x010a
        /*0cbe*/ 	.byte	0x3f
	.zero		1


	//   ....[82]....
        /*0cc0*/ 	.word	0x000197b0
        /*0cc4*/ 	.word	0x00000004
        /*0cc8*/ 	.word	0x00030820
        /*0ccc*/ 	.short	0x010a
        /*0cce*/ 	.byte	0x3f
	.zero		1


	//   ....[83]....
        /*0cd0*/ 	.word	0x00019950
        /*0cd4*/ 	.word	0x00000005
        /*0cd8*/ 	.word	0x00030840
        /*0cdc*/ 	.short	0x010a
        /*0cde*/ 	.byte	0x3f
	.zero		1


	//   ....[84]....
        /*0ce0*/ 	.word	0x000199a0
        /*0ce4*/ 	.word	0x00000019
        /*0ce8*/ 	.word	0x00030840
        /*0cec*/ 	.short	0x010a
        /*0cee*/ 	.byte	0x3f
	.zero		1


	//   ....[85]....
        /*0cf0*/ 	.word	0x000199f0
        /*0cf4*/ 	.word	0x00000005
        /*0cf8*/ 	.word	0x00030860
        /*0cfc*/ 	.short	0x010a
        /*0cfe*/ 	.byte	0x3f
	.zero		1


	//----- nvinfo : EIATTR_NUM_MBARRIERS
	.align		4
.L_211:
        /*0d00*/ 	.byte	0x03, 0x38
        /*0d02*/ 	.short	0x0016


	//----- nvinfo : EIATTR_EXIT_INSTR_OFFSETS
	.align		4
        /*0d04*/ 	.byte	0x04, 0x1c
        /*0d06*/ 	.short	(.L_213 - .L_212)


	//   ....[0]....
.L_212:
        /*0d08*/ 	.word	0x00000990


	//   ....[1]....
        /*0d0c*/ 	.word	0x00010b60


	//   ....[2]....
        /*0d10*/ 	.word	0x000165c0


	//----- nvinfo : EIATTR_MAX_THREADS
	.align		4
.L_213:
        /*0d14*/ 	.byte	0x04, 0x05
        /*0d16*/ 	.short	(.L_215 - .L_214)
.L_214:
        /*0d18*/ 	.word	0x00000180
        /*0d1c*/ 	.word	0x00000001
        /*0d20*/ 	.word	0x00000001


	//----- nvinfo : EIATTR_CRS_STACK_SIZE
	.align		4
.L_215:
        /*0d24*/ 	.byte	0x04, 0x1e
        /*0d26*/ 	.short	(.L_217 - .L_216)
.L_216:
        /*0d28*/ 	.word	0x00000000


	//----- nvinfo : EIATTR_CBANK_PARAM_SIZE
	.align		4
.L_217:
        /*0d2c*/ 	.byte	0x03, 0x19
        /*0d2e*/ 	.short	0x0af0


	//----- nvinfo : EIATTR_PARAM_CBANK
	.align		4
        /*0d30*/ 	.byte	0x04, 0x0a
        /*0d32*/ 	.short	(.L_219 - .L_218)
	.align		4
.L_218:
        /*0d34*/ 	.word	index@(.nv.constant0._ZN7cutlass13device_kernelIN5flash11enable_sm90INS1_16FlashAttnFwdSm90INS1_25CollectiveMainloopFwdSm90ILi2EN4cute5tupleIJNS5_1CILi1EEES8_S8_EEENS6_IJNS7_ILi128EEENS7_ILi64EEENS7_ILi256EEEEEELi256ENS_10bfloat16_tEfNS_4arch4Sm90ELb0ELb1ELb1ELb1ELb1ELb0ELb0ELb1ELb1ELb1ELb0ELb0EEENS1_21CollectiveEpilogueFwdINS6_IJSA_SC_SB_EEES9_SE_SG_Li256ELb1ELb1ELb0ELb0EEENS1_36VarlenDynamicPersistentTileSchedulerILi128ELi64ELi256ELi128ELb0ELb1ELb1ELb1ELb0ELb1EEEEEEEEEvNT_6ParamsE)
        /*0d38*/ 	.short	0x0210
        /*0d3a*/ 	.short	0x0af0


	//----- nvinfo : EIATTR_SW_WAR
	.align		4
.L_219:
        /*0d3c*/ 	.byte	0x04, 0x36
        /*0d3e*/ 	.short	(.L_221 - .L_220)
.L_220:
        /*0d40*/ 	.word	0x00000008
.L_221:


//--------------------- .nv.info._ZN7cutlass13device_kernelIN5flash11enable_sm90INS1_16FlashAttnFwdSm90INS1_25CollectiveMainloopFwdSm90ILi2EN4cute5tupleIJNS5_1CILi1EEES8_S8_EEENS6_IJNS7_ILi128EEENS7_ILi64EEENS7_ILi256EEEEEELi256ENS_10bfloat16_tEfNS_4arch4Sm90ELb0ELb1ELb1ELb1ELb1ELb1ELb0ELb1ELb1ELb1ELb0ELb0EEENS1_21CollectiveEpilogueFwdINS6_IJSA_SC_SB_EEES9_SE_SG_Li256ELb1ELb1ELb0ELb0EEENS1_36VarlenDynamicPersistentTileSchedulerILi128ELi64ELi256ELi128ELb0ELb1ELb1ELb1ELb0ELb1EEEEEEEEEvNT_6ParamsE --------------------------
	.section	.nv.info._ZN7cutlass13device_kernelIN5flash11enable_sm90INS1_16FlashAttnFwdSm90INS1_25CollectiveMainloopFwdSm90ILi2EN4cute5tupleIJNS5_1CILi1EEES8_S8_EEENS6_IJNS7_ILi128EEENS7_ILi64EEENS7_ILi256EEEEEELi256ENS_10bfloat16_tEfNS_4arch4Sm90ELb0ELb1ELb1ELb1ELb1ELb1ELb0ELb1ELb1ELb1ELb0ELb0EEENS1_21CollectiveEpilogueFwdINS6_IJSA_SC_SB_EEES9_SE_SG_Li256ELb1ELb1ELb0ELb0EEENS1_36VarlenDynamicPersistentTileSchedulerILi128ELi64ELi256ELi128ELb0ELb1ELb1ELb1ELb0ELb1EEEEEEEEEvNT_6ParamsE,"",@"SHT_CUDA_INFO"
	.sectionflags	@""
	.align	4


	//----- nvinfo : EIATTR_CUDA_API_VERSION
	.align		4
        /*0000*/ 	.byte	0x04, 0x37
        /*0002*/ 	.short	(.L_223 - .L_222)
.L_222:
        /*0004*/ 	.word	0x00000082


	//----- nvinfo : EIATTR_KPARAM_INFO
	.align		4
.L_223:
        /*0008*/ 	.byte	0x04, 0x17
        /*000a*/ 	.short	(.L_225 - .L_224)
.L_224:
        /*000c*/ 	.word	0x00000000
        /*0010*/ 	.short	0x0000
        /*0012*/ 	.short	0x0070
        /*0014*/ 	.byte	0x00, 0xf0, 0x01, 0x2a


	//----- nvinfo : EIATTR_SPARSE_MMA_MASK
	.align		4
.L_225:
        /*0018*/ 	.byte	0x03, 0x50
        /*001a*/ 	.short	0x0000


	//----- nvinfo : EIATTR_MAXREG_COUNT
	.align		4
        /*001c*/ 	.byte	0x03, 0x1b
        /*001e*/ 	.short	0x00a8


	//----- nvinfo : EIATTR_NUM_BARRIERS
	.align		4
        /*0020*/ 	.byte	0x02, 0x4c
        /*0022*/ 	.byte	0x10
	.zero		1


	//----- nvinfo : EIATTR_EXTERNS
	.align		4
        /*0024*/ 	.byte	0x04, 0x0f
        /*0026*/ 	.short	(.L_227 - .L_226)


	//   ....[0]....
	.align		4
.L_226:
        /*0028*/ 	.word	index@(__assertfail)


	//----- nvinfo : EIATTR_ANNOTATIONS
	.align		4
.L_227:
        /*002c*/ 	.byte	0x04, 0x55
        /*002e*/ 	.short	(.L_229 - .L_228)


	//   ....[0]....
.L_228:
        /* <DEDUP_REMOVED lines=115> */
        /*0754*/ 	.byte	0x70, 0xaa, 0x02, 0x00


	//----- nvinfo : EIATTR_MERCURY_ISA_VERSION
	.align		4
.L_229:
        /*0758*/ 	.byte	0x03, 0x5f
        /*075a*/ 	.short	0x0101


	//----- nvinfo : EIATTR_UNUSED_LOAD_BYTE_OFFSET
	.align		4
        /*075c*/ 	.byte	0x04, 0x44
        /*075e*/ 	.short	(.L_231 - .L_230)


	//   ....[0]....
.L_230:
        /*0760*/ 	.word	0x00000a30
        /*0764*/ 	.word	0x0000fff0


	//   ....[1]....
        /*0768*/ 	.word	0x000205e0
        /*076c*/ 	.word	0x0000fff0


	//----- nvinfo : EIATTR_INT_WARP_WIDE_INSTR_OFFSETS
	.align		4
.L_231:
        /*0770*/ 	.byte	0x04, 0x31
        /*0772*/ 	.short	(.L_233 - .L_232)


	//   ....[0]....
.L_232:
        /*0774*/ 	.word	0x00000120


	//   ....[1]....
        /*0778*/ 	.word	0x00000160


	//   ....[2]....
        /*077c*/ 	.word	0x00000220


	//   ....[3]....
        /*0780*/ 	.word	0x000266a0


	//   ....[4]....
        /*0784*/ 	.word	0x00026730


	//   ....[5]....
        /*0788*/ 	.word	0x000295c0


	//   ....[6]....
        /*078c*/ 	.word	0x00029650


	//----- nvinfo : EIATTR_COOP_GROUP_MASK_REGIDS
	.align		4
.L_233:
        /*0790*/ 	.byte	0x04, 0x29
        /*0792*/ 	.short	(.L_235 - .L_234)


	//   ....[0]....
.L_234:
        /*0794*/ 	.word	0xffffffff


	//   ....[1]....
        /*0798*/ 	.word	0xffffffff


	//   ....[2]....
        /*079c*/ 	.word	0xffffffff


	//   ....[3]....
        /*07a0*/ 	.word	0xffffffff


	//   ....[4]....
        /*07a4*/ 	.word	0xffffffff


	//   ....[5]....
        /*07a8*/ 	.word	0xffffffff


	//   ....[6]....
        /*07ac*/ 	.word	0xffffffff


	//   ....[7]....
        /*07b0*/ 	.word	0xffffffff


	//   ....[8]....
        /*07b4*/ 	.word	0xffffffff


	//   ....[9]....
        /*07b8*/ 	.word	0xffffffff


	//   ....[10]....
        /*07bc*/ 	.word	0xffffffff


	//   ....[11]....
        /*07c0*/ 	.word	0xffffffff


	//   ....[12]....
        /*07c4*/ 	.word	0xffffffff


	//   ....[13]....
        /*07c8*/ 	.word	0xffffffff


	//   ....[14]....
        /*07cc*/ 	.word	0xffffffff


	//   ....[15]....
        /*07d0*/ 	.word	0xffffffff


	//   ....[16]....
        /*07d4*/ 	.word	0xffffffff


	//   ....[17]....
        /*07d8*/ 	.word	0xffffffff


	//   ....[18]....
        /*07dc*/ 	.word	0xffffffff


	//   ....[19]....
        /*07e0*/ 	.word	0xffffffff


	//   ....[20]....
        /*07e4*/ 	.word	0xffffffff


	//   ....[21]....
        /*07e8*/ 	.word	0xffffffff


	//   ....[22]....
        /*07ec*/ 	.word	0xffffffff


	//   ....[23]....
        /*07f0*/ 	.word	0xffffffff


	//   ....[24]....
        /*07f4*/ 	.word	0xffffffff


	//   ....[25]....
        /*07f8*/ 	.word	0xffffffff


	//   ....[26]....
        /*07fc*/ 	.word	0xffffffff


	//   ....[27]....
        /*0800*/ 	.word	0xffffffff


	//   ....[28]....
        /*0804*/ 	.word	0xffffffff


	//   ....[29]....
        /*0808*/ 	.word	0xffffffff


	//   ....[30]....
        /*080c*/ 	.word	0xffffffff


	//   ....[31]....
        /*0810*/ 	.word	0xffffffff


	//   ....[32]....
        /*0814*/ 	.word	0xffffffff


	//   ....[33]....
        /*0818*/ 	.word	0xffffffff


	//   ....[34]....
        /*081c*/ 	.word	0xffffffff


	//   ....[35]....
        /*0820*/ 	.word	0xffffffff


	//   ....[36]....
        /*0824*/ 	.word	0xffffffff


	//   ....[37]....
        /*0828*/ 	.word	0xffffffff


	//   ....[38]....
        /*082c*/ 	.word	0xffffffff


	//   ....[39]....
        /*0830*/ 	.word	0xffffffff


	//   ....[40]....
        /*0834*/ 	.word	0xffffffff


	//   ....[41]....
        /*0838*/ 	.word	0xffffffff


	//   ....[42]....
        /*083c*/ 	.word	0xffffffff


	//   ....[43]....
        /*0840*/ 	.word	0xffffffff


	//   ....[44]....
        /*0844*/ 	.word	0xffffffff


	//   ....[45]....
        /*0848*/ 	.word	0xffffffff


	//   ....[46]....
        /*084c*/ 	.word	0xffffffff


	//   ....[47]....
        /*0850*/ 	.word	0xffffffff


	//   ....[48]....
        /*0854*/ 	.word	0xffffffff


	//   ....[49]....
        /*0858*/ 	.word	0xffffffff


	//   ....[50]....
        /*085c*/ 	.word	0xffffffff


	//   ....[51]....
        /*0860*/ 	.word	0xffffffff


	//   ....[52]....
        /*0864*/ 	.word	0xffffffff


	//   ....[53]....
        /*0868*/ 	.word	0xffffffff


	//   ....[54]....
        /*086c*/ 	.word	0xffffffff


	//   ....[55]....
        /*0870*/ 	.word	0xffffffff


	//   ....[56]....
        /*0874*/ 	.word	0xffffffff


	//   ....[57]....
        /*0878*/ 	.word	0xffffffff


	//   ....[58]....
        /*087c*/ 	.word	0xffffffff


	//   ....[59]....
        /*0880*/ 	.word	0xffffffff


	//   ....[60]....
        /*0884*/ 	.word	0xffffffff


	//   ....[61]....
        /*0888*/ 	.word	0xffffffff


	//   ....[62]....
        /*088c*/ 	.word	0xffffffff


	//   ....[63]....
        /*0890*/ 	.word	0xffffffff


	//   ....[64]....
        /*0894*/ 	.word	0xffffffff


	//   ....[65]....
        /*0898*/ 	.word	0xffffffff


	//   ....[66]....
        /*089c*/ 	.word	0xffffffff


	//   ....[67]....
        /*08a0*/ 	.word	0xffffffff


	//   ....[68]....
        /*08a4*/ 	.word	0xffffffff


	//   ....[69]....
        /*08a8*/ 	.word	0xffffffff


	//   ....[70]....
        /*08ac*/ 	.word	0xffffffff


	//   ....[71]....
        /*08b0*/ 	.word	0xffffffff


	//   ....[72]....
        /*08b4*/ 	.word	0xffffffff


	//   ....[73]....
        /*08b8*/ 	.word	0xffffffff


	//   ....[74]....
        /*08bc*/ 	.word	0xffffffff


	//   ....[75]....
        /*08c0*/ 	.word	0xffffffff


	//   ....[76]....
        /*08c4*/ 	.word	0xffffffff


	//   ....[77]....
        /*08c8*/ 	.word	0xffffffff


	//   ....[78]....
        /*08cc*/ 	.word	0xffffffff


	//   ....[79]....
        /*08d0*/ 	.word	0xffffffff


	//   ....[80]....
        /*08d4*/ 	.word	0xffffffff


	//   ....[81]....
        /*08d8*/ 	.word	0xffffffff


	//   ....[82]....
        /*08dc*/ 	.word	0xffffffff


	//   ....[83]....
        /*08e0*/ 	.word	0xffffffff


	//   ....[84]....
        /*08e4*/ 	.word	0xffffffff


	//   ....[85]....
        /*08e8*/ 	.word	0xffffffff


	//   ....[86]....
        /*08ec*/ 	.word	0xffffffff


	//   ....[87]....
        /*08f0*/ 	.word	0xffffffff


	//   ....[88]....
        /*08f4*/ 	.word	0xffffffff


	//   ....[89]....
        /*08f8*/ 	.word	0xffffffff


	//   ....[90]....
        /*08fc*/ 	.word	0xffffffff


	//   ....[91]....
        /*0900*/ 	.word	0xffffffff


	//   ....[92]....
        /*0904*/ 	.word	0xffffffff


	//   ....[93]....
        /*0908*/ 	.word	0xffffffff


	//   ....[94]....
        /*090c*/ 	.word	0xffffffff


	//   ....[95]....
        /*0910*/ 	.word	0xffffffff


	//   ....[96]....
        /*0914*/ 	.word	0xffffffff


	//   ....[97]....
        /*0918*/ 	.word	0xffffffff


	//   ....[98]....
        /*091c*/ 	.word	0xffffffff


	//   ....[99]....
        /*0920*/ 	.word	0xffffffff


	//   ....[100]....
        /*0924*/ 	.word	0xffffffff


	//   ....[101]....
        /*0928*/ 	.word	0xffffffff


	//   ....[102]....
        /*092c*/ 	.word	0xffffffff


	//   ....[103]....
        /*0930*/ 	.word	0xffffffff


	//   ....[104]....
        /*0934*/ 	.word	0xffffffff


	//   ....[105]....
        /*0938*/ 	.word	0xffffffff


	//   ....[106]....
        /*093c*/ 	.word	0xffffffff


	//   ....[107]....
        /*0940*/ 	.word	0xffffffff


	//   ....[108]....
        /*0944*/ 	.word	0xffffffff


	//   ....[109]....
        /*0948*/ 	.word	0xffffffff


	//   ....[110]....
        /*094c*/ 	.word	0xffffffff


	//   ....[111]....
        /*0950*/ 	.word	0xffffffff


	//   ....[112]....
        /*0954*/ 	.word	0xffffffff


	//   ....[113]....
        /*0958*/ 	.word	0xffffffff


	//   ....[114]....
        /*095c*/ 	.word	0xffffffff


	//   ....[115]....
        /*0960*/ 	.word	0xffffffff


	//   ....[116]....
        /*0964*/ 	.word	0xffffffff


	//   ....[117]....
        /*0968*/ 	.word	0xffffffff


	//   ....[118]....
        /*096c*/ 	.word	0xffffffff


	//   ....[119]....
        /*0970*/ 	.word	0xffffffff


	//   ....[120]....
        /*0974*/ 	.word	0xffffffff


	//   ....[121]....
        /*0978*/ 	.word	0xffffffff


	//   ....[122]....
        /*097c*/ 	.word	0xffffffff


	//   ....[123]....
        /*0980*/ 	.word	0xffffffff


	//   ....[124]....
        /*0984*/ 	.word	0xffffffff


	//   ....[125]....
        /*0988*/ 	.word	0xffffffff


	//   ....[126]....
        /*098c*/ 	.word	0xffffffff


	//   ....[127]....
        /*0990*/ 	.word	0xffffffff


	//   ....[128]....
        /*0994*/ 	.word	0xffffffff


	//   ....[129]....
        /*0998*/ 	.word	0xffffffff


	//   ....[130]....
        /*099c*/ 	.word	0xffffffff


	//   ....[131]....
        /*09a0*/ 	.word	0xffffffff


	//   ....[132]....
        /*09a4*/ 	.word	0xffffffff


	//   ....[133]....
        /*09a8*/ 	.word	0xffffffff


	//   ....[134]....
        /*09ac*/ 	.word	0xffffffff


	//   ....[135]....
        /*09b0*/ 	.word	0xffffffff


	//   ....[136]....
        /*09b4*/ 	.word	0xffffffff


	//   ....[137]....
        /*09b8*/ 	.word	0xffffffff


	//   ....[138]....
        /*09bc*/ 	.word	0xffffffff


	//   ....[139]....
        /*09c0*/ 	.word	0xffffffff


	//   ....[140]....
        /*09c4*/ 	.word	0xffffffff


	//   ....[141]....
        /*09c8*/ 	.word	0xffffffff


	//   ....[142]....
        /*09cc*/ 	.word	0xffffffff


	//   ....[143]....
        /*09d0*/ 	.word	0xffffffff


	//   ....[144]....
        /*09d4*/ 	.word	0xffffffff


	//   ....[145]....
        /*09d8*/ 	.word	0xffffffff


	//   ....[146]....
        /*09dc*/ 	.word	0xffffffff


	//   ....[147]....
        /*09e0*/ 	.word	0xffffffff


	//   ....[148]....
        /*09e4*/ 	.word	0xffffffff


	//   ....[149]....
        /*09e8*/ 	.word	0xffffffff


	//   ....[150]....
        /*09ec*/ 	.word	0xffffffff


	//   ....[151]....
        /*09f0*/ 	.word	0xffffffff


	//   ....[152]....
        /*09f4*/ 	.word	0xffffffff


	//   ....[153]....
        /*09f8*/ 	.word	0xffffffff


	//   ....[154]....
        /*09fc*/ 	.word	0xffffffff


	//   ....[155]....
        /*0a00*/ 	.word	0xffffffff


	//   ....[156]....
        /*0a04*/ 	.word	0xffffffff


	//   ....[157]....
        /*0a08*/ 	.word	0xffffffff


	//   ....[158]....
        /*0a0c*/ 	.word	0xffffffff


	//   ....[159]....
        /*0a10*/ 	.word	0xffffffff


	//   ....[160]....
        /*0a14*/ 	.word	0xffffffff


	//   ....[161]....
        /*0a18*/ 	.word	0xffffffff


	//   ....[162]....
        /*0a1c*/ 	.word	0xffffffff


	//   ....[163]....
        /*0a20*/ 	.word	0xffffffff


	//   ....[164]....
        /*0a24*/ 	.word	0xffffffff


	//   ....[165]....
        /*0a28*/ 	.word	0xffffffff


	//   ....[166]....
        /*0a2c*/ 	.word	0xffffffff


	//   ....[167]....
        /*0a30*/ 	.word	0xffffffff


	//   ....[168]....
        /*0a34*/ 	.word	0xffffffff


	//   ....[169]....
        /*0a38*/ 	.word	0xffffffff


	//   ....[170]....
        /*0a3c*/ 	.word	0xffffffff


	//   ....[171]....
        /*0a40*/ 	.word	0xffffffff


	//   ....[172]....
        /*0a44*/ 	.word	0xffffffff


	//   ....[173]....
        /*0a48*/ 	.word	0xffffffff


	//   ....[174]....
        /*0a4c*/ 	.word	0xffffffff


	//   ....[175]....
        /*0a50*/ 	.word	0xffffffff


	//   ....[176]....
        /*0a54*/ 	.word	0xffffffff


	//   ....[177]....
        /*0a58*/ 	.word	0xffffffff


	//   ....[178]....
        /*0a5c*/ 	.word	0xffffffff


	//   ....[179]....
        /*0a60*/ 	.word	0xffffffff


	//   ....[180]....
        /*0a64*/ 	.word	0xffffffff


	//   ....[181]....
        /*0a68*/ 	.word	0xffffffff


	//   ....[182]....
        /*0a6c*/ 	.word	0xffffffff


	//   ....[183]....
        /*0a70*/ 	.word	0xffffffff


	//   ....[184]....
        /*0a74*/ 	.word	0xffffffff


	//   ....[185]....
        /*0a78*/ 	.word	0x0500000f


	//   ....[186]....
        /*0a7c*/ 	.word	0x0500000f


	//   ....[187]....
        /*0a80*/ 	.word	0x0500000f


	//   ....[188]....
        /*0a84*/ 	.word	0x0500000f


	//   ....[189]....
        /*0a88*/ 	.word	0x0500000f


	//   ....[190]....
        /*0a8c*/ 	.word	0x0500000f


	//   ....[191]....
        /*0a90*/ 	.word	0x0500000f


	//   ....[192]....
        /*0a94*/ 	.word	0x0500000f


	//   ....[193]....
        /*0a98*/ 	.word	0x0500000f


	//   ....[194]....
        /*0a9c*/ 	.word	0x0500000f


	//   ....[195]....
        /*0aa0*/ 	.word	0x0500000f


	//   ....[196]....
        /*0aa4*/ 	.word	0x0500000f


	//   ....[197]....
        /*0aa8*/ 	.word	0x0500000f


	//   ....[198]....
        /*0aac*/ 	.word	0x0500000f


	//   ....[199]....
        /*0ab0*/ 	.word	0x0500000f


	//   ....[200]....
        /*0ab4*/ 	.word	0x0500000f


	//   ....[201]....
        /*0ab8*/ 	.word	0x0500000f


	//   ....[202]....
        /*0abc*/ 	.word	0x0500000f


	//   ....[203]....
        /*0ac0*/ 	.word	0x0500000f


	//   ....[204]....
        /*0ac4*/ 	.word	0x0500000f


	//   ....[205]....
        /*0ac8*/ 	.word	0x0500000f


	//   ....[206]....
        /*0acc*/ 	.word	0x0500000f


	//   ....[207]....
        /*0ad0*/ 	.word	0x0500000f


	//   ....[208]....
        /*0ad4*/ 	.word	0x0500000f


	//   ....[209]....
        /*0ad8*/ 	.word	0x0500000f


	//   ....[210]....
        /*0adc*/ 	.word	0x0500000f


	//   ....[211]....
        /*0ae0*/ 	.word	0x0500000f


	//   ....[212]....
        /*0ae4*/ 	.word	0x0500000f


	//   ....[213]....
        /*0ae8*/ 	.word	0x0500000f


	//   ....[214]....
        /*0aec*/ 	.word	0x0500000f


	//   ....[215]....
        /*0af0*/ 	.word	0x0500000f


	//   ....[216]....
        /*0af4*/ 	.word	0x0500000f


	//   ....[217]....
        /*0af8*/ 	.word	0x0500000f


	//   ....[218]....
        /*0afc*/ 	.word	0x0500000f


	//   ....[219]....
        /*0b00*/ 	.word	0x0500000f


	//   ....[220]....
        /*0b04*/ 	.word	0x0500000f


	//   ....[221]....
        /*0b08*/ 	.word	0x0500000f


	//   ....[222]....
        /*0b0c*/ 	.word	0x0500000f


	//   ....[223]....
        /*0b10*/ 	.word	0x0500000f


	//   ....[224]....
        /*0b14*/ 	.word	0x0500000f


	//   ....[225]....
        /*0b18*/ 	.word	0x0500000f


	//   ....[226]....
        /*0b1c*/ 	.word	0x0500000f


	//   ....[227]....
        /*0b20*/ 	.word	0x0500000f


	//   ....[228]....
        /*0b24*/ 	.word	0x0500000f


	//   ....[229]....
        /*0b28*/ 	.word	0x0500000f


	//   ....[230]....
        /*0b2c*/ 	.word	0x0500000f


	//   ....[231]....
        /*0b30*/ 	.word	0x0500000f


	//   ....[232]....
        /*0b34*/ 	.word	0x0500000f


	//   ....[233]....
        /*0b38*/ 	.word	0x0500000f


	//   ....[234]....
        /*0b3c*/ 	.word	0x0500000f


	//   ....[235]....
        /*0b40*/ 	.word	0x0500000f


	//   ....[236]....
        /*0b44*/ 	.word	0x0500000f


	//   ....[237]....
        /*0b48*/ 	.word	0x0500000f


	//   ....[238]....
        /*0b4c*/ 	.word	0x0500000f


	//   ....[239]....
        /*0b50*/ 	.word	0x0500000f


	//   ....[240]....
        /*0b54*/ 	.word	0x0500000f


	//   ....[241]....
        /*0b58*/ 	.word	0x0500000f


	//   ....[242]....
        /*0b5c*/ 	.word	0x0500000f


	//   ....[243]....
        /*0b60*/ 	.word	0x0500000f


	//   ....[244]....
        /*0b64*/ 	.word	0x0500000f


	//   ....[245]....
        /*0b68*/ 	.word	0x0500000f


	//   ....[246]....
        /*0b6c*/ 	.word	0x0500000f


	//   ....[247]....
        /*0b70*/ 	.word	0x0500000f


	//   ....[248]....
        /*0b74*/ 	.word	0x0500000f


	//   ....[249]....
        /*0b78*/ 	.word	0x0500000f


	//   ....[250]....
        /*0b7c*/ 	.word	0x0500000f


	//   ....[251]....
        /*0b80*/ 	.word	0x0500000f


	//   ....[252]....
        /*0b84*/ 	.word	0x0500000f


	//   ....[253]....
        /*0b88*/ 	.word	0x0500000f


	//   ....[254]....
        /*0b8c*/ 	.word	0x0500000f


	//   ....[255]....
        /*0b90*/ 	.word	0x0500000f


	//   ....[0]....
        /*0b94*/ 	.word	0x0500000f


	//   ....[1]....
        /*0b98*/ 	.word	0x0500000f


	//   ....[2]....
        /*0b9c*/ 	.word	0x0500000f


	//   ....[3]....
        /*0ba0*/ 	.word	0x0500000f


	//   ....[4]....
        /*0ba4*/ 	.word	0x0500000f


	//   ....[5]....
        /*0ba8*/ 	.word	0x0500000f


	//   ....[6]....
        /*0bac*/ 	.word	0x0500000f


	//   ....[7]....
        /*0bb0*/ 	.word	0x0500000f


	//   ....[8]....
        /*0bb4*/ 	.word	0x0500000f


	//   ....[9]....
        /*0bb8*/ 	.word	0x0500000f


	//   ....[10]....
        /*0bbc*/ 	.word	0x0500000f


	//   ....[11]....
        /*0bc0*/ 	.word	0x0500000f


	//   ....[12]....
        /*0bc4*/ 	.word	0x0500000f


	//   ....[13]....
        /*0bc8*/ 	.word	0x0500000f


	//   ....[14]....
        /*0bcc*/ 	.word	0x0500000f


	//   ....[15]....
        /*0bd0*/ 	.word	0x0500000f


	//   ....[16]....
        /*0bd4*/ 	.word	0x0500000f


	//   ....[17]....
        /*0bd8*/ 	.word	0x0500000f


	//   ....[18]....
        /*0bdc*/ 	.word	0x0500000f


	//   ....[19]....
        /*0be0*/ 	.word	0x0500000f


	//   ....[20]....
        /*0be4*/ 	.word	0x0500000f


	//   ....[21]....
        /*0be8*/ 	.word	0x0500000f


	//   ....[22]....
        /*0bec*/ 	.word	0x0500000f


	//   ....[23]....
        /*0bf0*/ 	.word	0x0500000f


	//   ....[24]....
        /*0bf4*/ 	.word	0x0500000f


	//   ....[25]....
        /*0bf8*/ 	.word	0x0500000f


	//   ....[26]....
        /*0bfc*/ 	.word	0x0500000f


	//   ....[27]....
        /*0c00*/ 	.word	0x0500000f


	//   ....[28]....
        /*0c04*/ 	.word	0x0500000f


	//   ....[29]....
        /*0c08*/ 	.word	0x0500000f


	//   ....[30]....
        /*0c0c*/ 	.word	0x0500000f


	//   ....[31]....
        /*0c10*/ 	.word	0x0500000f


	//   ....[32]....
        /*0c14*/ 	.word	0x0500000f


	//   ....[33]....
        /*0c18*/ 	.word	0x0500000f


	//   ....[34]....
        /*0c1c*/ 	.word	0x0500000f


	//   ....[35]....
        /*0c20*/ 	.word	0x0500000f


	//   ....[36]....
        /*0c24*/ 	.word	0x0500000f


	//   ....[37]....
        /*0c28*/ 	.word	0x0500000f


	//   ....[38]....
        /*0c2c*/ 	.word	0x0500000f


	//   ....[39]....
        /*0c30*/ 	.word	0x0500000f


	//   ....[40]....
        /*0c34*/ 	.word	0x0500000f


	//----- nvinfo : EIATTR_COOP_GROUP_INSTR_OFFSETS
	.align		4
.L_235:
        /*0c38*/ 	.byte	0x04, 0x28
        /*0c3a*/ 	.short	(.L_237 - .L_236)


	//   ....[0]....
.L_236:
        /*0c3c*/ 	.word	0x00000060


	//   ....[1]....
        /*0c40*/ 	.word	0x00000130


	//   ....[2]....
        /*0c44*/ 	.word	0x00000230


	//   ....[3]....
        /*0c48*/ 	.word	0x000003a0


	//   ....[4]....
        /*0c4c*/ 	.word	0x00000500


	//   ....[5]....
        /*0c50*/ 	.word	0x00000620


	//   ....[6]....
        /*0c54*/ 	.word	0x00000780


	//   ....[7]....
        /*0c58*/ 	.word	0x00003660


	//   ....[8]....
        /*0c5c*/ 	.word	0x00003670


	//   ....[9]....
        /*0c60*/ 	.word	0x00004510


	//   ....[10]....
        /*0c64*/ 	.word	0x00004520


	//   ....[11]....
        /*0c68*/ 	.word	0x00005d30


	//   ....[12]....
        /*0c6c*/ 	.word	0x00005d40


	//   ....[13]....
        /*0c70*/ 	.word	0x00006d70


	//   ....[14]....
        /*0c74*/ 	.word	0x00006d80


	//   ....[15]....
        /*0c78*/ 	.word	0x00007fd0


	//   ....[16]....
        /*0c7c*/ 	.word	0x00007fe0


	//   ....[17]....
        /*0c80*/ 	.word	0x00008190


	//   ....[18]....
        /*0c84*/ 	.word	0x000081a0


	//   ....[19]....
        /*0c88*/ 	.word	0x000085d0


	//   ....[20]....
        /*0c8c*/ 	.word	0x000085e0


	//   ....[21]....
        /*0c90*/ 	.word	0x00008790


	//   ....[22]....
        /*0c94*/ 	.word	0x000087b0


	//   ....[23]....
        /*0c98*/ 	.word	0x00009370


	//   ....[24]....
        /*0c9c*/ 	.word	0x00009b40


	//   ....[25]....
        /*0ca0*/ 	.word	0x00009b50


	//   ....[26]....
        /*0ca4*/ 	.word	0x00009b60


	//   ....[27]....
        /*0ca8*/ 	.word	0x00009b70


	//   ....[28]....
        /*0cac*/ 	.word	0x0000a120


	//   ....[29]....
        /*0cb0*/ 	.word	0x0000a130


	//   ....[30]....
        /*0cb4*/ 	.word	0x0000a140


	//   ....[31]....
        /*0cb8*/ 	.word	0x0000a150


	//   ....[32]....
        /*0cbc*/ 	.word	0x0000a6e0


	//   ....[33]....
        /*0cc0*/ 	.word	0x0000a6f0


	//   ....[34]....
        /*0cc4*/ 	.word	0x0000a700


	//   ....[35]....
        /*0cc8*/ 	.word	0x0000a710


	//   ....[36]....
        /*0ccc*/ 	.word	0x0000acc0


	//   ....[37]....
        /*0cd0*/ 	.word	0x0000acd0


	//   ....[38]....
        /*0cd4*/ 	.word	0x0000ace0


	//   ....[39]....
        /*0cd8*/ 	.word	0x0000acf0


	//   ....[40]....
        /*0cdc*/ 	.word	0x0000e7d0


	//   ....[41]....
        /*0ce0*/ 	.word	0x0000e7e0


	//   ....[42]....
        /*0ce4*/ 	.word	0x0000e7f0


	//   ....[43]....
        /*0ce8*/ 	.word	0x0000e800


	//   ....[44]....
        /*0cec*/ 	.word	0x0000ecc0


	//   ....[45]....
        /*0cf0*/ 	.word	0x0000ecd0


	//   ....[46]....
        /*0cf4*/ 	.word	0x0000ece0


	//   ....[47]....
        /*0cf8*/ 	.word	0x0000ecf0


	//   ....[48]....
        /*0cfc*/ 	.word	0x0000f190


	//   ....[49]....
        /*0d00*/ 	.word	0x0000f1a0


	//   ....[50]....
        /*0d04*/ 	.word	0x0000f1b0


	//   ....[51]....
        /*0d08*/ 	.word	0x0000f1c0


	//   ....[52]....
        /*0d0c*/ 	.word	0x0000f680


	//   ....[53]....
        /*0d10*/ 	.word	0x0000f690


	//   ....[54]....
        /*0d14*/ 	.word	0x0000f6a0


	//   ....[55]....
        /*0d18*/ 	.word	0x0000f6b0


	//   ....[56]....
        /*0d1c*/ 	.word	0x000145c0


	//   ....[57]....
        /*0d20*/ 	.word	0x00014ac0


	//   ....[58]....
        /*0d24*/ 	.word	0x00015300


	//   ....[59]....
        /*0d28*/ 	.word	0x00015340


	//   ....[60]....
        /*0d2c*/ 	.word	0x00015690


	//   ....[61]....
        /*0d30*/ 	.word	0x00015760


	//   ....[62]....
        /*0d34*/ 	.word	0x00017c40


	//   ....[63]....
        /*0d38*/ 	.word	0x00018030


	//   ....[64]....
        /*0d3c*/ 	.word	0x00018710


	//   ....[65]....
        /*0d40*/ 	.word	0x000188a0


	//   ....[66]....
        /*0d44*/ 	.word	0x00018d00


	//   ....[67]....
        /*0d48*/ 	.word	0x00018d60


	//   ....[68]....
        /*0d4c*/ 	.word	0x0001b290


	//   ....[69]....
        /*0d50*/ 	.word	0x0001b2f0


	//   ....[70]....
        /*0d54*/ 	.word	0x0001b4c0


	//   ....[71]....
        /*0d58*/ 	.word	0x0001b500


	//   ....[72]....
        /*0d5c*/ 	.word	0x0001d760


	//   ....[73]....
        /*0d60*/ 	.word	0x0001dbb0


	//   ....[74]....
        /*0d64*/ 	.word	0x0001e320


	//   ....[75]....
        /*0d68*/ 	.word	0x0001e420


	//   ....[76]....
        /*0d6c*/ 	.word	0x0001e890


	//   ....[77]....
        /*0d70*/ 	.word	0x0001e8f0


	//   ....[78]....
        /*0d74*/ 	.word	0x0001fa80


	//   ....[79]....
        /*0d78*/ 	.word	0x0001faa0


	//   ....[80]....
        /*0d7c*/ 	.word	0x0001fb80


	//   ....[81]....
        /*0d80*/ 	.word	0x0001fba0


	//   ....[82]....
        /*0d84*/ 	.word	0x00021640


	//   ....[83]....
        /*0d88*/ 	.word	0x00021680


	//   ....[84]....
        /*0d8c*/ 	.word	0x00021750


	//   ....[85]....
        /*0d90*/ 	.word	0x00021780


	//   ....[86]....
        /*0d94*/ 	.word	0x00021f90


	//   ....[87]....
        /*0d98*/ 	.word	0x00021fc0


	//   ....[88]....
        /*0d9c*/ 	.word	0x00022100


	//   ....[89]....
        /*0da0*/ 	.word	0x00022120


	//   ....[90]....
        /*0da4*/ 	.word	0x00022260


	//   ....[91]....
        /*0da8*/ 	.word	0x00022280


	//   ....[92]....
        /*0dac*/ 	.word	0x000223d0


	//   ....[93]....
        /*0db0*/ 	.word	0x000223f0


	//   ....[94]....
        /*0db4*/ 	.word	0x00022cf0


	//   ....[95]....
        /*0db8*/ 	.word	0x00022d00


	//   ....[96]....
        /*0dbc*/ 	.word	0x00022e40


	//   ....[97]....
        /*0dc0*/ 	.word	0x00022e60


	//   ....[98]....
        /*0dc4*/ 	.word	0x00022fa0


	//   ....[99]....
        /*0dc8*/ 	.word	0x00022fc0


	//   ....[100]....
        /*0dcc*/ 	.word	0x00023110


	//   ....[101]....
        /*0dd0*/ 	.word	0x00023130


	//   ....[102]....
        /*0dd4*/ 	.word	0x00023300


	//   ....[103]....
        /*0dd8*/ 	.word	0x000234b0


	//   ....[104]....
        /*0ddc*/ 	.word	0x000234e0


	//   ....[105]....
        /*0de0*/ 	.word	0x00023510


	//   ....[106]....
        /*0de4*/ 	.word	0x00023540


	//   ....[107]....
        /*0de8*/ 	.word	0x00023570


	//   ....[108]....
        /*0dec*/ 	.word	0x000235a0


	//   ....[109]....
        /*0df0*/ 	.word	0x00023710


	//   ....[110]....
        /*0df4*/ 	.word	0x00023740


	//   ....[111]....
        /*0df8*/ 	.word	0x00023770


	//   ....[112]....
        /*0dfc*/ 	.word	0x000237a0


	//   ....[113]....
        /*0e00*/ 	.word	0x000237d0


	//   ....[114]....
        /*0e04*/ 	.word	0x00023800


	//   ....[115]....
        /*0e08*/ 	.word	0x00023890


	//   ....[116]....
        /*0e0c*/ 	.word	0x000238f0


	//   ....[117]....
        /*0e10*/ 	.word	0x00023980


	//   ....[118]....
        /*0e14*/ 	.word	0x00024a20


	//   ....[119]....
        /*0e18*/ 	.word	0x00027310


	//   ....[120]....
        /*0e1c*/ 	.word	0x00027330


	//   ....[121]....
        /*0e20*/ 	.word	0x00027340


	//   ....[122]....
        /*0e24*/ 	.word	0x000273f0


	//   ....[123]....
        /*0e28*/ 	.word	0x00027430


	//   ....[124]....
        /*0e2c*/ 	.word	0x00027490


	//   ....[125]....
        /*0e30*/ 	.word	0x000274b0


	//   ....[126]....
        /*0e34*/ 	.word	0x000274e0


	//   ....[127]....
        /*0e38*/ 	.word	0x00027cc0


	//   ....[128]....
        /*0e3c*/ 	.word	0x00027cf0


	//   ....[129]....
        /*0e40*/ 	.word	0x00027d20


	//   ....[130]....
        /*0e44*/ 	.word	0x00027de0


	//   ....[131]....
        /*0e48*/ 	.word	0x00027df0


	//   ....[132]....
        /*0e4c*/ 	.word	0x00027eb0


	//   ....[133]....
        /*0e50*/ 	.word	0x00027ec0


	//   ....[134]....
        /*0e54*/ 	.word	0x00027f80


	//   ....[135]....
        /*0e58*/ 	.word	0x00027f90


	//   ....[136]....
        /*0e5c*/ 	.word	0x00028050


	//   ....[137]....
        /*0e60*/ 	.word	0x00028060


	//   ....[138]....
        /*0e64*/ 	.word	0x00028120


	//   ....[139]....
        /*0e68*/ 	.word	0x00028130


	//   ....[140]....
        /*0e6c*/ 	.word	0x000281e0


	//   ....[141]....
        /*0e70*/ 	.word	0x000281f0


	//   ....[142]....
        /*0e74*/ 	.word	0x00028200


	//   ....[143]....
        /*0e78*/ 	.word	0x00028a60


	//   ....[144]....
        /*0e7c*/ 	.word	0x00028a90


	//   ....[145]....
        /*0e80*/ 	.word	0x00028ac0


	//   ....[146]....
        /*0e84*/ 	.word	0x00028b80


	//   ....[147]....
        /*0e88*/ 	.word	0x00028bb0


	//   ....[148]....
        /*0e8c*/ 	.word	0x00028c00


	//   ....[149]....
        /*0e90*/ 	.word	0x00028c30


	//   ....[150]....
        /*0e94*/ 	.word	0x00028ca0


	//   ....[151]....
        /*0e98*/ 	.word	0x00028f90


	//   ....[152]....
        /*0e9c*/ 	.word	0x00028fb0


	//   ....[153]....
        /*0ea0*/ 	.word	0x00029070


	//   ....[154]....
        /*0ea4*/ 	.word	0x00029080


	//   ....[155]....
        /*0ea8*/ 	.word	0x00029130


	//   ....[156]....
        /*0eac*/ 	.word	0x00029140


	//   ....[157]....
        /*0eb0*/ 	.word	0x00029150


	//   ....[158]....
        /*0eb4*/ 	.word	0x00029200


	//   ....[159]....
        /*0eb8*/ 	.word	0x000297b0


	//   ....[160]....
        /*0ebc*/ 	.word	0x000297f0


	//   ....[161]....
        /*0ec0*/ 	.word	0x00029880


	//   ....[162]....
        /*0ec4*/ 	.word	0x000298b0


	//   ....[163]....
        /*0ec8*/ 	.word	0x00029940


	//   ....[164]....
        /*0ecc*/ 	.word	0x00029970


	//   ....[165]....
        /*0ed0*/ 	.word	0x00029980


	//   ....[166]....
        /*0ed4*/ 	.word	0x00029a10


	//   ....[167]....
        /*0ed8*/ 	.word	0x00029e50


	//   ....[168]....
        /*0edc*/ 	.word	0x00029ea0


	//   ....[169]....
        /*0ee0*/ 	.word	0x00029ed0


	//   ....[170]....
        /*0ee4*/ 	.word	0x00029f00


	//   ....[171]....
        /*0ee8*/ 	.word	0x00029f10


	//   ....[172]....
        /*0eec*/ 	.word	0x00029f40


	//   ....[173]....
        /*0ef0*/ 	.word	0x00029f70


	//   ....[174]....
        /*0ef4*/ 	.word	0x00029fa0


	//   ....[175]....
        /*0ef8*/ 	.word	0x0002a120


	//   ....[176]....
        /*0efc*/ 	.word	0x0002a150


	//   ....[177]....
        /*0f00*/ 	.word	0x0002a180


	//   ....[178]....
        /*0f04*/ 	.word	0x0002a1b0


	//   ....[179]....
        /*0f08*/ 	.word	0x0002a1e0


	//   ....[180]....
        /*0f0c*/ 	.word	0x0002a210


	//   ....[181]....
        /*0f10*/ 	.word	0x0002a2d0


	//   ....[182]....
        /*0f14*/ 	.word	0x0002a2f0


	//   ....[183]....
        /*0f18*/ 	.word	0x0002a360


	//   ....[184]....
        /*0f1c*/ 	.word	0x0002aa00


	//   ....[185]....
        /*0f20*/ 	.word	0x0002ad20


	//   ....[186]....
        /*0f24*/ 	.word	0x0002adb0


	//   ....[187]....
        /*0f28*/ 	.word	0x0002ae50


	//   ....[188]....
        /*0f2c*/ 	.word	0x0002aee0


	//   ....[189]....
        /*0f30*/ 	.word	0x0002afd0


	//   ....[190]....
        /*0f34*/ 	.word	0x0002b060


	//   ....[191]....
        /*0f38*/ 	.word	0x0002b100


	//   ....[192]....
        /*0f3c*/ 	.word	0x0002b190


	//   ....[193]....
        /*0f40*/ 	.word	0x0002b280


	//   ....[194]....
        /*0f44*/ 	.word	0x0002b310


	//   ....[195]....
        /*0f48*/ 	.word	0x0002b3b0


	//   ....[196]....
        /*0f4c*/ 	.word	0x0002b440


	//   ....[197]....
        /*0f50*/ 	.word	0x0002b530


	//   ....[198]....
        /*0f54*/ 	.word	0x0002b5c0


	//   ....[199]....
        /*0f58*/ 	.word	0x0002b610


	//   ....[200]....
        /*0f5c*/ 	.word	0x0002b660


	//   ....[201]....
        /*0f60*/ 	.word	0x0002b6f0


	//   ....[202]....
        /*0f64*/ 	.word	0x0002b780


	//   ....[203]....
        /*0f68*/ 	.word	0x0002b7d0


	//   ....[204]....
        /*0f6c*/ 	.word	0x0002b820


	//   ....[205]....
        /*0f70*/ 	.word	0x0002b8b0


	//   ....[206]....
        /*0f74*/ 	.word	0x0002b940


	//   ....[207]....
        /*0f78*/ 	.word	0x0002b990


	//   ....[208]....
        /*0f7c*/ 	.word	0x0002b9e0


	//   ....[209]....
        /*0f80*/ 	.word	0x0002ba70


	//   ....[210]....
        /*0f84*/ 	.word	0x0002bb00


	//   ....[211]....
        /*0f88*/ 	.word	0x0002bb50


	//   ....[212]....
        /*0f8c*/ 	.word	0x0002bba0


	//   ....[213]....
        /*0f90*/ 	.word	0x0002bc90


	//   ....[214]....
        /*0f94*/ 	.word	0x0002bd20


	//   ....[215]....
        /*0f98*/ 	.word	0x0002bd70


	//   ....[216]....
        /*0f9c*/ 	.word	0x0002bdc0


	//   ....[217]....
        /*0fa0*/ 	.word	0x0002be50


	//   ....[218]....
        /*0fa4*/ 	.word	0x0002bee0


	//   ....[219]....
        /*0fa8*/ 	.word	0x0002bf30


	//   ....[220]....
        /*0fac*/ 	.word	0x0002bf80


	//   ....[221]....
        /*0fb0*/ 	.word	0x0002c010


	//   ....[222]....
        /*0fb4*/ 	.word	0x0002c0a0


	//   ....[223]....
        /*0fb8*/ 	.word	0x0002c0f0


	//   ....[224]....
        /*0fbc*/ 	.word	0x0002c140


	//   ....[225]....
        /*0fc0*/ 	.word	0x0002c1d0


	//   ....[226]....
        /*0fc4*/ 	.word	0x0002c260


	//   ....[227]....
        /*0fc8*/ 	.word	0x0002c2b0


	//   ....[228]....
        /*0fcc*/ 	.word	0x0002c300


	//   ....[229]....
        /*0fd0*/ 	.word	0x0002c6a0


	//   ....[230]....
        /*0fd4*/ 	.word	0x0002c980


	//   ....[231]....
        /*0fd8*/ 	.word	0x0002ca70


	//   ....[232]....
        /*0fdc*/ 	.word	0x0002cb10


	//   ....[233]....
        /*0fe0*/ 	.word	0x0002cb70


	//   ....[234]....
        /*0fe4*/ 	.word	0x0002cc10


	//   ....[235]....
        /*0fe8*/ 	.word	0x0002ccf0


	//   ....[236]....
        /*0fec*/ 	.word	0x0002cdf0


	//   ....[237]....
        /*0ff0*/ 	.word	0x0002ce60


	//   ....[238]....
        /*0ff4*/ 	.word	0x0002cf40


	//   ....[239]....
        /*0ff8*/ 	.word	0x0002cff0


	//   ....[240]....
        /*0ffc*/ 	.word	0x0002d060


	//   ....[241]....
        /*1000*/ 	.word	0x0002d0c0


	//   ....[242]....
        /*1004*/ 	.word	0x0002d1e0


	//   ....[243]....
        /*1008*/ 	.word	0x0002d240


	//   ....[244]....
        /*100c*/ 	.word	0x0002d370


	//   ....[245]....
        /*1010*/ 	.word	0x0002d3d0


	//   ....[246]....
        /*1014*/ 	.word	0x0002d500


	//   ....[247]....
        /*1018*/ 	.word	0x0002d560


	//   ....[248]....
        /*101c*/ 	.word	0x0002d690


	//   ....[249]....
        /*1020*/ 	.word	0x0002d6f0


	//   ....[250]....
        /*1024*/ 	.word	0x0002d820


	//   ....[251]....
        /*1028*/ 	.word	0x0002d880


	//   ....[252]....
        /*102c*/ 	.word	0x0002d9b0


	//   ....[253]....
        /*1030*/ 	.word	0x0002da10


	//   ....[254]....
        /*1034*/ 	.word	0x0002db20


	//   ....[255]....
        /*1038*/ 	.word	0x0002dc50


	//   ....[0]....
        /*103c*/ 	.word	0x0002dd20


	//   ....[1]....
        /*1040*/ 	.word	0x0002ddf0


	//   ....[2]....
        /*1044*/ 	.word	0x0002ded0


	//   ....[3]....
        /*1048*/ 	.word	0x0002df30


	//   ....[4]....
        /*104c*/ 	.word	0x0002e010


	//   ....[5]....
        /*1050*/ 	.word	0x0002e070


	//   ....[6]....
        /*1054*/ 	.word	0x0002e180


	//   ....[7]....
        /*1058*/ 	.word	0x0002e270


	//   ....[8]....
        /*105c*/ 	.word	0x0002e310


	//   ....[9]....
        /*1060*/ 	.word	0x0002e370


	//   ....[10]....
        /*1064*/ 	.word	0x0002e490


	//   ....[11]....
        /*1068*/ 	.word	0x0002e4f0


	//   ....[12]....
        /*106c*/ 	.word	0x0002e610


	//   ....[13]....
        /*1070*/ 	.word	0x0002e670


	//   ....[14]....
        /*1074*/ 	.word	0x0002e740


	//   ....[15]....
        /*1078*/ 	.word	0x0002e8b0


	//   ....[16]....
        /*107c*/ 	.word	0x0002e970


	//   ....[17]....
        /*1080*/ 	.word	0x0002ead0


	//   ....[18]....
        /*1084*/ 	.word	0x0002eb80


	//   ....[19]....
        /*1088*/ 	.word	0x0002ebe0


	//   ....[20]....
        /*108c*/ 	.word	0x0002eca0


	//   ....[21]....
        /*1090*/ 	.word	0x0002ed80


	//   ....[22]....
        /*1094*/ 	.word	0x0002ee40


	//   ....[23]....
        /*1098*/ 	.word	0x0002ef50


	//   ....[24]....
        /*109c*/ 	.word	0x0002eff0


	//   ....[25]....
        /*10a0*/ 	.word	0x0002f110


	//   ....[26]....
        /*10a4*/ 	.word	0x0002f180


	//   ....[27]....
        /*10a8*/ 	.word	0x0002f1f0


	//   ....[28]....
        /*10ac*/ 	.word	0x0002f260


	//   ....[29]....
        /*10b0*/ 	.word	0x0002f2d0


	//   ....[30]....
        /*10b4*/ 	.word	0x0002f350


	//   ....[31]....
        /*10b8*/ 	.word	0x0002f3e0


	//   ....[32]....
        /*10bc*/ 	.word	0x0002f470


	//   ....[33]....
        /*10c0*/ 	.word	0x0002f4e0


	//   ....[34]....
        /*10c4*/ 	.word	0x0002f550


	//   ....[35]....
        /*10c8*/ 	.word	0x0002f5c0


	//   ....[36]....
        /*10cc*/ 	.word	0x0002f640


	//   ....[37]....
        /*10d0*/ 	.word	0x0002f6b0


	//   ....[38]....
        /*10d4*/ 	.word	0x0002f750


	//   ....[39]....
        /*10d8*/ 	.word	0x0002f7e0


	//   ....[40]....
        /*10dc*/ 	.word	0x0002f900


	//----- nvinfo : EIATTR_REG_RECONFIG
	.align		4
.L_237:
        /*10e0*/ 	.byte	0x01, 0x54
	.zero		2


	//----- nvinfo : EIATTR_SYSCALL_OFFSETS
	.align		4
        /*10e4*/ 	.byte	0x04, 0x46
        /*10e6*/ 	.short	(.L_239 - .L_238)


	//   ....[0]....
.L_238:
        /*10e8*/ 	.word	0x00001f10


	//   ....[1]....
        /*10ec*/ 	.word	0x00002060


	//   ....[2]....
        /*10f0*/ 	.word	0x00009510


	//   ....[3]....
        /*10f4*/ 	.word	0x00009830


	//   ....[4]....
        /*10f8*/ 	.word	0x00026890


	//   ....[5]....
        /*10fc*/ 	.word	0x000269e0


	//   ....[6]....
        /*1100*/ 	.word	0x00026ad0


	//   ....[7]....
        /*1104*/ 	.word	0x00027900


	//----- nvinfo : EIATTR_MBARRIER_INSTR_OFFSETS
	.align		4
.L_239:
        /*1108*/ 	.byte	0x04, 0x39
        /*110a*/ 	.short	(.L_241 - .L_240)


	//   ....[0]....
.L_240:
        /*110c*/ 	.word	0x00000250
        /*1110*/ 	.word	0x000000ff
        /*1114*/ 	.word	0x00030800
        /*1118*/ 	.short	0x0100
        /*111a*/ 	.byte	0x08
	.zero		1


	//   ....[1]....
        /*111c*/ 	.word	0x00000260
        /*1120*/ 	.word	0x000000ff
        /*1124*/ 	.word	0x00030820
        /*1128*/ 	.short	0x0100
        /*112a*/ 	.byte	0x08
	.zero		1


	//   ....[2]....
        /*112c*/ 	.word	0x00000350
        /*1130*/ 	.word	0x000000ff
        /*1134*/ 	.word	0x00030830
        /*1138*/ 	.short	0x0100
        /*113a*/ 	.byte	0x08
	.zero		1


	//   ....[3]....
        /*113c*/ 	.word	0x00000360
        /*1140*/ 	.word	0x000000ff
        /*1144*/ 	.word	0x00030840
        /*1148*/ 	.short	0x0100
        /*114a*/ 	.byte	0x08
	.zero		1


	//   ....[4]....
        /*114c*/ 	.word	0x00000370
        /*1150*/ 	.word	0x000000ff
        /*1154*/ 	.word	0x00030838
        /*1158*/ 	.short	0x0100
        /*115a*/ 	.byte	0x08
	.zero		1


	//   ....[5]....
        /*115c*/ 	.word	0x00000380
        /*1160*/ 	.word	0x000000ff
        /*1164*/ 	.word	0x00030848
        /*1168*/ 	.short	0x0100
        /*116a*/ 	.byte	0x08
	.zero		1


	//   ....[6]....
        /*116c*/ 	.word	0x000004b0
        /*1170*/ 	.word	0x000000ff
        /*1174*/ 	.word	0x00030850
        /*1178*/ 	.short	0x0100
        /*117a*/ 	.byte	0x08
	.zero		1


	//   ....[7]....
        /*117c*/ 	.word	0x000004c0
        /*1180*/ 	.word	0x000000ff
        /*1184*/ 	.word	0x00030860
        /*1188*/ 	.short	0x0100
        /*118a*/ 	.byte	0x08
	.zero		1


	//   ....[8]....
        /*118c*/ 	.word	0x000004d0
        /*1190*/ 	.word	0x000000ff
        /*1194*/ 	.word	0x00030858
        /*1198*/ 	.short	0x0100
        /*119a*/ 	.byte	0x08
	.zero		1


	//   ....[9]....
        /*119c*/ 	.word	0x000004e0
        /*11a0*/ 	.word	0x000000ff
        /*11a4*/ 	.word	0x00030868
        /*11a8*/ 	.short	0x0100
        /*11aa*/ 	.byte	0x08
	.zero		1


	//   ....[10]....
        /*11ac*/ 	.word	0x000005d0
        /*11b0*/ 	.word	0x000000ff
        /*11b4*/ 	.word	0x00030870
        /*11b8*/ 	.short	0x0100
        /*11ba*/ 	.byte	0x06
	.zero		1


	//   ....[11]....
        /*11bc*/ 	.word	0x000005e0
        /*11c0*/ 	.word	0x000000ff
        /*11c4*/ 	.word	0x00030880
        /*11c8*/ 	.short	0x0100
        /*11ca*/ 	.byte	0x06
	.zero		1


	//   ....[12]....
        /*11cc*/ 	.word	0x000005f0
        /*11d0*/ 	.word	0x000000ff
        /*11d4*/ 	.word	0x00030878
        /*11d8*/ 	.short	0x0100
        /*11da*/ 	.byte	0x06
	.zero		1


	//   ....[13]....
        /*11dc*/ 	.word	0x00000600
        /*11e0*/ 	.word	0x000000ff
        /*11e4*/ 	.word	0x00030888
        /*11e8*/ 	.short	0x0100
        /*11ea*/ 	.byte	0x06
	.zero		1


	//   ....[14]....
        /*11ec*/ 	.word	0x00000730
        /*11f0*/ 	.word	0x000000ff
        /*11f4*/ 	.word	0x00030890
        /*11f8*/ 	.short	0x0100
        /*11fa*/ 	.byte	0x08
	.zero		1


	//   ....[15]....
        /*11fc*/ 	.word	0x00000740
        /*1200*/ 	.word	0x000000ff
        /*1204*/ 	.word	0x000308a0
        /*1208*/ 	.short	0x0100
        /*120a*/ 	.byte	0x08
	.zero		1


	//   ....[16]....
        /*120c*/ 	.word	0x00000750
        /*1210*/ 	.word	0x000000ff
        /*1214*/ 	.word	0x00030898
        /*1218*/ 	.short	0x0100
        /*121a*/ 	.byte	0x08
	.zero		1


	//   ....[17]....
        /*121c*/ 	.word	0x00000760
        /*1220*/ 	.word	0x000000ff
        /*1224*/ 	.word	0x000308a8
        /*1228*/ 	.short	0x0100
        /*122a*/ 	.byte	0x08
	.zero		1


	//   ....[18]....
        /*122c*/ 	.word	0x00000890
        /*1230*/ 	.word	0x000000ff
        /*1234*/ 	.word	0x000308b0
        /*1238*/ 	.short	0x0100
        /*123a*/ 	.byte	0x08
	.zero		1


	//   ....[19]....
        /*123c*/ 	.word	0x000008a0
        /*1240*/ 	.word	0x000000ff
        /*1244*/ 	.word	0x000308c0
        /*1248*/ 	.short	0x0100
        /*124a*/ 	.byte	0x08
	.zero		1


	//   ....[20]....
        /*124c*/ 	.word	0x000008b0
        /*1250*/ 	.word	0x000000ff
        /*1254*/ 	.word	0x000308b8
        /*1258*/ 	.short	0x0100
        /*125a*/ 	.byte	0x08
	.zero		1


	//   ....[21]....
        /*125c*/ 	.word	0x000008c0
        /*1260*/ 	.word	0x000000ff
        /*1264*/ 	.word	0x000308c8
        /*1268*/ 	.short	0x0100
        /*126a*/ 	.byte	0x08
	.zero		1


	//   ....[22]....
        /*126c*/ 	.word	0x00003610
        /*1270*/ 	.word	0x0000005a
        /*1274*/ 	.word	0x00030890
        /*1278*/ 	.short	0x010a
        /*127a*/ 	.byte	0x3f
	.zero		1


	//   ....[23]....
        /*127c*/ 	.word	0x00005cd0
        /*1280*/ 	.word	0x0000005a
        /*1284*/ 	.word	0x00030890
        /*1288*/ 	.short	0x010a
        /*128a*/ 	.byte	0x3f
	.zero		1


	//   ....[24]....
        /*128c*/ 	.word	0x00007e00
        /*1290*/ 	.word	0x0000005a
        /*1294*/ 	.word	0x00030890
        /*1298*/ 	.short	0x010a
        /*129a*/ 	.byte	0x3f
	.zero		1


	//   ....[25]....
        /*129c*/ 	.word	0x00008410
        /*12a0*/ 	.word	0x0000000b
        /*12a4*/ 	.word	0x00000000
        /*12a8*/ 	.short	0x0101
        /*12aa*/ 	.byte	0x3f
	.zero		1


	//   ....[26]....
        /*12ac*/ 	.word	0x00008450
        /*12b0*/ 	.word	0x0000005a
        /*12b4*/ 	.word	0x000308b0
        /*12b8*/ 	.short	0x010a
        /*12ba*/ 	.byte	0x3f
	.zero		1


	//   ....[27]....
        /*12bc*/ 	.word	0x00008a10
        /*12c0*/ 	.word	0x0000005a
        /*12c4*/ 	.word	0x00000000
        /*12c8*/ 	.short	0x0101
        /*12ca*/ 	.byte	0x3f
	.zero		1


	//   ....[28]....
        /*12cc*/ 	.word	0x000095b0
        /*12d0*/ 	.word	0x00000012
        /*12d4*/ 	.word	0x00030800
        /*12d8*/ 	.short	0x010a
        /*12da*/ 	.byte	0x3f
	.zero		1


	//   ....[29]....
        /*12dc*/ 	.word	0x00009600
        /*12e0*/ 	.word	0x00000012
        /*12e4*/ 	.word	0x00030800
        /*12e8*/ 	.short	0x010a
        /*12ea*/ 	.byte	0x3f
	.zero		1


	//   ....[30]....
        /*12ec*/ 	.word	0x0000b0d0
        /*12f0*/ 	.word	0x00000012
        /*12f4*/ 	.word	0x00030800
        /*12f8*/ 	.short	0x010a
        /*12fa*/ 	.byte	0x3f
	.zero		1


	//   ....[31]....
        /*12fc*/ 	.word	0x0000f990
        /*1300*/ 	.word	0x00000012
        /*1304*/ 	.word	0x00030800
        /*1308*/ 	.short	0x010a
        /*130a*/ 	.byte	0x3f
	.zero		1


	//   ....[32]....
        /*130c*/ 	.word	0x000134b0
        /*1310*/ 	.word	0x0000003a
        /*1314*/ 	.word	0x00030830
        /*1318*/ 	.short	0x010a
        /*131a*/ 	.byte	0x3f
	.zero		1


	//   ....[33]....
        /*131c*/ 	.word	0x00013560
        /*1320*/ 	.word	0x0000003a
        /*1324*/ 	.word	0x00030830
        /*1328*/ 	.short	0x010a
        /*132a*/ 	.byte	0x3f
	.zero		1


	//   ....[34]....
        /*132c*/ 	.word	0x00014620
        /*1330*/ 	.word	0x0000001b
        /*1334*/ 	.word	0x00000000
        /*1338*/ 	.short	0x0101
        /*133a*/ 	.byte	0x3f
	.zero		1


	//   ....[35]....
        /*133c*/ 	.word	0x00016390
        /*1340*/ 	.word	0x00000002
        /*1344*/ 	.word	0x00030830
        /*1348*/ 	.short	0x010a
        /*134a*/ 	.byte	0x3f
	.zero		1


	//   ....[36]....
        /*134c*/ 	.word	0x00016420
        /*1350*/ 	.word	0x00000002
        /*1354*/ 	.word	0x00030830
        /*1358*/ 	.short	0x010a
        /*135a*/ 	.byte	0x3f
	.zero		1


	//   ....[37]....
        /*135c*/ 	.word	0x00017600
        /*1360*/ 	.word	0x000000cb
        /*1364*/ 	.word	0x00030850
        /*1368*/ 	.short	0x010a
        /*136a*/ 	.byte	0x3f
	.zero		1


	//   ....[38]....
        /*136c*/ 	.word	0x00017650
        /*1370*/ 	.word	0x000000cb
        /*1374*/ 	.word	0x00030850
        /*1378*/ 	.short	0x010a
        /*137a*/ 	.byte	0x3f
	.zero		1


	//   ....[39]....
        /*137c*/ 	.word	0x00017be0
        /*1380*/ 	.word	0x00000002
        /*1384*/ 	.word	0x00000000
        /*1388*/ 	.short	0x0101
        /*138a*/ 	.byte	0x3f
	.zero		1


	//   ....[40]....
        /*138c*/ 	.word	0x00019360
        /*1390*/ 	.word	0x000000cb
        /*1394*/ 	.word	0x00000000
        /*1398*/ 	.short	0x0101
        /*139a*/ 	.byte	0x3f
	.zero		1


	//   ....[41]....
        /*139c*/ 	.word	0x000198e0
        /*13a0*/ 	.word	0x000000de
        /*13a4*/ 	.word	0x00030830
        /*13a8*/ 	.short	0x010a
        /*13aa*/ 	.byte	0x3f
	.zero		1


	//   ....[42]....
        /*13ac*/ 	.word	0x00019970
        /*13b0*/ 	.word	0x000000de
        /*13b4*/ 	.word	0x00030830
        /*13b8*/ 	.short	0x010a
        /*13ba*/ 	.byte	0x3f
	.zero		1


	//   ....[43]....
        /*13bc*/ 	.word	0x0001ab60
        /*13c0*/ 	.word	0x0000000d
        /*13c4*/ 	.word	0x00030850
        /*13c8*/ 	.short	0x010a
        /*13ca*/ 	.byte	0x3f
	.zero		1


	//   ....[44]....
        /*13cc*/ 	.word	0x0001abb0
        /*13d0*/ 	.word	0x0000000d
        /*13d4*/ 	.word	0x00030850
        /*13d8*/ 	.short	0x010a
        /*13da*/ 	.byte	0x3f
	.zero		1


	//   ....[45]....
        /*13dc*/ 	.word	0x0001b4f0
        /*13e0*/ 	.word	0x000000de
        /*13e4*/ 	.word	0x00000000
        /*13e8*/ 	.short	0x0101
        /*13ea*/ 	.byte	0x3f
	.zero		1


	//   ....[46]....
        /*13ec*/ 	.word	0x0001bc70
        /*13f0*/ 	.word	0x0000000d
        /*13f4*/ 	.word	0x00000000
        /*13f8*/ 	.short	0x0101
        /*13fa*/ 	.byte	0x3f
	.zero		1


	//   ....[47]....
        /*13fc*/ 	.word	0x0001bee0
        /*1400*/ 	.word	0x00000004
        /*1404*/ 	.word	0x00030830
        /*1408*/ 	.short	0x010a
        /*140a*/ 	.byte	0x3f
	.zero		1


	//   ....[48]....
        /*140c*/ 	.word	0x0001bf70
        /*1410*/ 	.word	0x00000004
        /*1414*/ 	.word	0x00030830
        /*1418*/ 	.short	0x010a
        /*141a*/ 	.byte	0x3f
	.zero		1


	//   ....[49]....
        /*141c*/ 	.word	0x0001d170
        /*1420*/ 	.word	0x000000de
        /*1424*/ 	.word	0x00030850
        /*1428*/ 	.short	0x010a
        /*142a*/ 	.byte	0x3f
	.zero		1


	//   ....[50]....
        /*142c*/ 	.word	0x0001d1c0
        /*1430*/ 	.word	0x000000de
        /*1434*/ 	.word	0x00030850
        /*1438*/ 	.short	0x010a
        /*143a*/ 	.byte	0x3f
	.zero		1


	//   ....[51]....
        /*143c*/ 	.word	0x0001d6e0
        /*1440*/ 	.word	0x00000004
        /*1444*/ 	.word	0x00000000
        /*1448*/ 	.short	0x0101
        /*144a*/ 	.byte	0x3f
	.zero		1


	//   ....[52]....
        /*144c*/ 	.word	0x0001eef0
        /*1450*/ 	.word	0x000000de
        /*1454*/ 	.word	0x00000000
        /*1458*/ 	.short	0x0101
        /*145a*/ 	.byte	0x3f
	.zero		1


	//   ....[53]....
        /*145c*/ 	.word	0x0001f870
        /*1460*/ 	.word	0x0000000c
        /*1464*/ 	.word	0x00030850
        /*1468*/ 	.short	0x010a
        /*146a*/ 	.byte	0x3f
	.zero		1


	//   ....[54]....
        /*146c*/ 	.word	0x0001f910
        /*1470*/ 	.word	0x0000000c
        /*1474*/ 	.word	0x00030850
        /*1478*/ 	.short	0x010a
        /*147a*/ 	.byte	0x3f
	.zero		1


	//   ....[55]....
        /*147c*/ 	.word	0x00020530
        /*1480*/ 	.word	0x00000004
        /*1484*/ 	.word	0x00000000
        /*1488*/ 	.short	0x0101
        /*148a*/ 	.byte	0x3f
	.zero		1


	//   ....[56]....
        /*148c*/ 	.word	0x00021fa0
        /*1490*/ 	.word	0x00000000
        /*1494*/ 	.word	0x00000000
        /*1498*/ 	.short	0x0101
        /*149a*/ 	.byte	0x3f
	.zero		1


	//   ....[57]....
        /*149c*/ 	.word	0x00024b00
        /*14a0*/ 	.word	0x00000017
        /*14a4*/ 	.word	0x00030820
        /*14a8*/ 	.short	0x010a
        /*14aa*/ 	.byte	0x3f
	.zero		1


	//   ....[58]....
        /*14ac*/ 	.word	0x00024b90
        /*14b0*/ 	.word	0x0000000d
        /*14b4*/ 	.word	0x000308a0
        /*14b8*/ 	.short	0x010a
        /*14ba*/ 	.byte	0x3f
	.zero		1


	//   ....[59]....
        /*14bc*/ 	.word	0x000250f0
        /*14c0*/ 	.word	0x0000000d
        /*14c4*/ 	.word	0x000308c0
        /*14c8*/ 	.short	0x010a
        /*14ca*/ 	.byte	0x3f
	.zero		1


	//   ....[60]....
        /*14cc*/ 	.word	0x00025700
        /*14d0*/ 	.word	0x00000006
        /*14d4*/ 	.word	0x000308a0
        /*14d8*/ 	.short	0x010a
        /*14da*/ 	.byte	0x3f
	.zero		1


	//   ....[61]....
        /*14dc*/ 	.word	0x00025c40
        /*14e0*/ 	.word	0x00000006
        /*14e4*/ 	.word	0x000308c0
        /*14e8*/ 	.short	0x010a
        /*14ea*/ 	.byte	0x3f
	.zero		1


	//   ....[62]....
        /*14ec*/ 	.word	0x000270d0
        /*14f0*/ 	.word	0x00000004
        /*14f4*/ 	.word	0x00030840
        /*14f8*/ 	.short	0x010a
        /*14fa*/ 	.byte	0x3f
	.zero		1


	//   ....[63]....
        /*14fc*/ 	.word	0x000275f0
        /*1500*/ 	.word	0x00000004
        /*1504*/ 	.word	0x00030830
        /*1508*/ 	.short	0x0107
        /*150a*/ 	.byte	0x3f
	.zero		1


	//   ....[64]....
        /*150c*/ 	.word	0x000276b0
        /*1510*/ 	.word	0x00000004
        /*1514*/ 	.word	0x00030830
        /*1518*/ 	.short	0x0101
        /*151a*/ 	.byte	0x3f
	.zero		1


	//   ....[65]....
        /*151c*/ 	.word	0x00028380
        /*1520*/ 	.word	0x00000017
        /*1524*/ 	.word	0x00030800
        /*1528*/ 	.short	0x0107
        /*152a*/ 	.byte	0x3f
	.zero		1


	//   ....[66]....
        /*152c*/ 	.word	0x000284a0
        /*1530*/ 	.word	0x00000017
        /*1534*/ 	.word	0x00030800
        /*1538*/ 	.short	0x0101
        /*153a*/ 	.byte	0x3f
	.zero		1


	//   ....[67]....
        /*153c*/ 	.word	0x000284c0
        /*1540*/ 	.word	0x00000017
        /*1544*/ 	.word	0x00030820
        /*1548*/ 	.short	0x010a
        /*154a*/ 	.byte	0x3f
	.zero		1


	//   ....[68]....
        /*154c*/ 	.word	0x000288b0
        /*1550*/ 	.word	0x00000007
        /*1554*/ 	.word	0x00030840
        /*1558*/ 	.short	0x010a
        /*155a*/ 	.byte	0x3f
	.zero		1


	//   ....[69]....
        /*155c*/ 	.word	0x00028db0
        /*1560*/ 	.word	0x00000007
        /*1564*/ 	.word	0x00030830
        /*1568*/ 	.short	0x0107
        /*156a*/ 	.byte	0x3f
	.zero		1


	//   ....[70]....
        /*156c*/ 	.word	0x00028e70
        /*1570*/ 	.word	0x00000007
        /*1574*/ 	.word	0x00030830
        /*1578*/ 	.short	0x0101
        /*157a*/ 	.byte	0x3f
	.zero		1


	//   ....[71]....
        /*157c*/ 	.word	0x00028ed0
        /*1580*/ 	.word	0x00000007
        /*1584*/ 	.word	0x00030860
        /*1588*/ 	.short	0x010a
        /*158a*/ 	.byte	0x3f
	.zero		1


	//   ....[72]....
        /*158c*/ 	.word	0x00029380
        /*1590*/ 	.word	0x00000007
        /*1594*/ 	.word	0x00030850
        /*1598*/ 	.short	0x0107
        /*159a*/ 	.byte	0x3f
	.zero		1


	//   ....[73]....
        /*159c*/ 	.word	0x000294e0
        /*15a0*/ 	.word	0x00000007
        /*15a4*/ 	.word	0x00030850
        /*15a8*/ 	.short	0x0101
        /*15aa*/ 	.byte	0x3f
	.zero		1


	//   ....[74]....
        /*15ac*/ 	.word	0x00029700
        /*15b0*/ 	.word	0x00000004
        /*15b4*/ 	.word	0x00030860
        /*15b8*/ 	.short	0x010a
        /*15ba*/ 	.byte	0x3f
	.zero		1


	//   ....[75]....
        /*15bc*/ 	.word	0x00029b90
        /*15c0*/ 	.word	0x00000004
        /*15c4*/ 	.word	0x00030850
        /*15c8*/ 	.short	0x0107
        /*15ca*/ 	.byte	0x3f
	.zero		1


	//   ....[76]....
        /*15cc*/ 	.word	0x00029c50
        /*15d0*/ 	.word	0x00000004
        /*15d4*/ 	.word	0x00030850
        /*15d8*/ 	.short	0x0101
        /*15da*/ 	.byte	0x3f
	.zero		1


	//   ....[77]....
        /*15dc*/ 	.word	0x0002a980
        /*15e0*/ 	.word	0x00000005
        /*15e4*/ 	.word	0x00030820
        /*15e8*/ 	.short	0x010a
        /*15ea*/ 	.byte	0x3f
	.zero		1


	//   ....[78]....
        /*15ec*/ 	.word	0x0002aaf0
        /*15f0*/ 	.word	0x00000003
        /*15f4*/ 	.word	0x00030840
        /*15f8*/ 	.short	0x010a
        /*15fa*/ 	.byte	0x3f
	.zero		1


	//   ....[79]....
        /*15fc*/ 	.word	0x0002ab90
        /*1600*/ 	.word	0x00000019
        /*1604*/ 	.word	0x00030840
        /*1608*/ 	.short	0x010a
        /*160a*/ 	.byte	0x3f
	.zero		1


	//   ....[80]....
        /*160c*/ 	.word	0x0002abd0
        /*1610*/ 	.word	0x00000003
        /*1614*/ 	.word	0x00030860
        /*1618*/ 	.short	0x010a
        /*161a*/ 	.byte	0x3f
	.zero		1


	//   ....[81]....
        /*161c*/ 	.word	0x0002ac10
        /*1620*/ 	.word	0x00000019
        /*1624*/ 	.word	0x00030860
        /*1628*/ 	.short	0x010a
        /*162a*/ 	.byte	0x3f
	.zero		1


	//   ....[82]....
        /*162c*/ 	.word	0x0002ac70
        /*1630*/ 	.word	0x0000005a
        /*1634*/ 	.word	0x00030890
        /*1638*/ 	.short	0x010a
        /*163a*/ 	.byte	0x3f
	.zero		1


	//   ....[83]....
        /*163c*/ 	.word	0x0002af20
        /*1640*/ 	.word	0x0000005a
        /*1644*/ 	.word	0x00030890
        /*1648*/ 	.short	0x010a
        /*164a*/ 	.byte	0x3f
	.zero		1


	//   ....[84]....
        /*164c*/ 	.word	0x0002b1d0
        /*1650*/ 	.word	0x0000005a
        /*1654*/ 	.word	0x00030890
        /*1658*/ 	.short	0x010a
        /*165a*/ 	.byte	0x3f
	.zero		1


	//   ....[85]....
        /*165c*/ 	.word	0x0002b480
        /*1660*/ 	.word	0x0000005a
        /*1664*/ 	.word	0x000308b0
        /*1668*/ 	.short	0x010a
        /*166a*/ 	.byte	0x3f
	.zero		1


	//   ....[86]....
        /*166c*/ 	.word	0x0002bbe0
        /*1670*/ 	.word	0x00000012
        /*1674*/ 	.word	0x00030800
        /*1678*/ 	.short	0x010a
        /*167a*/ 	.byte	0x3f
	.zero		1


	//   ....[87]....
        /*167c*/ 	.word	0x0002c340
        /*1680*/ 	.word	0x00000012
        /*1684*/ 	.word	0x00030800
        /*1688*/ 	.short	0x010a
        /*168a*/ 	.byte	0x3f
	.zero		1


	//   ....[88]....
        /*168c*/ 	.word	0x0002c390
        /*1690*/ 	.word	0x0000003a
        /*1694*/ 	.word	0x00030830
        /*1698*/ 	.short	0x010a
        /*169a*/ 	.byte	0x3f
	.zero		1


	//   ....[89]....
        /*169c*/ 	.word	0x0002c3e0
        /*16a0*/ 	.word	0x00000002
        /*16a4*/ 	.word	0x00030830
        /*16a8*/ 	.short	0x010a
        /*16aa*/ 	.byte	0x3f
	.zero		1


	//   ....[90]....
        /*16ac*/ 	.word	0x0002c430
        /*16b0*/ 	.word	0x000000cb
        /*16b4*/ 	.word	0x00030850
        /*16b8*/ 	.short	0x010a
        /*16ba*/ 	.byte	0x3f
	.zero		1


	//   ....[91]....
        /*16bc*/ 	.word	0x0002c480
        /*16c0*/ 	.word	0x000000de
        /*16c4*/ 	.word	0x00030830
        /*16c8*/ 	.short	0x010a
        /*16ca*/ 	.byte	0x3f
	.zero		1


	//   ....[92]....
        /*16cc*/ 	.word	0x0002c4d0
        /*16d0*/ 	.word	0x0000000d
        /*16d4*/ 	.word	0x00030850
        /*16d8*/ 	.short	0x010a
        /*16da*/ 	.byte	0x3f
	.zero		1


	//   ....[93]....
        /*16dc*/ 	.word	0x0002c520
        /*16e0*/ 	.word	0x00000004
        /*16e4*/ 	.word	0x00030830
        /*16e8*/ 	.short	0x010a
        /*16ea*/ 	.byte	0x3f
	.zero		1


	//   ....[94]....
        /*16ec*/ 	.word	0x0002c570
        /*16f0*/ 	.word	0x000000de
        /*16f4*/ 	.word	0x00030850
        /*16f8*/ 	.short	0x010a
        /*16fa*/ 	.byte	0x3f
	.zero		1


	//   ....[95]....
        /*16fc*/ 	.word	0x0002c5c0
        /*1700*/ 	.word	0x0000000c
        /*1704*/ 	.word	0x00030850
        /*1708*/ 	.short	0x010a
        /*170a*/ 	.byte	0x3f
	.zero		1


	//   ....[96]....
        /*170c*/ 	.word	0x0002c760
        /*1710*/ 	.word	0x00000017
        /*1714*/ 	.word	0x00030820
        /*1718*/ 	.short	0x010a
        /*171a*/ 	.byte	0x3f
	.zero		1


	//   ....[97]....
        /*171c*/ 	.word	0x0002c7b0
        /*1720*/ 	.word	0x0000000d
        /*1724*/ 	.word	0x000308a0
        /*1728*/ 	.short	0x010a
        /*172a*/ 	.byte	0x3f
	.zero		1


	//   ....[98]....
        /*172c*/ 	.word	0x0002c800
        /*1730*/ 	.word	0x0000000d
        /*1734*/ 	.word	0x000308c0
        /*1738*/ 	.short	0x010a
        /*173a*/ 	.byte	0x3f
	.zero		1


	//   ....[99]....
        /*173c*/ 	.word	0x0002c850
        /*1740*/ 	.word	0x00000006
        /*1744*/ 	.word	0x000308a0
        /*1748*/ 	.short	0x010a
        /*174a*/ 	.byte	0x3f
	.zero		1


	//   ....[100]....
        /*174c*/ 	.word	0x0002c8a0
        /*1750*/ 	.word	0x00000006
        /*1754*/ 	.word	0x000308c0
        /*1758*/ 	.short	0x010a
        /*175a*/ 	.byte	0x3f
	.zero		1


	//   ....[101]....
        /*175c*/ 	.word	0x0002c9c0
        /*1760*/ 	.word	0x00000004
        /*1764*/ 	.word	0x00030840
        /*1768*/ 	.short	0x010a
        /*176a*/ 	.byte	0x3f
	.zero		1


	//   ....[102]....
        /*176c*/ 	.word	0x0002db50
        /*1770*/ 	.word	0x00000017
        /*1774*/ 	.word	0x00030820
        /*1778*/ 	.short	0x010a
        /*177a*/ 	.byte	0x3f
	.zero		1


	//   ....[103]....
        /*177c*/ 	.word	0x0002dba0
        /*1780*/ 	.word	0x00000007
        /*1784*/ 	.word	0x00030840
        /*1788*/ 	.short	0x010a
        /*178a*/ 	.byte	0x3f
	.zero		1


	//   ....[104]....
        /*178c*/ 	.word	0x0002e1c0
        /*1790*/ 	.word	0x00000007
        /*1794*/ 	.word	0x00030860
        /*1798*/ 	.short	0x010a
        /*179a*/ 	.byte	0x3f
	.zero		1


	//   ....[105]....
        /*179c*/ 	.word	0x0002e800
        /*17a0*/ 	.word	0x00000004
        /*17a4*/ 	.word	0x00030860
        /*17a8*/ 	.short	0x010a
        /*17aa*/ 	.byte	0x3f
	.zero		1


	//   ....[106]....
        /*17ac*/ 	.word	0x0002f820
        /*17b0*/ 	.word	0x00000005
        /*17b4*/ 	.word	0x00030820
        /*17b8*/ 	.short	0x010a
        /*17ba*/ 	.byte	0x3f
	.zero		1


	//   ....[107]....
        /*17bc*/ 	.word	0x0002f9c0
        /*17c0*/ 	.word	0x00000003
        /*17c4*/ 	.word	0x00030840
        /*17c8*/ 	.short	0x010a
        /*17ca*/ 	.byte	0x3f
	.zero		1


	//   ....[108]....
        /*17cc*/ 	.word	0x0002fa10
        /*17d0*/ 	.word	0x00000019
        /*17d4*/ 	.word	0x00030840
        /*17d8*/ 	.short	0x010a
        /*17da*/ 	.byte	0x3f
	.zero		1


	//   ....[109]....
        /*17dc*/ 	.word	0x0002fa60
        /*17e0*/ 	.word	0x00000003
        /*17e4*/ 	.word	0x00030860
        /*17e8*/ 	.short	0x010a
        /*17ea*/ 	.byte	0x3f
	.zero		1


	//----- nvinfo : EIATTR_NUM_MBARRIERS
	.align		4
.L_241:
        /*17ec*/ 	.byte	0x03, 0x38
        /*17ee*/ 	.short	0x0016


	//----- nvinfo : EIATTR_EXIT_INSTR_OFFSETS
	.align		4
        /*17f0*/ 	.byte	0x04, 0x1c
        /*17f2*/ 	.short	(.L_243 - .L_242)


	//   ....[0]....
.L_242:
        /*17f4*/ 	.word	0x0002ac60


	//----- nvinfo : EIATTR_MAX_THREADS
	.align		4
.L_243:
        /*17f8*/ 	.byte	0x04, 0x05
        /*17fa*/ 	.short	(.L_245 - .L_244)
.L_244:
        /*17fc*/ 	.word	0x00000180
        /*1800*/ 	.word	0x00000001
        /*1804*/ 	.word	0x00000001


	//----- nvinfo : EIATTR_CRS_STACK_SIZE
	.align		4
.L_245:
        /*1808*/ 	.byte	0x04, 0x1e
        /*180a*/ 	.short	(.L_247 - .L_246)
.L_246:
        /*180c*/ 	.word	0x00000000


	//----- nvinfo : EIATTR_CBANK_PARAM_SIZE
	.align		4
.L_247:
        /*1810*/ 	.byte	0x03, 0x19
        /*1812*/ 	.short	0x0af0


	//----- nvinfo : EIATTR_PARAM_CBANK
	.align		4
        /*1814*/ 	.byte	0x04, 0x0a
        /*1816*/ 	.short	(.L_249 - .L_248)
	.align		4
.L_248:
        /*1818*/ 	.word	index@(.nv.constant0._ZN7cutlass13device_kernelIN5flash11enable_sm90INS1_16FlashAttnFwdSm90INS1_25CollectiveMainloopFwdSm90ILi2EN4cute5tupleIJNS5_1CILi1EEES8_S8_EEENS6_IJNS7_ILi128EEENS7_ILi64EEENS7_ILi256EEEEEELi256ENS_10bfloat16_tEfNS_4arch4Sm90ELb0ELb1ELb1ELb1ELb1ELb1ELb0ELb1ELb1ELb1ELb0ELb0EEENS1_21CollectiveEpilogueFwdINS6_IJSA_SC_SB_EEES9_SE_SG_Li256ELb1ELb1ELb0ELb0EEENS1_36VarlenDynamicPersistentTileSchedulerILi128ELi64ELi256ELi128ELb0ELb1ELb1ELb1ELb0ELb1EEEEEEEEEvNT_6ParamsE)
        /*181c*/ 	.short	0x0210
        /*181e*/ 	.short	0x0af0


	//----- nvinfo : EIATTR_SW_WAR
	.align		4
.L_249:
        /*1820*/ 	.byte	0x04, 0x36
        /*1822*/ 	.short	(.L_251 - .L_250)
.L_250:
        /*1824*/ 	.word	0x00000008
.L_251:


//--------------------- .nv.info._ZN7cutlass13device_kernelIN5flash11enable_sm90INS1_16FlashAttnFwdSm90INS1_25CollectiveMainloopFwdSm90ILi2EN4cute5tupleIJNS5_1CILi1EEES8_S8_EEENS6_IJNS7_ILi128EEENS7_ILi80EEENS7_ILi256EEEEEELi256ENS_10bfloat16_tEfNS_4arch4Sm90ELb1ELb0ELb1ELb0ELb1ELb0ELb0ELb1ELb1ELb1ELb0ELb0EEENS1_21CollectiveEpilogueFwdINS6_IJSA_SC_SB_EEES9_SE_SG_Li256ELb0ELb1ELb0ELb0EEENS1_30DynamicPersistentTileSchedulerILi256ELi128ELb0ELb1ELb1EEEEEEEEEvNT_6ParamsE --------------------------
	.section	.nv.info._ZN7cutlass13device_kernelIN5flash11enable_sm90INS1_16FlashAttnFwdSm90INS1_25CollectiveMainloopFwdSm90ILi2EN4cute5tupleIJNS5_1CILi1EEES8_S8_EEENS6_IJNS7_ILi128EEENS7_ILi80EEENS7_ILi256EEEEEELi256ENS_10bfloat16_tEfNS_4arch4Sm90ELb1ELb0ELb1ELb0ELb1ELb0ELb0ELb1ELb1ELb1ELb0ELb0EEENS1_21CollectiveEpilogueFwdINS6_IJSA_SC_SB_EEES9_SE_SG_Li256ELb0ELb1ELb0ELb0EEENS1_30DynamicPersistentTileSchedulerILi256ELi128ELb0ELb1ELb1EEEEEEEEEvNT_6ParamsE,"",@"SHT_CUDA_INFO"
	.sectionflags	@""
	.align	4


	//----- nvinfo : EIATTR_CUDA_API_VERSION
	.align		4
        /*0000*/ 	.byte	0x04, 0x37
        /*0002*/ 	.short	(.L_253 - .L_252)
.L_252:
        /*0004*/ 	.word	0x00000082


	//----- nvinfo : EIATTR_KPARAM_INFO
	.align		4
.L_253:
        /*0008*/ 	.byte	0x04, 0x17
        /*000a*/ 	.short	(.L_255 - .L_254)
.L_254:
        /*000c*/ 	.word	0x00000000
        /*0010*/ 	.short	0x0000
        /*0012*/ 	.short	0x0070
        /*0014*/ 	.byte	0x00, 0xf0, 0x01, 0x2a


	//----- nvinfo : EIATTR_SPARSE_MMA_MASK
	.align		4
.L_255:
        /*0018*/ 	.byte	0x03, 0x50
        /*001a*/ 	.short	0x0000


	//----- nvinfo : EIATTR_MAXREG_COUNT
	.align		4
        /*001c*/ 	.byte	0x03, 0x1b
        /*001e*/ 	.short	0x00a8


	//----- nvinfo : EIATTR_NUM_BARRIERS
	.align		4
        /*0020*/ 	.byte	0x02, 0x4c
        /*0022*/ 	.byte	0x09
	.zero		1


	//----- nvinfo : EIATTR_EXTERNS
	.align		4
        /*0024*/ 	.byte	0x04, 0x0f
        /*0026*/ 	.short	(.L_257 - .L_256)


	//   ....[0]....
	.align		4
.L_256:
        /*0028*/ 	.word	index@(__assertfail)


	//----- nvinfo : EIATTR_ANNOTATIONS
	.align		4
.L_257:
        /*002c*/ 	.byte	0x04, 0x55
        /*002e*/ 	.short	(.L_259 - .L_258)


	//   ....[0]....
.L_258:
        /*0030*/ 	.word	0x00000001
        /*0034*/ 	.byte	0xa0, 0x08, 0x00, 0x00, 0x01, 0x00, 0x00, 0x00, 0x60, 0x09, 0x00, 0x00, 0x01, 0x00, 0x00, 0x00
        /*0044*/ 	.byte	0xc0, 0x0c, 0x00, 0x00, 0x01, 0x00, 0x00, 0x00, 0x70, 0x18, 0x00, 0x00, 0x01, 0x00, 0x00, 0x00
        /*0054*/ 	.byte	0x40, 0x20, 0x01, 0x00, 0x01, 0x00, 0x00, 0x00, 0xe0, 0x20, 0x01, 0x00, 0x01, 0x00, 0x00, 0x00
        /*0064*/ 	.byte	0x60, 0x21, 0x01, 0x00, 0x01, 0x00, 0x00, 0x00, 0x20, 0x46, 0x01, 0x00, 0x01, 0x00, 0x00, 0x00
        /*0074*/ 	.byte	0x40, 0x46, 0x01, 0x00, 0x01, 0x00, 0x00, 0x00, 0x30, 0x60, 0x01, 0x00, 0x01, 0x00, 0x00, 0x00
        /*0084*/ 	.byte	0xd0, 0x61, 0x01, 0x00


	//----- nvinfo : EIATTR_MERCURY_ISA_VERSION
	.align		4
.L_259:
        /*0088*/ 	.byte	0x03, 0x5f
        /*008a*/ 	.short	0x0101


	//----- nvinfo : EIATTR_INT_WARP_WIDE_INSTR_OFFSETS
	.align		4
        /*008c*/ 	.byte	0x04, 0x31
        /*008e*/ 	.short	(.L_261 - .L_260)


	//   ....[0]....
.L_260:
        /*0090*/ 	.word	0x000000c0


	//   ....[1]....
        /*0094*/ 	.word	0x000000d0


	//   ....[2]....
        /*0098*/ 	.word	0x00000170


	//   ....[3]....
        /*009c*/ 	.word	0x00012a70


	//   ....[4]....
        /*00a0*/ 	.word	0x00012b00


	//   ....[5]....
        /*00a4*/ 	.word	0x00015770


	//   ....[6]....
        /*00a8*/ 	.word	0x00015800


	//----- nvinfo : EIATTR_COOP_GROUP_MASK_REGIDS
	.align		4
.L_261:
        /*00ac*/ 	.byte	0x04, 0x29
        /*00ae*/ 	.short	(.L_263 - .L_262)


	//   ....[0]....
.L_262:
        /*00b0*/ 	.word	0xffffffff


	//   ....[1]....
        /*00b4*/ 	.word	0xffffffff


	//   ....[2]....
        /*00b8*/ 	.word	0xffffffff


	//   ....[3]....
        /*00bc*/ 	.word	0xffffffff


	//   ....[4]....
        /*00c0*/ 	.word	0xffffffff


	//   ....[5]....
        /*00c4*/ 	.word	0xffffffff


	//   ....[6]....
        /*00c8*/ 	.word	0xffffffff


	//   ....[7]....
        /*00cc*/ 	.word	0xffffffff


	//   ....[8]....
        /*00d0*/ 	.word	0xffffffff


	//   ....[9]....
        /*00d4*/ 	.word	0xffffffff


	//   ....[10]....
        /*00d8*/ 	.word	0xffffffff


	//   ....[11]....
        /*00dc*/ 	.word	0xffffffff


	//   ....[12]....
        /*00e0*/ 	.word	0xffffffff


	//   ....[13]....
        /*00e4*/ 	.word	0xffffffff


	//   ....[14]....
        /*00e8*/ 	.word	0xffffffff


	//   ....[15]....
        /*00ec*/ 	.word	0xffffffff


	//   ....[16]....
        /*00f0*/ 	.word	0xffffffff


	//   ....[17]....
        /*00f4*/ 	.word	0xffffffff


	//   ....[18]....
        /*00f8*/ 	.word	0xffffffff


	//   ....[19]....
        /*00fc*/ 	.word	0xffffffff


	//   ....[20]....
        /*0100*/ 	.word	0xffffffff


	//   ....[21]....
        /*0104*/ 	.word	0xffffffff


	//   ....[22]....
        /*0108*/ 	.word	0xffffffff


	//   ....[23]....
        /*010c*/ 	.word	0xffffffff


	//   ....[24]....
        /*0110*/ 	.word	0xffffffff


	//   ....[25]....
        /*0114*/ 	.word	0xffffffff


	//   ....[26]....
        /*0118*/ 	.word	0xffffffff


	//   ....[27]....
        /*011c*/ 	.word	0xffffffff


	//   ....[28]....
        /*0120*/ 	.word	0xffffffff


	//   ....[29]....
        /*0124*/ 	.word	0xffffffff


	//   ....[30]....
        /*0128*/ 	.word	0xffffffff


	//   ....[31]....
        /*012c*/ 	.word	0xffffffff


	//   ....[32]....
        /*0130*/ 	.word	0xffffffff


	//   ....[33]....
        /*0134*/ 	.word	0xffffffff


	//   ....[34]....
        /*0138*/ 	.word	0xffffffff


	//   ....[35]....
        /*013c*/ 	.word	0xffffffff


	//   ....[36]....
        /*0140*/ 	.word	0xffffffff


	//   ....[37]....
        /*0144*/ 	.word	0xffffffff


	//   ....[38]....
        /*0148*/ 	.word	0xffffffff


	//   ....[39]....
        /*014c*/ 	.word	0xffffffff


	//   ....[40]....
        /*0150*/ 	.word	0xffffffff


	//   ....[41]....
        /*0154*/ 	.word	0xffffffff


	//   ....[42]....
        /*0158*/ 	.word	0xffffffff


	//   ....[43]....
        /*015c*/ 	.word	0xffffffff


	//   ....[44]....
        /*0160*/ 	.word	0xffffffff


	//   ....[45]....
        /*0164*/ 	.word	0xffffffff


	//   ....[46]....
        /*0168*/ 	.word	0xffffffff


	//   ....[47]....
        /*016c*/ 	.word	0xffffffff


	//   ....[48]....
        /*0170*/ 	.word	0xffffffff


	//   ....[49]....
        /*0174*/ 	.word	0xffffffff


	//   ....[50]....
        /*0178*/ 	.word	0xffffffff


	//   ....[51]....
        /*017c*/ 	.word	0xffffffff


	//   ....[52]....
        /*0180*/ 	.word	0xffffffff


	//   ....[53]....
        /*0184*/ 	.word	0xffffffff


	//   ....[54]....
        /*0188*/ 	.word	0xffffffff


	//   ....[55]....
        /*018c*/ 	.word	0xffffffff


	//   ....[56]....
        /*0190*/ 	.word	0xffffffff


	//   ....[57]....
        /*0194*/ 	.word	0xffffffff


	//   ....[58]....
        /*0198*/ 	.word	0xffffffff


	//   ....[59]....
        /*019c*/ 	.word	0xffffffff


	//   ....[60]....
        /*01a0*/ 	.word	0xffffffff


	//   ....[61]....
        /*01a4*/ 	.word	0xffffffff


	//   ....[62]....
        /*01a8*/ 	.word	0xffffffff


	//   ....[63]....
        /*01ac*/ 	.word	0xffffffff


	//   ....[64]....
        /*01b0*/ 	.word	0xffffffff


	//   ....[65]....
        /*01b4*/ 	.word	0xffffffff


	//   ....[66]....
        /*01b8*/ 	.word	0xffffffff


	//   ....[67]....
        /*01bc*/ 	.word	0xffffffff


	//   ....[68]....
        /*01c0*/ 	.word	0xffffffff


	//   ....[69]....
        /*01c4*/ 	.word	0xffffffff


	//   ....[70]....
        /*01c8*/ 	.word	0xffffffff


	//   ....[71]....
        /*01cc*/ 	.word	0xffffffff


	//   ....[72]....
        /*01d0*/ 	.word	0xffffffff


	//   ....[73]....
        /*01d4*/ 	.word	0xffffffff


	//   ....[74]....
        /*01d8*/ 	.word	0xffffffff


	//   ....[75]....
        /*01dc*/ 	.word	0xffffffff


	//   ....[76]....
        /*01e0*/ 	.word	0xffffffff


	//   ....[77]....
        /*01e4*/ 	.word	0xffffffff


	//   ....[78]....
        /*01e8*/ 	.word	0xffffffff


	//   ....[79]....
        /*01ec*/ 	.word	0xffffffff


	//   ....[80]....
        /*01f0*/ 	.word	0xffffffff


	//   ....[81]....
        /*01f4*/ 	.word	0xffffffff


	//   ....[82]....
        /*01f8*/ 	.word	0xffffffff


	//   ....[83]....
        /*01fc*/ 	.word	0xffffffff


	//   ....[84]....
        /*0200*/ 	.word	0xffffffff


	//   ....[85]....
        /*0204*/ 	.word	0xffffffff


	//   ....[86]....
        /*0208*/ 	.word	0xffffffff


	//   ....[87]....
        /*020c*/ 	.word	0xffffffff


	//   ....[88]....
        /*0210*/ 	.word	0xffffffff


	//   ....[89]....
        /*0214*/ 	.word	0xffffffff


	//   ....[90]....
        /*0218*/ 	.word	0xffffffff


	//   ....[91]....
        /*021c*/ 	.word	0xffffffff


	//   ....[92]....
        /*0220*/ 	.word	0xffffffff


	//   ....[93]....
        /*0224*/ 	.word	0xffffffff


	//   ....[94]....
        /*0228*/ 	.word	0xffffffff


	//   ....[95]....
        /*022c*/ 	.word	0xffffffff


	//   ....[96]....
        /*0230*/ 	.word	0xffffffff


	//   ....[97]....
        /*0234*/ 	.word	0xffffffff


	//   ....[98]....
        /*0238*/ 	.word	0xffffffff


	//   ....[99]....
        /*023c*/ 	.word	0xffffffff


	//   ....[100]....
        /*0240*/ 	.word	0xffffffff


	//   ....[101]....
        /*0244*/ 	.word	0xffffffff


	//   ....[102]....
        /*0248*/ 	.word	0xffffffff


	//   ....[103]....
        /*024c*/ 	.word	0xffffffff


	//   ....[104]....
        /*0250*/ 	.word	0xffffffff


	//   ....[105]....
        /*0254*/ 	.word	0xffffffff


	//   ....[106]....
        /*0258*/ 	.word	0x0500000f


	//   ....[107]....
        /*025c*/ 	.word	0x0500000f


	//   ....[108]....
        /*0260*/ 	.word	0x0500000f


	//   ....[109]....
        /*0264*/ 	.word	0x0500000f


	//   ....[110]....
        /*0268*/ 	.word	0x0500000f


	//   ....[111]....
        /*026c*/ 	.word	0x0500000f


	//   ....[112]....
        /*0270*/ 	.word	0x0500000f


	//   ....[113]....
        /*0274*/ 	.word	0x0500000f


	//   ....[114]....
        /*0278*/ 	.word	0x0500000f


	//   ....[115]....
        /*027c*/ 	.word	0x0500000f


	//   ....[116]....
        /*0280*/ 	.word	0x0500000f


	//   ....[117]....
        /*0284*/ 	.word	0x0500000f


	//   ....[118]....
        /*0288*/ 	.word	0x0500000f


	//   ....[119]....
        /*028c*/ 	.word	0x0500000f


	//   ....[120]....
        /*0290*/ 	.word	0x0500000f


	//   ....[121]....
        /*0294*/ 	.word	0x0500000f


	//   ....[122]....
        /*0298*/ 	.word	0x0500000f


	//   ....[123]....
        /*029c*/ 	.word	0x0500000f


	//   ....[124]....
        /*02a0*/ 	.word	0x0500000f


	//   ....[125]....
        /*02a4*/ 	.word	0x0500000f


	//   ....[126]....
        /*02a8*/ 	.word	0x0500000f


	//   ....[127]....
        /*02ac*/ 	.word	0x0500000f


	//   ....[128]....
        /*02b0*/ 	.word	0x0500000f


	//   ....[129]....
        /*02b4*/ 	.word	0x0500000f


	//   ....[130]....
        /*02b8*/ 	.word	0x0500000f


	//   ....[131]....
        /*02bc*/ 	.word	0x0500000f


	//   ....[132]....
        /*02c0*/ 	.word	0x0500000f


	//   ....[133]....
        /*02c4*/ 	.word	0x0500000f


	//   ....[134]....
        /*02c8*/ 	.word	0x0500000f


	//   ....[135]....
        /*02cc*/ 	.word	0x0500000f


	//   ....[136]....
        /*02d0*/ 	.word	0x0500000f


	//   ....[137]....
        /*02d4*/ 	.word	0x0500000f


	//   ....[138]....
        /*02d8*/ 	.word	0x0500000f


	//   ....[139]....
        /*02dc*/ 	.word	0x0500000f


	//   ....[140]....
        /*02e0*/ 	.word	0x0500000f


	//   ....[141]....
        /*02e4*/ 	.word	0x0500000f


	//   ....[142]....
        /*02e8*/ 	.word	0x0500000f


	//   ....[143]....
        /*02ec*/ 	.word	0x0500000f


	//   ....[144]....
        /*02f0*/ 	.word	0x0500000f


	//   ....[145]....
        /*02f4*/ 	.word	0x0500000f


	//   ....[146]....
        /*02f8*/ 	.word	0x0500000f


	//   ....[147]....
        /*02fc*/ 	.word	0x0500000f


	//   ....[148]....
        /*0300*/ 	.word	0x0500000f


	//   ....[149]....
        /*0304*/ 	.word	0x0500000f


	//   ....[150]....
        /*0308*/ 	.word	0x0500000f


	//   ....[151]....
        /*030c*/ 	.word	0x0500000f


	//   ....[152]....
        /*0310*/ 	.word	0x0500000f


	//   ....[153]....
        /*0314*/ 	.word	0x0500000f


	//   ....[154]....
        /*0318*/ 	.word	0x0500000f


	//   ....[155]....
        /*031c*/ 	.word	0x0500000f


	//   ....[156]....
        /*0320*/ 	.word	0x0500000f


	//   ....[157]....
        /*0324*/ 	.word	0x0500000f


	//   ....[158]....
        /*0328*/ 	.word	0x0500000f


	//   ....[159]....
        /*032c*/ 	.word	0x0500000f


	//   ....[160]....
        /*0330*/ 	.word	0x0500000f


	//   ....[161]....
        /*0334*/ 	.word	0x0500000f


	//   ....[162]....
        /*0338*/ 	.word	0x0500000f


	//   ....[163]....
        /*033c*/ 	.word	0x0500000f


	//   ....[164]....
        /*0340*/ 	.word	0x0500000f


	//----- nvinfo : EIATTR_COOP_GROUP_INSTR_OFFSETS
	.align		4
.L_263:
        /*0344*/ 	.byte	0x04, 0x28
        /*0346*/ 	.short	(.L_265 - .L_264)


	//   ....[0]....
.L_264:
        /*0348*/ 	.word	0x00000070


	//   ....[1]....
        /*034c*/ 	.word	0x000000b0


	//   ....[2]....
        /*0350*/ 	.word	0x000002d0


	//   ....[3]....
        /*0354*/ 	.word	0x00000430


	//   ....[4]....
        /*0358*/ 	.word	0x00000550


	//   ....[5]....
        /*035c*/ 	.word	0x000006b0


	//   ....[6]....
        /*0360*/ 	.word	0x00001670


	//   ....[7]....
        /*0364*/ 	.word	0x000040f0


	//   ....[8]....
        /*0368*/ 	.word	0x000041b0


	//   ....[9]....
        /*036c*/ 	.word	0x00004c30


	//   ....[10]....
        /*0370*/ 	.word	0x00004cb0


	//   ....[11]....
        /*0374*/ 	.word	0x000052c0


	//   ....[12]....
        /*0378*/ 	.word	0x00005370


	//   ....[13]....
        /*037c*/ 	.word	0x00008820


	//   ....[14]....
        /*0380*/ 	.word	0x00008e80


	//   ....[15]....
        /*0384*/ 	.word	0x00008ea0


	//   ....[16]....
        /*0388*/ 	.word	0x00008f30


	//   ....[17]....
        /*038c*/ 	.word	0x000095b0


	//   ....[18]....
        /*0390*/ 	.word	0x00009610


	//   ....[19]....
        /*0394*/ 	.word	0x0000d460


	//   ....[20]....
        /*0398*/ 	.word	0x0000d490


	//   ....[21]....
        /*039c*/ 	.word	0x0000d4b0


	//   ....[22]....
        /*03a0*/ 	.word	0x0000d4d0


	//   ....[23]....
        /*03a4*/ 	.word	0x0000e830


	//   ....[24]....
        /*03a8*/ 	.word	0x0000e860


	//   ....[25]....
        /*03ac*/ 	.word	0x0000e900


	//   ....[26]....
        /*03b0*/ 	.word	0x0000e960


	//   ....[27]....
        /*03b4*/ 	.word	0x00010570


	//   ....[28]....
        /*03b8*/ 	.word	0x000105a0


	//   ....[29]....
        /*03bc*/ 	.word	0x000105d0


	//   ....[30]....
        /*03c0*/ 	.word	0x00010630


	//   ....[31]....
        /*03c4*/ 	.word	0x00010d50


	//   ....[32]....
        /*03c8*/ 	.word	0x00010d90


	//   ....[33]....
        /*03cc*/ 	.word	0x00010f20


	//   ....[34]....
        /*03d0*/ 	.word	0x00010f40


	//   ....[35]....
        /*03d4*/ 	.word	0x00011080


	//   ....[36]....
        /*03d8*/ 	.word	0x000110a0


	//   ....[37]....
        /*03dc*/ 	.word	0x000111f0


	//   ....[38]....
        /*03e0*/ 	.word	0x00011210


	//   ....[39]....
        /*03e4*/ 	.word	0x000119f0


	//   ....[40]....
        /*03e8*/ 	.word	0x00011a20


	//   ....[41]....
        /*03ec*/ 	.word	0x00011b70


	//   ....[42]....
        /*03f0*/ 	.word	0x00011b90


	//   ....[43]....
        /*03f4*/ 	.word	0x00011cd0


	//   ....[44]....
        /*03f8*/ 	.word	0x00011cf0


	//   ....[45]....
        /*03fc*/ 	.word	0x00011e40


	//   ....[46]....
        /*0400*/ 	.word	0x00011e60


	//   ....[47]....
        /*0404*/ 	.word	0x00012070


	//   ....[48]....
        /*0408*/ 	.word	0x000135b0


	//   ....[49]....
        /*040c*/ 	.word	0x000135f0


	//   ....[50]....
        /*0410*/ 	.word	0x00013620


	//   ....[51]....
        /*0414*/ 	.word	0x00013660


	//   ....[52]....
        /*0418*/ 	.word	0x00013700


	//   ....[53]....
        /*041c*/ 	.word	0x00013720


	//   ....[54]....
        /*0420*/ 	.word	0x000137c0


	//   ....[55]....
        /*0424*/ 	.word	0x000137e0


	//   ....[56]....
        /*0428*/ 	.word	0x00013880


	//   ....[57]....
        /*042c*/ 	.word	0x000138a0


	//   ....[58]....
        /*0430*/ 	.word	0x00013f90


	//   ....[59]....
        /*0434*/ 	.word	0x00013fb0


	//   ....[60]....
        /*0438*/ 	.word	0x00013fd0


	//   ....[61]....
        /*043c*/ 	.word	0x00014030


	//   ....[62]....
        /*0440*/ 	.word	0x000140c0


	//   ....[63]....
        /*0444*/ 	.word	0x000140f0


	//   ....[64]....
        /*0448*/ 	.word	0x00014180


	//   ....[65]....
        /*044c*/ 	.word	0x000141a0


	//   ....[66]....
        /*0450*/ 	.word	0x00014240


	//   ....[67]....
        /*0454*/ 	.word	0x00014270


	//   ....[68]....
        /*0458*/ 	.word	0x00014300


	//   ....[69]....
        /*045c*/ 	.word	0x00014330


	//   ....[70]....
        /*0460*/ 	.word	0x000143c0


	//   ....[71]....
        /*0464*/ 	.word	0x000143e0


	//   ....[72]....
        /*0468*/ 	.word	0x00014480


	//   ....[73]....
        /*046c*/ 	.word	0x000144a0


	//   ....[74]....
        /*0470*/ 	.word	0x00014bf0


	//   ....[75]....
        /*0474*/ 	.word	0x00014c20


	//   ....[76]....
        /*0478*/ 	.word	0x00014c30


	//   ....[77]....
        /*047c*/ 	.word	0x00014c50


	//   ....[78]....
        /*0480*/ 	.word	0x00014cc0


	//   ....[79]....
        /*0484*/ 	.word	0x00014ce0


	//   ....[80]....
        /*0488*/ 	.word	0x00014d40


	//   ....[81]....
        /*048c*/ 	.word	0x00014d60


	//   ....[82]....
        /*0490*/ 	.word	0x00014dc0


	//   ....[83]....
        /*0494*/ 	.word	0x00014de0


	//   ....[84]....
        /*0498*/ 	.word	0x000150b0


	//   ....[85]....
        /*049c*/ 	.word	0x000150d0


	//   ....[86]....
        /*04a0*/ 	.word	0x000150f0


	//   ....[87]....
        /*04a4*/ 	.word	0x00015190


	//   ....[88]....
        /*04a8*/ 	.word	0x000151b0


	//   ....[89]....
        /*04ac*/ 	.word	0x00015250


	//   ....[90]....
        /*04b0*/ 	.word	0x00015270


	//   ....[91]....
        /*04b4*/ 	.word	0x00015310


	//   ....[92]....
        /*04b8*/ 	.word	0x00015330


	//   ....[93]....
        /*04bc*/ 	.word	0x00015340


	//   ....[94]....
        /*04c0*/ 	.word	0x00015960


	//   ....[95]....
        /*04c4*/ 	.word	0x00015980


	//   ....[96]....
        /*04c8*/ 	.word	0x00015990


	//   ....[97]....
        /*04cc*/ 	.word	0x000159b0


	//   ....[98]....
        /*04d0*/ 	.word	0x00015a70


	//   ....[99]....
        /*04d4*/ 	.word	0x00015aa0


	//   ....[100]....
        /*04d8*/ 	.word	0x00015b30


	//   ....[101]....
        /*04dc*/ 	.word	0x00015b60


	//   ....[102]....
        /*04e0*/ 	.word	0x00015b70


	//   ....[103]....
        /*04e4*/ 	.word	0x00015c00


	//   ....[104]....
        /*04e8*/ 	.word	0x00015f70


	//   ....[105]....
        /*04ec*/ 	.word	0x00016150


	//   ....[106]....
        /*04f0*/ 	.word	0x00016720


	//   ....[107]....
        /*04f4*/ 	.word	0x00016800


	//   ....[108]....
        /*04f8*/ 	.word	0x000168d0


	//   ....[109]....
        /*04fc*/ 	.word	0x00016960


	//   ....[110]....
        /*0500*/ 	.word	0x00016a30


	//   ....[111]....
        /*0504*/ 	.word	0x00016ac0


	//   ....[112]....
        /*0508*/ 	.word	0x00016ba0


	//   ....[113]....
        /*050c*/ 	.word	0x00016c20


	//   ....[114]....
        /*0510*/ 	.word	0x00016d10


	//   ....[115]....
        /*0514*/ 	.word	0x00016da0


	//   ....[116]....
        /*0518*/ 	.word	0x00016e70


	//   ....[117]....
        /*051c*/ 	.word	0x00016f10


	//   ....[118]....
        /*0520*/ 	.word	0x00016f80


	//   ....[119]....
        /*0524*/ 	.word	0x00017000


	//   ....[120]....
        /*0528*/ 	.word	0x000170d0


	//   ....[121]....
        /*052c*/ 	.word	0x00017140


	//   ....[122]....
        /*0530*/ 	.word	0x00017240


	//   ....[123]....
        /*0534*/ 	.word	0x000172c0


	//   ....[124]....
        /*0538*/ 	.word	0x000173b0


	//   ....[125]....
        /*053c*/ 	.word	0x00017420


	//   ....[126]....
        /*0540*/ 	.word	0x00017520


	//   ....[127]....
        /*0544*/ 	.word	0x000175a0


	//   ....[128]....
        /*0548*/ 	.word	0x00017690


	//   ....[129]....
        /*054c*/ 	.word	0x00017700


	//   ....[130]....
        /*0550*/ 	.word	0x00017800


	//   ....[131]....
        /*0554*/ 	.word	0x00017870


	//   ....[132]....
        /*0558*/ 	.word	0x00017950


	//   ....[133]....
        /*055c*/ 	.word	0x00017a80


	//   ....[134]....
        /*0560*/ 	.word	0x00017b20


	//   ....[135]....
        /*0564*/ 	.word	0x00017b90


	//   ....[136]....
        /*0568*/ 	.word	0x00017c60


	//   ....[137]....
        /*056c*/ 	.word	0x00017cc0


	//   ....[138]....
        /*0570*/ 	.word	0x00017d90


	//   ....[139]....
        /*0574*/ 	.word	0x00017df0


	//   ....[140]....
        /*0578*/ 	.word	0x00017ec0


	//   ....[141]....
        /*057c*/ 	.word	0x00017f20


	//   ....[142]....
        /*0580*/ 	.word	0x00017ff0


	//   ....[143]....
        /*0584*/ 	.word	0x000180d0


	//   ....[144]....
        /*0588*/ 	.word	0x00018170


	//   ....[145]....
        /*058c*/ 	.word	0x000181d0


	//   ....[146]....
        /*0590*/ 	.word	0x000182e0


	//   ....[147]....
        /*0594*/ 	.word	0x00018340


	//   ....[148]....
        /*0598*/ 	.word	0x00018450


	//   ....[149]....
        /*059c*/ 	.word	0x000184b0


	//   ....[150]....
        /*05a0*/ 	.word	0x000185c0


	//   ....[151]....
        /*05a4*/ 	.word	0x00018620


	//   ....[152]....
        /*05a8*/ 	.word	0x000186e0


	//   ....[153]....
        /*05ac*/ 	.word	0x00018840


	//   ....[154]....
        /*05b0*/ 	.word	0x000188e0


	//   ....[155]....
        /*05b4*/ 	.word	0x00018940


	//   ....[156]....
        /*05b8*/ 	.word	0x00018a10


	//   ....[157]....
        /*05bc*/ 	.word	0x00018af0


	//   ....[158]....
        /*05c0*/ 	.word	0x00018bb0


	//   ....[159]....
        /*05c4*/ 	.word	0x00018c90


	//   ....[160]....
        /*05c8*/ 	.word	0x00018d50


	//   ....[161]....
        /*05cc*/ 	.word	0x00018e30


	//   ....[162]....
        /*05d0*/ 	.word	0x00018ef0


	//   ....[163]....
        /*05d4*/ 	.word	0x00019000


	//   ....[164]....
        /*05d8*/ 	.word	0x00019120


	//----- nvinfo : EIATTR_REG_RECONFIG
	.align		4
.L_265:
        /*05dc*/ 	.byte	0x01, 0x54
	.zero		2


	//----- nvinfo : EIATTR_SYSCALL_OFFSETS
	.align		4
        /*05e0*/ 	.byte	0x04, 0x46
        /*05e2*/ 	.short	(.L_267 - .L_266)


	//   ....[0]....
.L_266:
        /*05e4*/ 	.word	0x00001860


	//   ....[1]....
        /*05e8*/ 	.word	0x00012c60


	//   ....[2]....
        /*05ec*/ 	.word	0x00012db0


	//   ....[3]....
        /*05f0*/ 	.word	0x00012ea0


	//   ....[4]....
        /*05f4*/ 	.word	0x00013c30


	//----- nvinfo : EIATTR_MBARRIER_INSTR_OFFSETS
	.align		4
.L_267:
        /*05f8*/ 	.byte	0x04, 0x39
        /*05fa*/ 	.short	(.L_269 - .L_268)


	//   ....[0]....
.L_268:
        /*05fc*/ 	.word	0x00000180
        /*0600*/ 	.word	0x000000ff
        /*0604*/ 	.word	0x00038800
        /*0608*/ 	.short	0x0100
        /*060a*/ 	.byte	0x08
	.zero		1


	//   ....[1]....
        /*060c*/ 	.word	0x00000190
        /*0610*/ 	.word	0x000000ff
        /*0614*/ 	.word	0x00038820
        /*0618*/ 	.short	0x0100
        /*061a*/ 	.byte	0x08
	.zero		1


	//   ....[2]....
        /*061c*/ 	.word	0x00000280
        /*0620*/ 	.word	0x000000ff
        /*0624*/ 	.word	0x00038830
        /*0628*/ 	.short	0x0100
        /*062a*/ 	.byte	0x08
	.zero		1


	//   ....[3]....
        /*062c*/ 	.word	0x00000290
        /*0630*/ 	.word	0x000000ff
        /*0634*/ 	.word	0x00038840
        /*0638*/ 	.short	0x0100
        /*063a*/ 	.byte	0x08
	.zero		1


	//   ....[4]....
        /*063c*/ 	.word	0x000002a0
        /*0640*/ 	.word	0x000000ff
        /*0644*/ 	.word	0x00038838
        /*0648*/ 	.short	0x0100
        /*064a*/ 	.byte	0x08
	.zero		1


	//   ....[5]....
        /*064c*/ 	.word	0x000002b0
        /*0650*/ 	.word	0x000000ff
        /*0654*/ 	.word	0x00038848
        /*0658*/ 	.short	0x0100
        /*065a*/ 	.byte	0x08
	.zero		1


	//   ....[6]....
        /*065c*/ 	.word	0x000003e0
        /*0660*/ 	.word	0x000000ff
        /*0664*/ 	.word	0x00038850
        /*0668*/ 	.short	0x0100
        /*066a*/ 	.byte	0x08
	.zero		1


	//   ....[7]....
        /*066c*/ 	.word	0x000003f0
        /*0670*/ 	.word	0x000000ff
        /*0674*/ 	.word	0x00038860
        /*0678*/ 	.short	0x0100
        /*067a*/ 	.byte	0x08
	.zero		1


	//   ....[8]....
        /*067c*/ 	.word	0x00000400
        /*0680*/ 	.word	0x000000ff
        /*0684*/ 	.word	0x00038858
        /*0688*/ 	.short	0x0100
        /*068a*/ 	.byte	0x08
	.zero		1


	//   ....[9]....
        /*068c*/ 	.word	0x00000410
        /*0690*/ 	.word	0x000000ff
        /*0694*/ 	.word	0x00038868
        /*0698*/ 	.short	0x0100
        /*069a*/ 	.byte	0x08
	.zero		1


	//   ....[10]....
        /*069c*/ 	.word	0x00000500
        /*06a0*/ 	.word	0x000000ff
        /*06a4*/ 	.word	0x00038870
        /*06a8*/ 	.short	0x0100
        /*06aa*/ 	.byte	0x06
	.zero		1


	//   ....[11]....
        /*06ac*/ 	.word	0x00000510
        /*06b0*/ 	.word	0x000000ff
        /*06b4*/ 	.word	0x00038880
        /*06b8*/ 	.short	0x0100
        /*06ba*/ 	.byte	0x06
	.zero		1


	//   ....[12]....
        /*06bc*/ 	.word	0x00000520
        /*06c0*/ 	.word	0x000000ff
        /*06c4*/ 	.word	0x00038878
        /*06c8*/ 	.short	0x0100
        /*06ca*/ 	.byte	0x06
	.zero		1


	//   ....[13]....
        /*06cc*/ 	.word	0x00000530
        /*06d0*/ 	.word	0x000000ff
        /*06d4*/ 	.word	0x00038888
        /*06d8*/ 	.short	0x0100
        /*06da*/ 	.byte	0x06
	.zero		1


	//   ....[14]....
        /*06dc*/ 	.word	0x00000660
        /*06e0*/ 	.word	0x000000ff
        /*06e4*/ 	.word	0x00038890
        /*06e8*/ 	.short	0x0100
        /*06ea*/ 	.byte	0x08
	.zero		1


	//   ....[15]....
        /*06ec*/ 	.word	0x00000670
        /*06f0*/ 	.word	0x000000ff
        /*06f4*/ 	.word	0x000388a0
        /*06f8*/ 	.short	0x0100
        /*06fa*/ 	.byte	0x08
	.zero		1


	//   ....[16]....
        /*06fc*/ 	.word	0x00000680
        /*0700*/ 	.word	0x000000ff
        /*0704*/ 	.word	0x00038898
        /*0708*/ 	.short	0x0100
        /*070a*/ 	.byte	0x08
	.zero		1


	//   ....[17]....
        /*070c*/ 	.word	0x00000690
        /*0710*/ 	.word	0x000000ff
        /*0714*/ 	.word	0x000388a8
        /*0718*/ 	.short	0x0100
        /*071a*/ 	.byte	0x08
	.zero		1


	//   ....[18]....
        /*071c*/ 	.word	0x000007d0
        /*0720*/ 	.word	0x000000ff
        /*0724*/ 	.word	0x000388b0
        /*0728*/ 	.short	0x0100
        /*072a*/ 	.byte	0x08
	.zero		1


	//   ....[19]....
        /*072c*/ 	.word	0x000007e0
        /*0730*/ 	.word	0x000000ff
        /*0734*/ 	.word	0x000388c0
        /*0738*/ 	.short	0x0100
        /*073a*/ 	.byte	0x08
	.zero		1


	//   ....[20]....
        /*073c*/ 	.word	0x000007f0
        /*0740*/ 	.word	0x000000ff
        /*0744*/ 	.word	0x000388b8
        /*0748*/ 	.short	0x0100
        /*074a*/ 	.byte	0x08
	.zero		1


	//   ....[21]....
        /*074c*/ 	.word	0x00000800
        /*0750*/ 	.word	0x000000ff
        /*0754*/ 	.word	0x000388c8
        /*0758*/ 	.short	0x0100
        /*075a*/ 	.byte	0x08
	.zero		1


	//   ....[22]....
        /*075c*/ 	.word	0x000018f0
        /*0760*/ 	.word	0x000000ff
        /*0764*/ 	.word	0x00038800
        /*0768*/ 	.short	0x010a
        /*076a*/ 	.byte	0x06
	.zero		1


	//   ....[23]....
        /*076c*/ 	.word	0x000019c0
        /*0770*/ 	.word	0x00000000
        /*0774*/ 	.word	0x00038830
        /*0778*/ 	.short	0x010a
        /*077a*/ 	.byte	0x3f
	.zero		1


	//   ....[24]....
        /*077c*/ 	.word	0x00001a00
        /*0780*/ 	.word	0x00000000
        /*0784*/ 	.word	0x00038830
        /*0788*/ 	.short	0x010a
        /*078a*/ 	.byte	0x3f
	.zero		1


	//   ....[25]....
        /*078c*/ 	.word	0x00004640
        /*0790*/ 	.word	0x000000ff
        /*0794*/ 	.word	0x00000000
        /*0798*/ 	.short	0x0101
        /*079a*/ 	.byte	0x04
	.zero		1


	//   ....[26]....
        /*079c*/ 	.word	0x00005d10
        /*07a0*/ 	.word	0x000000ff
        /*07a4*/ 	.word	0x00038830
        /*07a8*/ 	.short	0x010a
        /*07aa*/ 	.byte	0x04
	.zero		1


	//   ....[27]....
        /*07ac*/ 	.word	0x00005d60
        /*07b0*/ 	.word	0x000000ff
        /*07b4*/ 	.word	0x00038830
        /*07b8*/ 	.short	0x010a
        /*07ba*/ 	.byte	0x04
	.zero		1


	//   ....[28]....
        /*07bc*/ 	.word	0x000082d0
        /*07c0*/ 	.word	0x000000ff
        /*07c4*/ 	.word	0x00038850
        /*07c8*/ 	.short	0x010a
        /*07ca*/ 	.byte	0x04
	.zero		1


	//   ....[29]....
        /*07cc*/ 	.word	0x00008310
        /*07d0*/ 	.word	0x000000ff
        /*07d4*/ 	.word	0x00038850
        /*07d8*/ 	.short	0x010a
        /*07da*/ 	.byte	0x04
	.zero		1


	//   ....[30]....
        /*07dc*/ 	.word	0x00009030
        /*07e0*/ 	.word	0x000000ff
        /*07e4*/ 	.word	0x00000000
        /*07e8*/ 	.short	0x0101
        /*07ea*/ 	.byte	0x06
	.zero		1


	//   ....[31]....
        /*07ec*/ 	.word	0x00009e30
        /*07f0*/ 	.word	0x000000ff
        /*07f4*/ 	.word	0x00000000
        /*07f8*/ 	.short	0x0101
        /*07fa*/ 	.byte	0x04
	.zero		1


	//   ....[32]....
        /*07fc*/ 	.word	0x0000a040
        /*0800*/ 	.word	0x000000ff
        /*0804*/ 	.word	0x00038830
        /*0808*/ 	.short	0x010a
        /*080a*/ 	.byte	0x04
	.zero		1


	//   ....[33]....
        /*080c*/ 	.word	0x0000a080
        /*0810*/ 	.word	0x000000ff
        /*0814*/ 	.word	0x00038830
        /*0818*/ 	.short	0x010a
        /*081a*/ 	.byte	0x04
	.zero		1


	//   ....[34]....
        /*081c*/ 	.word	0x0000c9e0
        /*0820*/ 	.word	0x000000ff
        /*0824*/ 	.word	0x00038850
        /*0828*/ 	.short	0x010a
        /*082a*/ 	.byte	0x04
	.zero		1


	//   ....[35]....
        /*082c*/ 	.word	0x0000ca20
        /*0830*/ 	.word	0x000000ff
        /*0834*/ 	.word	0x00038850
        /*0838*/ 	.short	0x010a
        /*083a*/ 	.byte	0x04
	.zero		1


	//   ....[36]....
        /*083c*/ 	.word	0x0000d090
        /*0840*/ 	.word	0x000000ff
        /*0844*/ 	.word	0x00000000
        /*0848*/ 	.short	0x0101
        /*084a*/ 	.byte	0x06
	.zero		1


	//   ....[37]....
        /*084c*/ 	.word	0x0000de80
        /*0850*/ 	.word	0x000000ff
        /*0854*/ 	.word	0x00000000
        /*0858*/ 	.short	0x0101
        /*085a*/ 	.byte	0x04
	.zero		1


	//   ....[38]....
        /*085c*/ 	.word	0x0000e7a0
        /*0860*/ 	.word	0x000000ff
        /*0864*/ 	.word	0x00038850
        /*0868*/ 	.short	0x010a
        /*086a*/ 	.byte	0x07
	.zero		1


	//   ....[39]....
        /*086c*/ 	.word	0x0000e7e0
        /*0870*/ 	.word	0x000000ff
        /*0874*/ 	.word	0x00038850
        /*0878*/ 	.short	0x010a
        /*087a*/ 	.byte	0x07
	.zero		1


	//   ....[40]....
        /*087c*/ 	.word	0x0000ee30
        /*0880*/ 	.word	0x000000ff
        /*0884*/ 	.word	0x00000000
        /*0888*/ 	.short	0x0101
        /*088a*/ 	.byte	0x04
	.zero		1


	//   ....[41]....
        /*088c*/ 	.word	0x00010d80
        /*0890*/ 	.word	0x000000ff
        /*0894*/ 	.word	0x00000000
        /*0898*/ 	.short	0x0101
        /*089a*/ 	.byte	0x05
	.zero		1


	//   ....[42]....
        /*089c*/ 	.word	0x000133f0
        /*08a0*/ 	.word	0x00000000
        /*08a4*/ 	.word	0x00038840
        /*08a8*/ 	.short	0x010a
        /*08aa*/ 	.byte	0x3f
	.zero		1


	//   ....[43]....
        /*08ac*/ 	.word	0x00013a10
        /*08b0*/ 	.word	0x00000000
        /*08b4*/ 	.word	0x00038830
        /*08b8*/ 	.short	0x0107
        /*08ba*/ 	.byte	0x3f
	.zero		1


	//   ....[44]....
        /*08bc*/ 	.word	0x00013ad0
        /*08c0*/ 	.word	0x00000000
        /*08c4*/ 	.word	0x00038830
        /*08c8*/ 	.short	0x0101
        /*08ca*/ 	.byte	0x3f
	.zero		1


	//   ....[45]....
        /*08cc*/ 	.word	0x000145b0
        /*08d0*/ 	.word	0x00000011
        /*08d4*/ 	.word	0x00038800
        /*08d8*/ 	.short	0x0107
        /*08da*/ 	.byte	0x3f
	.zero		1


	//   ....[46]....
        /*08dc*/ 	.word	0x000146a0
        /*08e0*/ 	.word	0x00000011
        /*08e4*/ 	.word	0x00038800
        /*08e8*/ 	.short	0x0101
        /*08ea*/ 	.byte	0x3f
	.zero		1


	//   ....[47]....
        /*08ec*/ 	.word	0x000146c0
        /*08f0*/ 	.word	0x00000011
        /*08f4*/ 	.word	0x00038820
        /*08f8*/ 	.short	0x010a
        /*08fa*/ 	.byte	0x3f
	.zero		1


	//   ....[48]....
        /*08fc*/ 	.word	0x00014a10
        /*0900*/ 	.word	0x00000006
        /*0904*/ 	.word	0x00038840
        /*0908*/ 	.short	0x010a
        /*090a*/ 	.byte	0x3f
	.zero		1


	//   ....[49]....
        /*090c*/ 	.word	0x00014ed0
        /*0910*/ 	.word	0x00000006
        /*0914*/ 	.word	0x00038830
        /*0918*/ 	.short	0x0107
        /*091a*/ 	.byte	0x3f
	.zero		1


	//   ....[50]....
        /*091c*/ 	.word	0x00014f80
        /*0920*/ 	.word	0x00000006
        /*0924*/ 	.word	0x00038830
        /*0928*/ 	.short	0x0101
        /*092a*/ 	.byte	0x3f
	.zero		1


	//   ....[51]....
        /*092c*/ 	.word	0x00014fe0
        /*0930*/ 	.word	0x00000006
        /*0934*/ 	.word	0x00038860
        /*0938*/ 	.short	0x010a
        /*093a*/ 	.byte	0x3f
	.zero		1


	//   ....[52]....
        /*093c*/ 	.word	0x000154e0
        /*0940*/ 	.word	0x00000006
        /*0944*/ 	.word	0x00038850
        /*0948*/ 	.short	0x0107
        /*094a*/ 	.byte	0x3f
	.zero		1


	//   ....[53]....
        /*094c*/ 	.word	0x000156a0
        /*0950*/ 	.word	0x00000006
        /*0954*/ 	.word	0x00038850
        /*0958*/ 	.short	0x0101
        /*095a*/ 	.byte	0x3f
	.zero		1


	//   ....[54]....
        /*095c*/ 	.word	0x000158a0
        /*0960*/ 	.word	0x00000004
        /*0964*/ 	.word	0x00038860
        /*0968*/ 	.short	0x010a
        /*096a*/ 	.byte	0x3f
	.zero		1


	//   ....[55]....
        /*096c*/ 	.word	0x00015d80
        /*0970*/ 	.word	0x00000004
        /*0974*/ 	.word	0x00038850
        /*0978*/ 	.short	0x0107
        /*097a*/ 	.byte	0x3f
	.zero		1


	//   ....[56]....
        /*097c*/ 	.word	0x00015e30
        /*0980*/ 	.word	0x00000004
        /*0984*/ 	.word	0x00038850
        /*0988*/ 	.short	0x0101
        /*098a*/ 	.byte	0x3f
	.zero		1


	//   ....[57]....
        /*098c*/ 	.word	0x000160d0
        /*0990*/ 	.word	0x00000004
        /*0994*/ 	.word	0x00038820
        /*0998*/ 	.short	0x010a
        /*099a*/ 	.byte	0x3f
	.zero		1


	//   ....[58]....
        /*099c*/ 	.word	0x00016270
        /*09a0*/ 	.word	0x00000005
        /*09a4*/ 	.word	0x00038840
        /*09a8*/ 	.short	0x010a
        /*09aa*/ 	.byte	0x3f
	.zero		1


	//   ....[59]....
        /*09ac*/ 	.word	0x00016310
        /*09b0*/ 	.word	0x00000017
        /*09b4*/ 	.word	0x00038840
        /*09b8*/ 	.short	0x010a
        /*09ba*/ 	.byte	0x3f
	.zero		1


	//   ....[60]....
        /*09bc*/ 	.word	0x00016350
        /*09c0*/ 	.word	0x00000005
        /*09c4*/ 	.word	0x00038860
        /*09c8*/ 	.short	0x010a
        /*09ca*/ 	.byte	0x3f
	.zero		1


	//   ....[61]....
        /*09cc*/ 	.word	0x00016390
        /*09d0*/ 	.word	0x00000017
        /*09d4*/ 	.word	0x00038860
        /*09d8*/ 	.short	0x010a
        /*09da*/ 	.byte	0x3f
	.zero		1


	//   ....[62]....
        /*09dc*/ 	.word	0x00016410
        /*09e0*/ 	.word	0x00000003
        /*09e4*/ 	.word	0x00038800
        /*09e8*/ 	.short	0x010a
        /*09ea*/ 	.byte	0x3f
	.zero		1


	//   ....[63]....
        /*09ec*/ 	.word	0x00016460
        /*09f0*/ 	.word	0x00000000
        /*09f4*/ 	.word	0x00038830
        /*09f8*/ 	.short	0x010a
        /*09fa*/ 	.byte	0x3f
	.zero		1


	//   ....[64]....
        /*09fc*/ 	.word	0x000164d0
        /*0a00*/ 	.word	0x00000099
        /*0a04*/ 	.word	0x00038830
        /*0a08*/ 	.short	0x010a
        /*0a0a*/ 	.byte	0x3f
	.zero		1


	//   ....[65]....
        /*0a0c*/ 	.word	0x00016530
        /*0a10*/ 	.word	0x00000002
        /*0a14*/ 	.word	0x00038850
        /*0a18*/ 	.short	0x010a
        /*0a1a*/ 	.byte	0x3f
	.zero		1


	//   ....[66]....
        /*0a1c*/ 	.word	0x00016590
        /*0a20*/ 	.word	0x00000004
        /*0a24*/ 	.word	0x00038830
        /*0a28*/ 	.short	0x010a
        /*0a2a*/ 	.byte	0x3f
	.zero		1


	//   ....[67]....
        /*0a2c*/ 	.word	0x000165f0
        /*0a30*/ 	.word	0x00000002
        /*0a34*/ 	.word	0x00038850
        /*0a38*/ 	.short	0x010a
        /*0a3a*/ 	.byte	0x3f
	.zero		1


	//   ....[68]....
        /*0a3c*/ 	.word	0x00016650
        /*0a40*/ 	.word	0x00000007
        /*0a44*/ 	.word	0x00038850
        /*0a48*/ 	.short	0x010a
        /*0a4a*/ 	.byte	0x3f
	.zero		1


	//   ....[69]....
        /*0a4c*/ 	.word	0x00016750
        /*0a50*/ 	.word	0x00000000
        /*0a54*/ 	.word	0x00038840
        /*0a58*/ 	.short	0x010a
        /*0a5a*/ 	.byte	0x3f
	.zero		1


	//   ....[70]....
        /*0a5c*/ 	.word	0x00017980
        /*0a60*/ 	.word	0x00000011
        /*0a64*/ 	.word	0x00038820
        /*0a68*/ 	.short	0x010a
        /*0a6a*/ 	.byte	0x3f
	.zero		1


	//   ....[71]....
        /*0a6c*/ 	.word	0x000179d0
        /*0a70*/ 	.word	0x00000006
        /*0a74*/ 	.word	0x00038840
        /*0a78*/ 	.short	0x010a
        /*0a7a*/ 	.byte	0x3f
	.zero		1


	//   ....[72]....
        /*0a7c*/ 	.word	0x00018020
        /*0a80*/ 	.word	0x00000006
        /*0a84*/ 	.word	0x00038860
        /*0a88*/ 	.short	0x010a
        /*0a8a*/ 	.byte	0x3f
	.zero		1


	//   ....[73]....
        /*0a8c*/ 	.word	0x00018790
        /*0a90*/ 	.word	0x00000004
        /*0a94*/ 	.word	0x00038860
        /*0a98*/ 	.short	0x010a
        /*0a9a*/ 	.byte	0x3f
	.zero		1


	//   ....[74]....
        /*0a9c*/ 	.word	0x00019040
        /*0aa0*/ 	.word	0x00000004
        /*0aa4*/ 	.word	0x00038820
        /*0aa8*/ 	.short	0x010a
        /*0aaa*/ 	.byte	0x3f
	.zero		1


	//   ....[75]....
        /*0aac*/ 	.word	0x000191e0
        /*0ab0*/ 	.word	0x00000005
        /*0ab4*/ 	.word	0x00038840
        /*0ab8*/ 	.short	0x010a
        /*0aba*/ 	.byte	0x3f
	.zero		1


	//   ....[76]....
        /*0abc*/ 	.word	0x00019230
        /*0ac0*/ 	.word	0x00000017
        /*0ac4*/ 	.word	0x00038840
        /*0ac8*/ 	.short	0x010a
        /*0aca*/ 	.byte	0x3f
	.zero		1


	//   ....[77]....
        /*0acc*/ 	.word	0x00019280
        /*0ad0*/ 	.word	0x00000005
        /*0ad4*/ 	.word	0x00038860
        /*0ad8*/ 	.short	0x010a
        /*0ada*/ 	.byte	0x3f
	.zero		1


	//----- nvinfo : EIATTR_NUM_MBARRIERS
	.align		4
.L_269:
        /*0adc*/ 	.byte	0x03, 0x38
        /*0ade*/ 	.short	0x0016


	//----- nvinfo : EIATTR_EXIT_INSTR_OFFSETS
	.align		4
        /*0ae0*/ 	.byte	0x04, 0x1c
        /*0ae2*/ 	.short	(.L_271 - .L_270)


	//   ....[0]....
.L_270:
        /*0ae4*/ 	.word	0x00000950


	//   ....[1]....
        /*0ae8*/ 	.word	0x00011fe0


	//   ....[2]....
        /*0aec*/ 	.word	0x000163e0


	//----- nvinfo : EIATTR_MAX_THREADS
	.align		4
.L_271:
        /*0af0*/ 	.byte	0x04, 0x05
        /*0af2*/ 	.short	(.L_273 - .L_272)
.L_272:
        /*0af4*/ 	.word	0x00000180
        /*0af8*/ 	.word	0x00000001
        /*0afc*/ 	.word	0x00000001


	//----- nvinfo : EIATTR_CRS_STACK_SIZE
	.align		4
.L_273:
        /*0b00*/ 	.byte	0x04, 0x1e
        /*0b02*/ 	.short	(.L_275 - .L_274)
.L_274:
        /*0b04*/ 	.word	0x00000000


	//----- nvinfo : EIATTR_CBANK_PARAM_SIZE
	.align		4
.L_275:
        /*0b08*/ 	.byte	0x03, 0x19
        /*0b0a*/ 	.short	0x0af0


	//----- nvinfo : EIATTR_PARAM_CBANK
	.align		4
        /*0b0c*/ 	.byte	0x04, 0x0a
        /*0b0e*/ 	.short	(.L_277 - .L_276)
	.align		4
.L_276:
        /*0b10*/ 	.word	index@(.nv.constant0._ZN7cutlass13device_kernelIN5flash11enable_sm90INS1_16FlashAttnFwdSm90INS1_25CollectiveMainloopFwdSm90ILi2EN4cute5tupleIJNS5_1CILi1EEES8_S8_EEENS6_IJNS7_ILi128EEENS7_ILi80EEENS7_ILi256EEEEEELi256ENS_10bfloat16_tEfNS_4arch4Sm90ELb1ELb0ELb1ELb0ELb1ELb0ELb0ELb1ELb1ELb1ELb0ELb0EEENS1_21CollectiveEpilogueFwdINS6_IJSA_SC_SB_EEES9_SE_SG_Li256ELb0ELb1ELb0ELb0EEENS1_30DynamicPersistentTileSchedulerILi256ELi128ELb0ELb1ELb1EEEEEEEEEvNT_6ParamsE)
        /*0b14*/ 	.short	0x0210
        /*0b16*/ 	.short	0x0af0


	//----- nvinfo : EIATTR_SW_WAR
	.align		4
.L_277:
        /*0b18*/ 	.byte	0x04, 0x36
        /*0b1a*/ 	.short	(.L_279 - .L_278)
.L_278:
        /*0b1c*/ 	.word	0x00000008
.L_279:


//--------------------- .nv.info._ZN7cutlass13device_kernelIN5flash11enable_sm90INS1_16FlashAttnFwdSm90INS1_25CollectiveMainloopFwdSm90ILi2EN4cute5tupleIJNS5_1CILi1EEES8_S8_EEENS6_IJNS7_ILi128EEENS7_ILi80EEENS7_ILi256EEEEEELi256ENS_10bfloat16_tEfNS_4arch4Sm90ELb1ELb0ELb1ELb1ELb1ELb0ELb0ELb1ELb1ELb1ELb0ELb0EEENS1_21CollectiveEpilogueFwdINS6_IJSA_SC_SB_EEES9_SE_SG_Li256ELb1ELb1ELb0ELb0EEENS1_36VarlenDynamicPersistentTileSchedulerILi128ELi80ELi256ELi128ELb0ELb1ELb1ELb1ELb1ELb1EEEEEEEEEvNT_6ParamsE --------------------------
	.section	.nv.info._ZN7cutlass13device_kernelIN5flash11enable_sm90INS1_16FlashAttnFwdSm90INS1_25CollectiveMainloopFwdSm90ILi2EN4cute5tupleIJNS5_1CILi1EEES8_S8_EEENS6_IJNS7_ILi128EEENS7_ILi80EEENS7_ILi256EEEEEELi256ENS_10bfloat16_tEfNS_4arch4Sm90ELb1ELb0ELb1ELb1ELb1ELb0ELb0ELb1ELb1ELb1ELb0ELb0EEENS1_21CollectiveEpilogueFwdINS6_IJSA_SC_SB_EEES9_SE_SG_Li256ELb1ELb1ELb0ELb0EEENS1_36VarlenDynamicPersistentTileSchedulerILi128ELi80ELi256ELi128ELb0ELb1ELb1ELb1ELb1ELb1EEEEEEEEEvNT_6ParamsE,"",@"SHT_CUDA_INFO"
	.sectionflags	@""
	.align	4


	//----- nvinfo : EIATTR_CUDA_API_VERSION
	.align		4
        /*0000*/ 	.byte	0x04, 0x37
        /*0002*/ 	.short	(.L_281 - .L_280)
.L_280:
        /*0004*/ 	.word	0x00000082


	//----- nvinfo : EIATTR_KPARAM_INFO
	.align		4
.L_281:
        /*0008*/ 	.byte	0x04, 0x17
        /*000a*/ 	.short	(.L_283 - .L_282)
.L_282:
        /*000c*/ 	.word	0x00000000
        /*0010*/ 	.short	0x0000
        /*0012*/ 	.short	0x0070
        /*0014*/ 	.byte	0x00, 0xf0, 0x01, 0x2a


	//----- nvinfo : EIATTR_SPARSE_MMA_MASK
	.align		4
.L_283:
        /*0018*/ 	.byte	0x03, 0x50
        /*001a*/ 	.short	0x0000


	//----- nvinfo : EIATTR_MAXREG_COUNT
	.align		4
        /*001c*/ 	.byte	0x03, 0x1b
        /*001e*/ 	.short	0x00a8


	//----- nvinfo : EIATTR_NUM_BARRIERS
	.align		4
        /*0020*/ 	.byte	0x02, 0x4c
        /*0022*/ 	.byte	0x09
	.zero		1


	//----- nvinfo : EIATTR_EXTERNS
	.align		4
        /*0024*/ 	.byte	0x04, 0x0f
        /*0026*/ 	.short	(.L_285 - .L_284)


	//   ....[0]....
	.align		4
.L_284:
        /*0028*/ 	.word	index@(__assertfail)


	//----- nvinfo : EIATTR_ANNOTATIONS
	.align		4
.L_285:
        /*002c*/ 	.byte	0x04, 0x55
        /*002e*/ 	.short	(.L_287 - .L_286)


	//   ....[0]....
.L_286:
        /* <DEDUP_REMOVED lines=20> */


	//----- nvinfo : EIATTR_MERCURY_ISA_VERSION
	.align		4
.L_287:
        /*0160*/ 	.byte	0x03, 0x5f
        /*0162*/ 	.short	0x0101


	//----- nvinfo : EIATTR_UNUSED_LOAD_BYTE_OFFSET
	.align		4
        /*0164*/ 	.byte	0x04, 0x44
        /*0166*/ 	.short	(.L_289 - .L_288)


	//   ....[0]....
.L_288:
        /*0168*/ 	.word	0x00000950
        /*016c*/ 	.word	0x0000fff0


	//   ....[1]....
        /*0170*/ 	.word	0x0000f770
        /*0174*/ 	.word	0x0000fff0


	//----- nvinfo : EIATTR_INT_WARP_WIDE_INSTR_OFFSETS
	.align		4
.L_289:
        /*0178*/ 	.byte	0x04, 0x31
        /*017a*/ 	.short	(.L_291 - .L_290)


	//   ....[0]....
.L_290:
        /*017c*/ 	.word	0x000000c0


	//   ....[1]....
        /*0180*/ 	.word	0x000000d0


	//   ....[2]....
        /*0184*/ 	.word	0x00000170


	//   ....[3]....
        /*0188*/ 	.word	0x00013a00


	//   ....[4]....
        /*018c*/ 	.word	0x00013a90


	//   ....[5]....
        /*0190*/ 	.word	0x00016a40


	//   ....[6]....
        /*0194*/ 	.word	0x00016ad0


	//----- nvinfo : EIATTR_COOP_GROUP_MASK_REGIDS
	.align		4
.L_291:
        /*0198*/ 	.byte	0x04, 0x29
        /*019a*/ 	.short	(.L_293 - .L_292)


	//   ....[0]....
.L_292:
        /*019c*/ 	.word	0xffffffff


	//   ....[1]....
        /*01a0*/ 	.word	0xffffffff


	//   ....[2]....
        /*01a4*/ 	.word	0xffffffff


	//   ....[3]....
        /*01a8*/ 	.word	0xffffffff


	//   ....[4]....
        /*01ac*/ 	.word	0xffffffff


	//   ....[5]....
        /*01b0*/ 	.word	0xffffffff


	//   ....[6]....
        /*01b4*/ 	.word	0xffffffff


	//   ....[7]....
        /*01b8*/ 	.word	0xffffffff


	//   ....[8]....
        /*01bc*/ 	.word	0xffffffff


	//   ....[9]....
        /*01c0*/ 	.word	0xffffffff


	//   ....[10]....
        /*01c4*/ 	.word	0xffffffff


	//   ....[11]....
        /*01c8*/ 	.word	0xffffffff


	//   ....[12]....
        /*01cc*/ 	.word	0xffffffff


	//   ....[13]....
        /*01d0*/ 	.word	0xffffffff


	//   ....[14]....
        /*01d4*/ 	.word	0xffffffff


	//   ....[15]....
        /*01d8*/ 	.word	0xffffffff


	//   ....[16]....
        /*01dc*/ 	.word	0xffffffff


	//   ....[17]....
        /*01e0*/ 	.word	0xffffffff


	//   ....[18]....
        /*01e4*/ 	.word	0xffffffff


	//   ....[19]....
        /*01e8*/ 	.word	0xffffffff


	//   ....[20]....
        /*01ec*/ 	.word	0xffffffff


	//   ....[21]....
        /*01f0*/ 	.word	0xffffffff


	//   ....[22]....
        /*01f4*/ 	.word	0xffffffff


	//   ....[23]....
        /*01f8*/ 	.word	0xffffffff


	//   ....[24]....
        /*01fc*/ 	.word	0xffffffff


	//   ....[25]....
        /*0200*/ 	.word	0xffffffff


	//   ....[26]....
        /*0204*/ 	.word	0xffffffff


	//   ....[27]....
        /*0208*/ 	.word	0xffffffff


	//   ....[28]....
        /*020c*/ 	.word	0xffffffff


	//   ....[29]....
        /*0210*/ 	.word	0xffffffff


	//   ....[30]....
        /*0214*/ 	.word	0xffffffff


	//   ....[31]....
        /*0218*/ 	.word	0xffffffff


	//   ....[32]....
        /*021c*/ 	.word	0xffffffff


	//   ....[33]....
        /*0220*/ 	.word	0xffffffff


	//   ....[34]....
        /*0224*/ 	.word	0xffffffff


	//   ....[35]....
        /*0228*/ 	.word	0xffffffff


	//   ....[36]....
        /*022c*/ 	.word	0xffffffff


	//   ....[37]....
        /*0230*/ 	.word	0xffffffff


	//   ....[38]....
        /*0234*/ 	.word	0xffffffff


	//   ....[39]....
        /*0238*/ 	.word	0xffffffff


	//   ....[40]....
        /*023c*/ 	.word	0xffffffff


	//   ....[41]....
        /*0240*/ 	.word	0xffffffff


	//   ....[42]....
        /*0244*/ 	.word	0xffffffff


	//   ....[43]....
        /*0248*/ 	.word	0xffffffff


	//   ....[44]....
        /*024c*/ 	.word	0xffffffff


	//   ....[45]....
        /*0250*/ 	.word	0xffffffff


	//   ....[46]....
        /*0254*/ 	.word	0xffffffff


	//   ....[47]....
        /*0258*/ 	.word	0xffffffff


	//   ....[48]....
        /*025c*/ 	.word	0xffffffff


	//   ....[49]....
        /*0260*/ 	.word	0xffffffff


	//   ....[50]....
        /*0264*/ 	.word	0xffffffff


	//   ....[51]....
        /*0268*/ 	.word	0xffffffff


	//   ....[52]....
        /*026c*/ 	.word	0xffffffff


	//   ....[53]....
        /*0270*/ 	.word	0xffffffff


	//   ....[54]....
        /*0274*/ 	.word	0xffffffff


	//   ....[55]....
        /*0278*/ 	.word	0xffffffff


	//   ....[56]....
        /*027c*/ 	.word	0xffffffff


	//   ....[57]....
        /*0280*/ 	.word	0xffffffff


	//   ....[58]....
        /*0284*/ 	.word	0xffffffff


	//   ....[59]....
        /*0288*/ 	.word	0xffffffff


	//   ....[60]....
        /*028c*/ 	.word	0xffffffff


	//   ....[61]....
        /*0290*/ 	.word	0xffffffff


	//   ....[62]....
        /*0294*/ 	.word	0xffffffff


	//   ....[63]....
        /*0298*/ 	.word	0xffffffff


	//   ....[64]....
        /*029c*/ 	.word	0xffffffff


	//   ....[65]....
        /*02a0*/ 	.word	0xffffffff


	//   ....[66]....
        /*02a4*/ 	.word	0xffffffff


	//   ....[67]....
        /*02a8*/ 	.word	0xffffffff


	//   ....[68]....
        /*02ac*/ 	.word	0xffffffff


	//   ....[69]....
        /*02b0*/ 	.word	0xffffffff


	//   ....[70]....
        /*02b4*/ 	.word	0xffffffff


	//   ....[71]....
        /*02b8*/ 	.word	0xffffffff


	//   ....[72]....
        /*02bc*/ 	.word	0xffffffff


	//   ....[73]....
        /*02c0*/ 	.word	0xffffffff


	//   ....[74]....
        /*02c4*/ 	.word	0xffffffff


	//   ....[75]....
        /*02c8*/ 	.word	0xffffffff


	//   ....[76]....
        /*02cc*/ 	.word	0xffffffff


	//   ....[77]....
        /*02d0*/ 	.word	0xffffffff


	//   ....[78]....
        /*02d4*/ 	.word	0xffffffff


	//   ....[79]....
        /*02d8*/ 	.word	0xffffffff


	//   ....[80]....
        /*02dc*/ 	.word	0xffffffff


	//   ....[81]....
        /*02e0*/ 	.word	0xffffffff


	//   ....[82]....
        /*02e4*/ 	.word	0xffffffff


	//   ....[83]....
        /*02e8*/ 	.word	0xffffffff


	//   ....[84]....
        /*02ec*/ 	.word	0xffffffff


	//   ....[85]....
        /*02f0*/ 	.word	0xffffffff


	//   ....[86]....
        /*02f4*/ 	.word	0xffffffff


	//   ....[87]....
        /*02f8*/ 	.word	0xffffffff


	//   ....[88]....
        /*02fc*/ 	.word	0xffffffff


	//   ....[89]....
        /*0300*/ 	.word	0xffffffff


	//   ....[90]....
        /*0304*/ 	.word	0xffffffff


	//   ....[91]....
        /*0308*/ 	.word	0xffffffff


	//   ....[92]....
        /*030c*/ 	.word	0xffffffff


	//   ....[93]....
        /*0310*/ 	.word	0xffffffff


	//   ....[94]....
        /*0314*/ 	.word	0xffffffff


	//   ....[95]....
        /*0318*/ 	.word	0xffffffff


	//   ....[96]....
        /*031c*/ 	.word	0xffffffff


	//   ....[97]....
        /*0320*/ 	.word	0xffffffff


	//   ....[98]....
        /*0324*/ 	.word	0xffffffff


	//   ....[99]....
        /*0328*/ 	.word	0xffffffff


	//   ....[100]....
        /*032c*/ 	.word	0xffffffff


	//   ....[101]....
        /*0330*/ 	.word	0xffffffff


	//   ....[102]....
        /*0334*/ 	.word	0xffffffff


	//   ....[103]....
        /*0338*/ 	.word	0xffffffff


	//   ....[104]....
        /*033c*/ 	.word	0xffffffff


	//   ....[105]....
        /*0340*/ 	.word	0xffffffff


	//   ....[106]....
        /*0344*/ 	.word	0xffffffff


	//   ....[107]....
        /*0348*/ 	.word	0xffffffff


	//   ....[108]....
        /*034c*/ 	.word	0xffffffff


	//   ....[109]....
        /*0350*/ 	.word	0xffffffff


	//   ....[110]....
        /*0354*/ 	.word	0xffffffff


	//   ....[111]....
        /*0358*/ 	.word	0xffffffff


	//   ....[112]....
        /*035c*/ 	.word	0xffffffff


	//   ....[113]....
        /*0360*/ 	.word	0xffffffff


	//   ....[114]....
        /*0364*/ 	.word	0xffffffff


	//   ....[115]....
        /*0368*/ 	.word	0xffffffff


	//   ....[116]....
        /*036c*/ 	.word	0xffffffff


	//   ....[117]....
        /*0370*/ 	.word	0xffffffff


	//   ....[118]....
        /*0374*/ 	.word	0xffffffff


	//   ....[119]....
        /*0378*/ 	.word	0xffffffff


	//   ....[120]....
        /*037c*/ 	.word	0xffffffff


	//   ....[121]....
        /*0380*/ 	.word	0xffffffff


	//   ....[122]....
        /*0384*/ 	.word	0xffffffff


	//   ....[123]....
        /*0388*/ 	.word	0xffffffff


	//   ....[124]....
        /*038c*/ 	.word	0xffffffff


	//   ....[125]....
        /*0390*/ 	.word	0xffffffff


	//   ....[126]....
        /*0394*/ 	.word	0xffffffff


	//   ....[127]....
        /*0398*/ 	.word	0xffffffff


	//   ....[128]....
        /*039c*/ 	.word	0xffffffff


	//   ....[129]....
        /*03a0*/ 	.word	0xffffffff


	//   ....[130]....
        /*03a4*/ 	.word	0xffffffff


	//   ....[131]....
        /*03a8*/ 	.word	0xffffffff


	//   ....[132]....
        /*03ac*/ 	.word	0xffffffff


	//   ....[133]....
        /*03b0*/ 	.word	0xffffffff


	//   ....[134]....
        /*03b4*/ 	.word	0xffffffff


	//   ....[135]....
        /*03b8*/ 	.word	0xffffffff


	//   ....[136]....
        /*03bc*/ 	.word	0xffffffff


	//   ....[137]....
        /*03c0*/ 	.word	0x0500000f


	//   ....[138]....
        /*03c4*/ 	.word	0x0500000f


	//   ....[139]....
        /*03c8*/ 	.word	0x0500000f


	//   ....[140]....
        /*03cc*/ 	.word	0x0500000f


	//   ....[141]....
        /*03d0*/ 	.word	0x0500000f


	//   ....[142]....
        /*03d4*/ 	.word	0x0500000f


	//   ....[143]....
        /*03d8*/ 	.word	0x0500000f


	//   ....[144]....
        /*03dc*/ 	.word	0x0500000f


	//   ....[145]....
        /*03e0*/ 	.word	0x0500000f


	//   ....[146]....
        /*03e4*/ 	.word	0x0500000f


	//   ....[147]....
        /*03e8*/ 	.word	0x0500000f


	//   ....[148]....
        /*03ec*/ 	.word	0x0500000f


	//   ....[149]....
        /*03f0*/ 	.word	0x0500000f


	//   ....[150]....
        /*03f4*/ 	.word	0x0500000f


	//   ....[151]....
        /*03f8*/ 	.word	0x0500000f


	//   ....[152]....
        /*03fc*/ 	.word	0x0500000f


	//   ....[153]....
        /*0400*/ 	.word	0x0500000f


	//   ....[154]....
        /*0404*/ 	.word	0x0500000f


	//   ....[155]....
        /*0408*/ 	.word	0x0500000f


	//   ....[156]....
        /*040c*/ 	.word	0x0500000f


	//   ....[157]....
        /*0410*/ 	.word	0x0500000f


	//   ....[158]....
        /*0414*/ 	.word	0x0500000f


	//   ....[159]....
        /*0418*/ 	.word	0x0500000f


	//   ....[160]....
        /*041c*/ 	.word	0x0500000f


	//   ....[161]....
        /*0420*/ 	.word	0x0500000f


	//   ....[162]....
        /*0424*/ 	.word	0x0500000f


	//   ....[163]....
        /*0428*/ 	.word	0x0500000f


	//   ....[164]....
        /*042c*/ 	.word	0x0500000f


	//   ....[165]....
        /*0430*/ 	.word	0x0500000f


	//   ....[166]....
        /*0434*/ 	.word	0x0500000f


	//   ....[167]....
        /*0438*/ 	.word	0x0500000f


	//   ....[168]....
        /*043c*/ 	.word	0x0500000f


	//   ....[169]....
        /*0440*/ 	.word	0x0500000f


	//   ....[170]....
        /*0444*/ 	.word	0x0500000f


	//   ....[171]....
        /*0448*/ 	.word	0x0500000f


	//   ....[172]....
        /*044c*/ 	.word	0x0500000f


	//   ....[173]....
        /*0450*/ 	.word	0x0500000f


	//   ....[174]....
        /*0454*/ 	.word	0x0500000f


	//   ....[175]....
        /*0458*/ 	.word	0x0500000f


	//   ....[176]....
        /*045c*/ 	.word	0x0500000f


	//   ....[177]....
        /*0460*/ 	.word	0x0500000f


	//   ....[178]....
        /*0464*/ 	.word	0x0500000f


	//   ....[179]....
        /*0468*/ 	.word	0x0500000f


	//   ....[180]....
        /*046c*/ 	.word	0x0500000f


	//   ....[181]....
        /*0470*/ 	.word	0x0500000f


	//   ....[182]....
        /*0474*/ 	.word	0x0500000f


	//   ....[183]....
        /*0478*/ 	.word	0x0500000f


	//   ....[184]....
        /*047c*/ 	.word	0x0500000f


	//   ....[185]....
        /*0480*/ 	.word	0x0500000f


	//   ....[186]....
        /*0484*/ 	.word	0x0500000f


	//   ....[187]....
        /*0488*/ 	.word	0x0500000f


	//   ....[188]....
        /*048c*/ 	.word	0x0500000f


	//   ....[189]....
        /*0490*/ 	.word	0x0500000f


	//   ....[190]....
        /*0494*/ 	.word	0x0500000f


	//   ....[191]....
        /*0498*/ 	.word	0x0500000f


	//   ....[192]....
        /*049c*/ 	.word	0x0500000f


	//   ....[193]....
        /*04a0*/ 	.word	0x0500000f


	//   ....[194]....
        /*04a4*/ 	.word	0x0500000f


	//   ....[195]....
        /*04a8*/ 	.word	0x0500000f


	//   ....[196]....
        /*04ac*/ 	.word	0x0500000f


	//   ....[197]....
        /*04b0*/ 	.word	0x0500000f


	//   ....[198]....
        /*04b4*/ 	.word	0x0500000f


	//   ....[199]....
        /*04b8*/ 	.word	0x0500000f


	//   ....[200]....
        /*04bc*/ 	.word	0x0500000f


	//   ....[201]....
        /*04c0*/ 	.word	0x0500000f


	//   ....[202]....
        /*04c4*/ 	.word	0x0500000f


	//   ....[203]....
        /*04c8*/ 	.word	0x0500000f


	//   ....[204]....
        /*04cc*/ 	.word	0x0500000f


	//   ....[205]....
        /*04d0*/ 	.word	0x0500000f


	//   ....[206]....
        /*04d4*/ 	.word	0x0500000f


	//   ....[207]....
        /*04d8*/ 	.word	0x0500000f


	//   ....[208]....
        /*04dc*/ 	.word	0x0500000f


	//   ....[209]....
        /*04e0*/ 	.word	0x0500000f


	//   ....[210]....
        /*04e4*/ 	.word	0x0500000f


	//   ....[211]....
        /*04e8*/ 	.word	0x0500000f


	//----- nvinfo : EIATTR_COOP_GROUP_INSTR_OFFSETS
	.align		4
.L_293:
        /*04ec*/ 	.byte	0x04, 0x28
        /*04ee*/ 	.short	(.L_295 - .L_294)


	//   ....[0]....
.L_294:
        /*04f0*/ 	.word	0x00000070


	//   ....[1]....
        /*04f4*/ 	.word	0x000000b0


	//   ....[2]....
        /*04f8*/ 	.word	0x000002d0


	//   ....[3]....
        /*04fc*/ 	.word	0x00000430


	//   ....[4]....
        /*0500*/ 	.word	0x00000550


	//   ....[5]....
        /*0504*/ 	.word	0x000006b0


	//   ....[6]....
        /*0508*/ 	.word	0x000018f0


	//   ....[7]....
        /*050c*/ 	.word	0x00004360


	//   ....[8]....
        /*0510*/ 	.word	0x00004450


	//   ....[9]....
        /*0514*/ 	.word	0x00004e80


	//   ....[10]....
        /*0518*/ 	.word	0x00004f30


	//   ....[11]....
        /*051c*/ 	.word	0x00005520


	//   ....[12]....
        /*0520*/ 	.word	0x000055b0


	//   ....[13]....
        /*0524*/ 	.word	0x00008a60


	//   ....[14]....
        /*0528*/ 	.word	0x000090f0


	//   ....[15]....
        /*052c*/ 	.word	0x00009120


	//   ....[16]....
        /*0530*/ 	.word	0x000091c0


	//   ....[17]....
        /*0534*/ 	.word	0x000097f0


	//   ....[18]....
        /*0538*/ 	.word	0x00009850


	//   ....[19]....
        /*053c*/ 	.word	0x0000d6a0


	//   ....[20]....
        /*0540*/ 	.word	0x0000d6d0


	//   ....[21]....
        /*0544*/ 	.word	0x0000d6f0


	//   ....[22]....
        /*0548*/ 	.word	0x0000d710


	//   ....[23]....
        /*054c*/ 	.word	0x0000ea70


	//   ....[24]....
        /*0550*/ 	.word	0x0000eaa0


	//   ....[25]....
        /*0554*/ 	.word	0x0000eb30


	//   ....[26]....
        /*0558*/ 	.word	0x0000eb50


	//   ....[27]....
        /*055c*/ 	.word	0x000108d0


	//   ....[28]....
        /*0560*/ 	.word	0x00010900


	//   ....[29]....
        /*0564*/ 	.word	0x00010930


	//   ....[30]....
        /*0568*/ 	.word	0x00010960


	//   ....[31]....
        /*056c*/ 	.word	0x00011250


	//   ....[32]....
        /*0570*/ 	.word	0x00011270


	//   ....[33]....
        /*0574*/ 	.word	0x000113c0


	//   ....[34]....
        /*0578*/ 	.word	0x000113e0


	//   ....[35]....
        /*057c*/ 	.word	0x00011520


	//   ....[36]....
        /*0580*/ 	.word	0x00011540


	//   ....[37]....
        /*0584*/ 	.word	0x00011690


	//   ....[38]....
        /*0588*/ 	.word	0x000116b0


	//   ....[39]....
        /*058c*/ 	.word	0x000120e0


	//   ....[40]....
        /*0590*/ 	.word	0x000120f0


	//   ....[41]....
        /*0594*/ 	.word	0x00012230


	//   ....[42]....
        /*0598*/ 	.word	0x00012250


	//   ....[43]....
        /*059c*/ 	.word	0x00012390


	//   ....[44]....
        /*05a0*/ 	.word	0x000123b0


	//   ....[45]....
        /*05a4*/ 	.word	0x00012500


	//   ....[46]....
        /*05a8*/ 	.word	0x00012520


	//   ....[47]....
        /*05ac*/ 	.word	0x000126e0


	//   ....[48]....
        /*05b0*/ 	.word	0x000128b0


	//   ....[49]....
        /*05b4*/ 	.word	0x000128e0


	//   ....[50]....
        /*05b8*/ 	.word	0x00012910


	//   ....[51]....
        /*05bc*/ 	.word	0x00012940


	//   ....[52]....
        /*05c0*/ 	.word	0x00012970


	//   ....[53]....
        /*05c4*/ 	.word	0x000129a0


	//   ....[54]....
        /*05c8*/ 	.word	0x00012af0


	//   ....[55]....
        /*05cc*/ 	.word	0x00012b20


	//   ....[56]....
        /*05d0*/ 	.word	0x00012b50


	//   ....[57]....
        /*05d4*/ 	.word	0x00012b80


	//   ....[58]....
        /*05d8*/ 	.word	0x00012bb0


	//   ....[59]....
        /*05dc*/ 	.word	0x00012be0


	//   ....[60]....
        /*05e0*/ 	.word	0x00012c70


	//   ....[61]....
        /*05e4*/ 	.word	0x00012cd0


	//   ....[62]....
        /*05e8*/ 	.word	0x00012d60


	//   ....[63]....
        /*05ec*/ 	.word	0x00014610


	//   ....[64]....
        /*05f0*/ 	.word	0x00014650


	//   ....[65]....
        /*05f4*/ 	.word	0x00014680


	//   ....[66]....
        /*05f8*/ 	.word	0x00014730


	//   ....[67]....
        /*05fc*/ 	.word	0x00014770


	//   ....[68]....
        /*0600*/ 	.word	0x000147d0


	//   ....[69]....
        /*0604*/ 	.word	0x00014810


	//   ....[70]....
        /*0608*/ 	.word	0x00014870


	//   ....[71]....
        /*060c*/ 	.word	0x00014890


	//   ....[72]....
        /*0610*/ 	.word	0x000148c0


	//   ....[73]....
        /*0614*/ 	.word	0x000150e0


	//   ....[74]....
        /*0618*/ 	.word	0x00015110


	//   ....[75]....
        /*061c*/ 	.word	0x00015170


	//   ....[76]....
        /*0620*/ 	.word	0x000151e0


	//   ....[77]....
        /*0624*/ 	.word	0x00015230


	//   ....[78]....
        /*0628*/ 	.word	0x000152a0


	//   ....[79]....
        /*062c*/ 	.word	0x000152e0


	//   ....[80]....
        /*0630*/ 	.word	0x00015360


	//   ....[81]....
        /*0634*/ 	.word	0x000153b0


	//   ....[82]....
        /*0638*/ 	.word	0x00015420


	//   ....[83]....
        /*063c*/ 	.word	0x00015460


	//   ....[84]....
        /*0640*/ 	.word	0x000154e0


	//   ....[85]....
        /*0644*/ 	.word	0x00015530


	//   ....[86]....
        /*0648*/ 	.word	0x00015590


	//   ....[87]....
        /*064c*/ 	.word	0x000155a0


	//   ....[88]....
        /*0650*/ 	.word	0x000155e0


	//   ....[89]....
        /*0654*/ 	.word	0x00015de0


	//   ....[90]....
        /*0658*/ 	.word	0x00015e10


	//   ....[91]....
        /*065c*/ 	.word	0x00015e40


	//   ....[92]....
        /*0660*/ 	.word	0x00015f00


	//   ....[93]....
        /*0664*/ 	.word	0x00015f30


	//   ....[94]....
        /*0668*/ 	.word	0x00015f80


	//   ....[95]....
        /*066c*/ 	.word	0x00015fb0


	//   ....[96]....
        /*0670*/ 	.word	0x00016000


	//   ....[97]....
        /*0674*/ 	.word	0x00016030


	//   ....[98]....
        /*0678*/ 	.word	0x000160a0


	//   ....[99]....
        /*067c*/ 	.word	0x00016380


	//   ....[100]....
        /*0680*/ 	.word	0x000163a0


	//   ....[101]....
        /*0684*/ 	.word	0x000163b0


	//   ....[102]....
        /*0688*/ 	.word	0x00016460


	//   ....[103]....
        /*068c*/ 	.word	0x00016470


	//   ....[104]....
        /*0690*/ 	.word	0x00016520


	//   ....[105]....
        /*0694*/ 	.word	0x00016530


	//   ....[106]....
        /*0698*/ 	.word	0x000165e0


	//   ....[107]....
        /*069c*/ 	.word	0x000165f0


	//   ....[108]....
        /*06a0*/ 	.word	0x00016600


	//   ....[109]....
        /*06a4*/ 	.word	0x00016c20


	//   ....[110]....
        /*06a8*/ 	.word	0x00016c60


	//   ....[111]....
        /*06ac*/ 	.word	0x00016c90


	//   ....[112]....
        /*06b0*/ 	.word	0x00016cd0


	//   ....[113]....
        /*06b4*/ 	.word	0x00016cf0


	//   ....[114]....
        /*06b8*/ 	.word	0x00016da0


	//   ....[115]....
        /*06bc*/ 	.word	0x00016e50


	//   ....[116]....
        /*06c0*/ 	.word	0x00016e80


	//   ....[117]....
        /*06c4*/ 	.word	0x00016e90


	//   ....[118]....
        /*06c8*/ 	.word	0x00016f20


	//   ....[119]....
        /*06cc*/ 	.word	0x00017350


	//   ....[120]....
        /*06d0*/ 	.word	0x00017380


	//   ....[121]....
        /*06d4*/ 	.word	0x000173b0


	//   ....[122]....
        /*06d8*/ 	.word	0x000173e0


	//   ....[123]....
        /*06dc*/ 	.word	0x00017410


	//   ....[124]....
        /*06e0*/ 	.word	0x00017440


	//   ....[125]....
        /*06e4*/ 	.word	0x00017470


	//   ....[126]....
        /*06e8*/ 	.word	0x000174a0


	//   ....[127]....
        /*06ec*/ 	.word	0x00017620


	//   ....[128]....
        /*06f0*/ 	.word	0x00017650


	//   ....[129]....
        /*06f4*/ 	.word	0x00017680


	//   ....[130]....
        /*06f8*/ 	.word	0x000176b0


	//   ....[131]....
        /*06fc*/ 	.word	0x000176e0


	//   ....[132]....
        /*0700*/ 	.word	0x00017710


	//   ....[133]....
        /*0704*/ 	.word	0x000177d0


	//   ....[134]....
        /*0708*/ 	.word	0x000177f0


	//   ....[135]....
        /*070c*/ 	.word	0x00017860


	//   ....[136]....
        /*0710*/ 	.word	0x00017f00


	//   ....[137]....
        /*0714*/ 	.word	0x000184e0


	//   ....[138]....
        /*0718*/ 	.word	0x000185d0


	//   ....[139]....
        /*071c*/ 	.word	0x000186b0


	//   ....[140]....
        /*0720*/ 	.word	0x00018710


	//   ....[141]....
        /*0724*/ 	.word	0x000187f0


	//   ....[142]....
        /*0728*/ 	.word	0x000188c0


	//   ....[143]....
        /*072c*/ 	.word	0x000189c0


	//   ....[144]....
        /*0730*/ 	.word	0x00018a30


	//   ....[145]....
        /*0734*/ 	.word	0x00018b20


	//   ....[146]....
        /*0738*/ 	.word	0x00018b90


	//   ....[147]....
        /*073c*/ 	.word	0x00018c70


	//   ....[148]....
        /*0740*/ 	.word	0x00018d20


	//   ....[149]....
        /*0744*/ 	.word	0x00018d90


	//   ....[150]....
        /*0748*/ 	.word	0x00018e10


	//   ....[151]....
        /*074c*/ 	.word	0x00018ef0


	//   ....[152]....
        /*0750*/ 	.word	0x00018f70


	//   ....[153]....
        /*0754*/ 	.word	0x00019060


	//   ....[154]....
        /*0758*/ 	.word	0x000190e0


	//   ....[155]....
        /*075c*/ 	.word	0x000191d0


	//   ....[156]....
        /*0760*/ 	.word	0x00019250


	//   ....[157]....
        /*0764*/ 	.word	0x00019340


	//   ....[158]....
        /*0768*/ 	.word	0x000193c0


	//   ....[159]....
        /*076c*/ 	.word	0x000194b0


	//   ....[160]....
        /*0770*/ 	.word	0x00019530


	//   ....[161]....
        /*0774*/ 	.word	0x00019610


	//   ....[162]....
        /*0778*/ 	.word	0x00019690


	//   ....[163]....
        /*077c*/ 	.word	0x00019760


	//   ....[164]....
        /*0780*/ 	.word	0x00019890


	//   ....[165]....
        /*0784*/ 	.word	0x00019950


	//   ....[166]....
        /*0788*/ 	.word	0x00019a30


	//   ....[167]....
        /*078c*/ 	.word	0x00019b10


	//   ....[168]....
        /*0790*/ 	.word	0x00019b70


	//   ....[169]....
        /*0794*/ 	.word	0x00019c50


	//   ....[170]....
        /*0798*/ 	.word	0x00019cb0


	//   ....[171]....
        /*079c*/ 	.word	0x00019d90


	//   ....[172]....
        /*07a0*/ 	.word	0x00019df0


	//   ....[173]....
        /*07a4*/ 	.word	0x00019f00


	//   ....[174]....
        /*07a8*/ 	.word	0x00019ff0


	//   ....[175]....
        /*07ac*/ 	.word	0x0001a090


	//   ....[176]....
        /*07b0*/ 	.word	0x0001a0f0


	//   ....[177]....
        /*07b4*/ 	.word	0x0001a210


	//   ....[178]....
        /*07b8*/ 	.word	0x0001a270


	//   ....[179]....
        /*07bc*/ 	.word	0x0001a390


	//   ....[180]....
        /*07c0*/ 	.word	0x0001a3f0


	//   ....[181]....
        /*07c4*/ 	.word	0x0001a510


	//   ....[182]....
        /*07c8*/ 	.word	0x0001a570


	//   ....[183]....
        /*07cc*/ 	.word	0x0001a640


	//   ....[184]....
        /*07d0*/ 	.word	0x0001a7a0


	//   ....[185]....
        /*07d4*/ 	.word	0x0001a850


	//   ....[186]....
        /*07d8*/ 	.word	0x0001a9a0


	//   ....[187]....
        /*07dc*/ 	.word	0x0001aa50


	//   ....[188]....
        /*07e0*/ 	.word	0x0001aab0


	//   ....[189]....
        /*07e4*/ 	.word	0x0001ab70


	//   ....[190]....
        /*07e8*/ 	.word	0x0001ac50


	//   ....[191]....
        /*07ec*/ 	.word	0x0001ad10


	//   ....[192]....
        /*07f0*/ 	.word	0x0001adf0


	//   ....[193]....
        /*07f4*/ 	.word	0x0001aeb0


	//   ....[194]....
        /*07f8*/ 	.word	0x0001afc0


	//   ....[195]....
        /*07fc*/ 	.word	0x0001b060


	//   ....[196]....
        /*0800*/ 	.word	0x0001b180


	//   ....[197]....
        /*0804*/ 	.word	0x0001b1f0


	//   ....[198]....
        /*0808*/ 	.word	0x0001b260


	//   ....[199]....
        /*080c*/ 	.word	0x0001b2d0


	//   ....[200]....
        /*0810*/ 	.word	0x0001b340


	//   ....[201]....
        /*0814*/ 	.word	0x0001b3c0


	//   ....[202]....
        /*0818*/ 	.word	0x0001b450


	//   ....[203]....
        /*081c*/ 	.word	0x0001b4e0


	//   ....[204]....
        /*0820*/ 	.word	0x0001b550


	//   ....[205]....
        /*0824*/ 	.word	0x0001b5c0


	//   ....[206]....
        /*0828*/ 	.word	0x0001b630


	//   ....[207]....
        /*082c*/ 	.word	0x0001b6b0


	//   ....[208]....
        /*0830*/ 	.word	0x0001b720


	//   ....[209]....
        /*0834*/ 	.word	0x0001b7c0


	//   ....[210]....
        /*0838*/ 	.word	0x0001b850


	//   ....[211]....
        /*083c*/ 	.word	0x0001b970


	//----- nvinfo : EIATTR_REG_RECONFIG
	.align		4
.L_295:
        /*0840*/ 	.byte	0x01, 0x54
	.zero		2


	//----- nvinfo : EIATTR_SYSCALL_OFFSETS
	.align		4
        /*0844*/ 	.byte	0x04, 0x46
        /*0846*/ 	.short	(.L_297 - .L_296)


	//   ....[0]....
.L_296:
        /*0848*/ 	.word	0x00001ae0


	//   ....[1]....
        /*084c*/ 	.word	0x00013bf0


	//   ....[2]....
        /*0850*/ 	.word	0x00013d40


	//   ....[3]....
        /*0854*/ 	.word	0x00013e30


	//   ....[4]....
        /*0858*/ 	.word	0x00014d10


	//----- nvinfo : EIATTR_MBARRIER_INSTR_OFFSETS
	.align		4
.L_297:
        /*085c*/ 	.byte	0x04, 0x39
        /*085e*/ 	.short	(.L_299 - .L_298)


	//   ....[0]....
.L_298:
        /*0860*/ 	.word	0x00000180
        /*0864*/ 	.word	0x000000ff
        /*0868*/ 	.word	0x00038800
        /*086c*/ 	.short	0x0100
        /*086e*/ 	.byte	0x08
	.zero		1


	//   ....[1]....
        /*0870*/ 	.word	0x00000190
        /*0874*/ 	.word	0x000000ff
        /*0878*/ 	.word	0x00038820
        /*087c*/ 	.short	0x0100
        /*087e*/ 	.byte	0x08
	.zero		1


	//   ....[2]....
        /*0880*/ 	.word	0x00000280
        /*0884*/ 	.word	0x000000ff
        /*0888*/ 	.word	0x00038830
        /*088c*/ 	.short	0x0100
        /*088e*/ 	.byte	0x08
	.zero		1


	//   ....[3]....
        /*0890*/ 	.word	0x00000290
        /*0894*/ 	.word	0x000000ff
        /*0898*/ 	.word	0x00038840
        /*089c*/ 	.short	0x0100
        /*089e*/ 	.byte	0x08
	.zero		1


	//   ....[4]....
        /*08a0*/ 	.word	0x000002a0
        /*08a4*/ 	.word	0x000000ff
        /*08a8*/ 	.word	0x00038838
        /*08ac*/ 	.short	0x0100
        /*08ae*/ 	.byte	0x08
	.zero		1


	//   ....[5]....
        /*08b0*/ 	.word	0x000002b0
        /*08b4*/ 	.word	0x000000ff
        /*08b8*/ 	.word	0x00038848
        /*08bc*/ 	.short	0x0100
        /*08be*/ 	.byte	0x08
	.zero		1


	//   ....[6]....
        /*08c0*/ 	.word	0x000003e0
        /*08c4*/ 	.word	0x000000ff
        /*08c8*/ 	.word	0x00038850
        /*08cc*/ 	.short	0x0100
        /*08ce*/ 	.byte	0x08
	.zero		1


	//   ....[7]....
        /*08d0*/ 	.word	0x000003f0
        /*08d4*/ 	.word	0x000000ff
        /*08d8*/ 	.word	0x00038860
        /*08dc*/ 	.short	0x0100
        /*08de*/ 	.byte	0x08
	.zero		1


	//   ....[8]....
        /*08e0*/ 	.word	0x00000400
        /*08e4*/ 	.word	0x000000ff
        /*08e8*/ 	.word	0x00038858
        /*08ec*/ 	.short	0x0100
        /*08ee*/ 	.byte	0x08
	.zero		1


	//   ....[9]....
        /*08f0*/ 	.word	0x00000410
        /*08f4*/ 	.word	0x000000ff
        /*08f8*/ 	.word	0x00038868
        /*08fc*/ 	.short	0x0100
        /*08fe*/ 	.byte	0x08
	.zero		1


	//   ....[10]....
        /*0900*/ 	.word	0x00000500
        /*0904*/ 	.word	0x000000ff
        /*0908*/ 	.word	0x00038870
        /*090c*/ 	.short	0x0100
        /*090e*/ 	.byte	0x06
	.zero		1


	//   ....[11]....
        /*0910*/ 	.word	0x00000510
        /*0914*/ 	.word	0x000000ff
        /*0918*/ 	.word	0x00038880
        /*091c*/ 	.short	0x0100
        /*091e*/ 	.byte	0x06
	.zero		1


	//   ....[12]....
        /*0920*/ 	.word	0x00000520
        /*0924*/ 	.word	0x000000ff
        /*0928*/ 	.word	0x00038878
        /*092c*/ 	.short	0x0100
        /*092e*/ 	.byte	0x06
	.zero		1


	//   ....[13]....
        /*0930*/ 	.word	0x00000530
        /*0934*/ 	.word	0x000000ff
        /*0938*/ 	.word	0x00038888
        /*093c*/ 	.short	0x0100
        /*093e*/ 	.byte	0x06
	.zero		1


	//   ....[14]....
        /*0940*/ 	.word	0x00000660
        /*0944*/ 	.word	0x000000ff
        /*0948*/ 	.word	0x00038890
        /*094c*/ 	.short	0x0100
        /*094e*/ 	.byte	0x08
	.zero		1


	//   ....[15]....
        /*0950*/ 	.word	0x00000670
        /*0954*/ 	.word	0x000000ff
        /*0958*/ 	.word	0x000388a0
        /*095c*/ 	.short	0x0100
        /*095e*/ 	.byte	0x08
	.zero		1


	//   ....[16]....
        /*0960*/ 	.word	0x00000680
        /*0964*/ 	.word	0x000000ff
        /*0968*/ 	.word	0x00038898
        /*096c*/ 	.short	0x0100
        /*096e*/ 	.byte	0x08
	.zero		1


	//   ....[17]....
        /*0970*/ 	.word	0x00000690
        /*0974*/ 	.word	0x000000ff
        /*0978*/ 	.word	0x000388a8
        /*097c*/ 	.short	0x0100
        /*097e*/ 	.byte	0x08
	.zero		1


	//   ....[18]....
        /*0980*/ 	.word	0x000007d0
        /*0984*/ 	.word	0x000000ff
        /*0988*/ 	.word	0x000388b0
        /*098c*/ 	.short	0x0100
        /*098e*/ 	.byte	0x08
	.zero		1


	//   ....[19]....
        /*0990*/ 	.word	0x000007e0
        /*0994*/ 	.word	0x000000ff
        /*0998*/ 	.word	0x000388c0
        /*099c*/ 	.short	0x0100
        /*099e*/ 	.byte	0x08
	.zero		1


	//   ....[20]....
        /*09a0*/ 	.word	0x000007f0
        /*09a4*/ 	.word	0x000000ff
        /*09a8*/ 	.word	0x000388b8
        /*09ac*/ 	.short	0x0100
        /*09ae*/ 	.byte	0x08
	.zero		1


	//   ....[21]....
        /*09b0*/ 	.word	0x00000800
        /*09b4*/ 	.word	0x000000ff
        /*09b8*/ 	.word	0x000388c8
        /*09bc*/ 	.short	0x0100
        /*09be*/ 	.byte	0x08
	.zero		1


	//   ....[22]....
        /*09c0*/ 	.word	0x00001b70
        /*09c4*/ 	.word	0x000000ff
        /*09c8*/ 	.word	0x00038800
        /*09cc*/ 	.short	0x010a
        /*09ce*/ 	.byte	0x06
	.zero		1


	//   ....[23]....
        /*09d0*/ 	.word	0x00001c40
        /*09d4*/ 	.word	0x00000000
        /*09d8*/ 	.word	0x00038830
        /*09dc*/ 	.short	0x010a
        /*09de*/ 	.byte	0x3f
	.zero		1


	//   ....[24]....
        /*09e0*/ 	.word	0x00001c80
        /*09e4*/ 	.word	0x00000000
        /*09e8*/ 	.word	0x00038830
        /*09ec*/ 	.short	0x010a
        /*09ee*/ 	.byte	0x3f
	.zero		1


	//   ....[25]....
        /*09f0*/ 	.word	0x000048b0
        /*09f4*/ 	.word	0x000000ff
        /*09f8*/ 	.word	0x00000000
        /*09fc*/ 	.short	0x0101
        /*09fe*/ 	.byte	0x04
	.zero		1


	//   ....[26]....
        /*0a00*/ 	.word	0x00005f50
        /*0a04*/ 	.word	0x000000ff
        /*0a08*/ 	.word	0x00038830
        /*0a0c*/ 	.short	0x010a
        /*0a0e*/ 	.byte	0x04
	.zero		1


	//   ....[27]....
        /*0a10*/ 	.word	0x00005fa0
        /*0a14*/ 	.word	0x000000ff
        /*0a18*/ 	.word	0x00038830
        /*0a1c*/ 	.short	0x010a
        /*0a1e*/ 	.byte	0x04
	.zero		1


	//   ....[28]....
        /*0a20*/ 	.word	0x00008510
        /*0a24*/ 	.word	0x000000ff
        /*0a28*/ 	.word	0x00038850
        /*0a2c*/ 	.short	0x010a
        /*0a2e*/ 	.byte	0x04
	.zero		1


	//   ....[29]....
        /*0a30*/ 	.word	0x00008550
        /*0a34*/ 	.word	0x000000ff
        /*0a38*/ 	.word	0x00038850
        /*0a3c*/ 	.short	0x010a
        /*0a3e*/ 	.byte	0x04
	.zero		1


	//   ....[30]....
        /*0a40*/ 	.word	0x00008cd0
        /*0a44*/ 	.word	0x000000ff
        /*0a48*/ 	.word	0x00000000
        /*0a4c*/ 	.short	0x0101
        /*0a4e*/ 	.byte	0x06
	.zero		1


	//   ....[31]....
        /*0a50*/ 	.word	0x0000a080
        /*0a54*/ 	.word	0x000000ff
        /*0a58*/ 	.word	0x00000000
        /*0a5c*/ 	.short	0x0101
        /*0a5e*/ 	.byte	0x04
	.zero		1


	//   ....[32]....
        /*0a60*/ 	.word	0x0000a280
        /*0a64*/ 	.word	0x000000ff
        /*0a68*/ 	.word	0x00038830
        /*0a6c*/ 	.short	0x010a
        /*0a6e*/ 	.byte	0x04
	.zero		1


	//   ....[33]....
        /*0a70*/ 	.word	0x0000a2c0
        /*0a74*/ 	.word	0x000000ff
        /*0a78*/ 	.word	0x00038830
        /*0a7c*/ 	.short	0x010a
        /*0a7e*/ 	.byte	0x04
	.zero		1


	//   ....[34]....
        /*0a80*/ 	.word	0x0000cc20
        /*0a84*/ 	.word	0x000000ff
        /*0a88*/ 	.word	0x00038850
        /*0a8c*/ 	.short	0x010a
        /*0a8e*/ 	.byte	0x04
	.zero		1


	//   ....[35]....
        /*0a90*/ 	.word	0x0000cc60
        /*0a94*/ 	.word	0x000000ff
        /*0a98*/ 	.word	0x00038850
        /*0a9c*/ 	.short	0x010a
        /*0a9e*/ 	.byte	0x04
	.zero		1


	//   ....[36]....
        /*0aa0*/ 	.word	0x0000d2d0
        /*0aa4*/ 	.word	0x000000ff
        /*0aa8*/ 	.word	0x00000000
        /*0aac*/ 	.short	0x0101
        /*0aae*/ 	.byte	0x06
	.zero		1


	//   ....[37]....
        /*0ab0*/ 	.word	0x0000e0c0
        /*0ab4*/ 	.word	0x000000ff
        /*0ab8*/ 	.word	0x00000000
        /*0abc*/ 	.short	0x0101
        /*0abe*/ 	.byte	0x04
	.zero		1


	//   ....[38]....
        /*0ac0*/ 	.word	0x0000e9e0
        /*0ac4*/ 	.word	0x000000ff
        /*0ac8*/ 	.word	0x00038850
        /*0acc*/ 	.short	0x010a
        /*0ace*/ 	.byte	0x08
	.zero		1


	//   ....[39]....
        /*0ad0*/ 	.word	0x0000ea20
        /*0ad4*/ 	.word	0x000000ff
        /*0ad8*/ 	.word	0x00038850
        /*0adc*/ 	.short	0x010a
        /*0ade*/ 	.byte	0x08
	.zero		1


	//   ....[40]....
        /*0ae0*/ 	.word	0x0000f040
        /*0ae4*/ 	.word	0x000000ff
        /*0ae8*/ 	.word	0x00000000
        /*0aec*/ 	.short	0x0101
        /*0aee*/ 	.byte	0x04
	.zero		1


	//   ....[41]....
        /*0af0*/ 	.word	0x00011280
        /*0af4*/ 	.word	0x000000ff
        /*0af8*/ 	.word	0x00000000
        /*0afc*/ 	.short	0x0101
        /*0afe*/ 	.byte	0x07
	.zero		1


	//   ....[42]....
        /*0b00*/ 	.word	0x00014420
        /*0b04*/ 	.word	0x00000005
        /*0b08*/ 	.word	0x00038840
        /*0b0c*/ 	.short	0x010a
        /*0b0e*/ 	.byte	0x3f
	.zero		1


	//   ....[43]....
        /*0b10*/ 	.word	0x00014a30
        /*0b14*/ 	.word	0x00000005
        /*0b18*/ 	.word	0x00038830
        /*0b1c*/ 	.short	0x0107
        /*0b1e*/ 	.byte	0x3f
	.zero		1


	//   ....[44]....
        /*0b20*/ 	.word	0x00014b10
        /*0b24*/ 	.word	0x00000005
        /*0b28*/ 	.word	0x00038830
        /*0b2c*/ 	.short	0x0101
        /*0b2e*/ 	.byte	0x3f
	.zero		1


	//   ....[45]....
        /*0b30*/ 	.word	0x00015720
        /*0b34*/ 	.word	0x00000016
        /*0b38*/ 	.word	0x00038800
        /*0b3c*/ 	.short	0x0107
        /*0b3e*/ 	.byte	0x3f
	.zero		1


	//   ....[46]....
        /*0b40*/ 	.word	0x00015820
        /*0b44*/ 	.word	0x00000016
        /*0b48*/ 	.word	0x00038800
        /*0b4c*/ 	.short	0x0101
        /*0b4e*/ 	.byte	0x3f
	.zero		1


	//   ....[47]....
        /*0b50*/ 	.word	0x00015840
        /*0b54*/ 	.word	0x00000016
        /*0b58*/ 	.word	0x00038820
        /*0b5c*/ 	.short	0x010a
        /*0b5e*/ 	.byte	0x3f
	.zero		1


	//   ....[48]....
        /*0b60*/ 	.word	0x00015c30
        /*0b64*/ 	.word	0x00000006
        /*0b68*/ 	.word	0x00038840
        /*0b6c*/ 	.short	0x010a
        /*0b6e*/ 	.byte	0x3f
	.zero		1


	//   ....[49]....
        /*0b70*/ 	.word	0x000161b0
        /*0b74*/ 	.word	0x00000006
        /*0b78*/ 	.word	0x00038830
        /*0b7c*/ 	.short	0x0107
        /*0b7e*/ 	.byte	0x3f
	.zero		1


	//   ....[50]....
        /*0b80*/ 	.word	0x00016260
        /*0b84*/ 	.word	0x00000006
        /*0b88*/ 	.word	0x00038830
        /*0b8c*/ 	.short	0x0101
        /*0b8e*/ 	.byte	0x3f
	.zero		1


	//   ....[51]....
        /*0b90*/ 	.word	0x000162c0
        /*0b94*/ 	.word	0x00000006
        /*0b98*/ 	.word	0x00038860
        /*0b9c*/ 	.short	0x010a
        /*0b9e*/ 	.byte	0x3f
	.zero		1


	//   ....[52]....
        /*0ba0*/ 	.word	0x000167b0
        /*0ba4*/ 	.word	0x00000006
        /*0ba8*/ 	.word	0x00038850
        /*0bac*/ 	.short	0x0107
        /*0bae*/ 	.byte	0x3f
	.zero		1


	//   ....[53]....
        /*0bb0*/ 	.word	0x00016970
        /*0bb4*/ 	.word	0x00000006
        /*0bb8*/ 	.word	0x00038850
        /*0bbc*/ 	.short	0x0101
        /*0bbe*/ 	.byte	0x3f
	.zero		1


	//   ....[54]....
        /*0bc0*/ 	.word	0x00016b70
        /*0bc4*/ 	.word	0x00000004
        /*0bc8*/ 	.word	0x00038860
        /*0bcc*/ 	.short	0x010a
        /*0bce*/ 	.byte	0x3f
	.zero		1


	//   ....[55]....
        /*0bd0*/ 	.word	0x000170a0
        /*0bd4*/ 	.word	0x00000004
        /*0bd8*/ 	.word	0x00038850
        /*0bdc*/ 	.short	0x0107
        /*0bde*/ 	.byte	0x3f
	.zero		1


	//   ....[56]....
        /*0be0*/ 	.word	0x00017150
        /*0be4*/ 	.word	0x00000004
        /*0be8*/ 	.word	0x00038850
        /*0bec*/ 	.short	0x0101
        /*0bee*/ 	.byte	0x3f
	.zero		1


	//   ....[57]....
        /*0bf0*/ 	.word	0x00017e80
        /*0bf4*/ 	.word	0x00000004
        /*0bf8*/ 	.word	0x00038820
        /*0bfc*/ 	.short	0x010a
        /*0bfe*/ 	.byte	0x3f
	.zero		1


	//   ....[58]....
        /*0c00*/ 	.word	0x00018020
        /*0c04*/ 	.word	0x00000005
        /*0c08*/ 	.word	0x00038840
        /*0c0c*/ 	.short	0x010a
        /*0c0e*/ 	.byte	0x3f
	.zero		1


	//   ....[59]....
        /*0c10*/ 	.word	0x000180c0
        /*0c14*/ 	.word	0x0000001b
        /*0c18*/ 	.word	0x00038840
        /*0c1c*/ 	.short	0x010a
        /*0c1e*/ 	.byte	0x3f
	.zero		1


	//   ....[60]....
        /*0c20*/ 	.word	0x00018100
        /*0c24*/ 	.word	0x00000005
        /*0c28*/ 	.word	0x00038860
        /*0c2c*/ 	.short	0x010a
        /*0c2e*/ 	.byte	0x3f
	.zero		1


	//   ....[61]....
        /*0c30*/ 	.word	0x00018140
        /*0c34*/ 	.word	0x0000001b
        /*0c38*/ 	.word	0x00038860
        /*0c3c*/ 	.short	0x010a
        /*0c3e*/ 	.byte	0x3f
	.zero		1


	//   ....[62]....
        /*0c40*/ 	.word	0x000181c0
        /*0c44*/ 	.word	0x00000003
        /*0c48*/ 	.word	0x00038800
        /*0c4c*/ 	.short	0x010a
        /*0c4e*/ 	.byte	0x3f
	.zero		1


	//   ....[63]....
        /*0c50*/ 	.word	0x00018210
        /*0c54*/ 	.word	0x00000000
        /*0c58*/ 	.word	0x00038830
        /*0c5c*/ 	.short	0x010a
        /*0c5e*/ 	.byte	0x3f
	.zero		1


	//   ....[64]....
        /*0c60*/ 	.word	0x00018280
        /*0c64*/ 	.word	0x00000099
        /*0c68*/ 	.word	0x00038830
        /*0c6c*/ 	.short	0x010a
        /*0c6e*/ 	.byte	0x3f
	.zero		1


	//   ....[65]....
        /*0c70*/ 	.word	0x000182e0
        /*0c74*/ 	.word	0x00000002
        /*0c78*/ 	.word	0x00038850
        /*0c7c*/ 	.short	0x010a
        /*0c7e*/ 	.byte	0x3f
	.zero		1


	//   ....[66]....
        /*0c80*/ 	.word	0x00018340
        /*0c84*/ 	.word	0x00000004
        /*0c88*/ 	.word	0x00038830
        /*0c8c*/ 	.short	0x010a
        /*0c8e*/ 	.byte	0x3f
	.zero		1


	//   ....[67]....
        /*0c90*/ 	.word	0x000183a0
        /*0c94*/ 	.word	0x00000002
        /*0c98*/ 	.word	0x00038850
        /*0c9c*/ 	.short	0x010a
        /*0c9e*/ 	.byte	0x3f
	.zero		1


	//   ....[68]....
        /*0ca0*/ 	.word	0x00018400
        /*0ca4*/ 	.word	0x00000007
        /*0ca8*/ 	.word	0x00038850
        /*0cac*/ 	.short	0x010a
        /*0cae*/ 	.byte	0x3f
	.zero		1


	//   ....[69]....
        /*0cb0*/ 	.word	0x00018520
        /*0cb4*/ 	.word	0x00000005
        /*0cb8*/ 	.word	0x00038840
        /*0cbc*/ 	.short	0x010a
        /*0cbe*/ 	.byte	0x3f
	.zero		1


	//   ....[70]....
        /*0cc0*/ 	.word	0x00019790
        /*0cc4*/ 	.word	0x00000016
        /*0cc8*/ 	.word	0x00038820
        /*0ccc*/ 	.short	0x010a
        /*0cce*/ 	.byte	0x3f
	.zero		1


	//   ....[71]....
        /*0cd0*/ 	.word	0x000197e0
        /*0cd4*/ 	.word	0x00000006
        /*0cd8*/ 	.word	0x00038840
        /*0cdc*/ 	.short	0x010a
        /*0cde*/ 	.byte	0x3f
	.zero		1


	//   ....[72]....
        /*0ce0*/ 	.word	0x00019f40
        /*0ce4*/ 	.word	0x00000006
        /*0ce8*/ 	.word	0x00038860
        /*0cec*/ 	.short	0x010a
        /*0cee*/ 	.byte	0x3f
	.zero		1


	//   ....[73]....
        /*0cf0*/ 	.word	0x0001a6f0
        /*0cf4*/ 	.word	0x00000004
        /*0cf8*/ 	.word	0x00038860
        /*0cfc*/ 	.short	0x010a
        /*0cfe*/ 	.byte	0x3f
	.zero		1


	//   ....[74]....
        /*0d00*/ 	.word	0x0001b890
        /*0d04*/ 	.word	0x00000004
        /*0d08*/ 	.word	0x00038820
        /*0d0c*/ 	.short	0x010a
        /*0d0e*/ 	.byte	0x3f
	.zero		1


	//   ....[75]....
        /*0d10*/ 	.word	0x0001ba30
        /*0d14*/ 	.word	0x00000005
        /*0d18*/ 	.word	0x00038840
        /*0d1c*/ 	.short	0x010a
        /*0d1e*/ 	.byte	0x3f
	.zero		1


	//   ....[76]....
        /*0d20*/ 	.word	0x0001ba80
        /*0d24*/ 	.word	0x0000001b
        /*0d28*/ 	.word	0x00038840
        /*0d2c*/ 	.short	0x010a
        /*0d2e*/ 	.byte	0x3f
	.zero		1


	//   ....[77]....
        /*0d30*/ 	.word	0x0001bad0
        /*0d34*/ 	.word	0x00000005
        /*0d38*/ 	.word	0x00038860
        /*0d3c*/ 	.short	0x010a
        /*0d3e*/ 	.byte	0x3f
	.zero		1


	//----- nvinfo : EIATTR_NUM_MBARRIERS
	.align		4
.L_299:
        /*0d40*/ 	.byte	0x03, 0x38
        /*0d42*/ 	.short	0x0016


	//----- nvinfo : EIATTR_EXIT_INSTR_OFFSETS
	.align		4
        /*0d44*/ 	.byte	0x04, 0x1c
        /*0d46*/ 	.short	(.L_301 - .L_300)


	//   ....[0]....
.L_300:
        /*0d48*/ 	.word	0x00000990


	//   ....[1]....
        /*0d4c*/ 	.word	0x00012690


	//   ....[2]....
        /*0d50*/ 	.word	0x00018190


	//----- nvinfo : EIATTR_MAX_THREADS
	.align		4
.L_301:
        /*0d54*/ 	.byte	0x04, 0x05
        /*0d56*/ 	.short	(.L_303 - .L_302)
.L_302:
        /*0d58*/ 	.word	0x00000180
        /*0d5c*/ 	.word	0x00000001
        /*0d60*/ 	.word	0x00000001


	//----- nvinfo : EIATTR_CRS_STACK_SIZE
	.align		4
.L_303:
        /*0d64*/ 	.byte	0x04, 0x1e
        /*0d66*/ 	.short	(.L_305 - .L_304)
.L_304:
        /*0d68*/ 	.word	0x00000000


	//----- nvinfo : EIATTR_CBANK_PARAM_SIZE
	.align		4
.L_305:
        /*0d6c*/ 	.byte	0x03, 0x19
        /*0d6e*/ 	.short	0x0af0


	//----- nvinfo : EIATTR_PARAM_CBANK
	.align		4
        /*0d70*/ 	.byte	0x04, 0x0a
        /*0d72*/ 	.short	(.L_307 - .L_306)
	.align		4
.L_306:
        /*0d74*/ 	.word	index@(.nv.constant0._ZN7cutlass13device_kernelIN5flash11enable_sm90INS1_16FlashAttnFwdSm90INS1_25CollectiveMainloopFwdSm90ILi2EN4cute5tupleIJNS5_1CILi1EEES8_S8_EEENS6_IJNS7_ILi128EEENS7_ILi80EEENS7_ILi256EEEEEELi256ENS_10bfloat16_tEfNS_4arch4Sm90ELb1ELb0ELb1ELb1ELb1ELb0ELb0ELb1ELb1ELb1ELb0ELb0EEENS1_21CollectiveEpilogueFwdINS6_IJSA_SC_SB_EEES9_SE_SG_Li256ELb1ELb1ELb0ELb0EEENS1_36VarlenDynamicPersistentTileSchedulerILi128ELi80ELi256ELi128ELb0ELb1ELb1ELb1ELb1ELb1EEEEEEEEEvNT_6ParamsE)
        /*0d78*/ 	.short	0x0210
        /*0d7a*/ 	.short	0x0af0


	//----- nvinfo : EIATTR_SW_WAR
	.align		4
.L_307:
        /*0d7c*/ 	.byte	0x04, 0x36
        /*0d7e*/ 	.short	(.L_309 - .L_308)
.L_308:
        /*0d80*/ 	.word	0x00000008
.L_309:


//--------------------- .nv.info._ZN7cutlass13device_kernelIN5flash11enable_sm90INS1_16FlashAttnFwdSm90INS1_25CollectiveMainloopFwdSm90ILi2EN4cute5tupleIJNS5_1CILi1EEES8_S8_EEENS6_IJNS7_ILi128EEENS7_ILi80EEENS7_ILi256EEEEEELi256ENS_10bfloat16_tEfNS_4arch4Sm90ELb1ELb0ELb1ELb1ELb1ELb1ELb0ELb1ELb1ELb1ELb0ELb0EEENS1_21CollectiveEpilogueFwdINS6_IJSA_SC_SB_EEES9_SE_SG_Li256ELb1ELb1ELb0ELb0EEENS1_36VarlenDynamicPersistentTileSchedulerILi128ELi80ELi256ELi128ELb0ELb1ELb1ELb1ELb1ELb1EEEEEEEEEvNT_6ParamsE --------------------------
	.section	.nv.info._ZN7cutlass13device_kernelIN5flash11enable_sm90INS1_16FlashAttnFwdSm90INS1_25CollectiveMainloopFwdSm90ILi2EN4cute5tupleIJNS5_1CILi1EEES8_S8_EEENS6_IJNS7_ILi128EEENS7_ILi80EEENS7_ILi256EEEEEELi256ENS_10bfloat16_tEfNS_4arch4Sm90ELb1ELb0ELb1ELb1ELb1ELb1ELb0ELb1ELb1ELb1ELb0ELb0EEENS1_21CollectiveEpilogueFwdINS6_IJSA_SC_SB_EEES9_SE_SG_Li256ELb1ELb1ELb0ELb0EEENS1_36VarlenDynamicPersistentTileSchedulerILi128ELi80ELi256ELi128ELb0ELb1ELb1ELb1ELb1ELb1EEEEEEEEEvNT_6ParamsE,"",@"SHT_CUDA_INFO"
	.sectionflags	@""
	.align	4


	//----- nvinfo : EIATTR_CUDA_API_VERSION
	.align		4
        /*0000*/ 	.byte	0x04, 0x37
        /*0002*/ 	.short	(.L_311 - .L_310)
.L_310:
        /*0004*/ 	.word	0x00000082


	//----- nvinfo : EIATTR_KPARAM_INFO
	.align		4
.L_311:
        /*0008*/ 	.byte	0x04, 0x17
        /*000a*/ 	.short	(.L_313 - .L_312)
.L_312:
        /*000c*/ 	.word	0x00000000
        /*0010*/ 	.short	0x0000
        /*0012*/ 	.short	0x0070
        /*0014*/ 	.byte	0x00, 0xf0, 0x01, 0x2a


	//----- nvinfo : EIATTR_SPARSE_MMA_MASK
	.align		4
.L_313:
        /*0018*/ 	.byte	0x03, 0x50
        /*001a*/ 	.short	0x0000


	//----- nvinfo : EIATTR_MAXREG_COUNT
	.align		4
        /*001c*/ 	.byte	0x03, 0x1b
        /*001e*/ 	.short	0x00a8


	//----- nvinfo : EIATTR_NUM_BARRIERS
	.align		4
        /*0020*/ 	.byte	0x02, 0x4c
        /*0022*/ 	.byte	0x10
	.zero		1


	//----- nvinfo : EIATTR_EXTERNS
	.align		4
        /*0024*/ 	.byte	0x04, 0x0f
        /*0026*/ 	.short	(.L_315 - .L_314)


	//   ....[0]....
	.align		4
.L_314:
        /*0028*/ 	.word	index@(__assertfail)


	//----- nvinfo : EIATTR_ANNOTATIONS
	.align		4
.L_315:
        /*002c*/ 	.byte	0x04, 0x55
        /*002e*/ 	.short	(.L_317 - .L_316)


	//   ....[0]....
.L_316:
        /* <DEDUP_REMOVED lines=68> */


	//----- nvinfo : EIATTR_MERCURY_ISA_VERSION
	.align		4
.L_317:
        /*0458*/ 	.byte	0x03, 0x5f
        /*045a*/ 	.short	0x0101


	//----- nvinfo : EIATTR_UNUSED_LOAD_BYTE_OFFSET
	.align		4
        /*045c*/ 	.byte	0x04, 0x44
        /*045e*/ 	.short	(.L_319 - .L_318)


	//   ....[0]....
.L_318:
        /*0460*/ 	.word	0x00000a50
        /*0464*/ 	.word	0x0000fff0


	//   ....[1]....
        /*0468*/ 	.word	0x000262f0
        /*046c*/ 	.word	0x0000fff0


	//----- nvinfo : EIATTR_INT_WARP_WIDE_INSTR_OFFSETS
	.align		4
.L_319:
        /*0470*/ 	.byte	0x04, 0x31
        /*0472*/ 	.short	(.L_321 - .L_320)


	//   ....[0]....
.L_320:
        /*0474*/ 	.word	0x00000130


	//   ....[1]....
        /*0478*/ 	.word	0x00000170


	//   ....[2]....
        /*047c*/ 	.word	0x000001e0


	//   ....[3]....
        /*0480*/ 	.word	0x0002bf60


	//   ....[4]....
        /*0484*/ 	.word	0x0002bff0


	//   ....[5]....
        /*0488*/ 	.word	0x0002efc0


	//   ....[6]....
        /*048c*/ 	.word	0x0002f050


	//----- nvinfo : EIATTR_COOP_GROUP_MASK_REGIDS
	.align		4
.L_321:
        /*0490*/ 	.byte	0x04, 0x29
        /*0492*/ 	.short	(.L_323 - .L_322)


	//   ....[0]....
.L_322:
        /*0494*/ 	.word	0xffffffff


	//   ....[1]....
        /*0498*/ 	.word	0xffffffff


	//   ....[2]....
        /*049c*/ 	.word	0xffffffff


	//   ....[3]....
        /*04a0*/ 	.word	0xffffffff


	//   ....[4]....
        /*04a4*/ 	.word	0xffffffff


	//   ....[5]....
        /*04a8*/ 	.word	0xffffffff


	//   ....[6]....
        /*04ac*/ 	.word	0xffffffff


	//   ....[7]....
        /*04b0*/ 	.word	0xffffffff


	//   ....[8]....
        /*04b4*/ 	.word	0xffffffff


	//   ....[9]....
        /*04b8*/ 	.word	0xffffffff


	//   ....[10]....
        /*04bc*/ 	.word	0xffffffff


	//   ....[11]....
        /*04c0*/ 	.word	0xffffffff


	//   ....[12]....
        /*04c4*/ 	.word	0xffffffff


	//   ....[13]....
        /*04c8*/ 	.word	0xffffffff


	//   ....[14]....
        /*04cc*/ 	.word	0xffffffff


	//   ....[15]....
        /*04d0*/ 	.word	0xffffffff


	//   ....[16]....
        /*04d4*/ 	.word	0xffffffff


	//   ....[17]....
        /*04d8*/ 	.word	0xffffffff


	//   ....[18]....
        /*04dc*/ 	.word	0xffffffff


	//   ....[19]....
        /*04e0*/ 	.word	0xffffffff


	//   ....[20]....
        /*04e4*/ 	.word	0xffffffff


	//   ....[21]....
        /*04e8*/ 	.word	0xffffffff


	//   ....[22]....
        /*04ec*/ 	.word	0xffffffff


	//   ....[23]....
        /*04f0*/ 	.word	0xffffffff


	//   ....[24]....
        /*04f4*/ 	.word	0xffffffff


	//   ....[25]....
        /*04f8*/ 	.word	0xffffffff


	//   ....[26]....
        /*04fc*/ 	.word	0xffffffff


	//   ....[27]....
        /*0500*/ 	.word	0xffffffff


	//   ....[28]....
        /*0504*/ 	.word	0xffffffff


	//   ....[29]....
        /*0508*/ 	.word	0xffffffff


	//   ....[30]....
        /*050c*/ 	.word	0xffffffff


	//   ....[31]....
        /*0510*/ 	.word	0xffffffff


	//   ....[32]....
        /*0514*/ 	.word	0xffffffff


	//   ....[33]....
        /*0518*/ 	.word	0xffffffff


	//   ....[34]....
        /*051c*/ 	.word	0xffffffff


	//   ....[35]....
        /*0520*/ 	.word	0xffffffff


	//   ....[36]....
        /*0524*/ 	.word	0xffffffff


	//   ....[37]....
        /*0528*/ 	.word	0xffffffff


	//   ....[38]....
        /*052c*/ 	.word	0xffffffff


	//   ....[39]....
        /*0530*/ 	.word	0xffffffff


	//   ....[40]....
        /*0534*/ 	.word	0xffffffff


	//   ....[41]....
        /*0538*/ 	.word	0xffffffff


	//   ....[42]....
        /*053c*/ 	.word	0xffffffff


	//   ....[43]....
        /*0540*/ 	.word	0xffffffff


	//   ....[44]....
        /*0544*/ 	.word	0xffffffff


	//   ....[45]....
        /*0548*/ 	.word	0xffffffff


	//   ....[46]....
        /*054c*/ 	.word	0xffffffff


	//   ....[47]....
        /*0550*/ 	.word	0xffffffff


	//   ....[48]....
        /*0554*/ 	.word	0xffffffff


	//   ....[49]....
        /*0558*/ 	.word	0xffffffff


	//   ....[50]....
        /*055c*/ 	.word	0xffffffff


	//   ....[51]....
        /*0560*/ 	.word	0xffffffff


	//   ....[52]....
        /*0564*/ 	.word	0xffffffff


	//   ....[53]....
        /*0568*/ 	.word	0xffffffff


	//   ....[54]....
        /*056c*/ 	.word	0xffffffff


	//   ....[55]....
        /*0570*/ 	.word	0xffffffff


	//   ....[56]....
        /*0574*/ 	.word	0xffffffff


	//   ....[57]....
        /*0578*/ 	.word	0xffffffff


	//   ....[58]....
        /*057c*/ 	.word	0xffffffff


	//   ....[59]....
        /*0580*/ 	.word	0xffffffff


	//   ....[60]....
        /*0584*/ 	.word	0xffffffff


	//   ....[61]....
        /*0588*/ 	.word	0xffffffff


	//   ....[62]....
        /*058c*/ 	.word	0xffffffff


	//   ....[63]....
        /*0590*/ 	.word	0xffffffff


	//   ....[64]....
        /*0594*/ 	.word	0xffffffff


	//   ....[65]....
        /*0598*/ 	.word	0xffffffff


	//   ....[66]....
        /*059c*/ 	.word	0xffffffff


	//   ....[67]....
        /*05a0*/ 	.word	0xffffffff


	//   ....[68]....
        /*05a4*/ 	.word	0xffffffff


	//   ....[69]....
        /*05a8*/ 	.word	0xffffffff


	//   ....[70]....
        /*05ac*/ 	.word	0xffffffff


	//   ....[71]....
        /*05b0*/ 	.word	0xffffffff


	//   ....[72]....
        /*05b4*/ 	.word	0xffffffff


	//   ....[73]....
        /*05b8*/ 	.word	0xffffffff


	//   ....[74]....
        /*05bc*/ 	.word	0xffffffff


	//   ....[75]....
        /*05c0*/ 	.word	0xffffffff


	//   ....[76]....
        /*05c4*/ 	.word	0xffffffff


	//   ....[77]....
        /*05c8*/ 	.word	0xffffffff


	//   ....[78]....
        /*05cc*/ 	.word	0xffffffff


	//   ....[79]....
        /*05d0*/ 	.word	0xffffffff


	//   ....[80]....
        /*05d4*/ 	.word	0xffffffff


	//   ....[81]....
        /*05d8*/ 	.word	0xffffffff


	//   ....[82]....
        /*05dc*/ 	.word	0xffffffff


	//   ....[83]....
        /*05e0*/ 	.word	0xffffffff


	//   ....[84]....
        /*05e4*/ 	.word	0xffffffff


	//   ....[85]....
        /*05e8*/ 	.word	0xffffffff


	//   ....[86]....
        /*05ec*/ 	.word	0xffffffff


	//   ....[87]....
        /*05f0*/ 	.word	0xffffffff


	//   ....[88]....
        /*05f4*/ 	.word	0xffffffff


	//   ....[89]....
        /*05f8*/ 	.word	0xffffffff


	//   ....[90]....
        /*05fc*/ 	.word	0xffffffff


	//   ....[91]....
        /*0600*/ 	.word	0xffffffff


	//   ....[92]....
        /*0604*/ 	.word	0xffffffff


	//   ....[93]....
        /*0608*/ 	.word	0xffffffff


	//   ....[94]....
        /*060c*/ 	.word	0xffffffff


	//   ....[95]....
        /*0610*/ 	.word	0xffffffff


	//   ....[96]....
        /*0614*/ 	.word	0xffffffff


	//   ....[97]....
        /*0618*/ 	.word	0xffffffff


	//   ....[98]....
        /*061c*/ 	.word	0xffffffff


	//   ....[99]....
        /*0620*/ 	.word	0xffffffff


	//   ....[100]....
        /*0624*/ 	.word	0xffffffff


	//   ....[101]....
        /*0628*/ 	.word	0xffffffff


	//   ....[102]....
        /*062c*/ 	.word	0xffffffff


	//   ....[103]....
        /*0630*/ 	.word	0xffffffff


	//   ....[104]....
        /*0634*/ 	.word	0xffffffff


	//   ....[105]....
        /*0638*/ 	.word	0xffffffff


	//   ....[106]....
        /*063c*/ 	.word	0xffffffff


	//   ....[107]....
        /*0640*/ 	.word	0xffffffff


	//   ....[108]....
        /*0644*/ 	.word	0xffffffff


	//   ....[109]....
        /*0648*/ 	.word	0xffffffff


	//   ....[110]....
        /*064c*/ 	.word	0xffffffff


	//   ....[111]....
        /*0650*/ 	.word	0xffffffff


	//   ....[112]....
        /*0654*/ 	.word	0xffffffff


	//   ....[113]....
        /*0658*/ 	.word	0xffffffff


	//   ....[114]....
        /*065c*/ 	.word	0xffffffff


	//   ....[115]....
        /*0660*/ 	.word	0xffffffff


	//   ....[116]....
        /*0664*/ 	.word	0xffffffff


	//   ....[117]....
        /*0668*/ 	.word	0xffffffff


	//   ....[118]....
        /*066c*/ 	.word	0xffffffff


	//   ....[119]....
        /*0670*/ 	.word	0xffffffff


	//   ....[120]....
        /*0674*/ 	.word	0xffffffff


	//   ....[121]....
        /*0678*/ 	.word	0xffffffff


	//   ....[122]....
        /*067c*/ 	.word	0xffffffff


	//   ....[123]....
        /*0680*/ 	.word	0xffffffff


	//   ....[124]....
        /*0684*/ 	.word	0xffffffff


	//   ....[125]....
        /*0688*/ 	.word	0xffffffff


	//   ....[126]....
        /*068c*/ 	.word	0xffffffff


	//   ....[127]....
        /*0690*/ 	.word	0xffffffff


	//   ....[128]....
        /*0694*/ 	.word	0xffffffff


	//   ....[129]....
        /*0698*/ 	.word	0xffffffff


	//   ....[130]....
        /*069c*/ 	.word	0xffffffff


	//   ....[131]....
        /*06a0*/ 	.word	0xffffffff


	//   ....[132]....
        /*06a4*/ 	.word	0xffffffff


	//   ....[133]....
        /*06a8*/ 	.word	0xffffffff


	//   ....[134]....
        /*06ac*/ 	.word	0xffffffff


	//   ....[135]....
        /*06b0*/ 	.word	0xffffffff


	//   ....[136]....
        /*06b4*/ 	.word	0xffffffff


	//   ....[137]....
        /*06b8*/ 	.word	0xffffffff


	//   ....[138]....
        /*06bc*/ 	.word	0xffffffff


	//   ....[139]....
        /*06c0*/ 	.word	0xffffffff


	//   ....[140]....
        /*06c4*/ 	.word	0xffffffff


	//   ....[141]....
        /*06c8*/ 	.word	0xffffffff


	//   ....[142]....
        /*06cc*/ 	.word	0xffffffff


	//   ....[143]....
        /*06d0*/ 	.word	0xffffffff


	//   ....[144]....
        /*06d4*/ 	.word	0xffffffff


	//   ....[145]....
        /*06d8*/ 	.word	0xffffffff


	//   ....[146]....
        /*06dc*/ 	.word	0xffffffff


	//   ....[147]....
        /*06e0*/ 	.word	0xffffffff


	//   ....[148]....
        /*06e4*/ 	.word	0xffffffff


	//   ....[149]....
        /*06e8*/ 	.word	0xffffffff


	//   ....[150]....
        /*06ec*/ 	.word	0xffffffff


	//   ....[151]....
        /*06f0*/ 	.word	0xffffffff


	//   ....[152]....
        /*06f4*/ 	.word	0xffffffff


	//   ....[153]....
        /*06f8*/ 	.word	0xffffffff


	//   ....[154]....
        /*06fc*/ 	.word	0xffffffff


	//   ....[155]....
        /*0700*/ 	.word	0xffffffff


	//   ....[156]....
        /*0704*/ 	.word	0xffffffff


	//   ....[157]....
        /*0708*/ 	.word	0xffffffff


	//   ....[158]....
        /*070c*/ 	.word	0xffffffff


	//   ....[159]....
        /*0710*/ 	.word	0xffffffff


	//   ....[160]....
        /*0714*/ 	.word	0xffffffff


	//   ....[161]....
        /*0718*/ 	.word	0xffffffff


	//   ....[162]....
        /*071c*/ 	.word	0xffffffff


	//   ....[163]....
        /*0720*/ 	.word	0xffffffff


	//   ....[164]....
        /*0724*/ 	.word	0xffffffff


	//   ....[165]....
        /*0728*/ 	.word	0xffffffff


	//   ....[166]....
        /*072c*/ 	.word	0xffffffff


	//   ....[167]....
        /*0730*/ 	.word	0xffffffff


	//   ....[168]....
        /*0734*/ 	.word	0xffffffff


	//   ....[169]....
        /*0738*/ 	.word	0xffffffff


	//   ....[170]....
        /*073c*/ 	.word	0xffffffff


	//   ....[171]....
        /*0740*/ 	.word	0xffffffff


	//   ....[172]....
        /*0744*/ 	.word	0xffffffff


	//   ....[173]....
        /*0748*/ 	.word	0xffffffff


	//   ....[174]....
        /*074c*/ 	.word	0xffffffff


	//   ....[175]....
        /*0750*/ 	.word	0xffffffff


	//   ....[176]....
        /*0754*/ 	.word	0xffffffff


	//   ....[177]....
        /*0758*/ 	.word	0xffffffff


	//   ....[178]....
        /*075c*/ 	.word	0xffffffff


	//   ....[179]....
        /*0760*/ 	.word	0xffffffff


	//   ....[180]....
        /*0764*/ 	.word	0xffffffff


	//   ....[181]....
        /*0768*/ 	.word	0xffffffff


	//   ....[182]....
        /*076c*/ 	.word	0xffffffff


	//   ....[183]....
        /*0770*/ 	.word	0xffffffff


	//   ....[184]....
        /*0774*/ 	.word	0xffffffff


	//   ....[185]....
        /*0778*/ 	.word	0xffffffff


	//   ....[186]....
        /*077c*/ 	.word	0xffffffff


	//   ....[187]....
        /*0780*/ 	.word	0xffffffff


	//   ....[188]....
        /*0784*/ 	.word	0xffffffff


	//   ....[189]....
        /*0788*/ 	.word	0xffffffff


	//   ....[190]....
        /*078c*/ 	.word	0xffffffff


	//   ....[191]....
        /*0790*/ 	.word	0xffffffff


	//   ....[192]....
        /*0794*/ 	.word	0xffffffff


	//   ....[193]....
        /*0798*/ 	.word	0xffffffff


	//   ....[194]....
        /*079c*/ 	.word	0xffffffff


	//   ....[195]....
        /*07a0*/ 	.word	0x0500000f


	//   ....[196]....
        /*07a4*/ 	.word	0x0500000f


	//   ....[197]....
        /*07a8*/ 	.word	0x0500000f


	//   ....[198]....
        /*07ac*/ 	.word	0x0500000f


	//   ....[199]....
        /*07b0*/ 	.word	0x0500000f


	//   ....[200]....
        /*07b4*/ 	.word	0x0500000f


	//   ....[201]....
        /*07b8*/ 	.word	0x0500000f


	//   ....[202]....
        /*07bc*/ 	.word	0x0500000f


	//   ....[203]....
        /*07c0*/ 	.word	0x0500000f


	//   ....[204]....
        /*07c4*/ 	.word	0x0500000f


	//   ....[205]....
        /*07c8*/ 	.word	0x0500000f


	//   ....[206]....
        /*07cc*/ 	.word	0x0500000f


	//   ....[207]....
        /*07d0*/ 	.word	0x0500000f


	//   ....[208]....
        /*07d4*/ 	.word	0x0500000f


	//   ....[209]....
        /*07d8*/ 	.word	0x0500000f


	//   ....[210]....
        /*07dc*/ 	.word	0x0500000f


	//   ....[211]....
        /*07e0*/ 	.word	0x0500000f


	//   ....[212]....
        /*07e4*/ 	.word	0x0500000f


	//   ....[213]....
        /*07e8*/ 	.word	0x0500000f


	//   ....[214]....
        /*07ec*/ 	.word	0x0500000f


	//   ....[215]....
        /*07f0*/ 	.word	0x0500000f


	//   ....[216]....
        /*07f4*/ 	.word	0x0500000f


	//   ....[217]....
        /*07f8*/ 	.word	0x0500000f


	//   ....[218]....
        /*07fc*/ 	.word	0x0500000f


	//   ....[219]....
        /*0800*/ 	.word	0x0500000f


	//   ....[220]....
        /*0804*/ 	.word	0x0500000f


	//   ....[221]....
        /*0808*/ 	.word	0x0500000f


	//   ....[222]....
        /*080c*/ 	.word	0x0500000f


	//   ....[223]....
        /*0810*/ 	.word	0x0500000f


	//   ....[224]....
        /*0814*/ 	.word	0x0500000f


	//   ....[225]....
        /*0818*/ 	.word	0x0500000f


	//   ....[226]....
        /*081c*/ 	.word	0x0500000f


	//   ....[227]....
        /*0820*/ 	.word	0x0500000f


	//   ....[228]....
        /*0824*/ 	.word	0x0500000f


	//   ....[229]....
        /*0828*/ 	.word	0x0500000f


	//   ....[230]....
        /*082c*/ 	.word	0x0500000f


	//   ....[231]....
        /*0830*/ 	.word	0x0500000f


	//   ....[232]....
        /*0834*/ 	.word	0x0500000f


	//   ....[233]....
        /*0838*/ 	.word	0x0500000f


	//   ....[234]....
        /*083c*/ 	.word	0x0500000f


	//   ....[235]....
        /*0840*/ 	.word	0x0500000f


	//   ....[236]....
        /*0844*/ 	.word	0x0500000f


	//   ....[237]....
        /*0848*/ 	.word	0x0500000f


	//   ....[238]....
        /*084c*/ 	.word	0x0500000f


	//   ....[239]....
        /*0850*/ 	.word	0x0500000f


	//   ....[240]....
        /*0854*/ 	.word	0x0500000f


	//   ....[241]....
        /*0858*/ 	.word	0x0500000f


	//   ....[242]....
        /*085c*/ 	.word	0x0500000f


	//   ....[243]....
        /*0860*/ 	.word	0x0500000f


	//   ....[244]....
        /*0864*/ 	.word	0x0500000f


	//   ....[245]....
        /*0868*/ 	.word	0x0500000f


	//   ....[246]....
        /*086c*/ 	.word	0x0500000f


	//   ....[247]....
        /*0870*/ 	.word	0x0500000f


	//   ....[248]....
        /*0874*/ 	.word	0x0500000f


	//   ....[249]....
        /*0878*/ 	.word	0x0500000f


	//   ....[250]....
        /*087c*/ 	.word	0x0500000f


	//   ....[251]....
        /*0880*/ 	.word	0x0500000f


	//   ....[252]....
        /*0884*/ 	.word	0x0500000f


	//   ....[253]....
        /*0888*/ 	.word	0x0500000f


	//   ....[254]....
        /*088c*/ 	.word	0x0500000f


	//   ....[255]....
        /*0890*/ 	.word	0x0500000f


	//   ....[0]....
        /*0894*/ 	.word	0x0500000f


	//   ....[1]....
        /*0898*/ 	.word	0x0500000f


	//   ....[2]....
        /*089c*/ 	.word	0x0500000f


	//   ....[3]....
        /*08a0*/ 	.word	0x0500000f


	//   ....[4]....
        /*08a4*/ 	.word	0x0500000f


	//   ....[5]....
        /*08a8*/ 	.word	0x0500000f


	//   ....[6]....
        /*08ac*/ 	.word	0x0500000f


	//   ....[7]....
        /*08b0*/ 	.word	0x0500000f


	//   ....[8]....
        /*08b4*/ 	.word	0x0500000f


	//   ....[9]....
        /*08b8*/ 	.word	0x0500000f


	//   ....[10]....
        /*08bc*/ 	.word	0x0500000f


	//   ....[11]....
        /*08c0*/ 	.word	0x0500000f


	//   ....[12]....
        /*08c4*/ 	.word	0x0500000f


	//   ....[13]....
        /*08c8*/ 	.word	0x0500000f


	//   ....[14]....
        /*08cc*/ 	.word	0x0500000f


	//   ....[15]....
        /*08d0*/ 	.word	0x0500000f


	//   ....[16]....
        /*08d4*/ 	.word	0x0500000f


	//   ....[17]....
        /*08d8*/ 	.word	0x0500000f


	//   ....[18]....
        /*08dc*/ 	.word	0x0500000f


	//   ....[19]....
        /*08e0*/ 	.word	0x0500000f


	//   ....[20]....
        /*08e4*/ 	.word	0x0500000f


	//   ....[21]....
        /*08e8*/ 	.word	0x0500000f


	//   ....[22]....
        /*08ec*/ 	.word	0x0500000f


	//   ....[23]....
        /*08f0*/ 	.word	0x0500000f


	//   ....[24]....
        /*08f4*/ 	.word	0x0500000f


	//   ....[25]....
        /*08f8*/ 	.word	0x0500000f


	//   ....[26]....
        /*08fc*/ 	.word	0x0500000f


	//   ....[27]....
        /*0900*/ 	.word	0x0500000f


	//   ....[28]....
        /*0904*/ 	.word	0x0500000f


	//   ....[29]....
        /*0908*/ 	.word	0x0500000f


	//   ....[30]....
        /*090c*/ 	.word	0x0500000f


	//   ....[31]....
        /*0910*/ 	.word	0x0500000f


	//   ....[32]....
        /*0914*/ 	.word	0x0500000f


	//   ....[33]....
        /*0918*/ 	.word	0x0500000f


	//   ....[34]....
        /*091c*/ 	.word	0x0500000f


	//   ....[35]....
        /*0920*/ 	.word	0x0500000f


	//   ....[36]....
        /*0924*/ 	.word	0x0500000f


	//   ....[37]....
        /*0928*/ 	.word	0x0500000f


	//   ....[38]....
        /*092c*/ 	.word	0x0500000f


	//   ....[39]....
        /*0930*/ 	.word	0x0500000f


	//   ....[40]....
        /*0934*/ 	.word	0x0500000f


	//   ....[41]....
        /*0938*/ 	.word	0x0500000f


	//   ....[42]....
        /*093c*/ 	.word	0x0500000f


	//   ....[43]....
        /*0940*/ 	.word	0x0500000f


	//   ....[44]....
        /*0944*/ 	.word	0x0500000f


	//   ....[45]....
        /*0948*/ 	.word	0x0500000f


	//   ....[46]....
        /*094c*/ 	.word	0x0500000f


	//   ....[47]....
        /*0950*/ 	.word	0x0500000f


	//   ....[48]....
        /*0954*/ 	.word	0x0500000f


	//   ....[49]....
        /*0958*/ 	.word	0x0500000f


	//   ....[50]....
        /*095c*/ 	.word	0x0500000f


	//   ....[51]....
        /*0960*/ 	.word	0x0500000f


	//   ....[52]....
        /*0964*/ 	.word	0x0500000f


	//   ....[53]....
        /*0968*/ 	.word	0x0500000f


	//   ....[54]....
        /*096c*/ 	.word	0x0500000f


	//   ....[55]....
        /*0970*/ 	.word	0x0500000f


	//   ....[56]....
        /*0974*/ 	.word	0x0500000f


	//   ....[57]....
        /*0978*/ 	.word	0x0500000f


	//   ....[58]....
        /*097c*/ 	.word	0x0500000f


	//   ....[59]....
        /*0980*/ 	.word	0x0500000f


	//   ....[60]....
        /*0984*/ 	.word	0x0500000f


	//   ....[61]....
        /*0988*/ 	.word	0x0500000f


	//   ....[62]....
        /*098c*/ 	.word	0x0500000f


	//   ....[63]....
        /*0990*/ 	.word	0x0500000f


	//   ....[64]....
        /*0994*/ 	.word	0x0500000f


	//----- nvinfo : EIATTR_COOP_GROUP_INSTR_OFFSETS
	.align		4
.L_323:
        /*0998*/ 	.byte	0x04, 0x28
        /*099a*/ 	.short	(.L_325 - .L_324)


	//   ....[0]....
.L_324:
        /*099c*/ 	.word	0x00000060


	//   ....[1]....
        /*09a0*/ 	.word	0x00000140


	//   ....[2]....
        /*09a4*/ 	.word	0x00000190


	//   ....[3]....
        /*09a8*/ 	.word	0x000003c0


	//   ....[4]....
        /*09ac*/ 	.word	0x00000520


	//   ....[5]....
        /*09b0*/ 	.word	0x00000640


	//   ....[6]....
        /*09b4*/ 	.word	0x000007a0


	//   ....[7]....
        /*09b8*/ 	.word	0x000036e0


	//   ....[8]....
        /*09bc*/ 	.word	0x000036f0


	//   ....[9]....
        /*09c0*/ 	.word	0x00004580


	//   ....[10]....
        /*09c4*/ 	.word	0x00004590


	//   ....[11]....
        /*09c8*/ 	.word	0x00005430


	//   ....[12]....
        /*09cc*/ 	.word	0x00005440


	//   ....[13]....
        /*09d0*/ 	.word	0x00007070


	//   ....[14]....
        /*09d4*/ 	.word	0x00007080


	//   ....[15]....
        /*09d8*/ 	.word	0x000080a0


	//   ....[16]....
        /*09dc*/ 	.word	0x000080b0


	//   ....[17]....
        /*09e0*/ 	.word	0x00009190


	//   ....[18]....
        /*09e4*/ 	.word	0x000091a0


	//   ....[19]....
        /*09e8*/ 	.word	0x0000a390


	//   ....[20]....
        /*09ec*/ 	.word	0x0000a3a0


	//   ....[21]....
        /*09f0*/ 	.word	0x0000a550


	//   ....[22]....
        /*09f4*/ 	.word	0x0000a560


	//   ....[23]....
        /*09f8*/ 	.word	0x0000a720


	//   ....[24]....
        /*09fc*/ 	.word	0x0000a730


	//   ....[25]....
        /*0a00*/ 	.word	0x0000ab80


	//   ....[26]....
        /*0a04*/ 	.word	0x0000ab90


	//   ....[27]....
        /*0a08*/ 	.word	0x0000ad10


	//   ....[28]....
        /*0a0c*/ 	.word	0x0000ad30


	//   ....[29]....
        /*0a10*/ 	.word	0x0000aec0


	//   ....[30]....
        /*0a14*/ 	.word	0x0000aee0


	//   ....[31]....
        /*0a18*/ 	.word	0x0000b790


	//   ....[32]....
        /*0a1c*/ 	.word	0x0000bfa0


	//   ....[33]....
        /*0a20*/ 	.word	0x0000bfb0


	//   ....[34]....
        /*0a24*/ 	.word	0x0000bfc0


	//   ....[35]....
        /*0a28*/ 	.word	0x0000bfd0


	//   ....[36]....
        /*0a2c*/ 	.word	0x0000c5c0


	//   ....[37]....
        /*0a30*/ 	.word	0x0000c5d0


	//   ....[38]....
        /*0a34*/ 	.word	0x0000c5e0


	//   ....[39]....
        /*0a38*/ 	.word	0x0000c5f0


	//   ....[40]....
        /*0a3c*/ 	.word	0x0000cbb0


	//   ....[41]....
        /*0a40*/ 	.word	0x0000cbc0


	//   ....[42]....
        /*0a44*/ 	.word	0x0000cbd0


	//   ....[43]....
        /*0a48*/ 	.word	0x0000cbe0


	//   ....[44]....
        /*0a4c*/ 	.word	0x0000d1c0


	//   ....[45]....
        /*0a50*/ 	.word	0x0000d1d0


	//   ....[46]....
        /*0a54*/ 	.word	0x0000d1e0


	//   ....[47]....
        /*0a58*/ 	.word	0x0000d1f0


	//   ....[48]....
        /*0a5c*/ 	.word	0x00010ca0


	//   ....[49]....
        /*0a60*/ 	.word	0x00010cb0


	//   ....[50]....
        /*0a64*/ 	.word	0x00010cc0


	//   ....[51]....
        /*0a68*/ 	.word	0x00010cd0


	//   ....[52]....
        /*0a6c*/ 	.word	0x000111a0


	//   ....[53]....
        /*0a70*/ 	.word	0x000111b0


	//   ....[54]....
        /*0a74*/ 	.word	0x000111c0


	//   ....[55]....
        /*0a78*/ 	.word	0x000111d0


	//   ....[56]....
        /*0a7c*/ 	.word	0x00011670


	//   ....[57]....
        /*0a80*/ 	.word	0x00011680


	//   ....[58]....
        /*0a84*/ 	.word	0x00011690


	//   ....[59]....
        /*0a88*/ 	.word	0x000116a0


	//   ....[60]....
        /*0a8c*/ 	.word	0x00011b60


	//   ....[61]....
        /*0a90*/ 	.word	0x00011b70


	//   ....[62]....
        /*0a94*/ 	.word	0x00011b80


	//   ....[63]....
        /*0a98*/ 	.word	0x00011b90


	//   ....[64]....
        /*0a9c*/ 	.word	0x00018ff0


	//   ....[65]....
        /*0aa0*/ 	.word	0x00019490


	//   ....[66]....
        /*0aa4*/ 	.word	0x000194a0


	//   ....[67]....
        /*0aa8*/ 	.word	0x00019550


	//   ....[68]....
        /*0aac*/ 	.word	0x00019b80


	//   ....[69]....
        /*0ab0*/ 	.word	0x00019ba0


	//   ....[70]....
        /*0ab4*/ 	.word	0x0001e8c0


	//   ....[71]....
        /*0ab8*/ 	.word	0x0001edd0


	//   ....[72]....
        /*0abc*/ 	.word	0x0001ee20


	//   ....[73]....
        /*0ac0*/ 	.word	0x0001f170


	//   ....[74]....
        /*0ac4*/ 	.word	0x0001f400


	//   ....[75]....
        /*0ac8*/ 	.word	0x0001f440


	//   ....[76]....
        /*0acc*/ 	.word	0x000241d0


	//   ....[77]....
        /*0ad0*/ 	.word	0x00024200


	//   ....[78]....
        /*0ad4*/ 	.word	0x00024220


	//   ....[79]....
        /*0ad8*/ 	.word	0x00024240


	//   ....[80]....
        /*0adc*/ 	.word	0x00025600


	//   ....[81]....
        /*0ae0*/ 	.word	0x00025820


	//   ....[82]....
        /*0ae4*/ 	.word	0x00025830


	//   ....[83]....
        /*0ae8*/ 	.word	0x00025860


	//   ....[84]....
        /*0aec*/ 	.word	0x00027700


	//   ....[85]....
        /*0af0*/ 	.word	0x00027740


	//   ....[86]....
        /*0af4*/ 	.word	0x00027780


	//   ....[87]....
        /*0af8*/ 	.word	0x000277d0


	//   ....[88]....
        /*0afc*/ 	.word	0x00027e00


	//   ....[89]....
        /*0b00*/ 	.word	0x00027e30


	//   ....[90]....
        /*0b04*/ 	.word	0x00027f70


	//   ....[91]....
        /*0b08*/ 	.word	0x00027f90


	//   ....[92]....
        /*0b0c*/ 	.word	0x000280d0


	//   ....[93]....
        /*0b10*/ 	.word	0x000280f0


	//   ....[94]....
        /*0b14*/ 	.word	0x00028240


	//   ....[95]....
        /*0b18*/ 	.word	0x00028260


	//   ....[96]....
        /*0b1c*/ 	.word	0x00028bb0


	//   ....[97]....
        /*0b20*/ 	.word	0x00028bc0


	//   ....[98]....
        /*0b24*/ 	.word	0x00028d10


	//   ....[99]....
        /*0b28*/ 	.word	0x00028d30


	//   ....[100]....
        /*0b2c*/ 	.word	0x00028e70


	//   ....[101]....
        /*0b30*/ 	.word	0x00028e90


	//   ....[102]....
        /*0b34*/ 	.word	0x00028fe0


	//   ....[103]....
        /*0b38*/ 	.word	0x00029000


	//   ....[104]....
        /*0b3c*/ 	.word	0x000291d0


	//   ....[105]....
        /*0b40*/ 	.word	0x00029380


	//   ....[106]....
        /*0b44*/ 	.word	0x000293b0


	//   ....[107]....
        /*0b48*/ 	.word	0x000293e0


	//   ....[108]....
        /*0b4c*/ 	.word	0x00029410


	//   ....[109]....
        /*0b50*/ 	.word	0x00029440


	//   ....[110]....
        /*0b54*/ 	.word	0x00029470


	//   ....[111]....
        /*0b58*/ 	.word	0x000295e0


	//   ....[112]....
        /*0b5c*/ 	.word	0x00029610


	//   ....[113]....
        /*0b60*/ 	.word	0x00029640


	//   ....[114]....
        /*0b64*/ 	.word	0x00029670


	//   ....[115]....
        /*0b68*/ 	.word	0x000296a0


	//   ....[116]....
        /*0b6c*/ 	.word	0x000296d0


	//   ....[117]....
        /*0b70*/ 	.word	0x00029760


	//   ....[118]....
        /*0b74*/ 	.word	0x000297c0


	//   ....[119]....
        /*0b78*/ 	.word	0x00029850


	//   ....[120]....
        /*0b7c*/ 	.word	0x0002a660


	//   ....[121]....
        /*0b80*/ 	.word	0x0002cb60


	//   ....[122]....
        /*0b84*/ 	.word	0x0002cba0


	//   ....[123]....
        /*0b88*/ 	.word	0x0002cbd0


	//   ....[124]....
        /*0b8c*/ 	.word	0x0002cc80


	//   ....[125]....
        /*0b90*/ 	.word	0x0002ccc0


	//   ....[126]....
        /*0b94*/ 	.word	0x0002cd20


	//   ....[127]....
        /*0b98*/ 	.word	0x0002cd60


	//   ....[128]....
        /*0b9c*/ 	.word	0x0002cdc0


	//   ....[129]....
        /*0ba0*/ 	.word	0x0002cde0


	//   ....[130]....
        /*0ba4*/ 	.word	0x0002ce10


	//   ....[131]....
        /*0ba8*/ 	.word	0x0002d640


	//   ....[132]....
        /*0bac*/ 	.word	0x0002d670


	//   ....[133]....
        /*0bb0*/ 	.word	0x0002d690


	//   ....[134]....
        /*0bb4*/ 	.word	0x0002d730


	//   ....[135]....
        /*0bb8*/ 	.word	0x0002d740


	//   ....[136]....
        /*0bbc*/ 	.word	0x0002d7f0


	//   ....[137]....
        /*0bc0*/ 	.word	0x0002d800


	//   ....[138]....
        /*0bc4*/ 	.word	0x0002d8b0


	//   ....[139]....
        /*0bc8*/ 	.word	0x0002d8c0


	//   ....[140]....
        /*0bcc*/ 	.word	0x0002d970


	//   ....[141]....
        /*0bd0*/ 	.word	0x0002d980


	//   ....[142]....
        /*0bd4*/ 	.word	0x0002da30


	//   ....[143]....
        /*0bd8*/ 	.word	0x0002da40


	//   ....[144]....
        /*0bdc*/ 	.word	0x0002daf0


	//   ....[145]....
        /*0be0*/ 	.word	0x0002db00


	//   ....[146]....
        /*0be4*/ 	.word	0x0002db50


	//   ....[147]....
        /*0be8*/ 	.word	0x0002e350


	//   ....[148]....
        /*0bec*/ 	.word	0x0002e380


	//   ....[149]....
        /*0bf0*/ 	.word	0x0002e3b0


	//   ....[150]....
        /*0bf4*/ 	.word	0x0002e470


	//   ....[151]....
        /*0bf8*/ 	.word	0x0002e4a0


	//   ....[152]....
        /*0bfc*/ 	.word	0x0002e4f0


	//   ....[153]....
        /*0c00*/ 	.word	0x0002e520


	//   ....[154]....
        /*0c04*/ 	.word	0x0002e570


	//   ....[155]....
        /*0c08*/ 	.word	0x0002e5a0


	//   ....[156]....
        /*0c0c*/ 	.word	0x0002e610


	//   ....[157]....
        /*0c10*/ 	.word	0x0002e8f0


	//   ....[158]....
        /*0c14*/ 	.word	0x0002e910


	//   ....[159]....
        /*0c18*/ 	.word	0x0002e9d0


	//   ....[160]....
        /*0c1c*/ 	.word	0x0002e9e0


	//   ....[161]....
        /*0c20*/ 	.word	0x0002ea90


	//   ....[162]....
        /*0c24*/ 	.word	0x0002eaa0


	//   ....[163]....
        /*0c28*/ 	.word	0x0002eb50


	//   ....[164]....
        /*0c2c*/ 	.word	0x0002eb60


	//   ....[165]....
        /*0c30*/ 	.word	0x0002eb70


	//   ....[166]....
        /*0c34*/ 	.word	0x0002ec20


	//   ....[167]....
        /*0c38*/ 	.word	0x0002f1a0


	//   ....[168]....
        /*0c3c*/ 	.word	0x0002f1e0


	//   ....[169]....
        /*0c40*/ 	.word	0x0002f270


	//   ....[170]....
        /*0c44*/ 	.word	0x0002f2a0


	//   ....[171]....
        /*0c48*/ 	.word	0x0002f330


	//   ....[172]....
        /*0c4c*/ 	.word	0x0002f360


	//   ....[173]....
        /*0c50*/ 	.word	0x0002f3f0


	//   ....[174]....
        /*0c54*/ 	.word	0x0002f420


	//   ....[175]....
        /*0c58*/ 	.word	0x0002f430


	//   ....[176]....
        /*0c5c*/ 	.word	0x0002f4c0


	//   ....[177]....
        /*0c60*/ 	.word	0x0002f8f0


	//   ....[178]....
        /*0c64*/ 	.word	0x0002f920


	//   ....[179]....
        /*0c68*/ 	.word	0x0002f950


	//   ....[180]....
        /*0c6c*/ 	.word	0x0002f980


	//   ....[181]....
        /*0c70*/ 	.word	0x0002f9b0


	//   ....[182]....
        /*0c74*/ 	.word	0x0002f9e0


	//   ....[183]....
        /*0c78*/ 	.word	0x0002fa10


	//   ....[184]....
        /*0c7c*/ 	.word	0x0002fa40


	//   ....[185]....
        /*0c80*/ 	.word	0x0002fbc0


	//   ....[186]....
        /*0c84*/ 	.word	0x0002fbf0


	//   ....[187]....
        /*0c88*/ 	.word	0x0002fc20


	//   ....[188]....
        /*0c8c*/ 	.word	0x0002fc50


	//   ....[189]....
        /*0c90*/ 	.word	0x0002fc80


	//   ....[190]....
        /*0c94*/ 	.word	0x0002fcb0


	//   ....[191]....
        /*0c98*/ 	.word	0x0002fd70


	//   ....[192]....
        /*0c9c*/ 	.word	0x0002fd90


	//   ....[193]....
        /*0ca0*/ 	.word	0x0002fe00


	//   ....[194]....
        /*0ca4*/ 	.word	0x000304a0


	//   ....[195]....
        /*0ca8*/ 	.word	0x000307e0


	//   ....[196]....
        /*0cac*/ 	.word	0x00030870


	//   ....[197]....
        /*0cb0*/ 	.word	0x00030910


	//   ....[198]....
        /*0cb4*/ 	.word	0x000309a0


	//   ....[199]....
        /*0cb8*/ 	.word	0x00030a40


	//   ....[200]....
        /*0cbc*/ 	.word	0x00030ad0


	//   ....[201]....
        /*0cc0*/ 	.word	0x00030bc0


	//   ....[202]....
        /*0cc4*/ 	.word	0x00030c50


	//   ....[203]....
        /*0cc8*/ 	.word	0x00030cf0


	//   ....[204]....
        /*0ccc*/ 	.word	0x00030d80


	//   ....[205]....
        /*0cd0*/ 	.word	0x00030e20


	//   ....[206]....
        /*0cd4*/ 	.word	0x00030eb0


	//   ....[207]....
        /*0cd8*/ 	.word	0x00030fa0


	//   ....[208]....
        /*0cdc*/ 	.word	0x00031030


	//   ....[209]....
        /*0ce0*/ 	.word	0x000310d0


	//   ....[210]....
        /*0ce4*/ 	.word	0x00031160


	//   ....[211]....
        /*0ce8*/ 	.word	0x00031200


	//   ....[212]....
        /*0cec*/ 	.word	0x00031290


	//   ....[213]....
        /*0cf0*/ 	.word	0x00031380


	//   ....[214]....
        /*0cf4*/ 	.word	0x00031410


	//   ....[215]....
        /*0cf8*/ 	.word	0x00031460


	//   ....[216]....
        /*0cfc*/ 	.word	0x000314b0


	//   ....[217]....
        /*0d00*/ 	.word	0x00031540


	//   ....[218]....
        /*0d04*/ 	.word	0x000315d0


	//   ....[219]....
        /*0d08*/ 	.word	0x00031620


	//   ....[220]....
        /*0d0c*/ 	.word	0x00031670


	//   ....[221]....
        /*0d10*/ 	.word	0x00031700


	//   ....[222]....
        /*0d14*/ 	.word	0x00031790


	//   ....[223]....
        /*0d18*/ 	.word	0x000317e0


	//   ....[224]....
        /*0d1c*/ 	.word	0x00031830


	//   ....[225]....
        /*0d20*/ 	.word	0x000318c0


	//   ....[226]....
        /*0d24*/ 	.word	0x00031950


	//   ....[227]....
        /*0d28*/ 	.word	0x000319a0


	//   ....[228]....
        /*0d2c*/ 	.word	0x000319f0


	//   ....[229]....
        /*0d30*/ 	.word	0x00031ad0


	//   ....[230]....
        /*0d34*/ 	.word	0x00031b60


	//   ....[231]....
        /*0d38*/ 	.word	0x00031bb0


	//   ....[232]....
        /*0d3c*/ 	.word	0x00031c00


	//   ....[233]....
        /*0d40*/ 	.word	0x00031c90


	//   ....[234]....
        /*0d44*/ 	.word	0x00031d20


	//   ....[235]....
        /*0d48*/ 	.word	0x00031d70


	//   ....[236]....
        /*0d4c*/ 	.word	0x00031dc0


	//   ....[237]....
        /*0d50*/ 	.word	0x00031e50


	//   ....[238]....
        /*0d54*/ 	.word	0x00031ee0


	//   ....[239]....
        /*0d58*/ 	.word	0x00031f30


	//   ....[240]....
        /*0d5c*/ 	.word	0x00031f80


	//   ....[241]....
        /*0d60*/ 	.word	0x00032010


	//   ....[242]....
        /*0d64*/ 	.word	0x000320a0


	//   ....[243]....
        /*0d68*/ 	.word	0x000320f0


	//   ....[244]....
        /*0d6c*/ 	.word	0x00032140


	//   ....[245]....
        /*0d70*/ 	.word	0x00032440


	//   ....[246]....
        /*0d74*/ 	.word	0x00032720


	//   ....[247]....
        /*0d78*/ 	.word	0x00032810


	//   ....[248]....
        /*0d7c*/ 	.word	0x000328f0


	//   ....[249]....
        /*0d80*/ 	.word	0x00032950


	//   ....[250]....
        /*0d84*/ 	.word	0x000329f0


	//   ....[251]....
        /*0d88*/ 	.word	0x00032ad0


	//   ....[252]....
        /*0d8c*/ 	.word	0x00032bd0


	//   ....[253]....
        /*0d90*/ 	.word	0x00032c40


	//   ....[254]....
        /*0d94*/ 	.word	0x00032d30


	//   ....[255]....
        /*0d98*/ 	.word	0x00032da0


	//   ....[0]....
        /*0d9c*/ 	.word	0x00032e80


	//   ....[1]....
        /*0da0*/ 	.word	0x00032f30


	//   ....[2]....
        /*0da4*/ 	.word	0x00032f90


	//   ....[3]....
        /*0da8*/ 	.word	0x00032ff0


	//   ....[4]....
        /*0dac*/ 	.word	0x00033100


	//   ....[5]....
        /*0db0*/ 	.word	0x00033160


	//   ....[6]....
        /*0db4*/ 	.word	0x00033280


	//   ....[7]....
        /*0db8*/ 	.word	0x000332e0


	//   ....[8]....
        /*0dbc*/ 	.word	0x00033400


	//   ....[9]....
        /*0dc0*/ 	.word	0x00033460


	//   ....[10]....
        /*0dc4*/ 	.word	0x00033580


	//   ....[11]....
        /*0dc8*/ 	.word	0x000335e0


	//   ....[12]....
        /*0dcc*/ 	.word	0x00033700


	//   ....[13]....
        /*0dd0*/ 	.word	0x00033760


	//   ....[14]....
        /*0dd4*/ 	.word	0x00033880


	//   ....[15]....
        /*0dd8*/ 	.word	0x000338e0


	//   ....[16]....
        /*0ddc*/ 	.word	0x000339e0


	//   ....[17]....
        /*0de0*/ 	.word	0x00033b10


	//   ....[18]....
        /*0de4*/ 	.word	0x00033be0


	//   ....[19]....
        /*0de8*/ 	.word	0x00033cb0


	//   ....[20]....
        /*0dec*/ 	.word	0x00033d90


	//   ....[21]....
        /*0df0*/ 	.word	0x00033df0


	//   ....[22]....
        /*0df4*/ 	.word	0x00033ed0


	//   ....[23]....
        /*0df8*/ 	.word	0x00033f30


	//   ....[24]....
        /*0dfc*/ 	.word	0x00034010


	//   ....[25]....
        /*0e00*/ 	.word	0x00034070


	//   ....[26]....
        /*0e04*/ 	.word	0x00034180


	//   ....[27]....
        /*0e08*/ 	.word	0x00034270


	//   ....[28]....
        /*0e0c*/ 	.word	0x00034310


	//   ....[29]....
        /*0e10*/ 	.word	0x00034370


	//   ....[30]....
        /*0e14*/ 	.word	0x00034490


	//   ....[31]....
        /*0e18*/ 	.word	0x000344f0


	//   ....[32]....
        /*0e1c*/ 	.word	0x00034610


	//   ....[33]....
        /*0e20*/ 	.word	0x00034670


	//   ....[34]....
        /*0e24*/ 	.word	0x00034790


	//   ....[35]....
        /*0e28*/ 	.word	0x000347f0


	//   ....[36]....
        /*0e2c*/ 	.word	0x000348c0


	//   ....[37]....
        /*0e30*/ 	.word	0x00034a30


	//   ....[38]....
        /*0e34*/ 	.word	0x00034af0


	//   ....[39]....
        /*0e38*/ 	.word	0x00034c50


	//   ....[40]....
        /*0e3c*/ 	.word	0x00034d00


	//   ....[41]....
        /*0e40*/ 	.word	0x00034d60


	//   ....[42]....
        /*0e44*/ 	.word	0x00034e20


	//   ....[43]....
        /*0e48*/ 	.word	0x00034f00


	//   ....[44]....
        /*0e4c*/ 	.word	0x00035010


	//   ....[45]....
        /*0e50*/ 	.word	0x00035070


	//   ....[46]....
        /*0e54*/ 	.word	0x00035130


	//   ....[47]....
        /*0e58*/ 	.word	0x00035240


	//   ....[48]....
        /*0e5c*/ 	.word	0x000352e0


	//   ....[49]....
        /*0e60*/ 	.word	0x00035400


	//   ....[50]....
        /*0e64*/ 	.word	0x00035470


	//   ....[51]....
        /*0e68*/ 	.word	0x000354e0


	//   ....[52]....
        /*0e6c*/ 	.word	0x00035550


	//   ....[53]....
        /*0e70*/ 	.word	0x000355c0


	//   ....[54]....
        /*0e74*/ 	.word	0x00035640


	//   ....[55]....
        /*0e78*/ 	.word	0x000356d0


	//   ....[56]....
        /*0e7c*/ 	.word	0x00035760


	//   ....[57]....
        /*0e80*/ 	.word	0x000357d0


	//   ....[58]....
        /*0e84*/ 	.word	0x00035840


	//   ....[59]....
        /*0e88*/ 	.word	0x000358b0


	//   ....[60]....
        /*0e8c*/ 	.word	0x00035930


	//   ....[61]....
        /*0e90*/ 	.word	0x000359a0


	//   ....[62]....
        /*0e94*/ 	.word	0x00035a40


	//   ....[63]....
        /*0e98*/ 	.word	0x00035ad0


	//   ....[64]....
        /*0e9c*/ 	.word	0x00035bf0


	//----- nvinfo : EIATTR_REG_RECONFIG
	.align		4
.L_325:
        /*0ea0*/ 	.byte	0x01, 0x54
	.zero		2


	//----- nvinfo : EIATTR_SYSCALL_OFFSETS
	.align		4
        /*0ea4*/ 	.byte	0x04, 0x46
        /*0ea6*/ 	.short	(.L_327 - .L_326)


	//   ....[0]....
.L_326:
        /*0ea8*/ 	.word	0x00001950


	//   ....[1]....
        /*0eac*/ 	.word	0x00001aa0


	//   ....[2]....
        /*0eb0*/ 	.word	0x0000b930


	//   ....[3]....
        /*0eb4*/ 	.word	0x0000bc60


	//   ....[4]....
        /*0eb8*/ 	.word	0x0002c150


	//   ....[5]....
        /*0ebc*/ 	.word	0x0002c2a0


	//   ....[6]....
        /*0ec0*/ 	.word	0x0002c390


	//   ....[7]....
        /*0ec4*/ 	.word	0x0002d280


	//----- nvinfo : EIATTR_MBARRIER_INSTR_OFFSETS
	.align		4
.L_327:
        /*0ec8*/ 	.byte	0x04, 0x39
        /*0eca*/ 	.short	(.L_329 - .L_328)


	//   ....[0]....
.L_328:
        /*0ecc*/ 	.word	0x00000270
        /*0ed0*/ 	.word	0x000000ff
        /*0ed4*/ 	.word	0x00038800
        /*0ed8*/ 	.short	0x0100
        /*0eda*/ 	.byte	0x08
	.zero		1


	//   ....[1]....
        /*0edc*/ 	.word	0x00000280
        /*0ee0*/ 	.word	0x000000ff
        /*0ee4*/ 	.word	0x00038820
        /*0ee8*/ 	.short	0x0100
        /*0eea*/ 	.byte	0x08
	.zero		1


	//   ....[2]....
        /*0eec*/ 	.word	0x00000370
        /*0ef0*/ 	.word	0x000000ff
        /*0ef4*/ 	.word	0x00038830
        /*0ef8*/ 	.short	0x0100
        /*0efa*/ 	.byte	0x08
	.zero		1


	//   ....[3]....
        /*0efc*/ 	.word	0x00000380
        /*0f00*/ 	.word	0x000000ff
        /*0f04*/ 	.word	0x00038840
        /*0f08*/ 	.short	0x0100
        /*0f0a*/ 	.byte	0x08
	.zero		1


	//   ....[4]....
        /*0f0c*/ 	.word	0x00000390
        /*0f10*/ 	.word	0x000000ff
        /*0f14*/ 	.word	0x00038838
        /*0f18*/ 	.short	0x0100
        /*0f1a*/ 	.byte	0x08
	.zero		1


	//   ....[5]....
        /*0f1c*/ 	.word	0x000003a0
        /*0f20*/ 	.word	0x000000ff
        /*0f24*/ 	.word	0x00038848
        /*0f28*/ 	.short	0x0100
        /*0f2a*/ 	.byte	0x08
	.zero		1


	//   ....[6]....
        /*0f2c*/ 	.word	0x000004d0
        /*0f30*/ 	.word	0x000000ff
        /*0f34*/ 	.word	0x00038850
        /*0f38*/ 	.short	0x0100
        /*0f3a*/ 	.byte	0x08
	.zero		1


	//   ....[7]....
        /*0f3c*/ 	.word	0x000004e0
        /*0f40*/ 	.word	0x000000ff
        /*0f44*/ 	.word	0x00038860
        /*0f48*/ 	.short	0x0100
        /*0f4a*/ 	.byte	0x08
	.zero		1


	//   ....[8]....
        /*0f4c*/ 	.word	0x000004f0
        /*0f50*/ 	.word	0x000000ff
        /*0f54*/ 	.word	0x00038858
        /*0f58*/ 	.short	0x0100
        /*0f5a*/ 	.byte	0x08
	.zero		1


	//   ....[9]....
        /*0f5c*/ 	.word	0x00000500
        /*0f60*/ 	.word	0x000000ff
        /*0f64*/ 	.word	0x00038868
        /*0f68*/ 	.short	0x0100
        /*0f6a*/ 	.byte	0x08
	.zero		1


	//   ....[10]....
        /*0f6c*/ 	.word	0x000005f0
        /*0f70*/ 	.word	0x000000ff
        /*0f74*/ 	.word	0x00038870
        /*0f78*/ 	.short	0x0100
        /*0f7a*/ 	.byte	0x06
	.zero		1


	//   ....[11]....
        /*0f7c*/ 	.word	0x00000600
        /*0f80*/ 	.word	0x000000ff
        /*0f84*/ 	.word	0x00038880
        /*0f88*/ 	.short	0x0100
        /*0f8a*/ 	.byte	0x06
	.zero		1


	//   ....[12]....
        /*0f8c*/ 	.word	0x00000610
        /*0f90*/ 	.word	0x000000ff
        /*0f94*/ 	.word	0x00038878
        /*0f98*/ 	.short	0x0100
        /*0f9a*/ 	.byte	0x06
	.zero		1


	//   ....[13]....
        /*0f9c*/ 	.word	0x00000620
        /*0fa0*/ 	.word	0x000000ff
        /*0fa4*/ 	.word	0x00038888
        /*0fa8*/ 	.short	0x0100
        /*0faa*/ 	.byte	0x06
	.zero		1


	//   ....[14]....
        /*0fac*/ 	.word	0x00000750
        /*0fb0*/ 	.word	0x000000ff
        /*0fb4*/ 	.word	0x00038890
        /*0fb8*/ 	.short	0x0100
        /*0fba*/ 	.byte	0x08
	.zero		1


	//   ....[15]....
        /*0fbc*/ 	.word	0x00000760
        /*0fc0*/ 	.word	0x000000ff
        /*0fc4*/ 	.word	0x000388a0
        /*0fc8*/ 	.short	0x0100
        /*0fca*/ 	.byte	0x08
	.zero		1


	//   ....[16]....
        /*0fcc*/ 	.word	0x00000770
        /*0fd0*/ 	.word	0x000000ff
        /*0fd4*/ 	.word	0x00038898
        /*0fd8*/ 	.short	0x0100
        /*0fda*/ 	.byte	0x08
	.zero		1


	//   ....[17]....
        /*0fdc*/ 	.word	0x00000780
        /*0fe0*/ 	.word	0x000000ff
        /*0fe4*/ 	.word	0x000388a8
        /*0fe8*/ 	.short	0x0100
        /*0fea*/ 	.byte	0x08
	.zero		1


	//   ....[18]....
        /*0fec*/ 	.word	0x000008b0
        /*0ff0*/ 	.word	0x000000ff
        /*0ff4*/ 	.word	0x000388b0
        /*0ff8*/ 	.short	0x0100
        /*0ffa*/ 	.byte	0x08
	.zero		1


	//   ....[19]....
        /*0ffc*/ 	.word	0x000008c0
        /*1000*/ 	.word	0x000000ff
        /*1004*/ 	.word	0x000388c0
        /*1008*/ 	.short	0x0100
        /*100a*/ 	.byte	0x08
	.zero		1


	//   ....[20]....
        /*100c*/ 	.word	0x000008d0
        /*1010*/ 	.word	0x000000ff
        /*1014*/ 	.word	0x000388b8
        /*1018*/ 	.short	0x0100
        /*101a*/ 	.byte	0x08
	.zero		1


	//   ....[21]....
        /*101c*/ 	.word	0x000008e0
        /*1020*/ 	.word	0x000000ff
        /*1024*/ 	.word	0x000388c8
        /*1028*/ 	.short	0x0100
        /*102a*/ 	.byte	0x08
	.zero		1


	//   ....[22]....
        /*102c*/ 	.word	0x00003690
        /*1030*/ 	.word	0x00000059
        /*1034*/ 	.word	0x00038890
        /*1038*/ 	.short	0x010a
        /*103a*/ 	.byte	0x3f
	.zero		1


	//   ....[23]....
        /*103c*/ 	.word	0x00007010
        /*1040*/ 	.word	0x00000059
        /*1044*/ 	.word	0x00038890
        /*1048*/ 	.short	0x010a
        /*104a*/ 	.byte	0x3f
	.zero		1


	//   ....[24]....
        /*104c*/ 	.word	0x0000a1d0
        /*1050*/ 	.word	0x00000059
        /*1054*/ 	.word	0x00038890
        /*1058*/ 	.short	0x010a
        /*105a*/ 	.byte	0x3f
	.zero		1


	//   ....[25]....
        /*105c*/ 	.word	0x0000a9a0
        /*1060*/ 	.word	0x0000000b
        /*1064*/ 	.word	0x00000000
        /*1068*/ 	.short	0x0101
        /*106a*/ 	.byte	0x3f
	.zero		1


	//   ....[26]....
        /*106c*/ 	.word	0x0000a9e0
        /*1070*/ 	.word	0x00000059
        /*1074*/ 	.word	0x000388b0
        /*1078*/ 	.short	0x010a
        /*107a*/ 	.byte	0x3f
	.zero		1


	//   ....[27]....
        /*107c*/ 	.word	0x0000b120
        /*1080*/ 	.word	0x00000059
        /*1084*/ 	.word	0x00000000
        /*1088*/ 	.short	0x0101
        /*108a*/ 	.byte	0x3f
	.zero		1


	//   ....[28]....
        /*108c*/ 	.word	0x0000b9c0
        /*1090*/ 	.word	0x00000016
        /*1094*/ 	.word	0x00038800
        /*1098*/ 	.short	0x010a
        /*109a*/ 	.byte	0x3f
	.zero		1


	//   ....[29]....
        /*109c*/ 	.word	0x0000ba10
        /*10a0*/ 	.word	0x00000016
        /*10a4*/ 	.word	0x00038800
        /*10a8*/ 	.short	0x010a
        /*10aa*/ 	.byte	0x3f
	.zero		1


	//   ....[30]....
        /*10ac*/ 	.word	0x0000d5e0
        /*10b0*/ 	.word	0x00000016
        /*10b4*/ 	.word	0x00038800
        /*10b8*/ 	.short	0x010a
        /*10ba*/ 	.byte	0x3f
	.zero		1


	//   ....[31]....
        /*10bc*/ 	.word	0x00011e70
        /*10c0*/ 	.word	0x00000016
        /*10c4*/ 	.word	0x00038800
        /*10c8*/ 	.short	0x010a
        /*10ca*/ 	.byte	0x3f
	.zero		1


	//   ....[32]....
        /*10cc*/ 	.word	0x00015c00
        /*10d0*/ 	.word	0x00000000
        /*10d4*/ 	.word	0x00038830
        /*10d8*/ 	.short	0x010a
        /*10da*/ 	.byte	0x3f
	.zero		1


	//   ....[33]....
        /*10dc*/ 	.word	0x00015c40
        /*10e0*/ 	.word	0x00000000
        /*10e4*/ 	.word	0x00038830
        /*10e8*/ 	.short	0x010a
        /*10ea*/ 	.byte	0x3f
	.zero		1


	//   ....[34]....
        /*10ec*/ 	.word	0x00019e90
        /*10f0*/ 	.word	0x00000000
        /*10f4*/ 	.word	0x00000000
        /*10f8*/ 	.short	0x0101
        /*10fa*/ 	.byte	0x3f
	.zero		1


	//   ....[35]....
        /*10fc*/ 	.word	0x0001aa80
        /*1100*/ 	.word	0x00000009
        /*1104*/ 	.word	0x00038830
        /*1108*/ 	.short	0x010a
        /*110a*/ 	.byte	0x3f
	.zero		1


	//   ....[36]....
        /*110c*/ 	.word	0x0001ab10
        /*1110*/ 	.word	0x00000009
        /*1114*/ 	.word	0x00038830
        /*1118*/ 	.short	0x010a
        /*111a*/ 	.byte	0x3f
	.zero		1


	//   ....[37]....
        /*111c*/ 	.word	0x0001e210
        /*1120*/ 	.word	0x00000007
        /*1124*/ 	.word	0x00038850
        /*1128*/ 	.short	0x010a
        /*112a*/ 	.byte	0x3f
	.zero		1


	//   ....[38]....
        /*112c*/ 	.word	0x0001e260
        /*1130*/ 	.word	0x00000007
        /*1134*/ 	.word	0x00038850
        /*1138*/ 	.short	0x010a
        /*113a*/ 	.byte	0x3f
	.zero		1


	//   ....[39]....
        /*113c*/ 	.word	0x0001f6d0
        /*1140*/ 	.word	0x00000009
        /*1144*/ 	.word	0x00000000
        /*1148*/ 	.short	0x0101
        /*114a*/ 	.byte	0x3f
	.zero		1


	//   ....[40]....
        /*114c*/ 	.word	0x0001fcd0
        /*1150*/ 	.word	0x00000007
        /*1154*/ 	.word	0x00000000
        /*1158*/ 	.short	0x0101
        /*115a*/ 	.byte	0x3f
	.zero		1


	//   ....[41]....
        /*115c*/ 	.word	0x0001ff70
        /*1160*/ 	.word	0x00000003
        /*1164*/ 	.word	0x00038830
        /*1168*/ 	.short	0x010a
        /*116a*/ 	.byte	0x3f
	.zero		1


	//   ....[42]....
        /*116c*/ 	.word	0x00020000
        /*1170*/ 	.word	0x00000003
        /*1174*/ 	.word	0x00038830
        /*1178*/ 	.short	0x010a
        /*117a*/ 	.byte	0x3f
	.zero		1


	//   ....[43]....
        /*117c*/ 	.word	0x00023700
        /*1180*/ 	.word	0x00000006
        /*1184*/ 	.word	0x00038850
        /*1188*/ 	.short	0x010a
        /*118a*/ 	.byte	0x3f
	.zero		1


	//   ....[44]....
        /*118c*/ 	.word	0x00023750
        /*1190*/ 	.word	0x00000006
        /*1194*/ 	.word	0x00038850
        /*1198*/ 	.short	0x010a
        /*119a*/ 	.byte	0x3f
	.zero		1


	//   ....[45]....
        /*119c*/ 	.word	0x00024500
        /*11a0*/ 	.word	0x000000a0
        /*11a4*/ 	.word	0x00000000
        /*11a8*/ 	.short	0x0101
        /*11aa*/ 	.byte	0x3f
	.zero		1


	//   ....[46]....
        /*11ac*/ 	.word	0x00024b60
        /*11b0*/ 	.word	0x00000006
        /*11b4*/ 	.word	0x00000000
        /*11b8*/ 	.short	0x0101
        /*11ba*/ 	.byte	0x3f
	.zero		1


	//   ....[47]....
        /*11bc*/ 	.word	0x00025500
        /*11c0*/ 	.word	0x00000008
        /*11c4*/ 	.word	0x00038850
        /*11c8*/ 	.short	0x010a
        /*11ca*/ 	.byte	0x3f
	.zero		1


	//   ....[48]....
        /*11cc*/ 	.word	0x000255a0
        /*11d0*/ 	.word	0x00000008
        /*11d4*/ 	.word	0x00038850
        /*11d8*/ 	.short	0x010a
        /*11da*/ 	.byte	0x3f
	.zero		1


	//   ....[49]....
        /*11dc*/ 	.word	0x00025a70
        /*11e0*/ 	.word	0x000000e5
        /*11e4*/ 	.word	0x00000000
        /*11e8*/ 	.short	0x0101
        /*11ea*/ 	.byte	0x3f
	.zero		1


	//   ....[50]....
        /*11ec*/ 	.word	0x00027e20
        /*11f0*/ 	.word	0x00000000
        /*11f4*/ 	.word	0x00000000
        /*11f8*/ 	.short	0x0101
        /*11fa*/ 	.byte	0x3f
	.zero		1


	//   ....[51]....
        /*11fc*/ 	.word	0x0002a740
        /*1200*/ 	.word	0x00000016
        /*1204*/ 	.word	0x00038820
        /*1208*/ 	.short	0x010a
        /*120a*/ 	.byte	0x3f
	.zero		1


	//   ....[52]....
        /*120c*/ 	.word	0x0002a7d0
        /*1210*/ 	.word	0x0000000b
        /*1214*/ 	.word	0x000388a0
        /*1218*/ 	.short	0x010a
        /*121a*/ 	.byte	0x3f
	.zero		1


	//   ....[53]....
        /*121c*/ 	.word	0x0002ad20
        /*1220*/ 	.word	0x0000000b
        /*1224*/ 	.word	0x000388c0
        /*1228*/ 	.short	0x010a
        /*122a*/ 	.byte	0x3f
	.zero		1


	//   ....[54]....
        /*122c*/ 	.word	0x0002b320
        /*1230*/ 	.word	0x0000000a
        /*1234*/ 	.word	0x000388a0
        /*1238*/ 	.short	0x010a
        /*123a*/ 	.byte	0x3f
	.zero		1


	//   ....[55]....
        /*123c*/ 	.word	0x0002b860
        /*1240*/ 	.word	0x0000000a
        /*1244*/ 	.word	0x000388c0
        /*1248*/ 	.short	0x010a
        /*124a*/ 	.byte	0x3f
	.zero		1


	//   ....[56]....
        /*124c*/ 	.word	0x0002c970
        /*1250*/ 	.word	0x00000005
        /*1254*/ 	.word	0x00038840
        /*1258*/ 	.short	0x010a
        /*125a*/ 	.byte	0x3f
	.zero		1


	//   ....[57]....
        /*125c*/ 	.word	0x0002cf80
        /*1260*/ 	.word	0x00000005
        /*1264*/ 	.word	0x00038830
        /*1268*/ 	.short	0x0107
        /*126a*/ 	.byte	0x3f
	.zero		1


	//   ....[58]....
        /*126c*/ 	.word	0x0002d050
        /*1270*/ 	.word	0x00000005
        /*1274*/ 	.word	0x00038830
        /*1278*/ 	.short	0x0101
        /*127a*/ 	.byte	0x3f
	.zero		1


	//   ....[59]....
        /*127c*/ 	.word	0x0002dc80
        /*1280*/ 	.word	0x00000016
        /*1284*/ 	.word	0x00038800
        /*1288*/ 	.short	0x0107
        /*128a*/ 	.byte	0x3f
	.zero		1


	//   ....[60]....
        /*128c*/ 	.word	0x0002dd80
        /*1290*/ 	.word	0x00000016
        /*1294*/ 	.word	0x00038800
        /*1298*/ 	.short	0x0101
        /*129a*/ 	.byte	0x3f
	.zero		1


	//   ....[61]....
        /*129c*/ 	.word	0x0002dda0
        /*12a0*/ 	.word	0x00000016
        /*12a4*/ 	.word	0x00038820
        /*12a8*/ 	.short	0x010a
        /*12aa*/ 	.byte	0x3f
	.zero		1


	//   ....[62]....
        /*12ac*/ 	.word	0x0002e1a0
        /*12b0*/ 	.word	0x00000006
        /*12b4*/ 	.word	0x00038840
        /*12b8*/ 	.short	0x010a
        /*12ba*/ 	.byte	0x3f
	.zero		1


	//   ....[63]....
        /*12bc*/ 	.word	0x0002e720
        /*12c0*/ 	.word	0x00000006
        /*12c4*/ 	.word	0x00038830
        /*12c8*/ 	.short	0x0107
        /*12ca*/ 	.byte	0x3f
	.zero		1


	//   ....[64]....
        /*12cc*/ 	.word	0x0002e7d0
        /*12d0*/ 	.word	0x00000006
        /*12d4*/ 	.word	0x00038830
        /*12d8*/ 	.short	0x0101
        /*12da*/ 	.byte	0x3f
	.zero		1


	//   ....[65]....
        /*12dc*/ 	.word	0x0002e830
        /*12e0*/ 	.word	0x00000006
        /*12e4*/ 	.word	0x00038860
        /*12e8*/ 	.short	0x010a
        /*12ea*/ 	.byte	0x3f
	.zero		1


	//   ....[66]....
        /*12ec*/ 	.word	0x0002ed30
        /*12f0*/ 	.word	0x00000006
        /*12f4*/ 	.word	0x00038850
        /*12f8*/ 	.short	0x0107
        /*12fa*/ 	.byte	0x3f
	.zero		1


	//   ....[67]....
        /*12fc*/ 	.word	0x0002eef0
        /*1300*/ 	.word	0x00000006
        /*1304*/ 	.word	0x00038850
        /*1308*/ 	.short	0x0101
        /*130a*/ 	.byte	0x3f
	.zero		1


	//   ....[68]....
        /*130c*/ 	.word	0x0002f0f0
        /*1310*/ 	.word	0x00000004
        /*1314*/ 	.word	0x00038860
        /*1318*/ 	.short	0x010a
        /*131a*/ 	.byte	0x3f
	.zero		1


	//   ....[69]....
        /*131c*/ 	.word	0x0002f640
        /*1320*/ 	.word	0x00000004
        /*1324*/ 	.word	0x00038850
        /*1328*/ 	.short	0x0107
        /*132a*/ 	.byte	0x3f
	.zero		1


	//   ....[70]....
        /*132c*/ 	.word	0x0002f6f0
        /*1330*/ 	.word	0x00000004
        /*1334*/ 	.word	0x00038850
        /*1338*/ 	.short	0x0101
        /*133a*/ 	.byte	0x3f
	.zero		1


	//   ....[71]....
        /*133c*/ 	.word	0x00030420
        /*1340*/ 	.word	0x00000005
        /*1344*/ 	.word	0x00038820
        /*1348*/ 	.short	0x010a
        /*134a*/ 	.byte	0x3f
	.zero		1


	//   ....[72]....
        /*134c*/ 	.word	0x000305b0
        /*1350*/ 	.word	0x00000003
        /*1354*/ 	.word	0x00038840
        /*1358*/ 	.short	0x010a
        /*135a*/ 	.byte	0x3f
	.zero		1


	//   ....[73]....
        /*135c*/ 	.word	0x00030650
        /*1360*/ 	.word	0x0000001b
        /*1364*/ 	.word	0x00038840
        /*1368*/ 	.short	0x010a
        /*136a*/ 	.byte	0x3f
	.zero		1


	//   ....[74]....
        /*136c*/ 	.word	0x00030690
        /*1370*/ 	.word	0x00000003
        /*1374*/ 	.word	0x00038860
        /*1378*/ 	.short	0x010a
        /*137a*/ 	.byte	0x3f
	.zero		1


	//   ....[75]....
        /*137c*/ 	.word	0x000306d0
        /*1380*/ 	.word	0x0000001b
        /*1384*/ 	.word	0x00038860
        /*1388*/ 	.short	0x010a
        /*138a*/ 	.byte	0x3f
	.zero		1


	//   ....[76]....
        /*138c*/ 	.word	0x00030730
        /*1390*/ 	.word	0x00000059
        /*1394*/ 	.word	0x00038890
        /*1398*/ 	.short	0x010a
        /*139a*/ 	.byte	0x3f
	.zero		1


	//   ....[77]....
        /*139c*/ 	.word	0x00030b10
        /*13a0*/ 	.word	0x00000059
        /*13a4*/ 	.word	0x00038890
        /*13a8*/ 	.short	0x010a
        /*13aa*/ 	.byte	0x3f
	.zero		1


	//   ....[78]....
        /*13ac*/ 	.word	0x00030ef0
        /*13b0*/ 	.word	0x00000059
        /*13b4*/ 	.word	0x00038890
        /*13b8*/ 	.short	0x010a
        /*13ba*/ 	.byte	0x3f
	.zero		1


	//   ....[79]....
        /*13bc*/ 	.word	0x000312d0
        /*13c0*/ 	.word	0x00000059
        /*13c4*/ 	.word	0x000388b0
        /*13c8*/ 	.short	0x010a
        /*13ca*/ 	.byte	0x3f
	.zero		1


	//   ....[80]....
        /*13cc*/ 	.word	0x00031a20
        /*13d0*/ 	.word	0x00000016
        /*13d4*/ 	.word	0x00038800
        /*13d8*/ 	.short	0x010a
        /*13da*/ 	.byte	0x3f
	.zero		1


	//   ....[81]....
        /*13dc*/ 	.word	0x00032180
        /*13e0*/ 	.word	0x00000016
        /*13e4*/ 	.word	0x00038800
        /*13e8*/ 	.short	0x010a
        /*13ea*/ 	.byte	0x3f
	.zero		1


	//   ....[82]....
        /*13ec*/ 	.word	0x000321d0
        /*13f0*/ 	.word	0x00000000
        /*13f4*/ 	.word	0x00038830
        /*13f8*/ 	.short	0x010a
        /*13fa*/ 	.byte	0x3f
	.zero		1


	//   ....[83]....
        /*13fc*/ 	.word	0x00032220
        /*1400*/ 	.word	0x00000009
        /*1404*/ 	.word	0x00038830
        /*1408*/ 	.short	0x010a
        /*140a*/ 	.byte	0x3f
	.zero		1


	//   ....[84]....
        /*140c*/ 	.word	0x00032270
        /*1410*/ 	.word	0x00000007
        /*1414*/ 	.word	0x00038850
        /*1418*/ 	.short	0x010a
        /*141a*/ 	.byte	0x3f
	.zero		1


	//   ....[85]....
        /*141c*/ 	.word	0x000322c0
        /*1420*/ 	.word	0x00000003
        /*1424*/ 	.word	0x00038830
        /*1428*/ 	.short	0x010a
        /*142a*/ 	.byte	0x3f
	.zero		1


	//   ....[86]....
        /*142c*/ 	.word	0x00032310
        /*1430*/ 	.word	0x00000006
        /*1434*/ 	.word	0x00038850
        /*1438*/ 	.short	0x010a
        /*143a*/ 	.byte	0x3f
	.zero		1


	//   ....[87]....
        /*143c*/ 	.word	0x00032360
        /*1440*/ 	.word	0x00000008
        /*1444*/ 	.word	0x00038850
        /*1448*/ 	.short	0x010a
        /*144a*/ 	.byte	0x3f
	.zero		1


	//   ....[88]....
        /*144c*/ 	.word	0x00032500
        /*1450*/ 	.word	0x00000016
        /*1454*/ 	.word	0x00038820
        /*1458*/ 	.short	0x010a
        /*145a*/ 	.byte	0x3f
	.zero		1


	//   ....[89]....
        /*145c*/ 	.word	0x00032550
        /*1460*/ 	.word	0x0000000b
        /*1464*/ 	.word	0x000388a0
        /*1468*/ 	.short	0x010a
        /*146a*/ 	.byte	0x3f
	.zero		1


	//   ....[90]....
        /*146c*/ 	.word	0x000325a0
        /*1470*/ 	.word	0x0000000b
        /*1474*/ 	.word	0x000388c0
        /*1478*/ 	.short	0x010a
        /*147a*/ 	.byte	0x3f
	.zero		1


	//   ....[91]....
        /*147c*/ 	.word	0x000325f0
        /*1480*/ 	.word	0x0000000a
        /*1484*/ 	.word	0x000388a0
        /*1488*/ 	.short	0x010a
        /*148a*/ 	.byte	0x3f
	.zero		1


	//   ....[92]....
        /*148c*/ 	.word	0x00032640
        /*1490*/ 	.word	0x0000000a
        /*1494*/ 	.word	0x000388c0
        /*1498*/ 	.short	0x010a
        /*149a*/ 	.byte	0x3f
	.zero		1


	//   ....[93]....
        /*149c*/ 	.word	0x00032760
        /*14a0*/ 	.word	0x00000005
        /*14a4*/ 	.word	0x00038840
        /*14a8*/ 	.short	0x010a
        /*14aa*/ 	.byte	0x3f
	.zero		1


	//   ....[94]....
        /*14ac*/ 	.word	0x00033a10
        /*14b0*/ 	.word	0x00000016
        /*14b4*/ 	.word	0x00038820
        /*14b8*/ 	.short	0x010a
        /*14ba*/ 	.byte	0x3f
	.zero		1


	//   ....[95]....
        /*14bc*/ 	.word	0x00033a60
        /*14c0*/ 	.word	0x00000006
        /*14c4*/ 	.word	0x00038840
        /*14c8*/ 	.short	0x010a
        /*14ca*/ 	.byte	0x3f
	.zero		1


	//   ....[96]....
        /*14cc*/ 	.word	0x000341c0
        /*14d0*/ 	.word	0x00000006
        /*14d4*/ 	.word	0x00038860
        /*14d8*/ 	.short	0x010a
        /*14da*/ 	.byte	0x3f
	.zero		1


	//   ....[97]....
        /*14dc*/ 	.word	0x00034980
        /*14e0*/ 	.word	0x00000004
        /*14e4*/ 	.word	0x00038860
        /*14e8*/ 	.short	0x010a
        /*14ea*/ 	.byte	0x3f
	.zero		1


	//   ....[98]....
        /*14ec*/ 	.word	0x00035b10
        /*14f0*/ 	.word	0x00000005
        /*14f4*/ 	.word	0x00038820
        /*14f8*/ 	.short	0x010a
        /*14fa*/ 	.byte	0x3f
	.zero		1


	//   ....[99]....
        /*14fc*/ 	.word	0x00035cb0
        /*1500*/ 	.word	0x00000003
        /*1504*/ 	.word	0x00038840
        /*1508*/ 	.short	0x010a
        /*150a*/ 	.byte	0x3f
	.zero		1


	//   ....[100]....
        /*150c*/ 	.word	0x00035d00
        /*1510*/ 	.word	0x0000001b
        /*1514*/ 	.word	0x00038840
        /*1518*/ 	.short	0x010a
        /*151a*/ 	.byte	0x3f
	.zero		1


	//   ....[101]....
        /*151c*/ 	.word	0x00035d50
        /*1520*/ 	.word	0x00000003
        /*1524*/ 	.word	0x00038860
        /*1528*/ 	.short	0x010a
        /*152a*/ 	.byte	0x3f
	.zero		1


	//----- nvinfo : EIATTR_NUM_MBARRIERS
	.align		4
.L_329:
        /*152c*/ 	.byte	0x03, 0x38
        /*152e*/ 	.short	0x0016


	//----- nvinfo : EIATTR_EXIT_INSTR_OFFSETS
	.align		4
        /*1530*/ 	.byte	0x04, 0x1c
        /*1532*/ 	.short	(.L_331 - .L_330)


	//   ....[0]....
.L_330:
        /*1534*/ 	.word	0x00030720


	//----- nvinfo : EIATTR_MAX_THREADS
	.align		4
.L_331:
        /*1538*/ 	.byte	0x04, 0x05
        /*153a*/ 	.short	(.L_333 - .L_332)
.L_332:
        /*153c*/ 	.word	0x00000180
        /*1540*/ 	.word	0x00000001
        /*1544*/ 	.word	0x00000001


	//----- nvinfo : EIATTR_CRS_STACK_SIZE
	.align		4
.L_333:
        /*1548*/ 	.byte	0x04, 0x1e
        /*154a*/ 	.short	(.L_335 - .L_334)
.L_334:
        /*154c*/ 	.word	0x00000000


	//----- nvinfo : EIATTR_CBANK_PARAM_SIZE
	.align		4
.L_335:
        /*1550*/ 	.byte	0x03, 0x19
        /*1552*/ 	.short	0x0af0


	//----- nvinfo : EIATTR_PARAM_CBANK
	.align		4
        /*1554*/ 	.byte	0x04, 0x0a
        /*1556*/ 	.short	(.L_337 - .L_336)
	.align		4
.L_336:
        /*1558*/ 	.word	index@(.nv.constant0._ZN7cutlass13device_kernelIN5flash11enable_sm90INS1_16FlashAttnFwdSm90INS1_25CollectiveMainloopFwdSm90ILi2EN4cute5tupleIJNS5_1CILi1EEES8_S8_EEENS6_IJNS7_ILi128EEENS7_ILi80EEENS7_ILi256EEEEEELi256ENS_10bfloat16_tEfNS_4arch4Sm90ELb1ELb0ELb1ELb1ELb1ELb1ELb0ELb1ELb1ELb1ELb0ELb0EEENS1_21CollectiveEpilogueFwdINS6_IJSA_SC_SB_EEES9_SE_SG_Li256ELb1ELb1ELb0ELb0EEENS1_36VarlenDynamicPersistentTileSchedulerILi128ELi80ELi256ELi128ELb0ELb1ELb1ELb1ELb1ELb1EEEEEEEEEvNT_6ParamsE)
        /*155c*/ 	.short	0x0210
        /*155e*/ 	.short	0x0af0


	//----- nvinfo : EIATTR_SW_WAR
	.align		4
.L_337:
        /*1560*/ 	.byte	0x04, 0x36
        /*1562*/ 	.short	(.L_339 - .L_338)
.L_338:
        /*1564*/ 	.word	0x00000008
.L_339:


//--------------------- .nv.callgraph             --------------------------
	.section	.nv.callgraph,"",@"SHT_CUDA_CALLGRAPH"
	.align	4
	.sectionentsize	8
	.align		4
        /*0000*/ 	.word	0x00000000
	.align		4
        /*0004*/ 	.word	0xffffffff
	.align		4
        /*0008*/ 	.word	index@(_ZN7cutlass13device_kernelIN5flash11enable_sm90INS1_16FlashAttnFwdSm90INS1_25CollectiveMainloopFwdSm90ILi2EN4cute5tupleIJNS5_1CILi1EEES8_S8_EEENS6_IJNS7_ILi128EEENS7_ILi80EEENS7_ILi256EEEEEELi256ENS_10bfloat16_tEfNS_4arch4Sm90ELb0ELb0ELb1ELb0ELb1ELb0ELb0ELb1ELb1ELb1ELb0ELb0EEENS1_21CollectiveEpilogueFwdINS6_IJSA_SC_SB_EEES9_SE_SG_Li256ELb0ELb1ELb0ELb0EEENS1_29StaticPersistentTileSchedulerILb0EEEEEEEEEvNT_6ParamsE)
	.align		4
        /*000c*/ 	.word	index@(__assertfail)
	.align		4
        /*0010*/ 	.word	index@(_ZN7cutlass13device_kernelIN5flash11enable_sm90INS1_16FlashAttnFwdSm90INS1_25CollectiveMainloopFwdSm90ILi2EN4cute5tupleIJNS5_1CILi1EEES8_S8_EEENS6_IJNS7_ILi128EEENS7_ILi80EEENS7_ILi256EEEEEELi256ENS_10bfloat16_tEfNS_4arch4Sm90ELb0ELb0ELb1ELb1ELb1ELb0ELb0ELb1ELb1ELb1ELb0ELb0EEENS1_21CollectiveEpilogueFwdINS6_IJSA_SC_SB_EEES9_SE_SG_Li256ELb1ELb1ELb0ELb0EEENS1_36VarlenDynamicPersistentTileSchedulerILi128ELi80ELi256ELi128ELb0ELb1ELb1ELb0ELb1ELb1EEEEEEEEEvNT_6ParamsE)
	.align		4
        /*0014*/ 	.word	index@(__assertfail)
	.align		4
        /*0018*/ 	.word	index@(_ZN7cutlass13device_kernelIN5flash11enable_sm90INS1_16FlashAttnFwdSm90INS1_25CollectiveMainloopFwdSm90ILi2EN4cute5tupleIJNS5_1CILi1EEES8_S8_EEENS6_IJNS7_ILi128EEENS7_ILi80EEENS7_ILi256EEEEEELi256ENS_10bfloat16_tEfNS_4arch4Sm90ELb0ELb0ELb1ELb1ELb1ELb1ELb0ELb1ELb1ELb1ELb0ELb0EEENS1_21CollectiveEpilogueFwdINS6_IJSA_SC_SB_EEES9_SE_SG_Li256ELb1ELb1ELb0ELb0EEENS1_36VarlenDynamicPersistentTileSchedulerILi128ELi80ELi256ELi128ELb0ELb1ELb1ELb0ELb1ELb1EEEEEEEEEvNT_6ParamsE)
	.align		4
        /*001c*/ 	.word	index@(__assertfail)
	.align		4
        /*0020*/ 	.word	index@(_ZN7cutlass13device_kernelIN5flash11enable_sm90INS1_16FlashAttnFwdSm90INS1_25CollectiveMainloopFwdSm90ILi2EN4cute5tupleIJNS5_1CILi1EEES8_S8_EEENS6_IJNS7_ILi128EEENS7_ILi64EEENS7_ILi256EEEEEELi256ENS_10bfloat16_tEfNS_4arch4Sm90ELb0ELb1ELb1ELb0ELb1ELb0ELb0ELb1ELb1ELb1ELb0ELb0EEENS1_21CollectiveEpilogueFwdINS6_IJSA_SC_SB_EEES9_SE_SG_Li256ELb0ELb1ELb0ELb0EEENS1_30DynamicPersistentTileSchedulerILi256ELi128ELb0ELb1ELb1EEEEEEEEEvNT_6ParamsE)
	.align		4
        /*0024*/ 	.word	index@(__assertfail)
	.align		4
        /*0028*/ 	.word	index@(_ZN7cutlass13device_kernelIN5flash11enable_sm90INS1_16FlashAttnFwdSm90INS1_25CollectiveMainloopFwdSm90ILi2EN4cute5tupleIJNS5_1CILi1EEES8_S8_EEENS6_IJNS7_ILi128EEENS7_ILi64EEENS7_ILi256EEEEEELi256ENS_10bfloat16_tEfNS_4arch4Sm90ELb0ELb1ELb1ELb1ELb1ELb0ELb0ELb1ELb1ELb1ELb0ELb0EEENS1_21CollectiveEpilogueFwdINS6_IJSA_SC_SB_EEES9_SE_SG_Li256ELb1ELb1ELb0ELb0EEENS1_36VarlenDynamicPersistentTileSchedulerILi128ELi64ELi256ELi128ELb0ELb1ELb1ELb1ELb0ELb1EEEEEEEEEvNT_6ParamsE)
	.align		4
        /*002c*/ 	.word	index@(__assertfail)
	.align		4
        /*0030*/ 	.word	index@(_ZN7cutlass13device_kernelIN5flash11enable_sm90INS1_16FlashAttnFwdSm90INS1_25CollectiveMainloopFwdSm90ILi2EN4cute5tupleIJNS5_1CILi1EEES8_S8_EEENS6_IJNS7_ILi128EEENS7_ILi64EEENS7_ILi256EEEEEELi256ENS_10bfloat16_tEfNS_4arch4Sm90ELb0ELb1ELb1ELb1ELb1ELb1ELb0ELb1ELb1ELb1ELb0ELb0EEENS1_21CollectiveEpilogueFwdINS6_IJSA_SC_SB_EEES9_SE_SG_Li256ELb1ELb1ELb0ELb0EEENS1_36VarlenDynamicPersistentTileSchedulerILi128ELi64ELi256ELi128ELb0ELb1ELb1ELb1ELb0ELb1EEEEEEEEEvNT_6ParamsE)
	.align		4
        /*0034*/ 	.word	index@(__assertfail)
	.align		4
        /*0038*/ 	.word	index@(_ZN7cutlass13device_kernelIN5flash11enable_sm90INS1_16FlashAttnFwdSm90INS1_25CollectiveMainloopFwdSm90ILi2EN4cute5tupleIJNS5_1CILi1EEES8_S8_EEENS6_IJNS7_ILi128EEENS7_ILi80EEENS7_ILi256EEEEEELi256ENS_10bfloat16_tEfNS_4arch4Sm90ELb1ELb0ELb1ELb0ELb1ELb0ELb0ELb1ELb1ELb1ELb0ELb0EEENS1_21CollectiveEpilogueFwdINS6_IJSA_SC_SB_EEES9_SE_SG_Li256ELb0ELb1ELb0ELb0EEENS1_30DynamicPersistentTileSchedulerILi256ELi128ELb0ELb1ELb1EEEEEEEEEvNT_6ParamsE)
	.align		4
        /*003c*/ 	.word	index@(__assertfail)
	.align		4
        /*0040*/ 	.word	index@(_ZN7cutlass13device_kernelIN5flash11enable_sm90INS1_16FlashAttnFwdSm90INS1_25CollectiveMainloopFwdSm90ILi2EN4cute5tupleIJNS5_1CILi1EEES8_S8_EEENS6_IJNS7_ILi128EEENS7_ILi80EEENS7_ILi256EEEEEELi256ENS_10bfloat16_tEfNS_4arch4Sm90ELb1ELb0ELb1ELb1ELb1ELb0ELb0ELb1ELb1ELb1ELb0ELb0EEENS1_21CollectiveEpilogueFwdINS6_IJSA_SC_SB_EEES9_SE_SG_Li256ELb1ELb1ELb0ELb0EEENS1_36VarlenDynamicPersistentTileSchedulerILi128ELi80ELi256ELi128ELb0ELb1ELb1ELb1ELb1ELb1EEEEEEEEEvNT_6ParamsE)
	.align		4
        /*0044*/ 	.word	index@(__assertfail)
	.align		4
        /*0048*/ 	.word	index@(_ZN7cutlass13device_kernelIN5flash11enable_sm90INS1_16FlashAttnFwdSm90INS1_25CollectiveMainloopFwdSm90ILi2EN4cute5tupleIJNS5_1CILi1EEES8_S8_EEENS6_IJNS7_ILi128EEENS7_ILi80EEENS7_ILi256EEEEEELi256ENS_10bfloat16_tEfNS_4arch4Sm90ELb1ELb0ELb1ELb1ELb1ELb1ELb0ELb1ELb1ELb1ELb0ELb0EEENS1_21CollectiveEpilogueFwdINS6_IJSA_SC_SB_EEES9_SE_SG_Li256ELb1ELb1ELb0ELb0EEENS1_36VarlenDynamicPersistentTileSchedulerILi128ELi80ELi256ELi128ELb0ELb1ELb1ELb1ELb1ELb1EEEEEEEEEvNT_6ParamsE)
	.align		4
        /*004c*/ 	.word	index@(__assertfail)
	.align		4
        /*0050*/ 	.word	0x00000000
	.align		4
        /*0054*/ 	.word	0xfffffffe
	.align		4
        /*0058*/ 	.word	0x00000000
	.align		4
        /*005c*/ 	.word	0xfffffffd
	.align		4
        /*0060*/ 	.word	0x00000000
	.align		4
        /*0064*/ 	.word	0xfffffffc


//--------------------- .nv.constant4             --------------------------
	.section	.nv.constant4,"a",@progbits
	.align	8
	.align		8
.nv.constant4:
        /*0000*/ 	.dword	__assertfail
	.align		8
        /*0008*/ 	.dword	__unnamed_1
	.align		8
        /*0010*/ 	.dword	__unnamed_2
	.align		8
        /*0018*/ 	.dword	__unnamed_3
	.align		8
        /*0020*/ 	.dword	__unnamed_4
	.align		8
        /*0028*/ 	.dword	__unnamed_5
	.align		8
        /*0030*/ 	.dword	__unnamed_6
	.align		8
        /*0038*/ 	.dword	__unnamed_7
	.align		8
        /*0040*/ 	.dword	__unnamed_8
	.align		8
        /*0048*/ 	.dword	__unnamed_9
	.align		8
        /*0050*/ 	.dword	_ZN80_INTERNAL_ed061a9e_44_flash_fwd_hdim256_bf16_paged_softcap_sm90_cu_c784774a_33814cuda3std3__45__cpo5beginE
	.align		8
        /*0058*/ 	.dword	_ZN80_INTERNAL_ed061a9e_44_flash_fwd_hdim256_bf16_paged_softcap_sm90_cu_c784774a_33814cuda3std3__45__cpo3endE
	.align		8
        /*0060*/ 	.dword	_ZN80_INTERNAL_ed061a9e_44_flash_fwd_hdim256_bf16_paged_softcap_sm90_cu_c784774a_33814cuda3std3__45__cpo6cbeginE
	.align		8
        /*0068*/ 	.dword	_ZN80_INTERNAL_ed061a9e_44_flash_fwd_hdim256_bf16_paged_softcap_sm90_cu_c784774a_33814cuda3std3__45__cpo4cendE
	.align		8
        /*0070*/ 	.dword	_ZN80_INTERNAL_ed061a9e_44_flash_fwd_hdim256_bf16_paged_softcap_sm90_cu_c784774a_33814cuda3std3__482_GLOBAL__N__ed061a9e_44_flash_fwd_hdim256_bf16_paged_softcap_sm90_cu_c784774a_33816ignoreE
	.align		8
        /*0078*/ 	.dword	_ZN80_INTERNAL_ed061a9e_44_flash_fwd_hdim256_bf16_paged_softcap_sm90_cu_c784774a_33814cuda3std3__419piecewise_constructE
	.align		8
        /*0080*/ 	.dword	_ZN80_INTERNAL_ed061a9e_44_flash_fwd_hdim256_bf16_paged_softcap_sm90_cu_c784774a_33814cuda3std3__48in_placeE
	.align		8
        /*0088*/ 	.dword	_ZN80_INTERNAL_ed061a9e_44_flash_fwd_hdim256_bf16_paged_softcap_sm90_cu_c784774a_33814cuda3std6ranges3__45__cpo4swapE
	.align		8
        /*0090*/ 	.dword	_ZN80_INTERNAL_ed061a9e_44_flash_fwd_hdim256_bf16_paged_softcap_sm90_cu_c784774a_33814cuda3std6ranges3__45__cpo9iter_moveE
	.align		8
        /*0098*/ 	.dword	_ZN80_INTERNAL_ed061a9e_44_flash_fwd_hdim256_bf16_paged_softcap_sm90_cu_c784774a_33814cute7productE
	.align		8
        /*00a0*/ 	.dword	_ZN80_INTERNAL_ed061a9e_44_flash_fwd_hdim256_bf16_paged_softcap_sm90_cu_c784774a_33814cute1_E
	.align		8
        /*00a8*/ 	.dword	$str$23
	.align		8
        /*00b0*/ 	.dword	$str$24


//--------------------- .text._ZN7cutlass13device_kernelIN5flash11enable_sm90INS1_16FlashAttnFwdSm90INS1_25CollectiveMainloopFwdSm90ILi2EN4cute5tupleIJNS5_1CILi1EEES8_S8_EEENS6_IJNS7_ILi128EEENS7_ILi80EEENS7_ILi256EEEEEELi256ENS_10bfloat16_tEfNS_4arch4Sm90ELb0ELb0ELb1ELb0ELb1ELb0ELb0ELb1ELb1ELb1ELb0ELb0EEENS1_21CollectiveEpilogueFwdINS6_IJSA_SC_SB_EEES9_SE_SG_Li256ELb0ELb1ELb0ELb0EEENS1_29StaticPersistentTileSchedulerILb0EEEEEEEEEvNT_6ParamsE --------------------------
	.section	.text._ZN7cutlass13device_kernelIN5flash11enable_sm90INS1_16FlashAttnFwdSm90INS1_25CollectiveMainloopFwdSm90ILi2EN4cute5tupleIJNS5_1CILi1EEES8_S8_EEENS6_IJNS7_ILi128EEENS7_ILi80EEENS7_ILi256EEEEEELi256ENS_10bfloat16_tEfNS_4arch4Sm90ELb0ELb0ELb1ELb0ELb1ELb0ELb0ELb1ELb1ELb1ELb0ELb0EEENS1_21CollectiveEpilogueFwdINS6_IJSA_SC_SB_EEES9_SE_SG_Li256ELb0ELb1ELb0ELb0EEENS1_29StaticPersistentTileSchedulerILb0EEEEEEEEEvNT_6ParamsE,"ax",@progbits
	.align	128
.text._ZN7cutlass13device_kernelIN5flash11enable_sm90INS1_16FlashAttnFwdSm90INS1_25CollectiveMainloopFwdSm90ILi2EN4cute5tupleIJNS5_1CILi1EEES8_S8_EEENS6_IJNS7_ILi128EEENS7_ILi80EEENS7_ILi256EEEEEELi256ENS_10bfloat16_tEfNS_4arch4Sm90ELb0ELb0ELb1ELb0ELb1ELb0ELb0ELb1ELb1ELb1ELb0ELb0EEENS1_21CollectiveEpilogueFwdINS6_IJSA_SC_SB_EEES9_SE_SG_Li256ELb0ELb1ELb0ELb0EEENS1_29StaticPersistentTileSchedulerILb0EEEEEEEEEvNT_6ParamsE:
        .type           _ZN7cutlass13device_kernelIN5flash11enable_sm90INS1_16FlashAttnFwdSm90INS1_25CollectiveMainloopFwdSm90ILi2EN4cute5tupleIJNS5_1CILi1EEES8_S8_EEENS6_IJNS7_ILi128EEENS7_ILi80EEENS7_ILi256EEEEEELi256ENS_10bfloat16_tEfNS_4arch4Sm90ELb0ELb0ELb1ELb0ELb1ELb0ELb0ELb1ELb1ELb1ELb0ELb0EEENS1_21CollectiveEpilogueFwdINS6_IJSA_SC_SB_EEES9_SE_SG_Li256ELb0ELb1ELb0ELb0EEENS1_29StaticPersistentTileSchedulerILb0EEEEEEEEEvNT_6ParamsE,@function
        .size           _ZN7cutlass13device_kernelIN5flash11enable_sm90INS1_16FlashAttnFwdSm90INS1_25CollectiveMainloopFwdSm90ILi2EN4cute5tupleIJNS5_1CILi1EEES8_S8_EEENS6_IJNS7_ILi128EEENS7_ILi80EEENS7_ILi256EEEEEELi256ENS_10bfloat16_tEfNS_4arch4Sm90ELb0ELb0ELb1ELb0ELb1ELb0ELb0ELb1ELb1ELb1ELb0ELb0EEENS1_21CollectiveEpilogueFwdINS6_IJSA_SC_SB_EEES9_SE_SG_Li256ELb0ELb1ELb0ELb0EEENS1_29StaticPersistentTileSchedulerILb0EEEEEEEEEvNT_6ParamsE,(.L_x_3294 - _ZN7cutlass13device_kernelIN5flash11enable_sm90INS1_16FlashAttnFwdSm90INS1_25CollectiveMainloopFwdSm90ILi2EN4cute5tupleIJNS5_1CILi1EEES8_S8_EEENS6_IJNS7_ILi128EEENS7_ILi80EEENS7_ILi256EEEEEELi256ENS_10bfloat16_tEfNS_4arch4Sm90ELb0ELb0ELb1ELb0ELb1ELb0ELb0ELb1ELb1ELb1ELb0ELb0EEENS1_21CollectiveEpilogueFwdINS6_IJSA_SC_SB_EEES9_SE_SG_Li256ELb0ELb1ELb0ELb0EEENS1_29StaticPersistentTileSchedulerILb0EEEEEEEEEvNT_6ParamsE)
        .other          _ZN7cutlass13device_kernelIN5flash11enable_sm90INS1_16FlashAttnFwdSm90INS1_25CollectiveMainloopFwdSm90ILi2EN4cute5tupleIJNS5_1CILi1EEES8_S8_EEENS6_IJNS7_ILi128EEENS7_ILi80EEENS7_ILi256EEEEEELi256ENS_10bfloat16_tEfNS_4arch4Sm90ELb0ELb0ELb1ELb0ELb1ELb0ELb0ELb1ELb1ELb1ELb0ELb0EEENS1_21CollectiveEpilogueFwdINS6_IJSA_SC_SB_EEES9_SE_SG_Li256ELb0ELb1ELb0ELb0EEENS1_29StaticPersistentTileSchedulerILb0EEEEEEEEEvNT_6ParamsE,@"STO_CUDA_ENTRY STV_DEFAULT"
_ZN7cutlass13device_kernelIN5flash11enable_sm90INS1_16FlashAttnFwdSm90INS1_25CollectiveMainloopFwdSm90ILi2EN4cute5tupleIJNS5_1CILi1EEES8_S8_EEENS6_IJNS7_ILi128EEENS7_ILi80EEENS7_ILi256EEEEEELi256ENS_10bfloat16_tEfNS_4arch4Sm90ELb0ELb0ELb1ELb0ELb1ELb0ELb0ELb1ELb1ELb1ELb0ELb0EEENS1_21CollectiveEpilogueFwdINS6_IJSA_SC_SB_EEES9_SE_SG_Li256ELb0ELb1ELb0ELb0EEENS1_29StaticPersistentTileSchedulerILb0EEEEEEEEEvNT_6ParamsE:
[----:B------:R-:W0:Y:S02]  /*0000*/  LDC R1, c[0x0][0x28] ;  /* 0x00000a00ff017b82 */ /* 0x000e240000000800 */
[----:B0-----:R-:W-:Y:S01]  /*0010*/  VIADD R1, R1, 0xfffffff0 ;  /* 0xfffffff001017836 */ /* 0x001fe20000000000 */
[----:B------:R-:W0:Y:S01]  /*0020*/  S2R R27, SR_TID.X ;  /* 0x00000000001b7919 */ /* 0x000e220000002100 */
[----:B------:R-:W-:Y:S01]  /*0030*/  ELECT P0, URZ, PT ;  /* 0x00000000003f782f */ /* 0x000fe20003800000 */
[----:B------:R-:W-:Y:S01]  /*0040*/  UMOV UR4, 0x80 ;  /* 0x0000008000047882 */ /* 0x000fe20000000000 */
[----:B------:R-:W-:Y:S01]  /*0050*/  UMOV UR7, 0x100 ;  /* 0x0000010000077882 */ /* 0x000fe20000000000 */
[----:B0-----:R-:W-:-:S05]  /*0060*/  SHF.R.U32.HI R0, RZ, 0x5, R27 ;  /* 0x00000005ff007819 */ /* 0x001fca000001161b */
[----:B------:R-:W0:Y:S02]  /*0070*/  SHFL.IDX PT, R2, R0, RZ, 0x1f ;  /* 0x00001fff00027589 */ /* 0x000e2400000e0000 */
[C---:B0-----:R-:W-:Y:S02]  /*0080*/  ISETP.NE.OR P0, PT, R2.reuse, RZ, !P0 ;  /* 0x000000ff0200720c */ /* 0x041fe40004705670 */
[----:B------:R-:W-:Y:S02]  /*0090*/  ISETP.NE.AND P1, PT, R2, RZ, PT ;  /* 0x000000ff0200720c */ /* 0x000fe40003f25270 */
[----:B------:R-:W-:-:S06]  /*00a0*/  SHF.R.U32.HI R2, RZ, 0x7, R27 ;  /* 0x00000007ff027819 */ /* 0x000fcc000001161b */
[----:B------:R-:W0:Y:S03]  /*00b0*/  SHFL.IDX PT, R2, R2, RZ, 0x1f ;  /* 0x00001fff02027589 */ /* 0x000e2600000e0000 */
[----:B------:R-:W-:Y:S01]  /*00c0*/  VOTEU.ALL UP0, P0 ;  /* 0x00000000003f7886 */ /* 0x000fe20000000000 */
[----:B------:R-:W-:-:S04]  /*00d0*/  VOTEU.ALL UP1, P0 ;  /* 0x00000000003f7886 */ /* 0x000fc80000020000 */
[----:B------:R-:W1:Y:S01]  /*00e0*/  @!UP0 S2UR UR8, SR_CgaCtaId ;  /* 0x00000000000889c3 */ /* 0x000e620000008800 */
[----:B------:R-:W-:Y:S01]  /*00f0*/  @!UP0 UMOV UR6, 0x400 ;  /* 0x0000040000068882 */ /* 0x000fe20000000000 */
[----:B------:R-:W-:-:S04]  /*0100*/  @!UP0 UIADD3 UR4, -UR4, 0x100000, URZ ;  /* 0x0010000004048890 */ /* 0x000fc8000fffe13f */
[----:B------:R-:W-:Y:S02]  /*0110*/  @!UP0 USHF.L.U32 UR5, UR4, 0xb, URZ ;  /* 0x0000000b04058899 */ /* 0x000fe4000800063f */
[----:B------:R-:W-:Y:S02]  /*0120*/  @!UP0 USHF.L.U32 UR4, UR4, 0x1, URZ ;  /* 0x0000000104048899 */ /* 0x000fe4000800063f */
[----:B-1----:R-:W-:Y:S02]  /*0130*/  @!UP0 ULEA UR8, UR8, UR6, 0x18 ;  /* 0x0000000608088291 */ /* 0x002fe4000f8ec03f */
[----:B------:R-:W-:-:S04]  /*0140*/  @!UP0 UIADD3 UR6, -UR7, 0x100000, URZ ;  /* 0x0010000007068890 */ /* 0x000fc8000fffe13f */
[----:B------:R-:W-:Y:S02]  /*0150*/  @!UP0 USHF.L.U32 UR7, UR6, 0xb, URZ ;  /* 0x0000000b06078899 */ /* 0x000fe4000800063f */
[----:B------:R-:W-:Y:S01]  /*0160*/  @!UP0 USHF.L.U32 UR6, UR6, 0x1, URZ ;  /* 0x0000000106068899 */ /* 0x000fe2000800063f */
[----:B------:R-:W-:-:S05]  /*0170*/  VOTEU.ALL UP0, P0 ;  /* 0x00000000003f7886 */ /* 0x000fca0000000000 */
[----:B------:R1:W2:Y:S06]  /*0180*/  @!UP0 SYNCS.EXCH.64 URZ, [UR8+0x38800], UR4 ;  /* 0x03880004083f85b2 */ /* 0x0002ac0008000100 */
[----:B------:R1:W3:Y:S02]  /*0190*/  @!UP1 SYNCS.EXCH.64 URZ, [UR8+0x38820], UR6 ;  /* 0x03882006083f95b2 */ /* 0x0002e40008000100 */
[----:B01----:R-:W-:Y:S05]  /*01a0*/  @P1 BRA `(.L_x_0) ;  /* 0x0000000000481947 */ /* 0x003fea0003800000 */
[----:B------:R-:W0:Y:S01]  /*01b0*/  S2UR UR5, SR_CgaCtaId ;  /* 0x00000000000579c3 */ /* 0x000e220000008800 */
[----:B------:R-:W-:Y:S01]  /*01c0*/  UMOV UR4, 0x400 ;  /* 0x0000040000047882 */ /* 0x000fe20000000000 */
[----:B------:R-:W-:Y:S01]  /*01d0*/  UMOV UR6, 0x80 ;  /* 0x0000008000067882 */ /* 0x000fe20000000000 */
[----:B------:R-:W-:Y:S01]  /*01e0*/  UMOV UR7, 0x100 ;  /* 0x0000010000077882 */ /* 0x000fe20000000000 */
[----:B------:R-:W-:Y:S01]  /*01f0*/  ELECT P0, URZ, PT ;  /* 0x00000000003f782f */ /* 0x000fe20003800000 */
[----:B0-----:R-:W-:Y:S02]  /*0200*/  ULEA UR8, UR5, UR4, 0x18 ;  /* 0x0000000405087291 */ /* 0x001fe4000f8ec03f */
[----:B------:R-:W-:-:S04]  /*0210*/  UIADD3 UR4, -UR6, 0x100000, URZ ;  /* 0x0010000006047890 */ /* 0x000fc8000fffe13f */
[----:B------:R-:W-:Y:S02]  /*0220*/  USHF.L.U32 UR5, UR4, 0xb, URZ ;  /* 0x0000000b04057899 */ /* 0x000fe4000800063f */
[----:B------:R-:W-:Y:S02]  /*0230*/  USHF.L.U32 UR4, UR4, 0x1, URZ ;  /* 0x0000000104047899 */ /* 0x000fe4000800063f */
[----:B------:R-:W-:-:S04]  /*0240*/  UIADD3 UR6, -UR7, 0x100000, URZ ;  /* 0x0010000007067890 */ /* 0x000fc8000fffe13f */
[----:B------:R-:W-:Y:S02]  /*0250*/  USHF.L.U32 UR7, UR6, 0xb, URZ ;  /* 0x0000000b06077899 */ /* 0x000fe4000800063f */
[----:B------:R-:W-:Y:S01]  /*0260*/  USHF.L.U32 UR6, UR6, 0x1, URZ ;  /* 0x0000000106067899 */ /* 0x000fe2000800063f */
[----:B------:R-:W0:Y:S03]  /*0270*/  FENCE.VIEW.ASYNC.S ;  /* 0x00000000000073c6 */ /* 0x000e260000000000 */
[----:B0-----:R0:W1:Y:S08]  /*0280*/  SYNCS.EXCH.64 URZ, [UR8+0x38830], UR4 ;  /* 0x03883004083f75b2 */ /* 0x0010700008000100 */
[----:B------:R0:W4:Y:S01]  /*0290*/  SYNCS.EXCH.64 URZ, [UR8+0x38840], UR6 ;  /* 0x03884006083f75b2 */ /* 0x0001220008000100 */
[----:B------:R0:W0:Y:S01]  /*02a0*/  SYNCS.EXCH.64 URZ, [UR8+0x38838], UR4 ;  /* 0x03883804083f75b2 */ /* 0x0000220008000100 */
[----:B------:R0:W0:Y:S01]  /*02b0*/  SYNCS.EXCH.64 URZ, [UR8+0x38848], UR6 ;  /* 0x03884806083f75b2 */ /* 0x0000220008000100 */
[----:B------:R-:W-:Y:S01]  /*02c0*/  NOP ;  /* 0x0000000000007918 */ /* 0x000fe20000000000 */
.L_x_0:
[----:B------:R-:W5:Y:S01]  /*02d0*/  SHFL.IDX PT, R3, R0, RZ, 0x1f ;  /* 0x00001fff00037589 */ /* 0x000f6200000e0000 */
[----:B------:R-:W-:Y:S01]  /*02e0*/  NOP ;  /* 0x0000000000007918 */ /* 0x000fe20000000000 */
[----:B-----5:R-:W-:-:S13]  /*02f0*/  ISETP.NE.AND P0, PT, R3, RZ, PT ;  /* 0x000000ff0300720c */ /* 0x020fda0003f05270 */
[----:B------:R-:W-:Y:S05]  /*0300*/  @P0 BRA `(.L_x_1) ;  /* 0x0000000000480947 */ /* 0x000fea0003800000 */
[----:B0-----:R-:W0:Y:S01]  /*0310*/  S2UR UR5, SR_CgaCtaId ;  /* 0x00000000000579c3 */ /* 0x001e220000008800 */
        /* <DEDUP_REMOVED lines=12> */
[----:B0-----:R0:W0:Y:S08]  /*03e0*/  SYNCS.EXCH.64 URZ, [UR8+0x38850], UR4 ;  /* 0x03885004083f75b2 */ /* 0x0010300008000100 */
[----:B------:R0:W0:Y:S01]  /*03f0*/  SYNCS.EXCH.64 URZ, [UR8+0x38860], UR6 ;  /* 0x03886006083f75b2 */ /* 0x0000220008000100 */
[----:B------:R0:W0:Y:S01]  /*0400*/  SYNCS.EXCH.64 URZ, [UR8+0x38858], UR4 ;  /* 0x03885804083f75b2 */ /* 0x0000220008000100 */
[----:B------:R0:W0:Y:S01]  /*0410*/  SYNCS.EXCH.64 URZ, [UR8+0x38868], UR6 ;  /* 0x03886806083f75b2 */ /* 0x0000220008000100 */
[----:B------:R-:W-:Y:S01]  /*0420*/  NOP ;  /* 0x0000000000007918 */ /* 0x000fe20000000000 */
.L_x_1:
[----:B------:R-:W5:Y:S01]  /*0430*/  SHFL.IDX PT, R3, R0, RZ, 0x1f ;  /* 0x00001fff00037589 */ /* 0x000f6200000e0000 */
[----:B------:R-:W-:Y:S01]  /*0440*/  NOP ;  /* 0x0000000000007918 */ /* 0x000fe20000000000 */
[----:B-----5:R-:W-:-:S13]  /*0450*/  ISETP.NE.AND P0, PT, R3, RZ, PT ;  /* 0x000000ff0300720c */ /* 0x020fda0003f05270 */
[----:B------:R-:W-:Y:S05]  /*0460*/  @P0 BRA `(.L_x_2) ;  /* 0x0000000000380947 */ /* 0x000fea0003800000 */
[----:B0-----:R-:W0:Y:S01]  /*0470*/  S2UR UR5, SR_CgaCtaId ;  /* 0x00000000000579c3 */ /* 0x001e220000008800 */
[----:B------:R-:W-:Y:S01]  /*0480*/  UMOV UR4, 0x400 ;  /* 0x0000040000047882 */ /* 0x000fe20000000000 */
[----:B------:R-:W-:Y:S01]  /*0490*/  UMOV UR7, 0x80 ;  /* 0x0000008000077882 */ /* 0x000fe20000000000 */
[----:B------:R-:W-:Y:S01]  /*04a0*/  ELECT P0, URZ, PT ;  /* 0x00000000003f782f */ /* 0x000fe20003800000 */
[----:B0-----:R-:W-:Y:S02]  /*04b0*/  ULEA UR6, UR5, UR4, 0x18 ;  /* 0x0000000405067291 */ /* 0x001fe4000f8ec03f */
[----:B------:R-:W-:-:S04]  /*04c0*/  UIADD3 UR4, -UR7, 0x100000, URZ ;  /* 0x0010000007047890 */ /* 0x000fc8000fffe13f */
[----:B------:R-:W-:Y:S02]  /*04d0*/  USHF.L.U32 UR5, UR4, 0xb, URZ ;  /* 0x0000000b04057899 */ /* 0x000fe4000800063f */
[----:B------:R-:W-:Y:S01]  /*04e0*/  USHF.L.U32 UR4, UR4, 0x1, URZ ;  /* 0x0000000104047899 */ /* 0x000fe2000800063f */
[----:B------:R-:W0:Y:S11]  /*04f0*/  FENCE.VIEW.ASYNC.S ;  /* 0x00000000000073c6 */ /* 0x000e360000000000 */
[----:B0-----:R0:W0:Y:S01]  /*0500*/  SYNCS.EXCH.64 URZ, [UR6+0x38870], UR4 ;  /* 0x03887004063f75b2 */ /* 0x0010220008000100 */
[----:B------:R0:W0:Y:S01]  /*0510*/  SYNCS.EXCH.64 URZ, [UR6+0x38880], UR4 ;  /* 0x03888004063f75b2 */ /* 0x0000220008000100 */
[----:B------:R0:W0:Y:S01]  /*0520*/  SYNCS.EXCH.64 URZ, [UR6+0x38878], UR4 ;  /* 0x03887804063f75b2 */ /* 0x0000220008000100 */
[----:B------:R0:W0:Y:S01]  /*0530*/  SYNCS.EXCH.64 URZ, [UR6+0x38888], UR4 ;  /* 0x03888804063f75b2 */ /* 0x0000220008000100 */
[----:B------:R-:W-:Y:S01]  /*0540*/  NOP ;  /* 0x0000000000007918 */ /* 0x000fe20000000000 */
.L_x_2:
        /* <DEDUP_REMOVED lines=22> */
.L_x_3:
[----:B------:R-:W5:Y:S01]  /*06b0*/  SHFL.IDX PT, R3, R0, RZ, 0x1f ;  /* 0x00001fff00037589 */ /* 0x000f6200000e0000 */
[----:B------:R-:W-:Y:S01]  /*06c0*/  R2UR UR9, R2 ;  /* 0x00000000020972ca */ /* 0x000fe200000e0000 */
        /* <DEDUP_REMOVED lines=21> */
.L_x_4:
[----:B------:R-:W-:Y:S01]  /*0820*/  UISETP.NE.AND UP0, UPT, UR9, URZ, UPT ;  /* 0x0000003f0900728c */ /* 0x000fe2000bf05270 */
[----:B------:R-:W-:Y:S01]  /*0830*/  NOP ;  /* 0x0000000000007918 */ /* 0x000fe20000000000 */
[----:B0-----:R-:W-:Y:S01]  /*0840*/  UMOV UR4, 0x1 ;  /* 0x0000000100047882 */ /* 0x001fe20000000000 */
[----:B------:R-:W-:Y:S01]  /*0850*/  ULDC.64 UR36, c[0x0][0x208] ;  /* 0x0000820000247ab9 */ /* 0x000fe20000000a00 */
[----:B------:R-:W-:Y:S01]  /*0860*/  USEL UR4, UR4, 0x2, !UP0 ;  /* 0x0000000204047887 */ /* 0x000fe2000c000000 */
[----:B-1234-:R-:W-:Y:S01]  /*0870*/  BAR.SYNC.DEFER_BLOCKING 0x0 ;  /* 0x0000000000007b1d */ /* 0x01efe20000010000 */
[----:B------:R-:W-:-:S04]  /*0880*/  PLOP3.LUT P0, PT, PT, PT, UP0, 0x80, 0x0 ;  /* 0x000000000000781c */ /* 0x000fc80003f0f008 */
[----:B------:R-:W-:-:S05]  /*0890*/  IMAD.U32 R2, RZ, RZ, UR4 ;  /* 0x00000004ff027e24 */ /* 0x000fca000f8e00ff */
[----:B------:R0:W-:Y:S04]  /*08a0*/  STL [R1+0xc], R2 ;  /* 0x00000c0201007387 */ /* 0x0001e80000100800 */
[----:B------:R-:W-:Y:S05]  /*08b0*/  @!P0 BRA `(.L_x_5) ;  /* 0x000000c400008947 */ /* 0x000fea0003800000 */
.L_x_6:
[----:B------:R-:W-:-:S08]  /*08c0*/  NOP ;  /* 0x0000000000007918 */ /* 0x000fd00000000000 */
[----:B------:R-:W1:Y:S02]  /*08d0*/  USETMAXREG.TRY_ALLOC.CTAPOOL UP0, 0xe8 ;  /* 0x000000e8000079c8 */ /* 0x000e640008000600 */
[----:B-1----:R-:W-:-:S13]  /*08e0*/  PLOP3.LUT P0, PT, PT, PT, UP0, 0x80, 0x0 ;  /* 0x000000000000781c */ /* 0x002fda0003f0f008 */
[----:B------:R-:W-:Y:S05]  /*08f0*/  @!P0 BRA `(.L_x_6) ;  /* 0xfffffffc00f08947 */ /* 0x000fea000383ffff */
[----:B------:R-:W1:Y:S08]  /*0900*/  S2UR UR4, SR_CTAID.X ;  /* 0x00000000000479c3 */ /* 0x000e700000002500 */
[----:B------:R-:W-:Y:S08]  /*0910*/  BAR.ARV 0x8, 0x180 ;  /* 0x0206000000007b1d */ /* 0x000ff00000002000 */
[----:B------:R-:W1:Y:S02]  /*0920*/  LDC R0, c[0x0][0xc34] ;  /* 0x00030d00ff007b82 */ /* 0x000e640000000800 */
[----:B-1----:R-:W-:-:S13]  /*0930*/  ISETP.LE.AND P0, PT, R0, UR4, PT ;  /* 0x0000000400007c0c */ /* 0x002fda000bf03270 */
[----:B------:R-:W-:Y:S05]  /*0940*/  @P0 EXIT ;  /* 0x000000000000094d */ /* 0x000fea0003800000 */
[----:B0-----:R-:W2:Y:S01]  /*0950*/  LDL R2, [R1+0xc] ;  /* 0x00000c0001027983 */ /* 0x001ea20000100800 */
[----:B------:R-:W-:Y:S01]  /*0960*/  VIADD R213, R27, 0xffffff80 ;  /* 0xffffff801bd57836 */ /* 0x000fe20000000000 */
[----:B------:R-:W-:Y:S01]  /*0970*/  UMOV UR38, URZ ;  /* 0x0000003f00267c82 */ /* 0x000fe20008000000 */
[----:B------:R-:W-:Y:S01]  /*0980*/  IMAD.U32 R214, RZ, RZ, UR4 ;  /* 0x00000004ffd67e24 */ /* 0x000fe2000f8e00ff */
[----:B------:R-:W-:Y:S02]  /*0990*/  UMOV UR4, URZ ;  /* 0x0000003f00047c82 */ /* 0x000fe40008000000 */
[----:B------:R-:W-:Y:S01]  /*09a0*/  SHF.R.S32.HI R0, RZ, 0x1f, R213 ;  /* 0x0000001fff007819 */ /* 0x000fe200000114d5 */
[----:B------:R-:W-:Y:S01]  /*09b0*/  IMAD.U32 R16, RZ, RZ, UR4 ;  /* 0x00000004ff107e24 */ /* 0x000fe2000f8e00ff */
[----:B------:R-:W-:Y:S02]  /*09c0*/  MOV R219, UR4 ;  /* 0x0000000400db7c02 */ /* 0x000fe40008000f00 */
[----:B------:R-:W-:-:S02]  /*09d0*/  LEA.HI R5, R0, R213, RZ, 0x5 ;  /* 0x000000d500057211 */ /* 0x000fc400078f28ff */
[CC--:B------:R-:W-:Y:S02]  /*09e0*/  LEA.HI R4, R0.reuse, R213.reuse, RZ, 0x4 ;  /* 0x000000d500047211 */ /* 0x0c0fe400078f20ff */
[CC--:B------:R-:W-:Y:S01]  /*09f0*/  LEA.HI R6, R0.reuse, R213.reuse, RZ, 0x2 ;  /* 0x000000d500067211 */ /* 0x0c0fe200078f10ff */
[----:B------:R-:W-:Y:S01]  /*0a00*/  IMAD.SHL.U32 R7, R5, 0x20, RZ ;  /* 0x0000002005077824 */ /* 0x000fe200078e00ff */
[----:B------:R-:W-:Y:S02]  /*0a10*/  LEA.HI R218, R0, R213, RZ, 0x3 ;  /* 0x000000d500da7211 */ /* 0x000fe400078f18ff */
[----:B------:R-:W-:Y:S02]  /*0a20*/  SHF.R.S32.HI R5, RZ, 0x4, R4 ;  /* 0x00000004ff057819 */ /* 0x000fe40000011404 */
[----:B------:R-:W-:Y:S02]  /*0a30*/  LOP3.LUT R10, R6, 0xfffffffc, RZ, 0xc0, !PT ;  /* 0xfffffffc060a7812 */ /* 0x000fe400078ec0ff */
[----:B------:R-:W-:-:S02]  /*0a40*/  LOP3.LUT R6, R4, 0x3fffff0, RZ, 0xc0, !PT ;  /* 0x03fffff004067812 */ /* 0x000fc400078ec0ff */
[----:B------:R-:W-:Y:S01]  /*0a50*/  LEA.HI R4, R4, R5, RZ, 0x1 ;  /* 0x0000000504047211 */ /* 0x000fe200078f08ff */
[----:B------:R-:W-:Y:S01]  /*0a60*/  IMAD.IADD R10, R213, 0x1, -R10 ;  /* 0x00000001d50a7824 */ /* 0x000fe200078e0a0a */
[----:B------:R-:W-:Y:S01]  /*0a70*/  LOP3.LUT R7, R7, 0xfffffc00, RZ, 0xc0, !PT ;  /* 0xfffffc0007077812 */ /* 0x000fe200078ec0ff */
[----:B------:R-:W-:Y:S01]  /*0a80*/  IMAD.IADD R6, R213, 0x1, -R6 ;  /* 0x00000001d5067824 */ /* 0x000fe200078e0a06 */
[----:B------:R-:W-:Y:S02]  /*0a90*/  LOP3.LUT R4, R4, 0x1ffffffe, RZ, 0xc0, !PT ;  /* 0x1ffffffe04047812 */ /* 0x000fe400078ec0ff */
[----:B------:R-:W-:Y:S01]  /*0aa0*/  LOP3.LUT R12, R218, 0xfffffff8, RZ, 0xc0, !PT ;  /* 0xfffffff8da0c7812 */ /* 0x000fe200078ec0ff */
[----:B------:R-:W-:Y:S01]  /*0ab0*/  IMAD R7, R6, 0x40, R7 ;  /* 0x0000004006077824 */ /* 0x000fe200078e0207 */
[----:B------:R-:W-:Y:S01]  /*0ac0*/  LEA.HI R6, R10, R10, RZ, 0x1 ;  /* 0x0000000a0a067211 */ /* 0x000fe200078f08ff */
[----:B------:R-:W-:Y:S01]  /*0ad0*/  IMAD.IADD R4, R5, 0x1, -R4 ;  /* 0x0000000105047824 */ /* 0x000fe200078e0a04 */
[----:B------:R-:W-:-:S03]  /*0ae0*/  SHF.R.S32.HI R218, RZ, 0x3, R218 ;  /* 0x00000003ffda7819 */ /* 0x000fc600000114da */
[----:B------:R-:W-:Y:S01]  /*0af0*/  IMAD R224, R4, 0x8, R7 ;  /* 0x0000000804e07824 */ /* 0x000fe200078e0207 */
[----:B--2---:R-:W-:Y:S02]  /*0b00*/  R2UR UR5, R2 ;  /* 0x00000000020572ca */ /* 0x004fe400000e0000 */
[----:B------:R-:W-:-:S04]  /*0b10*/  LEA.HI R2, R0, R213, RZ, 0x7 ;  /* 0x000000d500027211 */ /* 0x000fc800078f38ff */
[C---:B------:R-:W-:Y:S02]  /*0b20*/  LOP3.LUT R220, R2.reuse, 0xffffff80, RZ, 0xc0, !PT ;  /* 0xffffff8002dc7812 */ /* 0x040fe400078ec0ff */
[----:B------:R-:W-:Y:S02]  /*0b30*/  SHF.R.S32.HI R221, RZ, 0x7, R2 ;  /* 0x00000007ffdd7819 */ /* 0x000fe40000011402 */
[----:B------:R-:W-:Y:S02]  /*0b40*/  IADD3 R220, R213, -R220, RZ ;  /* 0x800000dcd5dc7210 */ /* 0x000fe40007ffe0ff */
[----:B------:R-:W-:Y:S01]  /*0b50*/  LEA.HI R2, R2, R221, RZ, 0x1 ;  /* 0x000000dd02027211 */ /* 0x000fe200078f08ff */
[----:B------:R-:W-:Y:S01]  /*0b60*/  ULOP3.LUT UR5, UR5, 0x1, URZ, 0xfc, !UPT ;  /* 0x0000000105057892 */ /* 0x000fe2000f8efc3f */
[----:B------:R-:W-:Y:S02]  /*0b70*/  SHF.R.S32.HI R3, RZ, 0x1f, R220 ;  /* 0x0000001fff037819 */ /* 0x000fe400000114dc */
[----:B------:R-:W-:-:S02]  /*0b80*/  LOP3.LUT R2, R2, 0x3fffffe, RZ, 0xc0, !PT ;  /* 0x03fffffe02027812 */ /* 0x000fc400078ec0ff */
[CC--:B------:R-:W-:Y:S01]  /*0b90*/  LEA.HI R0, R3.reuse, R220.reuse, RZ, 0x2 ;  /* 0x000000dc03007211 */ /* 0x0c0fe200078f10ff */
[----:B------:R-:W-:Y:S01]  /*0ba0*/  IMAD.U32 R226, RZ, RZ, UR5 ;  /* 0x00000005ffe27e24 */ /* 0x000fe2000f8e00ff */
[----:B------:R-:W-:Y:S01]  /*0bb0*/  LEA.HI R5, R3, R220, RZ, 0x5 ;  /* 0x000000dc03057211 */ /* 0x000fe200078f28ff */
[----:B------:R-:W-:Y:S01]  /*0bc0*/  IMAD.IADD R2, R221, 0x1, -R2 ;  /* 0x00000001dd027824 */ /* 0x000fe200078e0a02 */
[--C-:B------:R-:W-:Y:S02]  /*0bd0*/  SHF.R.S32.HI R8, RZ, 0x2, R0.reuse ;  /* 0x00000002ff087819 */ /* 0x100fe40000011400 */
[----:B------:R-:W-:Y:S02]  /*0be0*/  SHF.R.S32.HI R9, RZ, 0x1f, R0 ;  /* 0x0000001fff097819 */ /* 0x000fe40000011400 */
[----:B------:R-:W-:Y:S02]  /*0bf0*/  IADD3 R213, R213, -R12, RZ ;  /* 0x8000000cd5d57210 */ /* 0x000fe40007ffe0ff */
[----:B------:R-:W-:-:S02]  /*0c00*/  LEA.HI R9, R9, R8, RZ, 0x3 ;  /* 0x0000000809097211 */ /* 0x000fc400078f18ff */
[----:B------:R-:W-:Y:S01]  /*0c10*/  SHF.R.S32.HI R5, RZ, 0x5, R5 ;  /* 0x00000005ff057819 */ /* 0x000fe20000011405 */
[----:B------:R-:W-:Y:S01]  /*0c20*/  IMAD.SHL.U32 R19, R213, 0x8, RZ ;  /* 0x00000008d5137824 */ /* 0x000fe200078e00ff */
[----:B------:R-:W-:Y:S02]  /*0c30*/  LOP3.LUT R9, R9, 0xfffffff8, RZ, 0xc0, !PT ;  /* 0xfffffff809097812 */ /* 0x000fe400078ec0ff */
[----:B------:R-:W-:Y:S01]  /*0c40*/  LOP3.LUT R3, R0, 0x7ffffffc, RZ, 0xc0, !PT ;  /* 0x7ffffffc00037812 */ /* 0x000fe200078ec0ff */
[C---:B------:R-:W-:Y:S01]  /*0c50*/  VIADD R212, R19.reuse, 0x40 ;  /* 0x0000004013d47836 */ /* 0x040fe20000000000 */
[----:B------:R-:W-:Y:S01]  /*0c60*/  MOV R12, 0xfffffffe ;  /* 0xfffffffe000c7802 */ /* 0x000fe20000000f00 */
[----:B------:R-:W-:Y:S01]  /*0c70*/  IMAD.IADD R8, R8, 0x1, -R9 ;  /* 0x0000000108087824 */ /* 0x000fe200078e0a09 */
[----:B------:R-:W-:Y:S01]  /*0c80*/  LOP3.LUT R9, R6, 0x1ffffffe, RZ, 0xc0, !PT ;  /* 0x1ffffffe06097812 */ /* 0x000fe200078ec0ff */
[C---:B------:R-:W-:Y:S02]  /*0c90*/  VIADD R23, R19.reuse, 0x80 ;  /* 0x0000008013177836 */ /* 0x040fe40000000000 */
[----:B------:R-:W-:Y:S01]  /*0ca0*/  VIADD R22, R19, 0xc0 ;  /* 0x000000c013167836 */ /* 0x000fe20000000000 */
[----:B------:R-:W-:Y:S01]  /*0cb0*/  LEA R5, R5, R8, 0x4 ;  /* 0x0000000805057211 */ /* 0x000fe200078e20ff */
[----:B------:R-:W-:Y:S01]  /*0cc0*/  IMAD.IADD R3, R220, 0x1, -R3 ;  /* 0x00000001dc037824 */ /* 0x000fe200078e0a03 */
[----:B------:R-:W-:Y:S01]  /*0cd0*/  SHF.R.S32.HI R0, RZ, 0x1f, R23 ;  /* 0x0000001fff007819 */ /* 0x000fe20000011417 */
[----:B------:R-:W-:Y:S01]  /*0ce0*/  IMAD.IADD R9, R10, 0x1, -R9 ;  /* 0x000000010a097824 */ /* 0x000fe200078e0a09 */
[----:B------:R-:W-:Y:S01]  /*0cf0*/  LEA R222, R2, R5, 0x6 ;  /* 0x0000000502de7211 */ /* 0x000fe200078e30ff */
[----:B------:R-:W-:Y:S01]  /*0d00*/  IMAD R225, R3, R12, 0x50 ;  /* 0x0000005003e17424 */ /* 0x000fe200078e020c */
[----:B------:R-:W-:-:S02]  /*0d10*/  SHF.R.S32.HI R2, RZ, 0x1f, R212 ;  /* 0x0000001fff027819 */ /* 0x000fc400000114d4 */
[----:B------:R-:W-:Y:S01]  /*0d20*/  SHF.R.S32.HI R227, RZ, 0x1f, R22 ;  /* 0x0000001fffe37819 */ /* 0x000fe20000011416 */
[----:B------:R-:W-:-:S07]  /*0d30*/  IMAD R223, R9, 0x8, R222 ;  /* 0x0000000809df7824 */ /* 0x000fce00078e02de */
.L_x_39:
[----:B0-----:R-:W0:Y:S01]  /*0d40*/  SHFL.IDX PT, R0, R221, RZ, 0x1f ;  /* 0x00001fffdd007589 */ /* 0x001e2200000e0000 */
[----:B-1----:R-:W1:Y:S01]  /*0d50*/  S2UR UR61, SR_CgaCtaId ;  /* 0x00000000003d79c3 */ /* 0x002e620000008800 */
[----:B------:R-:W-:Y:S01]  /*0d60*/  ULDC.64 UR6, c[0x0][0x418] ;  /* 0x0001060000067ab9 */ /* 0x000fe20000000a00 */
[----:B------:R-:W-:Y:S01]  /*0d70*/  ULDC UR4, c[0x0][0xc38] ;  /* 0x00030e0000047ab9 */ /* 0x000fe20000000800 */
[----:B------:R-:W-:Y:S01]  /*0d80*/  UISETP.NE.U32.AND UP0, UPT, UR6, URZ, UPT ;  /* 0x0000003f0600728c */ /* 0x000fe2000bf05070 */
[----:B------:R-:W-:Y:S01]  /*0d90*/  R2UR UR13, R214 ;  /* 0x00000000d60d72ca */ /* 0x000fe200000e0000 */
[----:B------:R-:W-:Y:S01]  /*0da0*/  UISETP.NE.AND UP1, UPT, UR4, 0x1, UPT ;  /* 0x000000010400788c */ /* 0x000fe2000bf25270 */
[----:B------:R-:W-:Y:S02]  /*0db0*/  UMOV UR40, 0x400 ;  /* 0x0000040000287882 */ /* 0x000fe40000000000 */
[----:B------:R-:W-:Y:S01]  /*0dc0*/  ULDC UR4, c[0x0][0xc44] ;  /* 0x0003110000047ab9 */ /* 0x000fe20000000800 */
[----:B------:R-:W-:-:S02]  /*0dd0*/  UISETP.NE.AND.EX UP0, UPT, UR7, URZ, UPT, UP0 ;  /* 0x0000003f0700728c */ /* 0x000fc4000bf05300 */
[----:B------:R-:W-:Y:S01]  /*0de0*/  UISETP.NE.AND UP2, UPT, UR4, 0x1, UPT ;  /* 0x000000010400788c */ /* 0x000fe2000bf45270 */
[----:B------:R-:W-:Y:S01]  /*0df0*/  ULDC UR39, c[0x0][0x424] ;  /* 0x0001090000277ab9 */ /* 0x000fe20000000800 */
[----:B------:R-:W-:Y:S01]  /*0e00*/  ULDC UR10, c[0x0][0x2f0] ;  /* 0x0000bc00000a7ab9 */ /* 0x000fe20000000800 */
[----:B------:R-:W-:Y:S02]  /*0e10*/  USEL UR39, UR39, 0x1, UP0 ;  /* 0x0000000127277887 */ /* 0x000fe40008000000 */
[----:B------:R-:W-:Y:S01]  /*0e20*/  @UP1 ULDC UR4, c[0x0][0xc3c] ;  /* 0x00030f0000041ab9 */ /* 0x000fe20000000800 */
[----:B------:R-:W-:Y:S01]  /*0e30*/  @UP1 ULDC UR12, c[0x0][0xc40] ;  /* 0x00031000000c1ab9 */ /* 0x000fe20000000800 */
[----:B------:R-:W-:Y:S02]  /*0e40*/  UIMAD.WIDE.U32 UR4, UR13, UR4, URZ ;  /* 0x000000040d0472a5 */ /* 0x000fe4000f8e003f */
[----:B------:R-:W-:Y:S01]  /*0e50*/  UIMAD UR39, UR39, UR10, URZ ;  /* 0x0000000a272772a4 */ /* 0x000fe2000f8e023f */
[----:B0-----:R-:W-:Y:S01]  /*0e60*/  R2UR UR6, R0 ;  /* 0x00000000000672ca */ /* 0x001fe200000e0000 */
[----:B-1----:R-:W-:Y:S01]  /*0e70*/  ULEA UR40, UR61, UR40, 0x18 ;  /* 0x000000283d287291 */ /* 0x002fe2000f8ec03f */
[----:B------:R-:W-:Y:S01]  /*0e80*/  UMOV UR14, UR13 ;  /* 0x0000000d000e7c82 */ /* 0x000fe20008000000 */
[----:B------:R-:W-:-:S02]  /*0e90*/  @UP1 USHF.R.U32.HI UR14, URZ, UR12, UR5 ;  /* 0x0000000c3f0e1299 */ /* 0x000fc40008011605 */
[----:B------:R-:W-:Y:S01]  /*0ea0*/  UIADD3 UR11, UR40, 0x14400, URZ ;  /* 0x00014400280b7890 */ /* 0x000fe2000fffe03f */
[----:B------:R-:W-:-:S03]  /*0eb0*/  @UP2 ULDC.64 UR8, c[0x0][0xc48] ;  /* 0x0003120000082ab9 */ /* 0x000fc60000000a00 */
[----:B------:R-:W-:Y:S01]  /*0ec0*/  ULOP3.LUT UP0, URZ, UR11, 0x9f, URZ, 0xc0, !UPT ;  /* 0x0000009f0b3f7892 */ /* 0x000fe2000f80c03f */
[----:B------:R-:W-:Y:S01]  /*0ed0*/  MOV R217, UR14 ;  /* 0x0000000e00d97c02 */ /* 0x000fe20008000f00 */
[----:B------:R-:W-:Y:S02]  /*0ee0*/  UIMAD.WIDE.U32 UR4, UR14, UR8, URZ ;  /* 0x000000080e0472a5 */ /* 0x000fe4000f8e003f */
[----:B------:R-:W-:Y:S02]  /*0ef0*/  ULEA.HI UR7, UR6, UR6, URZ, 0x1 ;  /* 0x0000000606077291 */ /* 0x000fe4000f8f083f */
[----:B------:R-:W-:Y:S01]  /*0f00*/  PLOP3.LUT P0, PT, PT, PT, UP0, 0x80, 0x0 ;  /* 0x000000000000781c */ /* 0x000fe20003f0f008 */
[----:B------:R-:W-:Y:S01]  /*0f10*/  UMOV UR10, UR14 ;  /* 0x0000000e000a7c82 */ /* 0x000fe20008000000 */
[----:B------:R-:W-:Y:S02]  /*0f20*/  ULOP3.LUT UR7, UR7, 0x1e, URZ, 0xc0, !UPT ;  /* 0x0000001e07077892 */ /* 0x000fe4000f8ec03f */
[----:B------:R-:W-:-:S02]  /*0f30*/  @UP2 USHF.R.U32.HI UR10, URZ, UR9, UR5 ;  /* 0x000000093f0a2299 */ /* 0x000fc40008011605 */
[----:B------:R-:W-:Y:S02]  /*0f40*/  UIADD3 UR7, UR6, -UR7, URZ ;  /* 0x8000000706077290 */ /* 0x000fe4000fffe03f */
[----:B------:R-:W-:Y:S02]  /*0f50*/  UIADD3 UR6, UR39, 0x4f, URZ ;  /* 0x0000004f27067890 */ /* 0x000fe4000fffe03f */
[----:B------:R-:W-:Y:S01]  /*0f60*/  ULEA UR8, UR7, UR11, 0xd ;  /* 0x0000000b07087291 */ /* 0x000fe2000f8e683f */
[----:B------:R-:W-:Y:S01]  /*0f70*/  IMAD.U32 R216, RZ, RZ, UR10 ;  /* 0x0000000affd87e24 */ /* 0x000fe2000f8e00ff */
[----:B------:R-:W-:Y:S02]  /*0f80*/  UIMAD.WIDE UR6, UR6, 0x66666667, URZ ;  /* 0x66666667060678a5 */ /* 0x000fe4000f8e023f */
[----:B------:R-:W-:Y:S02]  /*0f90*/  USHF.R.U32.HI UR8, URZ, 0x4, UR8 ;  /* 0x000000043f087899 */ /* 0x000fe40008011608 */
[----:B------:R-:W-:Y:S01]  /*0fa0*/  USHF.R.U32.HI UR60, URZ, 0x1f, UR7 ;  /* 0x0000001f3f3c7899 */ /* 0x000fe20008011607 */
[----:B------:R-:W-:Y:S01]  /*0fb0*/  UMOV UR4, UR13 ;  /* 0x0000000d00047c82 */ /* 0x000fe20008000000 */
[----:B------:R-:W-:Y:S01]  /*0fc0*/  ULOP3.LUT UR41, UR8, 0x3fff, URZ, 0xc0, !UPT ;  /* 0x00003fff08297892 */ /* 0x000fe2000f8ec03f */
[----:B------:R-:W-:Y:S01]  /*0fd0*/  IMAD.U32 R215, RZ, RZ, UR4 ;  /* 0x00000004ffd77e24 */ /* 0x000fe2000f8e00ff */
[----:B------:R-:W-:Y:S01]  /*0fe0*/  ULEA.HI.SX32 UR60, UR7, UR60, 0x1b ;  /* 0x0000003c073c7291 */ /* 0x000fe2000f8fda3f */
[----:B--234-:R-:W-:Y:S11]  /*0ff0*/  @!P0 BRA `(.L_x_7) ;  /* 0x0000000000408947 */ /* 0x01cff60003800000 */
[----:B------:R-:W-:Y:S01]  /*1000*/  MOV R0, 0x0 ;  /* 0x0000000000007802 */ /* 0x000fe20000000f00 */
[----:B------:R-:W-:Y:S01]  /*1010*/  ULDC.64 UR4, c[0x4][0xa8] ;  /* 0x01002a0000047ab9 */ /* 0x000fe20000000a00 */
[----:B------:R-:W-:Y:S01]  /*1020*/  ULDC.64 UR6, c[0x4][0x28] ;  /* 0x01000a0000067ab9 */ /* 0x000fe20000000a00 */
[----:B------:R-:W-:Y:S01]  /*1030*/  IMAD.U32 R4, RZ, RZ, UR4 ;  /* 0x00000004ff047e24 */ /* 0x000fe2000f8e00ff */
[----:B------:R0:W1:Y:S01]  /*1040*/  LDC.64 R2, c[0x4][R0] ;  /* 0x0100000000027b82 */ /* 0x0000620000000a00 */
[----:B------:R-:W-:Y:S01]  /*1050*/  MOV R5, UR5 ;  /* 0x0000000500057c02 */ /* 0x000fe20008000f00 */
[----:B------:R-:W-:Y:S01]  /*1060*/  ULDC.64 UR4, c[0x4][0xb0] ;  /* 0x01002c0000047ab9 */ /* 0x000fe20000000a00 */
[----:B------:R-:W-:Y:S01]  /*1070*/  IMAD.U32 R10, RZ, RZ, UR6 ;  /* 0x00000006ff0a7e24 */ /* 0x000fe2000f8e00ff */
[----:B------:R-:W-:Y:S01]  /*1080*/  MOV R11, UR7 ;  /* 0x00000007000b7c02 */ /* 0x000fe20008000f00 */
[----:B------:R-:W-:Y:S02]  /*1090*/  IMAD.U32 R6, RZ, RZ, UR4 ;  /* 0x00000004ff067e24 */ /* 0x000fe4000f8e00ff */
[----:B------:R-:W-:-:S02]  /*10a0*/  IMAD.U32 R7, RZ, RZ, UR5 ;  /* 0x00000005ff077e24 */ /* 0x000fc4000f8e00ff */
[----:B------:R-:W-:Y:S02]  /*10b0*/  IMAD.MOV.U32 R8, RZ, RZ, 0x70 ;  /* 0x00000070ff087424 */ /* 0x000fe400078e00ff */
[----:B------:R-:W-:Y:S02]  /*10c0*/  IMAD.MOV.U32 R12, RZ, RZ, 0x1 ;  /* 0x00000001ff0c7424 */ /* 0x000fe400078e00ff */
[----:B0-----:R-:W-:-:S07]  /*10d0*/  IMAD.MOV.U32 R13, RZ, RZ, RZ ;  /* 0x000000ffff0d7224 */ /* 0x001fce00078e00ff */
[----:B------:R-:W-:-:S07]  /*10e0*/  LEPC R20, `(.L_x_7) ;  /* 0x000000001014794e */ /* 0x000fce0000000000 */
[----:B-1----:R-:W-:Y:S05]  /*10f0*/  CALL.ABS.NOINC R2 ;  /* 0x0000000002007343 */ /* 0x002fea0003c00000 */
.L_x_7:
[----:B------:R-:W-:Y:S02]  /*1100*/  R2UR UR4, R219 ;  /* 0x00000000db0472ca */ /* 0x000fe400000e0000 */
[----:B------:R-:W-:-:S11]  /*1110*/  R2UR UR5, R226 ;  /* 0x00000000e20572ca */ /* 0x000fd600000e0000 */
[----:B------:R-:W-:Y:S02]  /*1120*/  ULOP3.LUT UR4, UR4, 0x1, URZ, 0xc0, !UPT ;  /* 0x0000000104047892 */ /* 0x000fe4000f8ec03f */
[----:B------:R-:W-:-:S04]  /*1130*/  IMAD.U32 R2, RZ, RZ, UR5 ;  /* 0x00000005ff027e24 */ /* 0x000fc8000f8e00ff */
[----:B------:R-:W-:Y:S02]  /*1140*/  MOV R0, UR4 ;  /* 0x0000000400007c02 */ /* 0x000fe40008000f00 */
[----:B------:R-:W-:Y:S02]  /*1150*/  ISETP.NE.AND P0, PT, R2, 0x3, PT ;  /* 0x000000030200780c */ /* 0x000fe40003f05270 */
[----:B------:R-:W-:-:S04]  /*1160*/  SHF.L.U32 R0, R0, 0x1f, RZ ;  /* 0x0000001f00007819 */ /* 0x000fc800000006ff */
[----:B------:R-:W0:Y:S02]  /*1170*/  SYNCS.PHASECHK.TRANS64.TRYWAIT P1, [UR40+0x38800], R0 ;  /* 0x03880000ff0075a7 */ /* 0x000e240008020168 */
[----:B0-----:R-:W-:Y:S05]  /*1180*/  @!P1 BRA `(.L_x_8) ;  /* 0x000000f400909947 */ /* 0x001fea0003800000 */
.L_x_91:
[----:B------:R-:W-:Y:S05]  /*1190*/  @!P0 BRA `(.L_x_9) ;  /* 0x0000000000048947 */ /* 0x000fea0003800000 */
[----:B------:R-:W-:Y:S01]  /*11a0*/  BPT.TRAP 0x1 ;  /* 0x000000040000795c */ /* 0x000fe20000300000 */
.L_x_9:
[----:B------:R-:W-:Y:S01]  /*11b0*/  R2UR UR4, R16 ;  /* 0x00000000100472ca */ /* 0x000fe200000e0000 */
[----:B0-----:R-:W-:-:S05]  /*11c0*/  IMAD.U32 R0, RZ, RZ, UR38 ;  /* 0x00000026ff007e24 */ /* 0x001fca000f8e00ff */
[----:B------:R-:W-:-:S07]  /*11d0*/  LEA R0, R0, UR40, 0x3 ;  /* 0x0000002800007c11 */ /* 0x000fce000f8e18ff */
[----:B------:R-:W-:-:S05]  /*11e0*/  IMAD.U32 R3, RZ, RZ, UR4 ;  /* 0x00000004ff037e24 */ /* 0x000fca000f8e00ff */
[----:B------:R-:W-:-:S04]  /*11f0*/  SHF.L.U32 R3, R3, 0x1f, RZ ;  /* 0x0000001f03037819 */ /* 0x000fc800000006ff */
[----:B------:R0:W1:Y:S01]  /*1200*/  SYNCS.PHASECHK.TRANS64.TRYWAIT P1, [R0+URZ+0x38830], R3 ;  /* 0x03883003000075a7 */ /* 0x000062000802017f */
[----:B------:R-:W-:Y:S05]  /*1210*/  @!P0 BRA `(.L_x_10) ;  /* 0x0000000000048947 */ /* 0x000fea0003800000 */
[----:B------:R-:W-:Y:S01]  /*1220*/  BPT.TRAP 0x1 ;  /* 0x000000040000795c */ /* 0x000fe20000300000 */
.L_x_10:
[----:B------:R-:W-:Y:S01]  /*1230*/  MOV R151, RZ ;  /* 0x000000ff00977202 */ /* 0x000fe20000000f00 */
[----:B-1----:R-:W-:Y:S06]  /*1240*/  @P1 BRA `(.L_x_11) ;  /* 0x0000000000081947 */ /* 0x002fec0003800000 */
[----:B------:R-:W1:Y:S02]  /*1250*/  SYNCS.PHASECHK.TRANS64.TRYWAIT P1, [R0+URZ+0x38830], R3 ;  /* 0x03883003000075a7 */ /* 0x000e64000802017f */
[----:B-1----:R-:W-:Y:S05]  /*1260*/  @!P1 BRA `(.L_x_12) ;  /* 0x000000f400709947 */ /* 0x002fea0003800000 */
.L_x_11:
[----:B------:R-:W-:Y:S05]  /*1270*/  WARPSYNC.ALL ;  /* 0x0000000000007948 */ /* 0x000fea0003800000 */
[----:B------:R-:W-:Y:S01]  /*1280*/  UIADD3 UR40, UR40, 0x24400, URZ ;  /* 0x0002440028287890 */ /* 0x000fe2000fffe03f */
[----:B------:R-:W-:Y:S01]  /*1290*/  WARPGROUP.ARRIVE ;  /* 0x00000000000079c5 */ /* 0x000fe20000000000 */
[----:B------:R-:W-:Y:S01]  /*12a0*/  ULOP3.LUT UR5, UR41, 0x10000, URZ, 0xfc, !UPT ;  /* 0x0001000029057892 */ /* 0x000fe2000f8efc3f */
[----:B------:R-:W-:Y:S01]  /*12b0*/  MOV R4, UR39 ;  /* 0x0000002700047c02 */ /* 0x000fe20008000f00 */
[----:B------:R-:W-:Y:S01]  /*12c0*/  USHF.R.U32.HI UR40, URZ, 0x4, UR40 ;  /* 0x000000043f287899 */ /* 0x000fe20008011628 */
[----:B------:R-:W-:Y:S01]  /*12d0*/  MOV R5, UR38 ;  /* 0x0000002600057c02 */ /* 0x000fe20008000f00 */
[----:B------:R-:W-:Y:S01]  /*12e0*/  UMOV UR17, 0x40000040 ;  /* 0x4000004000117882 */ /* 0x000fe20000000000 */
[----:B------:R-:W-:Y:S01]  /*12f0*/  UMOV UR19, 0x40000040 ;  /* 0x4000004000137882 */ /* 0x000fe20000000000 */
[----:B------:R-:W-:Y:S01]  /*1300*/  ULOP3.LUT UR40, UR40, 0x3fff, URZ, 0xc0, !UPT ;  /* 0x00003fff28287892 */ /* 0x000fe2000f8ec03f */
[----:B------:R-:W-:Y:S01]  /*1310*/  IMAD.U32 R15, RZ, RZ, UR17 ;  /* 0x00000011ff0f7e24 */ /* 0x000fe2000f8e00ff */
[----:B------:R-:W-:Y:S01]  /*1320*/  UMOV UR16, UR5 ;  /* 0x0000000500107c82 */ /* 0x000fe20008000000 */
[----:B------:R-:W-:Y:S01]  /*1330*/  UMOV UR9, UR17 ;  /* 0x0000001100097c82 */ /* 0x000fe20008000000 */
[----:B------:R-:W-:Y:S01]  /*1340*/  ULOP3.LUT UR4, UR40, 0x10000, URZ, 0xfc, !UPT ;  /* 0x0001000028047892 */ /* 0x000fe2000f8efc3f */
[----:B------:R-:W-:Y:S01]  /*1350*/  IMAD.U32 R14, RZ, RZ, UR16 ;  /* 0x00000010ff0e7e24 */ /* 0x000fe2000f8e00ff */
[----:B------:R-:W-:Y:S01]  /*1360*/  UMOV UR8, UR16 ;  /* 0x0000001000087c82 */ /* 0x000fe20008000000 */
[----:B------:R-:W-:Y:S01]  /*1370*/  UMOV UR11, 0x40000040 ;  /* 0x40000040000b7882 */ /* 0x000fe20000000000 */
[----:B------:R-:W-:Y:S01]  /*1380*/  UMOV UR12, UR16 ;  /* 0x00000010000c7c82 */ /* 0x000fe20008000000 */
[----:B------:R-:W-:Y:S01]  /*1390*/  UMOV UR13, UR17 ;  /* 0x00000011000d7c82 */ /* 0x000fe20008000000 */
[----:B------:R-:W-:Y:S01]  /*13a0*/  IMAD.U32 R18, RZ, RZ, UR4 ;  /* 0x00000004ff127e24 */ /* 0x000fe2000f8e00ff */
[----:B------:R-:W-:Y:S01]  /*13b0*/  UIMAD UR4, UR38, 0xa00, UR4 ;  /* 0x00000a00260478a4 */ /* 0x000fe2000f8e0204 */
[----:B------:R-:W-:Y:S01]  /*13c0*/  MOV R17, UR37 ;  /* 0x0000002500117c02 */ /* 0x000fe20008000f00 */
[----:B------:R-:W-:Y:S01]  /*13d0*/  UMOV UR15, 0x40000040 ;  /* 0x40000040000f7882 */ /* 0x000fe20000000000 */
[----:B------:R-:W-:Y:S01]  /*13e0*/  UMOV UR23, 0x40000040 ;  /* 0x4000004000177882 */ /* 0x000fe20000000000 */
[----:B------:R-:W-:Y:S01]  /*13f0*/  UIADD3 UR10, UR4, 0x80, URZ ;  /* 0x00000080040a7890 */ /* 0x000fe2000fffe03f */
[----:B------:R-:W-:Y:S01]  /*1400*/  MOV R20, UR36 ;  /* 0x0000002400147c02 */ /* 0x000fe20008000f00 */
[----:B------:R-:W-:-:S02]  /*1410*/  UIADD3 UR14, UR4, 0x100, URZ ;  /* 0x00000100040e7890 */ /* 0x000fc4000fffe03f */
[----:B------:R-:W-:Y:S01]  /*1420*/  UMOV UR18, UR4 ;  /* 0x0000000400127c82 */ /* 0x000fe20008000000 */
[----:B------:R-:W-:Y:S01]  /*1430*/  UIADD3 UR6, UR4, 0x180, URZ ;  /* 0x0000018004067890 */ /* 0x000fe2000fffe03f */
[----:B------:R-:W-:Y:S01]  /*1440*/  HGMMA.64x16x16.F32.BF16 R56, gdesc[UR16], RZ, !UPT, gsb0 ;  /* 0x00200000103879f0 */ /* 0x000fe2000c0018ff */
[----:B------:R-:W-:Y:S01]  /*1450*/  UIADD3 UR7, UR4, 0x200, URZ ;  /* 0x0000020004077890 */ /* 0x000fe2000fffe03f */
[----:B------:R-:W-:Y:S01]  /*1460*/  UMOV UR19, 0x40000040 ;  /* 0x4000004000137882 */ /* 0x000fe20000000000 */
[----:B------:R-:W-:Y:S02]  /*1470*/  UIADD3 UR22, UR4, 0x384, URZ ;  /* 0x0000038404167890 */ /* 0x000fe4000fffe03f */
[----:B------:R-:W-:Y:S01]  /*1480*/  UIADD3 UR26, UR4, 0x386, URZ ;  /* 0x00000386041a7890 */ /* 0x000fe2000fffe03f */
[----:B------:R-:W-:Y:S01]  /*1490*/  UMOV UR27, 0x40000040 ;  /* 0x40000040001b7882 */ /* 0x000fe20000000000 */
        /* <DEDUP_REMOVED lines=14> */
[----:B------:R-:W-:Y:S01]  /*1580*/  UMOV UR39, 0x40000040 ;  /* 0x4000004000277882 */ /* 0x000fe20000000000 */
[----:B------:R-:W-:-:S02]  /*1590*/  WARPGROUP.DEPBAR.LE gsb0, 0x0 ;  /* 0x00008000000079c5 */ /* 0x000fc40000010000 */
[----:B------:R-:W-:-:S06]  /*15a0*/  WARPGROUP.ARRIVE ;  /* 0x00000000000079c5 */ /* 0x000fcc0000000000 */
[----:B------:R-:W-:Y:S01]  /*15b0*/  HGMMA.64x16x16.F32.BF16 R48, gdesc[UR8], RZ, !UPT, gsb0 ;  /* 0x00200000083079f0 */ /* 0x000fe2000c0018ff */
[----:B------:R-:W-:Y:S01]  /*15c0*/  UMOV UR8, UR16 ;  /* 0x0000001000087c82 */ /* 0x000fe20008000000 */
[----:B------:R-:W-:Y:S01]  /*15d0*/  UMOV UR9, UR17 ;  /* 0x0000001100097c82 */ /* 0x000fe20008000000 */
[----:B------:R-:W-:Y:S01]  /*15e0*/  UMOV UR10, UR6 ;  /* 0x00000006000a7c82 */ /* 0x000fe20008000000 */
[----:B------:R-:W-:Y:S01]  /*15f0*/  UMOV UR11, 0x40000040 ;  /* 0x40000040000b7882 */ /* 0x000fe20000000000 */
[----:B------:R-:W-:Y:S01]  /*1600*/  UIADD3 UR6, UR5, 0x2, URZ ;  /* 0x0000000205067890 */ /* 0x000fe2000fffe03f */
[----:B------:R-:W-:Y:S02]  /*1610*/  WARPGROUP.DEPBAR.LE gsb0, 0x0 ;  /* 0x00008000000079c5 */ /* 0x000fe40000010000 */
[----:B------:R-:W-:-:S06]  /*1620*/  WARPGROUP.ARRIVE ;  /* 0x00000000000079c5 */ /* 0x000fcc0000000000 */
[----:B------:R-:W-:Y:S01]  /*1630*/  HGMMA.64x16x16.F32.BF16 R40, gdesc[UR12], RZ, !UPT, gsb0 ;  /* 0x002000000c2879f0 */ /* 0x000fe2000c0018ff */
[----:B------:R-:W-:Y:S01]  /*1640*/  UIADD3 UR14, UR4, 0x102, URZ ;  /* 0x00000102040e7890 */ /* 0x000fe2000fffe03f */
[----:B------:R-:W-:Y:S01]  /*1650*/  UMOV UR15, 0x40000040 ;  /* 0x40000040000f7882 */ /* 0x000fe20000000000 */
[----:B------:R-:W-:Y:S02]  /*1660*/  WARPGROUP.DEPBAR.LE gsb0, 0x0 ;  /* 0x00008000000079c5 */ /* 0x000fe40000010000 */
[----:B------:R-:W-:-:S06]  /*1670*/  WARPGROUP.ARRIVE ;  /* 0x00000000000079c5 */ /* 0x000fcc0000000000 */
[----:B------:R-:W-:Y:S01]  /*1680*/  HGMMA.64x16x16.F32.BF16 R32, gdesc[UR8], RZ, !UPT, gsb0 ;  /* 0x00200000082079f0 */ /* 0x000fe2000c0018ff */
[----:B------:R-:W-:Y:S01]  /*1690*/  UMOV UR8, UR16 ;  /* 0x0000001000087c82 */ /* 0x000fe20008000000 */
[----:B------:R-:W-:Y:S01]  /*16a0*/  UMOV UR9, UR17 ;  /* 0x0000001100097c82 */ /* 0x000fe20008000000 */
[----:B------:R-:W-:Y:S01]  /*16b0*/  UMOV UR10, UR7 ;  /* 0x00000007000a7c82 */ /* 0x000fe20008000000 */
[----:B------:R-:W-:Y:S01]  /*16c0*/  UMOV UR11, 0x40000040 ;  /* 0x40000040000b7882 */ /* 0x000fe20000000000 */
[----:B------:R-:W-:Y:S01]  /*16d0*/  UMOV UR16, UR6 ;  /* 0x0000000600107c82 */ /* 0x000fe20008000000 */
[----:B------:R-:W-:Y:S01]  /*16e0*/  UIADD3 UR6, UR4, 0x2, URZ ;  /* 0x0000000204067890 */ /* 0x000fe2000fffe03f */
[----:B------:R-:W-:Y:S01]  /*16f0*/  MOV R12, UR16 ;  /* 0x00000010000c7c02 */ /* 0x000fe20008000f00 */
[----:B------:R-:W-:Y:S01]  /*1700*/  UMOV UR17, 0x40000040 ;  /* 0x4000004000117882 */ /* 0x000fe20000000000 */
[----:B------:R-:W-:Y:S01]  /*1710*/  UMOV UR12, UR16 ;  /* 0x00000010000c7c82 */ /* 0x000fe20008000000 */
[----:B------:R-:W-:Y:S01]  /*1720*/  UMOV UR13, UR17 ;  /* 0x00000011000d7c82 */ /* 0x000fe20008000000 */
[----:B------:R-:W-:Y:S01]  /*1730*/  UIADD3 UR7, UR4, 0x202, URZ ;  /* 0x0000020204077890 */ /* 0x000fe2000fffe03f */
[----:B------:R-:W-:Y:S01]  /*1740*/  IMAD.U32 R13, RZ, RZ, UR17 ;  /* 0x00000011ff0d7e24 */ /* 0x000fe2000f8e00ff */
[----:B------:R-:W-:Y:S01]  /*1750*/  UMOV UR18, UR6 ;  /* 0x0000000600127c82 */ /* 0x000fe20008000000 */
[----:B------:R-:W-:Y:S01]  /*1760*/  UIADD3 UR6, UR4, 0x182, URZ ;  /* 0x0000018204067890 */ /* 0x000fe2000fffe03f */
[----:B------:R-:W-:-:S02]  /*1770*/  WARPGROUP.DEPBAR.LE gsb0, 0x0 ;  /* 0x00008000000079c5 */ /* 0x000fc40000010000 */
[----:B------:R-:W-:-:S06]  /*1780*/  WARPGROUP.ARRIVE ;  /* 0x00000000000079c5 */ /* 0x000fcc0000000000 */
[----:B------:R-:W-:Y:S01]  /*1790*/  HGMMA.64x16x16.F32.BF16 R24, gdesc[UR8], RZ, !UPT, gsb0 ;  /* 0x00200000081879f0 */ /* 0x000fe2000c0018ff */
[----:B------:R-:W-:Y:S01]  /*17a0*/  UIADD3 UR10, UR4, 0x82, URZ ;  /* 0x00000082040a7890 */ /* 0x000fe2000fffe03f */
[----:B------:R-:W-:Y:S01]  /*17b0*/  UMOV UR8, UR16 ;  /* 0x0000001000087c82 */ /* 0x000fe20008000000 */
[----:B------:R-:W-:Y:S01]  /*17c0*/  UMOV UR9, UR17 ;  /* 0x0000001100097c82 */ /* 0x000fe20008000000 */
[----:B------:R-:W-:Y:S01]  /*17d0*/  UMOV UR11, 0x40000040 ;  /* 0x40000040000b7882 */ /* 0x000fe20000000000 */
[----:B------:R-:W-:Y:S02]  /*17e0*/  WARPGROUP.DEPBAR.LE gsb0, 0x0 ;  /* 0x00008000000079c5 */ /* 0x000fe40000010000 */
[----:B------:R-:W-:-:S06]  /*17f0*/  WARPGROUP.ARRIVE ;  /* 0x00000000000079c5 */ /* 0x000fcc0000000000 */
[----:B------:R-:W-:Y:S01]  /*1800*/  HGMMA.64x16x16.F32.BF16 R56, gdesc[UR16], R56, gsb0 ;  /* 0x00200000103879f0 */ /* 0x000fe20008001838 */
[----:B------:R-:W-:Y:S02]  /*1810*/  UMOV UR19, 0x40000040 ;  /* 0x4000004000137882 */ /* 0x000fe40000000000 */
[----:B------:R-:W-:Y:S02]  /*1820*/  WARPGROUP.DEPBAR.LE gsb0, 0x0 ;  /* 0x00008000000079c5 */ /* 0x000fe40000010000 */
[----:B------:R-:W-:-:S06]  /*1830*/  WARPGROUP.ARRIVE ;  /* 0x00000000000079c5 */ /* 0x000fcc0000000000 */
[----:B------:R-:W-:Y:S01]  /*1840*/  HGMMA.64x16x16.F32.BF16 R48, gdesc[UR8], R48, gsb0 ;  /* 0x00200000083079f0 */ /* 0x000fe20008001830 */
[----:B------:R-:W-:Y:S01]  /*1850*/  UMOV UR8, UR16 ;  /* 0x0000001000087c82 */ /* 0x000fe20008000000 */
[----:B------:R-:W-:Y:S01]  /*1860*/  UMOV UR9, UR17 ;  /* 0x0000001100097c82 */ /* 0x000fe20008000000 */
[----:B------:R-:W-:Y:S01]  /*1870*/  UMOV UR10, UR6 ;  /* 0x00000006000a7c82 */ /* 0x000fe20008000000 */
[----:B------:R-:W-:Y:S01]  /*1880*/  UMOV UR11, 0x40000040 ;  /* 0x40000040000b7882 */ /* 0x000fe20000000000 */
[----:B------:R-:W-:Y:S01]  /*1890*/  UIADD3 UR6, UR5, 0x4, URZ ;  /* 0x0000000405067890 */ /* 0x000fe2000fffe03f */
[----:B------:R-:W-:Y:S02]  /*18a0*/  WARPGROUP.DEPBAR.LE gsb0, 0x0 ;  /* 0x00008000000079c5 */ /* 0x000fe40000010000 */
[----:B------:R-:W-:-:S06]  /*18b0*/  WARPGROUP.ARRIVE ;  /* 0x00000000000079c5 */ /* 0x000fcc0000000000 */
[----:B------:R-:W-:Y:S01]  /*18c0*/  HGMMA.64x16x16.F32.BF16 R40, gdesc[UR12], R40, gsb0 ;  /* 0x002000000c2879f0 */ /* 0x000fe20008001828 */
[----:B------:R-:W-:Y:S01]  /*18d0*/  UIADD3 UR14, UR4, 0x104, URZ ;  /* 0x00000104040e7890 */ /* 0x000fe2000fffe03f */
[----:B------:R-:W-:Y:S01]  /*18e0*/  UMOV UR15, 0x40000040 ;  /* 0x40000040000f7882 */ /* 0x000fe20000000000 */
[----:B------:R-:W-:Y:S02]  /*18f0*/  WARPGROUP.DEPBAR.LE gsb0, 0x0 ;  /* 0x00008000000079c5 */ /* 0x000fe40000010000 */
[----:B------:R-:W-:-:S06]  /*1900*/  WARPGROUP.ARRIVE ;  /* 0x00000000000079c5 */ /* 0x000fcc0000000000 */
[----:B------:R-:W-:Y:S01]  /*1910*/  HGMMA.64x16x16.F32.BF16 R32, gdesc[UR8], R32, gsb0 ;  /* 0x00200000082079f0 */ /* 0x000fe20008001820 */
[----:B------:R-:W-:Y:S01]  /*1920*/  UMOV UR8, UR16 ;  /* 0x0000001000087c82 */ /* 0x000fe20008000000 */
[----:B------:R-:W-:Y:S01]  /*1930*/  UMOV UR9, UR17 ;  /* 0x0000001100097c82 */ /* 0x000fe20008000000 */
[----:B------:R-:W-:Y:S01]  /*1940*/  UMOV UR10, UR7 ;  /* 0x00000007000a7c82 */ /* 0x000fe20008000000 */
[----:B------:R-:W-:Y:S01]  /*1950*/  UMOV UR11, 0x40000040 ;  /* 0x40000040000b7882 */ /* 0x000fe20000000000 */
[----:B------:R-:W-:Y:S01]  /*1960*/  UMOV UR16, UR6 ;  /* 0x0000000600107c82 */ /* 0x000fe20008000000 */
[----:B------:R-:W-:Y:S01]  /*1970*/  UIADD3 UR6, UR4, 0x4, URZ ;  /* 0x0000000404067890 */ /* 0x000fe2000fffe03f */
[----:B------:R-:W-:Y:S01]  /*1980*/  IMAD.U32 R10, RZ, RZ, UR16 ;  /* 0x00000010ff0a7e24 */ /* 0x000fe2000f8e00ff */
        /* <DEDUP_REMOVED lines=9> */
[----:B------:R-:W-:Y:S01]  /*1a20*/  HGMMA.64x16x16.F32.BF16 R24, gdesc[UR8], R24, gsb0 ;  /* 0x00200000081879f0 */ /* 0x000fe20008001818 */
        /* <DEDUP_REMOVED lines=74> */
[----:B------:R-:W-:Y:S02]  /*1ed0*/  UIADD3 UR8, UR5, 0x400, URZ ;  /* 0x0000040005087890 */ /* 0x000fe4000fffe03f */
[----:B------:R-:W-:Y:S01]  /*1ee0*/  UIADD3 UR10, UR4, 0x280, URZ ;  /* 0x00000280040a7890 */ /* 0x000fe2000fffe03f */
[----:B------:R-:W-:Y:S01]  /*1ef0*/  UMOV UR9, 0x40000040 ;  /* 0x4000004000097882 */ /* 0x000fe20000000000 */
[----:B------:R-:W-:Y:S01]  /*1f00*/  UMOV UR11, 0x40000040 ;  /* 0x40000040000b7882 */ /* 0x000fe20000000000 */
[----:B------:R-:W-:Y:S02]  /*1f10*/  UMOV UR13, UR9 ;  /* 0x00000009000d7c82 */ /* 0x000fe40008000000 */
[----:B------:R-:W-:Y:S01]  /*1f20*/  UMOV UR12, UR8 ;  /* 0x00000008000c7c82 */ /* 0x000fe20008000000 */
[----:B------:R-:W-:Y:S02]  /*1f30*/  WARPGROUP.DEPBAR.LE gsb0, 0x0 ;  /* 0x00008000000079c5 */ /* 0x000fe40000010000 */
[----:B------:R-:W-:-:S06]  /*1f40*/  WARPGROUP.ARRIVE ;  /* 0x00000000000079c5 */ /* 0x000fcc0000000000 */
[----:B------:R-:W-:Y:S01]  /*1f50*/  HGMMA.64x16x16.F32.BF16 R56, gdesc[UR8], R56, gsb0 ;  /* 0x00200000083879f0 */ /* 0x000fe20008001838 */
[----:B------:R-:W-:Y:S01]  /*1f60*/  UMOV UR10, UR6 ;  /* 0x00000006000a7c82 */ /* 0x000fe20008000000 */
[----:B------:R-:W-:Y:S01]  /*1f70*/  UMOV UR11, 0x40000040 ;  /* 0x40000040000b7882 */ /* 0x000fe20000000000 */
[----:B------:R-:W-:Y:S01]  /*1f80*/  UIADD3 UR6, UR4, 0x480, URZ ;  /* 0x0000048004067890 */ /* 0x000fe2000fffe03f */
        /* <DEDUP_REMOVED lines=15> */
[----:B01----:R-:W-:Y:S02]  /*2080*/  MOV R3, UR12 ;  /* 0x0000000c00037c02 */ /* 0x003fe40008000f00 */
[----:B------:R-:W-:Y:S01]  /*2090*/  MOV R2, UR13 ;  /* 0x0000000d00027c02 */ /* 0x000fe20008000f00 */
[----:B------:R-:W-:-:S02]  /*20a0*/  WARPGROUP.DEPBAR.LE gsb0, 0x0 ;  /* 0x00008000000079c5 */ /* 0x000fc40000010000 */
        /* <DEDUP_REMOVED lines=39> */
[----:B------:R-:W-:Y:S01]  /*2320*/  UMOV UR13, 0x40000040 ;  /* 0x40000040000d7882 */ /* 0x000fe20000000000 */
[----:B------:R-:W-:Y:S01]  /*2330*/  UMOV UR15, 0x40000040 ;  /* 0x40000040000f7882 */ /* 0x000fe20000000000 */
[----:B------:R-:W-:Y:S01]  /*2340*/  UMOV UR37, UR13 ;  /* 0x0000000d00257c82 */ /* 0x000fe20008000000 */
[----:B------:R-:W-:Y:S01]  /*2350*/  IMAD.U32 R7, RZ, RZ, UR13 ;  /* 0x0000000dff077e24 */ /* 0x000fe2000f8e00ff */
        /* <DEDUP_REMOVED lines=29> */
[----:B------:R-:W-:Y:S03]  /*2530*/  HGMMA.64x16x16.F32.BF16 R24, gdesc[UR16], R24, gsb0 ;  /* 0x00200000101879f0 */ /* 0x000fe60008001818 */
        /* <DEDUP_REMOVED lines=195> */
[----:B------:R-:W-:-:S07]  /*3170*/  UIADD3 UR5, UR5, 0xc06, URZ ;  /* 0x00000c0605057890 */ /* 0x000fce000fffe03f */
[----:B------:R-:W-:Y:S01]  /*3180*/  UMOV UR12, UR5 ;  /* 0x00000005000c7c82 */ /* 0x000fe20008000000 */
[----:B------:R-:W-:Y:S01]  /*3190*/  UIADD3 UR5, UR4, 0x786, URZ ;  /* 0x0000078604057890 */ /* 0x000fe2000fffe03f */
[----:B------:R-:W-:Y:S01]  /*31a0*/  IMAD.U32 R6, RZ, RZ, UR12 ;  /* 0x0000000cff067e24 */ /* 0x000fe2000f8e00ff */
[----:B------:R-:W-:-:S05]  /*31b0*/  UMOV UR36, UR12 ;  /* 0x0000000c00247c82 */ /* 0x000fca0008000000 */
        /* <DEDUP_REMOVED lines=40> */
[----:B------:R-:W-:-:S07]  /*3440*/  UIADD3 UR7, UR4, 0x806, URZ ;  /* 0x0000080604077890 */ /* 0x000fce000fffe03f */
[----:B------:R-:W-:Y:S01]  /*3450*/  UMOV UR38, UR7 ;  /* 0x0000000700267c82 */ /* 0x000fe20008000000 */
[----:B------:R-:W-:Y:S01]  /*3460*/  UMOV UR7, 0x40000040 ;  /* 0x4000004000077882 */ /* 0x000fe20000000000 */
[----:B------:R-:W-:Y:S02]  /*3470*/  WARPGROUP.DEPBAR.LE gsb0, 0x0 ;  /* 0x00008000000079c5 */ /* 0x000fe40000010000 */
[----:B------:R-:W-:-:S06]  /*3480*/  WARPGROUP.ARRIVE ;  /* 0x00000000000079c5 */ /* 0x000fcc0000000000 */
[----:B------:R-:W-:Y:S03]  /*3490*/  HGMMA.64x16x16.F32.BF16 R24, gdesc[UR52], R24, gsb0 ;  /* 0x00200000341879f0 */ /* 0x000fe60008001818 */
[----:B------:R-:W-:Y:S02]  /*34a0*/  WARPGROUP.DEPBAR.LE gsb0, 0x0 ;  /* 0x00008000000079c5 */ /* 0x000fe40000010000 */
[----:B------:R-:W-:-:S06]  /*34b0*/  WARPGROUP.ARRIVE ;  /* 0x00000000000079c5 */ /* 0x000fcc0000000000 */
[----:B------:R-:W-:Y:S01]  /*34c0*/  HGMMA.64x16x16.F32.BF16 R56, gdesc[UR12], R56, gsb0 ;  /* 0x002000000c3879f0 */ /* 0x000fe20008001838 */
[----:B------:R-:W-:Y:S01]  /*34d0*/  UMOV UR14, UR12 ;  /* 0x0000000c000e7c82 */ /* 0x000fe20008000000 */
[----:B------:R-:W-:Y:S01]  /*34e0*/  UMOV UR15, UR13 ;  /* 0x0000000d000f7c82 */ /* 0x000fe20008000000 */
[----:B------:R-:W-:Y:S01]  /*34f0*/  UMOV UR4, UR14 ;  /* 0x0000000e00047c82 */ /* 0x000fe20008000000 */
[----:B------:R-:W-:Y:S01]  /*3500*/  UMOV UR5, UR15 ;  /* 0x0000000f00057c82 */ /* 0x000fe20008000000 */
[----:B------:R-:W-:Y:S02]  /*3510*/  R2UR UR13, R2 ;  /* 0x00000000020d72ca */ /* 0x000fe400000e0000 */
[----:B------:R-:W-:Y:S01]  /*3520*/  R2UR UR12, R3 ;  /* 0x00000000030c72ca */ /* 0x000fe200000e0000 */
[----:B------:R-:W-:Y:S02]  /*3530*/  WARPGROUP.DEPBAR.LE gsb0, 0x0 ;  /* 0x00008000000079c5 */ /* 0x000fe40000010000 */
[----:B------:R-:W-:-:S06]  /*3540*/  WARPGROUP.ARRIVE ;  /* 0x00000000000079c5 */ /* 0x000fcc0000000000 */
[----:B------:R-:W-:Y:S01]  /*3550*/  HGMMA.64x16x16.F32.BF16 R48, gdesc[UR36], R48, gsb0 ;  /* 0x00200000243079f0 */ /* 0x000fe20008001830 */
[----:B------:R-:W-:Y:S02]  /*3560*/  R2UR UR39, R4 ;  /* 0x00000000042772ca */ /* 0x000fe400000e0000 */
[----:B------:R-:W-:Y:S02]  /*3570*/  R2UR UR38, R5 ;  /* 0x00000000052672ca */ /* 0x000fe400000e0000 */
[----:B------:R-:W-:Y:S02]  /*3580*/  R2UR UR37, R17 ;  /* 0x00000000112572ca */ /* 0x000fe400000e0000 */
[----:B------:R-:W-:Y:S01]  /*3590*/  R2UR UR36, R20 ;  /* 0x00000000142472ca */ /* 0x000fe200000e0000 */
        /* <DEDUP_REMOVED lines=9> */
[----:B------:R-:W-:Y:S01]  /*3630*/  UMOV UR7, 0x40000040 ;  /* 0x4000004000077882 */ /* 0x000fe20000000000 */
[----:B------:R-:W-:Y:S02]  /*3640*/  WARPGROUP.DEPBAR.LE gsb0, 0x0 ;  /* 0x00008000000079c5 */ /* 0x000fe40000010000 */
[----:B------:R-:W-:-:S06]  /*3650*/  WARPGROUP.ARRIVE ;  /* 0x00000000000079c5 */ /* 0x000fcc0000000000 */
[----:B------:R-:W-:Y:S03]  /*3660*/  HGMMA.64x16x16.F32.BF16 R24, gdesc[UR4], R24, gsb0 ;  /* 0x00200000041879f0 */ /* 0x000fe60008001818 */
[----:B------:R-:W-:Y:S02]  /*3670*/  WARPGROUP.DEPBAR.LE gsb0, 0x0 ;  /* 0x00008000000079c5 */ /* 0x000fe40000010000 */
[----:B------:R-:W-:Y:S05]  /*3680*/  @!P0 BRA `(.L_x_13) ;  /* 0x0000000000048947 */ /* 0x000fea0003800000 */
[----:B------:R-:W-:Y:S01]  /*3690*/  BPT.TRAP 0x1 ;  /* 0x000000040000795c */ /* 0x000fe20000300000 */
.L_x_13:
[----:B------:R-:W-:Y:S01]  /*36a0*/  ULDC UR4, c[0x0][0x9d8] ;  /* 0x0002760000047ab9 */ /* 0x000fe20000000800 */
[----:B------:R-:W-:Y:S01]  /*36b0*/  IADD3 R2, R225, UR39, RZ ;  /* 0x00000027e1027c10 */ /* 0x000fe2000fffe0ff */
[----:B------:R-:W-:Y:S01]  /*36c0*/  FMUL.FTZ R56, R56, UR4 ;  /* 0x0000000438387c20 */ /* 0x000fe20008410000 */
[----:B------:R-:W-:Y:S01]  /*36d0*/  FMUL.FTZ R57, R57, UR4 ;  /* 0x0000000439397c20 */ /* 0x000fe20008410000 */
[----:B------:R-:W-:Y:S01]  /*36e0*/  FMUL.FTZ R60, R60, UR4 ;  /* 0x000000043c3c7c20 */ /* 0x000fe20008410000 */
[----:B------:R-:W-:Y:S01]  /*36f0*/  FMUL.FTZ R61, R61, UR4 ;  /* 0x000000043d3d7c20 */ /* 0x000fe20008410000 */
[----:B------:R-:W-:Y:S02]  /*3700*/  IMAD.U32 R3, RZ, RZ, UR60 ;  /* 0x0000003cff037e24 */ /* 0x000fe4000f8e00ff */
[----:B------:R-:W-:Y:S01]  /*3710*/  FMUL.FTZ R48, R48, UR4 ;  /* 0x0000000430307c20 */ /* 0x000fe20008410000 */
[----:B------:R-:W0:Y:S01]  /*3720*/  MUFU.TANH R56, R56 ;  /* 0x0000003800387308 */ /* 0x000e220000002400 */
[----:B------:R-:W-:Y:S01]  /*3730*/  FMUL.FTZ R58, R58, UR4 ;  /* 0x000000043a3a7c20 */ /* 0x000fe20008410000 */
[----:B------:R-:W-:-:S02]  /*3740*/  IMAD R2, R3, -0x50, R2 ;  /* 0xffffffb003027824 */ /* 0x000fc400078e0202 */
[----:B------:R-:W-:Y:S01]  /*3750*/  FMUL.FTZ R49, R49, UR4 ;  /* 0x0000000431317c20 */ /* 0x000fe20008410000 */
[----:B------:R-:W-:Y:S01]  /*3760*/  FMUL.FTZ R59, R59, UR4 ;  /* 0x000000043b3b7c20 */ /* 0x000fe20008410000 */
[----:B------:R-:W-:Y:S01]  /*3770*/  FMUL.FTZ R52, R52, UR4 ;  /* 0x0000000434347c20 */ /* 0x000fe20008410000 */
[----:B------:R-:W-:Y:S01]  /*3780*/  FMUL.FTZ R62, R62, UR4 ;  /* 0x000000043e3e7c20 */ /* 0x000fe20008410000 */
[C---:B------:R-:W-:Y:S01]  /*3790*/  ISETP.GT.AND P2, PT, R2.reuse, RZ, PT ;  /* 0x000000ff0200720c */ /* 0x040fe20003f44270 */
[----:B------:R-:W1:Y:S01]  /*37a0*/  MUFU.TANH R57, R57 ;  /* 0x0000003900397308 */ /* 0x000e620000002400 */
[C---:B------:R-:W-:Y:S01]  /*37b0*/  ISETP.GT.AND P1, PT, R2.reuse, 0x1, PT ;  /* 0x000000010200780c */ /* 0x040fe20003f24270 */
[----:B------:R-:W-:Y:S01]  /*37c0*/  FMUL.FTZ R53, R53, UR4 ;  /* 0x0000000435357c20 */ /* 0x000fe20008410000 */
[C---:B------:R-:W-:Y:S01]  /*37d0*/  ISETP.GT.AND P6, PT, R2.reuse, 0x8, PT ;  /* 0x000000080200780c */ /* 0x040fe20003fc4270 */
[----:B------:R-:W-:Y:S01]  /*37e0*/  FMUL.FTZ R63, R63, UR4 ;  /* 0x000000043f3f7c20 */ /* 0x000fe20008410000 */
[----:B------:R-:W-:Y:S01]  /*37f0*/  ISETP.GT.AND P5, PT, R2, 0x9, PT ;  /* 0x000000090200780c */ /* 0x000fe20003fa4270 */
[----:B------:R-:W-:Y:S01]  /*3800*/  FMUL.FTZ R40, R40, UR4 ;  /* 0x0000000428287c20 */ /* 0x000fe20008410000 */
[----:B------:R-:W-:Y:S01]  /*3810*/  FMUL.FTZ R50, R50, UR4 ;  /* 0x0000000432327c20 */ /* 0x000fe20008410000 */
[----:B------:R-:W2:Y:S01]  /*3820*/  MUFU.TANH R60, R60 ;  /* 0x0000003c003c7308 */ /* 0x000ea20000002400 */
[----:B0-----:R-:W-:Y:S01]  /*3830*/  FSEL R56, R56, -INF , P2 ;  /* 0xff80000038387808 */ /* 0x001fe20001000000 */
[----:B------:R-:W-:Y:S01]  /*3840*/  FMUL.FTZ R41, R41, UR4 ;  /* 0x0000000429297c20 */ /* 0x000fe20008410000 */
[C---:B------:R-:W-:Y:S01]  /*3850*/  ISETP.GT.AND P4, PT, R2.reuse, 0x10, PT ;  /* 0x000000100200780c */ /* 0x040fe20003f84270 */
[----:B------:R-:W-:Y:S01]  /*3860*/  FMUL.FTZ R51, R51, UR4 ;  /* 0x0000000433337c20 */ /* 0x000fe20008410000 */
[----:B------:R-:W-:Y:S01]  /*3870*/  ISETP.GT.AND P3, PT, R2, 0x11, PT ;  /* 0x000000110200780c */ /* 0x000fe20003f64270 */
[----:B------:R-:W-:Y:S01]  /*3880*/  FMUL.FTZ R44, R44, UR4 ;  /* 0x000000042c2c7c20 */ /* 0x000fe20008410000 */
[----:B------:R-:W-:Y:S01]  /*3890*/  FMUL.FTZ R54, R54, UR4 ;  /* 0x0000000436367c20 */ /* 0x000fe20008410000 */
[----:B------:R-:W0:Y:S01]  /*38a0*/  MUFU.TANH R61, R61 ;  /* 0x0000003d003d7308 */ /* 0x000e220000002400 */
[----:B-1----:R-:W-:Y:S01]  /*38b0*/  FSEL R57, R57, -INF , P1 ;  /* 0xff80000039397808 */ /* 0x002fe20000800000 */
[----:B------:R-:W-:Y:S01]  /*38c0*/  FMUL.FTZ R45, R45, UR4 ;  /* 0x000000042d2d7c20 */ /* 0x000fe20008410000 */
[----:B------:R-:W-:Y:S01]  /*38d0*/  FMUL.FTZ R55, R55, UR4 ;  /* 0x0000000437377c20 */ /* 0x000fe20008410000 */
[----:B------:R-:W-:Y:S01]  /*38e0*/  FMUL.FTZ R32, R32, UR4 ;  /* 0x0000000420207c20 */ /* 0x000fe20008410000 */
[----:B------:R-:W-:Y:S01]  /*38f0*/  FMNMX.FTZ R3, R56, R57, !PT ;  /* 0x0000003938037209 */ /* 0x000fe20007810000 */
[----:B------:R-:W-:Y:S01]  /*3900*/  FMUL.FTZ R42, R42, UR4 ;  /* 0x000000042a2a7c20 */ /* 0x000fe20008410000 */
[----:B------:R-:W-:Y:S01]  /*3910*/  FMUL.FTZ R33, R33, UR4 ;  /* 0x0000000421217c20 */ /* 0x000fe20008410000 */
[----:B------:R-:W1:Y:S01]  /*3920*/  MUFU.TANH R48, R48 ;  /* 0x0000003000307308 */ /* 0x000e620000002400 */
[----:B--2---:R-:W-:Y:S01]  /*3930*/  FSEL R60, R60, -INF , P6 ;  /* 0xff8000003c3c7808 */ /* 0x004fe20003000000 */
[----:B------:R-:W-:Y:S01]  /*3940*/  FMUL.FTZ R43, R43, UR4 ;  /* 0x000000042b2b7c20 */ /* 0x000fe20008410000 */
[----:B------:R-:W-:Y:S01]  /*3950*/  FMUL.FTZ R36, R36, UR4 ;  /* 0x0000000424247c20 */ /* 0x000fe20008410000 */
[----:B------:R-:W-:Y:S01]  /*3960*/  FMUL.FTZ R46, R46, UR4 ;  /* 0x000000042e2e7c20 */ /* 0x000fe20008410000 */
[----:B------:R-:W-:Y:S01]  /*3970*/  FMNMX.FTZ R4, R60, R3, !PT ;  /* 0x000000033c047209 */ /* 0x000fe20007810000 */
[----:B------:R-:W-:Y:S01]  /*3980*/  FMUL.FTZ R37, R37, UR4 ;  /* 0x0000000425257c20 */ /* 0x000fe20008410000 */
[----:B------:R-:W-:Y:S01]  /*3990*/  FMUL.FTZ R47, R47, UR4 ;  /* 0x000000042f2f7c20 */ /* 0x000fe20008410000 */
[----:B------:R-:W2:Y:S01]  /*39a0*/  MUFU.TANH R58, R58 ;  /* 0x0000003a003a7308 */ /* 0x000ea20000002400 */
[----:B0-----:R-:W-:Y:S01]  /*39b0*/  FSEL R61, R61, -INF , P5 ;  /* 0xff8000003d3d7808 */ /* 0x001fe20002800000 */
[----:B------:R-:W-:Y:S01]  /*39c0*/  FMUL.FTZ R24, R24, UR4 ;  /* 0x0000000418187c20 */ /* 0x000fe20008410000 */
[----:B------:R-:W-:Y:S01]  /*39d0*/  FMUL.FTZ R34, R34, UR4 ;  /* 0x0000000422227c20 */ /* 0x000fe20008410000 */
[----:B------:R-:W-:Y:S01]  /*39e0*/  FMUL.FTZ R25, R25, UR4 ;  /* 0x0000000419197c20 */ /* 0x000fe20008410000 */
[----:B------:R-:W-:Y:S01]  /*39f0*/  FMNMX.FTZ R3, R61, R4, !PT ;  /* 0x000000043d037209 */ /* 0x000fe20007810000 */
        /* <DEDUP_REMOVED lines=13> */
[----:B------:R-:W-:Y:S01]  /*3ad0*/  ISETP.GT.AND P2, PT, R2, 0x18, PT ;  /* 0x000000180200780c */ /* 0x000fe20003f44270 */
[----:B------:R-:W-:Y:S01]  /*3ae0*/  FMUL.FTZ R31, R31, UR4 ;  /* 0x000000041f1f7c20 */ /* 0x000fe20008410000 */
[----:B------:R-:W-:Y:S01]  /*3af0*/  ULDC UR5, c[0x0][0x988] ;  /* 0x0002620000057ab9 */ /* 0x000fe20000000800 */
[----:B------:R-:W-:Y:S01]  /*3b00*/  P2R R20, PR, RZ, 0x1 ;  /* 0x00000001ff147803 */ /* 0x000fe20000000000 */
[----:B------:R-:W-:Y:S01]  /*3b10*/  UISETP.GE.AND UP0, UPT, UR39, 0x51, UPT ;  /* 0x000000512700788c */ /* 0x000fe2000bf06270 */
[----:B------:R-:W2:Y:S01]  /*3b20*/  MUFU.TANH R52, R52 ;  /* 0x0000003400347308 */ /* 0x000ea20000002400 */
[----:B0-----:R-:W-:Y:S01]  /*3b30*/  FSEL R49, R49, -INF , P3 ;  /* 0xff80000031317808 */ /* 0x001fe20001800000 */
[--C-:B------:R-:W-:Y:S01]  /*3b40*/  IMAD.MOV.U32 R149, RZ, RZ, R151.reuse ;  /* 0x000000ffff957224 */ /* 0x100fe200078e0097 */
[----:B------:R-:W-:Y:S01]  /*3b50*/  R2UR UR4, R0 ;  /* 0x00000000000472ca */ /* 0x000fe200000e0000 */
[--C-:B------:R-:W-:Y:S01]  /*3b60*/  IMAD.MOV.U32 R148, RZ, RZ, R151.reuse ;  /* 0x000000ffff947224 */ /* 0x100fe200078e0097 */
[----:B------:R-:W-:Y:S01]  /*3b70*/  FMNMX.FTZ R3, R49, R4, !PT ;  /* 0x0000000431037209 */ /* 0x000fe20007810000 */
[--C-:B------:R-:W-:Y:S01]  /*3b80*/  IMAD.MOV.U32 R147, RZ, RZ, R151.reuse ;  /* 0x000000ffff937224 */ /* 0x100fe200078e0097 */
[-C--:B------:R-:W-:Y:S01]  /*3b90*/  MOV R150, R151.reuse ;  /* 0x0000009700967202 */ /* 0x080fe20000000f00 */
[----:B------:R-:W0:Y:S01]  /*3ba0*/  MUFU.TANH R62, R62 ;  /* 0x0000003e003e7308 */ /* 0x000e220000002400 */
[----:B-1----:R-:W-:Y:S01]  /*3bb0*/  FSEL R59, R59, -INF , P1 ;  /* 0xff8000003b3b7808 */ /* 0x002fe20000800000 */
[--C-:B------:R-:W-:Y:S01]  /*3bc0*/  IMAD.MOV.U32 R145, RZ, RZ, R151.reuse ;  /* 0x000000ffff917224 */ /* 0x100fe200078e0097 */
[----:B------:R-:W-:Y:S01]  /*3bd0*/  ISETP.GT.AND P1, PT, R2, 0x19, PT ;  /* 0x000000190200780c */ /* 0x000fe20003f24270 */
[--C-:B------:R-:W-:Y:S01]  /*3be0*/  IMAD.MOV.U32 R144, RZ, RZ, R151.reuse ;  /* 0x000000ffff907224 */ /* 0x100fe200078e0097 */
[-C--:B------:R-:W-:Y:S01]  /*3bf0*/  MOV R146, R151.reuse ;  /* 0x0000009700927202 */ /* 0x080fe20000000f00 */
[--C-:B------:R-:W-:Y:S01]  /*3c00*/  IMAD.MOV.U32 R143, RZ, RZ, R151.reuse ;  /* 0x000000ffff8f7224 */ /* 0x100fe200078e0097 */
[-C--:B------:R-:W-:Y:S01]  /*3c10*/  MOV R142, R151.reuse ;  /* 0x00000097008e7202 */ /* 0x080fe20000000f00 */
[----:B------:R-:W1:Y:S01]  /*3c20*/  MUFU.TANH R53, R53 ;  /* 0x0000003500357308 */ /* 0x000e620000002400 */
[----:B--2---:R-:W-:Y:S01]  /*3c30*/  FSEL R52, R52, -INF , P2 ;  /* 0xff80000034347808 */ /* 0x004fe20001000000 */
[----:B------:R-:W-:Y:S01]  /*3c40*/  UIADD3 UR4, UR4, 0x38840, URZ ;  /* 0x0003884004047890 */ /* 0x000fe2000fffe03f */
[--C-:B------:R-:W-:Y:S01]  /*3c50*/  IMAD.MOV.U32 R141, RZ, RZ, R151.reuse ;  /* 0x000000ffff8d7224 */ /* 0x100fe200078e0097 */
[----:B------:R-:W-:Y:S01]  /*3c60*/  MOV R138, R151 ;  /* 0x00000097008a7202 */ /* 0x000fe20000000f00 */
[--C-:B------:R-:W-:Y:S01]  /*3c70*/  IMAD.MOV.U32 R140, RZ, RZ, R151.reuse ;  /* 0x000000ffff8c7224 */ /* 0x100fe200078e0097 */
[----:B------:R-:W-:Y:S01]  /*3c80*/  FMNMX.FTZ R4, R52, R3, !PT ;  /* 0x0000000334047209 */ /* 0x000fe20007810000 */
[----:B------:R-:W-:Y:S01]  /*3c90*/  UPRMT UR4, UR61, 0x654, UR4 ;  /* 0x000006543d047896 */ /* 0x000fe20008000004 */
[----:B------:R-:W2:Y:S01]  /*3ca0*/  MUFU.TANH R63, R63 ;  /* 0x0000003f003f7308 */ /* 0x000ea20000002400 */
[----:B0-----:R-:W-:Y:S01]  /*3cb0*/  FSEL R62, R62, -INF , P6 ;  /* 0xff8000003e3e7808 */ /* 0x001fe20003000000 */
[--C-:B------:R-:W-:Y:S01]  /*3cc0*/  IMAD.MOV.U32 R139, RZ, RZ, R151.reuse ;  /* 0x000000ffff8b7224 */ /* 0x100fe200078e0097 */
[C---:B------:R-:W-:Y:S01]  /*3cd0*/  ISETP.GT.AND P6, PT, R2.reuse, 0x20, PT ;  /* 0x000000200200780c */ /* 0x040fe20003fc4270 */
[--C-:B------:R-:W-:Y:S01]  /*3ce0*/  IMAD.MOV.U32 R137, RZ, RZ, R151.reuse ;  /* 0x000000ffff897224 */ /* 0x100fe200078e0097 */
[-C--:B------:R-:W-:Y:S01]  /*3cf0*/  MOV R134, R151.reuse ;  /* 0x0000009700867202 */ /* 0x080fe20000000f00 */
[--C-:B------:R-:W-:Y:S01]  /*3d00*/  IMAD.MOV.U32 R136, RZ, RZ, R151.reuse ;  /* 0x000000ffff887224 */ /* 0x100fe200078e0097 */
[-C--:B------:R-:W-:Y:S01]  /*3d10*/  MOV R130, R151.reuse ;  /* 0x0000009700827202 */ /* 0x080fe20000000f00 */
[----:B------:R-:W0:Y:S01]  /*3d20*/  MUFU.TANH R40, R40 ;  /* 0x0000002800287308 */ /* 0x000e220000002400 */
[----:B-1----:R-:W-:Y:S01]  /*3d30*/  FSEL R53, R53, -INF , P1 ;  /* 0xff80000035357808 */ /* 0x002fe20000800000 */
[----:B------:R-:W-:Y:S01]  /*3d40*/  SYNCS.ARRIVE.TRANS64.RED.A1T0 RZ, [UR4], RZ ;  /* 0x000000ffffff79a7 */ /* 0x000fe20008100404 */
[--C-:B------:R-:W-:Y:S01]  /*3d50*/  IMAD.MOV.U32 R135, RZ, RZ, R151.reuse ;  /* 0x000000ffff877224 */ /* 0x100fe200078e0097 */
[-C--:B------:R-:W-:Y:S01]  /*3d60*/  MOV R126, R151.reuse ;  /* 0x00000097007e7202 */ /* 0x080fe20000000f00 */
[--C-:B------:R-:W-:Y:S01]  /*3d70*/  IMAD.MOV.U32 R133, RZ, RZ, R151.reuse ;  /* 0x000000ffff857224 */ /* 0x100fe200078e0097 */
[----:B------:R-:W-:Y:S01]  /*3d80*/  FMNMX.FTZ R3, R53, R4, !PT ;  /* 0x0000000435037209 */ /* 0x000fe20007810000 */
[--C-:B------:R-:W-:Y:S01]  /*3d90*/  IMAD.MOV.U32 R132, RZ, RZ, R151.reuse ;  /* 0x000000ffff847224 */ /* 0x100fe200078e0097 */
[----:B------:R-:W1:Y:S01]  /*3da0*/  MUFU.TANH R50, R50 ;  /* 0x0000003200327308 */ /* 0x000e620000002400 */
[----:B--2---:R-:W-:Y:S01]  /*3db0*/  FSEL R63, R63, -INF , P5 ;  /* 0xff8000003f3f7808 */ /* 0x004fe20002800000 */
[--C-:B------:R-:W-:Y:S01]  /*3dc0*/  IMAD.MOV.U32 R131, RZ, RZ, R151.reuse ;  /* 0x000000ffff837224 */ /* 0x100fe200078e0097 */
[----:B------:R-:W-:Y:S01]  /*3dd0*/  ISETP.GT.AND P5, PT, R2, 0x21, PT ;  /* 0x000000210200780c */ /* 0x000fe20003fa4270 */
[--C-:B------:R-:W-:Y:S01]  /*3de0*/  IMAD.MOV.U32 R129, RZ, RZ, R151.reuse ;  /* 0x000000ffff817224 */ /* 0x100fe200078e0097 */
[-C--:B------:R-:W-:Y:S01]  /*3df0*/  MOV R122, R151.reuse ;  /* 0x00000097007a7202 */ /* 0x080fe20000000f00 */
[--C-:B------:R-:W-:Y:S01]  /*3e00*/  IMAD.MOV.U32 R128, RZ, RZ, R151.reuse ;  /* 0x000000ffff807224 */ /* 0x100fe200078e0097 */
[-C--:B------:R-:W-:Y:S01]  /*3e10*/  MOV R118, R151.reuse ;  /* 0x0000009700767202 */ /* 0x080fe20000000f00 */
[----:B------:R-:W2:Y:S01]  /*3e20*/  MUFU.TANH R41, R41 ;  /* 0x0000002900297308 */ /* 0x000ea20000002400 */
[----:B0-----:R-:W-:Y:S01]  /*3e30*/  FSEL R40, R40, -INF , P6 ;  /* 0xff80000028287808 */ /* 0x001fe20003000000 */
[--C-:B------:R-:W-:Y:S01]  /*3e40*/  IMAD.MOV.U32 R127, RZ, RZ, R151.reuse ;  /* 0x000000ffff7f7224 */ /* 0x100fe200078e0097 */
[----:B------:R-:W-:Y:S01]  /*3e50*/  MOV R114, R151 ;  /* 0x0000009700727202 */ /* 0x000fe20000000f00 */
[--C-:B------:R-:W-:Y:S01]  /*3e60*/  IMAD.MOV.U32 R125, RZ, RZ, R151.reuse ;  /* 0x000000ffff7d7224 */ /* 0x100fe200078e0097 */
[----:B------:R-:W-:Y:S01]  /*3e70*/  FMNMX.FTZ R4, R40, R3, !PT ;  /* 0x0000000328047209 */ /* 0x000fe20007810000 */
[--C-:B------:R-:W-:Y:S01]  /*3e80*/  IMAD.MOV.U32 R124, RZ, RZ, R151.reuse ;  /* 0x000000ffff7c7224 */ /* 0x100fe200078e0097 */
[-C--:B------:R-:W-:Y:S01]  /*3e90*/  MOV R110, R151.reuse ;  /* 0x00000097006e7202 */ /* 0x080fe20000000f00 */
[----:B------:R-:W0:Y:S01]  /*3ea0*/  MUFU.TANH R51, R51 ;  /* 0x0000003300337308 */ /* 0x000e220000002400 */
[----:B-1----:R-:W-:Y:S01]  /*3eb0*/  FSEL R50, R50, -INF , P4 ;  /* 0xff80000032327808 */ /* 0x002fe20002000000 */
[--C-:B------:R-:W-:Y:S01]  /*3ec0*/  IMAD.MOV.U32 R123, RZ, RZ, R151.reuse ;  /* 0x000000ffff7b7224 */ /* 0x100fe200078e0097 */
[C---:B------:R-:W-:Y:S01]  /*3ed0*/  ISETP.GT.AND P4, PT, R2.reuse, 0x28, PT ;  /* 0x000000280200780c */ /* 0x040fe20003f84270 */
[--C-:B------:R-:W-:Y:S01]  /*3ee0*/  IMAD.MOV.U32 R121, RZ, RZ, R151.reuse ;  /* 0x000000ffff797224 */ /* 0x100fe200078e0097 */
[-C--:B------:R-:W-:Y:S01]  /*3ef0*/  MOV R106, R151.reuse ;  /* 0x00000097006a7202 */ /* 0x080fe20000000f00 */
[--C-:B------:R-:W-:Y:S01]  /*3f00*/  IMAD.MOV.U32 R120, RZ, RZ, R151.reuse ;  /* 0x000000ffff787224 */ /* 0x100fe200078e0097 */
[-C--:B------:R-:W-:Y:S01]  /*3f10*/  MOV R102, R151.reuse ;  /* 0x0000009700667202 */ /* 0x080fe20000000f00 */
[----:B------:R-:W1:Y:S01]  /*3f20*/  MUFU.TANH R44, R44 ;  /* 0x0000002c002c7308 */ /* 0x000e620000002400 */
[----:B--2---:R-:W-:Y:S01]  /*3f30*/  FSEL R41, R41, -INF , P5 ;  /* 0xff80000029297808 */ /* 0x004fe20002800000 */
[--C-:B------:R-:W-:Y:S01]  /*3f40*/  IMAD.MOV.U32 R119, RZ, RZ, R151.reuse ;  /* 0x000000ffff777224 */ /* 0x100fe200078e0097 */
[-C--:B------:R-:W-:Y:S01]  /*3f50*/  MOV R98, R151.reuse ;  /* 0x0000009700627202 */ /* 0x080fe20000000f00 */
[--C-:B------:R-:W-:Y:S01]  /*3f60*/  IMAD.MOV.U32 R117, RZ, RZ, R151.reuse ;  /* 0x000000ffff757224 */ /* 0x100fe200078e0097 */
[----:B------:R-:W-:Y:S01]  /*3f70*/  FMNMX.FTZ R3, R41, R4, !PT ;  /* 0x0000000429037209 */ /* 0x000fe20007810000 */
[--C-:B------:R-:W-:Y:S01]  /*3f80*/  IMAD.MOV.U32 R116, RZ, RZ, R151.reuse ;  /* 0x000000ffff747224 */ /* 0x100fe200078e0097 */
[-C--:B------:R-:W-:Y:S01]  /*3f90*/  MOV R94, R151.reuse ;  /* 0x00000097005e7202 */ /* 0x080fe20000000f00 */
[----:B------:R-:W2:Y:S01]  /*3fa0*/  MUFU.TANH R54, R54 ;  /* 0x0000003600367308 */ /* 0x000ea20000002400 */
[----:B0-----:R-:W-:Y:S01]  /*3fb0*/  FSEL R51, R51, -INF , P3 ;  /* 0xff80000033337808 */ /* 0x001fe20001800000 */
[--C-:B------:R-:W-:Y:S01]  /*3fc0*/  IMAD.MOV.U32 R115, RZ, RZ, R151.reuse ;  /* 0x000000ffff737224 */ /* 0x100fe200078e0097 */
[----:B------:R-:W-:Y:S01]  /*3fd0*/  ISETP.GT.AND P3, PT, R2, 0x29, PT ;  /* 0x000000290200780c */ /* 0x000fe20003f64270 */
[--C-:B------:R-:W-:Y:S01]  /*3fe0*/  IMAD.MOV.U32 R113, RZ, RZ, R151.reuse ;  /* 0x000000ffff717224 */ /* 0x100fe200078e0097 */
[-C--:B------:R-:W-:Y:S01]  /*3ff0*/  MOV R90, R151.reuse ;  /* 0x00000097005a7202 */ /* 0x080fe20000000f00 */
[--C-:B------:R-:W-:Y:S01]  /*4000*/  IMAD.MOV.U32 R112, RZ, RZ, R151.reuse ;  /* 0x000000ffff707224 */ /* 0x100fe200078e0097 */
[-C--:B------:R-:W-:Y:S01]  /*4010*/  MOV R86, R151.reuse ;  /* 0x0000009700567202 */ /* 0x080fe20000000f00 */
[----:B------:R-:W0:Y:S01]  /*4020*/  MUFU.TANH R45, R45 ;  /* 0x0000002d002d7308 */ /* 0x000e220000002400 */
[----:B-1----:R-:W-:Y:S01]  /*4030*/  FSEL R44, R44, -INF , P4 ;  /* 0xff8000002c2c7808 */ /* 0x002fe20002000000 */
[--C-:B------:R-:W-:Y:S01]  /*4040*/  IMAD.MOV.U32 R111, RZ, RZ, R151.reuse ;  /* 0x000000ffff6f7224 */ /* 0x100fe200078e0097 */
[----:B------:R-:W-:Y:S01]  /*4050*/  MOV R82, R151 ;  /* 0x0000009700527202 */ /* 0x000fe20000000f00 */
[--C-:B------:R-:W-:Y:S01]  /*4060*/  IMAD.MOV.U32 R109, RZ, RZ, R151.reuse ;  /* 0x000000ffff6d7224 */ /* 0x100fe200078e0097 */
[----:B------:R-:W-:Y:S01]  /*4070*/  FMNMX.FTZ R4, R44, R3, !PT ;  /* 0x000000032c047209 */ /* 0x000fe20007810000 */
[--C-:B------:R-:W-:Y:S01]  /*4080*/  IMAD.MOV.U32 R108, RZ, RZ, R151.reuse ;  /* 0x000000ffff6c7224 */ /* 0x100fe200078e0097 */
[-C--:B------:R-:W-:Y:S01]  /*4090*/  MOV R78, R151.reuse ;  /* 0x00000097004e7202 */ /* 0x080fe20000000f00 */
        /* <DEDUP_REMOVED lines=14> */
[----:B------:R-:W-:-:S02]  /*4180*/  IMAD.MOV.U32 R100, RZ, RZ, R151 ;  /* 0x000000ffff647224 */ /* 0x000fc400078e0097 */
[----:B------:R-:W0:Y:S01]  /*4190*/  MUFU.TANH R42, R42 ;  /* 0x0000002a002a7308 */ /* 0x000e220000002400 */
[----:B-1----:R-:W-:Y:S01]  /*41a0*/  FSEL R55, R55, -INF , P1 ;  /* 0xff80000037377808 */ /* 0x002fe20000800000 */
[--C-:B------:R-:W-:Y:S01]  /*41b0*/  IMAD.MOV.U32 R99, RZ, RZ, R151.reuse ;  /* 0x000000ffff637224 */ /* 0x100fe200078e0097 */
[----:B------:R-:W-:Y:S01]  /*41c0*/  ISETP.GT.AND P1, PT, R2, 0x31, PT ;  /* 0x000000310200780c */ /* 0x000fe20003f24270 */
[--C-:B------:R-:W-:Y:S02]  /*41d0*/  IMAD.MOV.U32 R97, RZ, RZ, R151.reuse ;  /* 0x000000ffff617224 */ /* 0x100fe400078e0097 */
[--C-:B------:R-:W-:Y:S02]  /*41e0*/  IMAD.MOV.U32 R96, RZ, RZ, R151.reuse ;  /* 0x000000ffff607224 */ /* 0x100fe400078e0097 */
[----:B------:R-:W1:Y:S01]  /*41f0*/  MUFU.TANH R33, R33 ;  /* 0x0000002100217308 */ /* 0x000e620000002400 */
[----:B--2---:R-:W-:Y:S01]  /*4200*/  FSEL R32, R32, -INF , P2 ;  /* 0xff80000020207808 */ /* 0x004fe20001000000 */
[----:B------:R-:W-:-:S02]  /*4210*/  IMAD.MOV.U32 R95, RZ, RZ, R151 ;  /* 0x000000ffff5f7224 */ /* 0x000fc400078e0097 */
[--C-:B------:R-:W-:Y:S01]  /*4220*/  IMAD.MOV.U32 R93, RZ, RZ, R151.reuse ;  /* 0x000000ffff5d7224 */ /* 0x100fe200078e0097 */
[----:B------:R-:W-:Y:S01]  /*4230*/  FMNMX.FTZ R4, R32, R3, !PT ;  /* 0x0000000320047209 */ /* 0x000fe20007810000 */
[--C-:B------:R-:W-:Y:S02]  /*4240*/  IMAD.MOV.U32 R92, RZ, RZ, R151.reuse ;  /* 0x000000ffff5c7224 */ /* 0x100fe400078e0097 */
[----:B------:R-:W2:Y:S01]  /*4250*/  MUFU.TANH R43, R43 ;  /* 0x0000002b002b7308 */ /* 0x000ea20000002400 */
[----:B0-----:R-:W-:Y:S01]  /*4260*/  FSEL R42, R42, -INF , P6 ;  /* 0xff8000002a2a7808 */ /* 0x001fe20003000000 */
[--C-:B------:R-:W-:Y:S01]  /*4270*/  IMAD.MOV.U32 R91, RZ, RZ, R151.reuse ;  /* 0x000000ffff5b7224 */ /* 0x100fe200078e0097 */
[----:B------:R-:W-:Y:S01]  /*4280*/  ISETP.GT.AND P6, PT, R2, 0x38, PT ;  /* 0x000000380200780c */ /* 0x000fe20003fc4270 */
[--C-:B------:R-:W-:Y:S02]  /*4290*/  IMAD.MOV.U32 R89, RZ, RZ, R151.reuse ;  /* 0x000000ffff597224 */ /* 0x100fe400078e0097 */
[----:B------:R-:W-:-:S02]  /*42a0*/  IMAD.MOV.U32 R88, RZ, RZ, R151 ;  /* 0x000000ffff587224 */ /* 0x000fc400078e0097 */
[----:B------:R-:W0:Y:S01]  /*42b0*/  MUFU.TANH R36, R36 ;  /* 0x0000002400247308 */ /* 0x000e220000002400 */
[----:B-1----:R-:W-:Y:S01]  /*42c0*/  FSEL R33, R33, -INF , P1 ;  /* 0xff80000021217808 */ /* 0x002fe20000800000 */
[--C-:B------:R-:W-:Y:S02]  /*42d0*/  IMAD.MOV.U32 R87, RZ, RZ, R151.reuse ;  /* 0x000000ffff577224 */ /* 0x100fe400078e0097 */
[--C-:B------:R-:W-:Y:S01]  /*42e0*/  IMAD.MOV.U32 R85, RZ, RZ, R151.reuse ;  /* 0x000000ffff557224 */ /* 0x100fe200078e0097 */
[----:B------:R-:W-:Y:S01]  /*42f0*/  FMNMX.FTZ R3, R33, R4, !PT ;  /* 0x0000000421037209 */ /* 0x000fe20007810000 */
[--C-:B------:R-:W-:Y:S02]  /*4300*/  IMAD.MOV.U32 R84, RZ, RZ, R151.reuse ;  /* 0x000000ffff547224 */ /* 0x100fe400078e0097 */
[----:B------:R-:W1:Y:S01]  /*4310*/  MUFU.TANH R46, R46 ;  /* 0x0000002e002e7308 */ /* 0x000e620000002400 */
[----:B--2---:R-:W-:Y:S01]  /*4320*/  FSEL R43, R43, -INF , P5 ;  /* 0xff8000002b2b7808 */ /* 0x004fe20002800000 */
[--C-:B------:R-:W-:Y:S01]  /*4330*/  IMAD.MOV.U32 R83, RZ, RZ, R151.reuse ;  /* 0x000000ffff537224 */ /* 0x100fe200078e0097 */
[----:B------:R-:W-:Y:S01]  /*4340*/  ISETP.GT.AND P5, PT, R2, 0x39, PT ;  /* 0x000000390200780c */ /* 0x000fe20003fa4270 */
[----:B------:R-:W-:-:S02]  /*4350*/  IMAD.MOV.U32 R81, RZ, RZ, R151 ;  /* 0x000000ffff517224 */ /* 0x000fc400078e0097 */
[--C-:B------:R-:W-:Y:S02]  /*4360*/  IMAD.MOV.U32 R80, RZ, RZ, R151.reuse ;  /* 0x000000ffff507224 */ /* 0x100fe400078e0097 */
[----:B------:R-:W2:Y:S01]  /*4370*/  MUFU.TANH R37, R37 ;  /* 0x0000002500257308 */ /* 0x000ea20000002400 */
[----:B0-----:R-:W-:Y:S01]  /*4380*/  FSEL R36, R36, -INF , P6 ;  /* 0xff80000024247808 */ /* 0x001fe20003000000 */
[--C-:B------:R-:W-:Y:S02]  /*4390*/  IMAD.MOV.U32 R79, RZ, RZ, R151.reuse ;  /* 0x000000ffff4f7224 */ /* 0x100fe400078e0097 */
[--C-:B------:R-:W-:Y:S01]  /*43a0*/  IMAD.MOV.U32 R77, RZ, RZ, R151.reuse ;  /* 0x000000ffff4d7224 */ /* 0x100fe200078e0097 */
[----:B------:R-:W-:Y:S01]  /*43b0*/  FMNMX.FTZ R4, R36, R3, !PT ;  /* 0x0000000324047209 */ /* 0x000fe20007810000 */
[--C-:B------:R-:W-:Y:S02]  /*43c0*/  IMAD.MOV.U32 R76, RZ, RZ, R151.reuse ;  /* 0x000000ffff4c7224 */ /* 0x100fe400078e0097 */
[----:B------:R-:W0:Y:S01]  /*43d0*/  MUFU.TANH R47, R47 ;  /* 0x0000002f002f7308 */ /* 0x000e220000002400 */
[----:B-1----:R-:W-:Y:S01]  /*43e0*/  FSEL R46, R46, -INF , P4 ;  /* 0xff8000002e2e7808 */ /* 0x002fe20002000000 */
[--C-:B------:R-:W-:Y:S01]  /*43f0*/  IMAD.MOV.U32 R75, RZ, RZ, R151.reuse ;  /* 0x000000ffff4b7224 */ /* 0x100fe200078e0097 */
[----:B------:R-:W-:Y:S01]  /*4400*/  ISETP.GT.AND P4, PT, R2, 0x40, PT ;  /* 0x000000400200780c */ /* 0x000fe20003f84270 */
[----:B------:R-:W-:-:S02]  /*4410*/  IMAD.MOV.U32 R73, RZ, RZ, R151 ;  /* 0x000000ffff497224 */ /* 0x000fc400078e0097 */
[--C-:B------:R-:W-:Y:S02]  /*4420*/  IMAD.MOV.U32 R72, RZ, RZ, R151.reuse ;  /* 0x000000ffff487224 */ /* 0x100fe400078e0097 */
[----:B------:R-:W1:Y:S01]  /*4430*/  MUFU.TANH R24, R24 ;  /* 0x0000001800187308 */ /* 0x000e620000002400 */
[----:B--2---:R-:W-:Y:S01]  /*4440*/  FSEL R37, R37, -INF , P5 ;  /* 0xff80000025257808 */ /* 0x004fe20002800000 */
[--C-:B------:R-:W-:Y:S02]  /*4450*/  IMAD.MOV.U32 R71, RZ, RZ, R151.reuse ;  /* 0x000000ffff477224 */ /* 0x100fe400078e0097 */
[--C-:B------:R-:W-:Y:S01]  /*4460*/  IMAD.MOV.U32 R69, RZ, RZ, R151.reuse ;  /* 0x000000ffff457224 */ /* 0x100fe200078e0097 */
[----:B------:R-:W-:Y:S01]  /*4470*/  FMNMX.FTZ R3, R37, R4, !PT ;  /* 0x0000000425037209 */ /* 0x000fe20007810000 */
[--C-:B------:R-:W-:Y:S02]  /*4480*/  IMAD.MOV.U32 R68, RZ, RZ, R151.reuse ;  /* 0x000000ffff447224 */ /* 0x100fe400078e0097 */
[----:B------:R-:W2:Y:S01]  /*4490*/  MUFU.TANH R34, R34 ;  /* 0x0000002200227308 */ /* 0x000ea20000002400 */
[----:B0-----:R-:W-:Y:S01]  /*44a0*/  FSEL R47, R47, -INF , P3 ;  /* 0xff8000002f2f7808 */ /* 0x001fe20001800000 */
[--C-:B------:R-:W-:Y:S01]  /*44b0*/  IMAD.MOV.U32 R67, RZ, RZ, R151.reuse ;  /* 0x000000ffff437224 */ /* 0x100fe200078e0097 */
[----:B------:R-:W-:Y:S01]  /*44c0*/  ISETP.GT.AND P3, PT, R2, 0x41, PT ;  /* 0x000000410200780c */ /* 0x000fe20003f64270 */
[----:B------:R-:W-:-:S04]  /*44d0*/  IMAD.MOV.U32 R65, RZ, RZ, R151 ;  /* 0x000000ffff417224 */ /* 0x000fc800078e0097 */
[----:B------:R-:W0:Y:S01]  /*44e0*/  MUFU.TANH R25, R25 ;  /* 0x0000001900197308 */ /* 0x000e220000002400 */
[----:B-1----:R-:W-:-:S04]  /*44f0*/  FSEL R24, R24, -INF , P4 ;  /* 0xff80000018187808 */ /* 0x002fc80002000000 */
[----:B------:R-:W-:-:S03]  /*4500*/  FMNMX.FTZ R4, R24, R3, !PT ;  /* 0x0000000318047209 */ /* 0x000fc60007810000 */
[----:B------:R-:W1:Y:S01]  /*4510*/  MUFU.TANH R35, R35 ;  /* 0x0000002300237308 */ /* 0x000e620000002400 */
[----:B--2---:R-:W-:Y:S02]  /*4520*/  FSEL R34, R34, -INF , P2 ;  /* 0xff80000022227808 */ /* 0x004fe40001000000 */
[----:B------:R-:W-:-:S05]  /*4530*/  ISETP.GT.AND P2, PT, R2, 0x48, PT ;  /* 0x000000480200780c */ /* 0x000fca0003f44270 */
[----:B------:R-:W2:Y:S01]  /*4540*/  MUFU.TANH R28, R28 ;  /* 0x0000001c001c7308 */ /* 0x000ea20000002400 */
[----:B0-----:R-:W-:-:S04]  /*4550*/  FSEL R25, R25, -INF , P3 ;  /* 0xff80000019197808 */ /* 0x001fc80001800000 */
[----:B------:R-:W-:-:S03]  /*4560*/  FMNMX.FTZ R3, R25, R4, !PT ;  /* 0x0000000419037209 */ /* 0x000fc60007810000 */
[----:B------:R-:W0:Y:S01]  /*4570*/  MUFU.TANH R29, R29 ;  /* 0x0000001d001d7308 */ /* 0x000e220000002400 */
[----:B-1----:R-:W-:Y:S02]  /*4580*/  FSEL R35, R35, -INF , P1 ;  /* 0xff80000023237808 */ /* 0x002fe40000800000 */
[----:B------:R-:W-:-:S05]  /*4590*/  ISETP.GT.AND P1, PT, R2, 0x49, PT ;  /* 0x000000490200780c */ /* 0x000fca0003f24270 */
[----:B------:R-:W1:Y:S01]  /*45a0*/  MUFU.TANH R38, R38 ;  /* 0x0000002600267308 */ /* 0x000e620000002400 */
[----:B--2---:R-:W-:-:S04]  /*45b0*/  FSEL R28, R28, -INF , P2 ;  /* 0xff8000001c1c7808 */ /* 0x004fc80001000000 */
[----:B------:R-:W-:-:S03]  /*45c0*/  FMNMX.FTZ R2, R28, R3, !PT ;  /* 0x000000031c027209 */ /* 0x000fc60007810000 */
[----:B------:R-:W2:Y:S01]  /*45d0*/  MUFU.TANH R39, R39 ;  /* 0x0000002700277308 */ /* 0x000ea20000002400 */
[----:B0-----:R-:W-:-:S04]  /*45e0*/  FSEL R29, R29, -INF , P1 ;  /* 0xff8000001d1d7808 */ /* 0x001fc80000800000 */
[----:B------:R-:W-:-:S03]  /*45f0*/  FMNMX.FTZ R2, R29, R2, !PT ;  /* 0x000000021d027209 */ /* 0x000fc60007810000 */
[----:B------:R-:W0:Y:S01]  /*4600*/  MUFU.TANH R26, R26 ;  /* 0x0000001a001a7308 */ /* 0x000e220000002400 */
[----:B-1----:R-:W-:Y:S01]  /*4610*/  FSEL R38, R38, -INF , P6 ;  /* 0xff80000026267808 */ /* 0x002fe20003000000 */
[----:B------:R-:W1:Y:S06]  /*4620*/  SHFL.BFLY PT, R3, R2, 0x2, 0x1f ;  /* 0x0c401f0002037f89 */ /* 0x000e6c00000e0000 */
[----:B------:R-:W3:Y:S01]  /*4630*/  MUFU.TANH R27, R27 ;  /* 0x0000001b001b7308 */ /* 0x000ee20000002400 */
[----:B--2---:R-:W-:-:S07]  /*4640*/  FSEL R39, R39, -INF , P5 ;  /* 0xff80000027277808 */ /* 0x004fce0002800000 */
[----:B------:R-:W2:Y:S01]  /*4650*/  MUFU.TANH R30, R30 ;  /* 0x0000001e001e7308 */ /* 0x000ea20000002400 */
[----:B0-----:R-:W-:-:S07]  /*4660*/  FSEL R26, R26, -INF , P4 ;  /* 0xff8000001a1a7808 */ /* 0x001fce0002000000 */
[----:B------:R-:W0:Y:S01]  /*4670*/  MUFU.TANH R31, R31 ;  /* 0x0000001f001f7308 */ /* 0x000e220000002400 */
[----:B---3--:R-:W-:Y:S02]  /*4680*/  FSEL R27, R27, -INF , P3 ;  /* 0xff8000001b1b7808 */ /* 0x008fe40001800000 */
[----:B-1----:R-:W-:-:S05]  /*4690*/  FMNMX.FTZ R3, R2, R3, !PT ;  /* 0x0000000302037209 */ /* 0x002fca0007810000 */
[----:B------:R-:W1:Y:S01]  /*46a0*/  SHFL.BFLY PT, R4, R3, 0x1, 0x1f ;  /* 0x0c201f0003047f89 */ /* 0x000e6200000e0000 */
[----:B--2---:R-:W-:Y:S02]  /*46b0*/  FSEL R30, R30, -INF , P2 ;  /* 0xff8000001e1e7808 */ /* 0x004fe40001000000 */
[----:B0-----:R-:W-:Y:S02]  /*46c0*/  FSEL R31, R31, -INF , P1 ;  /* 0xff8000001f1f7808 */ /* 0x001fe40000800000 */
[----:B-1----:R-:W-:Y:S02]  /*46d0*/  FMNMX.FTZ R4, R3, R4, !PT ;  /* 0x0000000403047209 */ /* 0x002fe40007810000 */
[----:B------:R-:W-:Y:S02]  /*46e0*/  FMNMX.FTZ R3, R58, R59, !PT ;  /* 0x0000003b3a037209 */ /* 0x000fe40007810000 */
[C---:B------:R-:W-:Y:S01]  /*46f0*/  FSETP.NEU.FTZ.AND P0, PT, R4.reuse, -INF , PT ;  /* 0xff8000000400780b */ /* 0x040fe20003f1d000 */
[----:B------:R-:W-:Y:S01]  /*4700*/  FMUL.FTZ R5, R4, UR5 ;  /* 0x0000000504057c20 */ /* 0x000fe20008410000 */
[----:B------:R-:W-:-:S04]  /*4710*/  FMNMX.FTZ R2, R62, R3, !PT ;  /* 0x000000033e027209 */ /* 0x000fc80007810000 */
[----:B------:R-:W-:Y:S02]  /*4720*/  FMNMX.FTZ R3, R63, R2, !PT ;  /* 0x000000023f037209 */ /* 0x000fe40007810000 */
[----:B------:R-:W-:Y:S02]  /*4730*/  FSEL R17, R5, RZ, P0 ;  /* 0x000000ff05117208 */ /* 0x000fe40000000000 */
[----:B------:R-:W-:Y:S02]  /*4740*/  FMNMX.FTZ R2, R50, R3, !PT ;  /* 0x0000000332027209 */ /* 0x000fe40007810000 */
[----:B------:R-:W-:Y:S01]  /*4750*/  ISETP.NE.AND P0, PT, R20, RZ, PT ;  /* 0x000000ff1400720c */ /* 0x000fe20003f05270 */
[--C-:B------:R-:W-:Y:S01]  /*4760*/  FFMA.FTZ R56, R56, UR5, -R17.reuse ;  /* 0x0000000538387c23 */ /* 0x100fe20008010811 */
[----:B------:R-:W-:Y:S01]  /*4770*/  FMNMX.FTZ R3, R51, R2, !PT ;  /* 0x0000000233037209 */ /* 0x000fe20007810000 */
[--C-:B------:R-:W-:Y:S01]  /*4780*/  FFMA.FTZ R57, R57, UR5, -R17.reuse ;  /* 0x0000000539397c23 */ /* 0x100fe20008010811 */
[--C-:B------:R-:W-:Y:S01]  /*4790*/  FFMA.FTZ R60, R60, UR5, -R17.reuse ;  /* 0x000000053c3c7c23 */ /* 0x100fe20008010811 */
[--C-:B------:R-:W-:Y:S01]  /*47a0*/  FFMA.FTZ R61, R61, UR5, -R17.reuse ;  /* 0x000000053d3d7c23 */ /* 0x100fe20008010811 */
[----:B------:R-:W-:Y:S01]  /*47b0*/  FMNMX.FTZ R2, R54, R3, !PT ;  /* 0x0000000336027209 */ /* 0x000fe20007810000 */
[----:B------:R-:W-:Y:S01]  /*47c0*/  MUFU.EX2 R56, R56 ;  /* 0x0000003800387308 */ /* 0x000fe20000000800 */
[--C-:B------:R-:W-:Y:S01]  /*47d0*/  FFMA.FTZ R48, R48, UR5, -R17.reuse ;  /* 0x0000000530307c23 */ /* 0x100fe20008010811 */
[--C-:B------:R-:W-:Y:S01]  /*47e0*/  FFMA.FTZ R49, R49, UR5, -R17.reuse ;  /* 0x0000000531317c23 */ /* 0x100fe20008010811 */
[----:B------:R-:W-:Y:S01]  /*47f0*/  FMNMX.FTZ R3, R55, R2, !PT ;  /* 0x0000000237037209 */ /* 0x000fe20007810000 */
[--C-:B------:R-:W-:Y:S01]  /*4800*/  FFMA.FTZ R52, R52, UR5, -R17.reuse ;  /* 0x0000000534347c23 */ /* 0x100fe20008010811 */
[--C-:B------:R-:W-:Y:S01]  /*4810*/  FFMA.FTZ R53, R53, UR5, -R17.reuse ;  /* 0x0000000535357c23 */ /* 0x100fe20008010811 */
[--C-:B------:R-:W-:Y:S01]  /*4820*/  FFMA.FTZ R40, R40, UR5, -R17.reuse ;  /* 0x0000000528287c23 */ /* 0x100fe20008010811 */
[----:B------:R-:W-:Y:S01]  /*4830*/  FMNMX.FTZ R2, R42, R3, !PT ;  /* 0x000000032a027209 */ /* 0x000fe20007810000 */
[----:B------:R-:W0:Y:S01]  /*4840*/  MUFU.EX2 R57, R57 ;  /* 0x0000003900397308 */ /* 0x000e220000000800 */
[--C-:B------:R-:W-:Y:S01]  /*4850*/  FFMA.FTZ R41, R41, UR5, -R17.reuse ;  /* 0x0000000529297c23 */ /* 0x100fe20008010811 */
        /* <DEDUP_REMOVED lines=14> */
[----:B------:R-:W1:Y:S01]  /*4940*/  MUFU.EX2 R61, R61 ;  /* 0x0000003d003d7308 */ /* 0x000e620000000800 */
[----:B------:R-:W-:Y:S01]  /*4950*/  FFMA.FTZ R17, R29, UR5, -R17 ;  /* 0x000000051d117c23 */ /* 0x000fe20008010811 */
[----:B0-----:R-:W-:Y:S01]  /*4960*/  F2FP.BF16.F32.PACK_AB R208, R57, R56 ;  /* 0x0000003839d0723e */ /* 0x001fe200000010ff */
[----:B------:R-:W-:Y:S01]  /*4970*/  IMAD.MOV.U32 R29, RZ, RZ, R151 ;  /* 0x000000ffff1d7224 */ /* 0x000fe200078e0097 */
[----:B------:R-:W-:-:S04]  /*4980*/  FMNMX.FTZ R3, R35, R2, !PT ;  /* 0x0000000223037209 */ /* 0x000fc80007810000 */
[----:B------:R-:W-:Y:S01]  /*4990*/  FMNMX.FTZ R2, R38, R3, !PT ;  /* 0x0000000326027209 */ /* 0x000fe20007810000 */
[----:B------:R-:W-:Y:S03]  /*49a0*/  MUFU.EX2 R48, R48 ;  /* 0x0000003000307308 */ /* 0x000fe60000000800 */
[----:B------:R-:W-:-:S04]  /*49b0*/  FMNMX.FTZ R3, R39, R2, !PT ;  /* 0x0000000227037209 */ /* 0x000fc80007810000 */
[----:B------:R-:W-:Y:S01]  /*49c0*/  FMNMX.FTZ R2, R26, R3, !PT ;  /* 0x000000031a027209 */ /* 0x000fe20007810000 */
[----:B------:R-:W0:Y:S01]  /*49d0*/  MUFU.EX2 R49, R49 ;  /* 0x0000003100317308 */ /* 0x000e220000000800 */
[----:B-1----:R-:W-:Y:S02]  /*49e0*/  F2FP.BF16.F32.PACK_AB R210, R61, R60 ;  /* 0x0000003c3dd2723e */ /* 0x002fe400000010ff */
[----:B------:R-:W-:-:S04]  /*49f0*/  FMNMX.FTZ R3, R27, R2, !PT ;  /* 0x000000021b037209 */ /* 0x000fc80007810000 */
[----:B------:R-:W-:Y:S01]  /*4a00*/  FMNMX.FTZ R2, R30, R3, !PT ;  /* 0x000000031e027209 */ /* 0x000fe20007810000 */
[----:B------:R-:W-:Y:S03]  /*4a10*/  MUFU.EX2 R52, R52 ;  /* 0x0000003400347308 */ /* 0x000fe60000000800 */
[----:B------:R-:W-:-:S05]  /*4a20*/  FMNMX.FTZ R2, R31, R2, !PT ;  /* 0x000000021f027209 */ /* 0x000fca0007810000 */
[----:B------:R-:W1:Y:S01]  /*4a30*/  SHFL.BFLY PT, R3, R2, 0x2, 0x1f ;  /* 0x0c401f0002037f89 */ /* 0x000e6200000e0000 */
[----:B------:R-:W2:Y:S01]  /*4a40*/  MUFU.EX2 R53, R53 ;  /* 0x0000003500357308 */ /* 0x000ea20000000800 */
[----:B0-----:R-:W-:-:S07]  /*4a50*/  F2FP.BF16.F32.PACK_AB R204, R49, R48 ;  /* 0x0000003031cc723e */ /* 0x001fce00000010ff */
[----:B------:R-:W-:Y:S08]  /*4a60*/  MUFU.EX2 R40, R40 ;  /* 0x0000002800287308 */ /* 0x000ff00000000800 */
[----:B------:R-:W0:Y:S01]  /*4a70*/  MUFU.EX2 R41, R41 ;  /* 0x0000002900297308 */ /* 0x000e220000000800 */
[----:B--2---:R-:W-:Y:S02]  /*4a80*/  F2FP.BF16.F32.PACK_AB R206, R53, R52 ;  /* 0x0000003435ce723e */ /* 0x004fe400000010ff */
[----:B-1----:R-:W-:-:S05]  /*4a90*/  FMNMX.FTZ R5, R2, R3, !PT ;  /* 0x0000000302057209 */ /* 0x002fca0007810000 */
[----:B------:R-:W-:Y:S01]  /*4aa0*/  MUFU.EX2 R44, R44 ;  /* 0x0000002c002c7308 */ /* 0x000fe20000000800 */
[----:B------:R-:W1:Y:S07]  /*4ab0*/  SHFL.BFLY PT, R2, R5, 0x1, 0x1f ;  /* 0x0c201f0005027f89 */ /* 0x000e6e00000e0000 */
[----:B------:R-:W2:Y:S01]  /*4ac0*/  MUFU.EX2 R45, R45 ;  /* 0x0000002d002d7308 */ /* 0x000ea20000000800 */
[----:B0-----:R-:W-:-:S07]  /*4ad0*/  F2FP.BF16.F32.PACK_AB R200, R41, R40 ;  /* 0x0000002829c8723e */ /* 0x001fce00000010ff */
[----:B------:R-:W-:Y:S08]  /*4ae0*/  MUFU.EX2 R32, R32 ;  /* 0x0000002000207308 */ /* 0x000ff00000000800 */
[----:B------:R-:W0:Y:S01]  /*4af0*/  MUFU.EX2 R33, R33 ;  /* 0x0000002100217308 */ /* 0x000e220000000800 */
[----:B--2---:R-:W-:Y:S02]  /*4b00*/  F2FP.BF16.F32.PACK_AB R202, R45, R44 ;  /* 0x0000002c2dca723e */ /* 0x004fe400000010ff */
[----:B-1----:R-:W-:-:S04]  /*4b10*/  FMNMX.FTZ R3, R5, R2, !PT ;  /* 0x0000000205037209 */ /* 0x002fc80007810000 */
[C---:B------:R-:W-:Y:S01]  /*4b20*/  FSETP.NEU.FTZ.AND P1, PT, R3.reuse, -INF , PT ;  /* 0xff8000000300780b */ /* 0x040fe20003f3d000 */
[----:B------:R-:W-:Y:S01]  /*4b30*/  FMUL.FTZ R2, R3, UR5 ;  /* 0x0000000503027c20 */ /* 0x000fe20008410000 */
[----:B------:R1:W-:Y:S04]  /*4b40*/  MUFU.EX2 R5, R17 ;  /* 0x0000001100057308 */ /* 0x0003e80000000800 */
[----:B------:R-:W-:Y:S02]  /*4b50*/  FSEL R2, R2, RZ, P1 ;  /* 0x000000ff02027208 */ /* 0x000fe40000800000 */
[----:B------:R-:W-:Y:S02]  /*4b60*/  PLOP3.LUT P1, PT, PT, PT, UP0, 0x80, 0x0 ;  /* 0x000000000000781c */ /* 0x000fe40003f2f008 */
[----:B------:R-:W-:Y:S01]  /*4b70*/  MUFU.EX2 R36, R36 ;  /* 0x0000002400247308 */ /* 0x000fe20000000800 */
[--C-:B------:R-:W-:Y:S01]  /*4b80*/  FFMA.FTZ R58, R58, UR5, -R2.reuse ;  /* 0x000000053a3a7c23 */ /* 0x100fe20008010802 */
[--C-:B------:R-:W-:Y:S01]  /*4b90*/  FFMA.FTZ R59, R59, UR5, -R2.reuse ;  /* 0x000000053b3b7c23 */ /* 0x100fe20008010802 */
[--C-:B------:R-:W-:Y:S01]  /*4ba0*/  FFMA.FTZ R62, R62, UR5, -R2.reuse ;  /* 0x000000053e3e7c23 */ /* 0x100fe20008010802 */
[--C-:B------:R-:W-:Y:S01]  /*4bb0*/  FFMA.FTZ R63, R63, UR5, -R2.reuse ;  /* 0x000000053f3f7c23 */ /* 0x100fe20008010802 */
[----:B-1----:R-:W-:Y:S01]  /*4bc0*/  FADD.FTZ R17, R56, R57 ;  /* 0x0000003938117221 */ /* 0x002fe20000010000 */
[--C-:B------:R-:W-:Y:S01]  /*4bd0*/  FFMA.FTZ R50, R50, UR5, -R2.reuse ;  /* 0x0000000532327c23 */ /* 0x100fe20008010802 */
[--C-:B------:R-:W-:Y:S01]  /*4be0*/  FFMA.FTZ R51, R51, UR5, -R2.reuse ;  /* 0x0000000533337c23 */ /* 0x100fe20008010802 */
[----:B------:R-:W-:Y:S01]  /*4bf0*/  MUFU.EX2 R58, R58 ;  /* 0x0000003a003a7308 */ /* 0x000fe20000000800 */
[----:B------:R-:W-:Y:S01]  /*4c00*/  FADD.FTZ R20, R60, R17 ;  /* 0x000000113c147221 */ /* 0x000fe20000010000 */
[--C-:B------:R-:W-:Y:S01]  /*4c10*/  FFMA.FTZ R54, R54, UR5, -R2.reuse ;  /* 0x0000000536367c23 */ /* 0x100fe20008010802 */
[--C-:B------:R-:W-:Y:S01]  /*4c20*/  FFMA.FTZ R55, R55, UR5, -R2.reuse ;  /* 0x0000000537377c23 */ /* 0x100fe20008010802 */
[----:B------:R-:W-:Y:S01]  /*4c30*/  FFMA.FTZ R42, R42, UR5, -R2 ;  /* 0x000000052a2a7c23 */ /* 0x000fe20008010802 */
[----:B------:R-:W-:Y:S01]  /*4c40*/  FADD.FTZ R17, R61, R20 ;  /* 0x000000143d117221 */ /* 0x000fe20000010000 */
[--C-:B------:R-:W-:Y:S01]  /*4c50*/  FFMA.FTZ R43, R43, UR5, -R2.reuse ;  /* 0x000000052b2b7c23 */ /* 0x100fe20008010802 */
[--C-:B------:R-:W-:Y:S01]  /*4c60*/  FFMA.FTZ R46, R46, UR5, -R2.reuse ;  /* 0x000000052e2e7c23 */ /* 0x100fe20008010802 */
[----:B------:R-:W1:Y:S01]  /*4c70*/  MUFU.EX2 R59, R59 ;  /* 0x0000003b003b7308 */ /* 0x000e620000000800 */
[----:B------:R-:W-:Y:S01]  /*4c80*/  FADD.FTZ R20, R48, R17 ;  /* 0x0000001130147221 */ /* 0x000fe20000010000 */
[--C-:B------:R-:W-:Y:S01]  /*4c90*/  FFMA.FTZ R47, R47, UR5, -R2.reuse ;  /* 0x000000052f2f7c23 */ /* 0x100fe20008010802 */
[--C-:B------:R-:W-:Y:S01]  /*4ca0*/  FFMA.FTZ R34, R34, UR5, -R2.reuse ;  /* 0x0000000522227c23 */ /* 0x100fe20008010802 */
[----:B------:R-:W-:Y:S01]  /*4cb0*/  FFMA.FTZ R35, R35, UR5, -R2 ;  /* 0x0000000523237c23 */ /* 0x000fe20008010802 */
[----:B------:R-:W-:Y:S01]  /*4cc0*/  FADD.FTZ R21, R49, R20 ;  /* 0x0000001431157221 */ /* 0x000fe20000010000 */
[--C-:B------:R-:W-:Y:S01]  /*4cd0*/  FFMA.FTZ R38, R38, UR5, -R2.reuse ;  /* 0x0000000526267c23 */ /* 0x100fe20008010802 */
[--C-:B------:R-:W-:Y:S01]  /*4ce0*/  FFMA.FTZ R39, R39, UR5, -R2.reuse ;  /* 0x0000000527277c23 */ /* 0x100fe20008010802 */
[----:B------:R-:W2:Y:S01]  /*4cf0*/  MUFU.EX2 R62, R62 ;  /* 0x0000003e003e7308 */ /* 0x000ea20000000800 */
[----:B------:R-:W-:Y:S01]  /*4d00*/  FADD.FTZ R64, R52, R21 ;  /* 0x0000001534407221 */ /* 0x000fe20000010000 */
[--C-:B------:R-:W-:Y:S01]  /*4d10*/  FFMA.FTZ R26, R26, UR5, -R2.reuse ;  /* 0x000000051a1a7c23 */ /* 0x100fe20008010802 */
[--C-:B------:R-:W-:Y:S01]  /*4d20*/  FFMA.FTZ R27, R27, UR5, -R2.reuse ;  /* 0x000000051b1b7c23 */ /* 0x100fe20008010802 */
[----:B------:R-:W-:Y:S01]  /*4d30*/  FFMA.FTZ R30, R30, UR5, -R2 ;  /* 0x000000051e1e7c23 */ /* 0x000fe20008010802 */
[----:B------:R-:W-:Y:S01]  /*4d40*/  FADD.FTZ R21, R53, R64 ;  /* 0x0000004035157221 */ /* 0x000fe20000010000 */
[----:B------:R-:W-:Y:S01]  /*4d50*/  FFMA.FTZ R2, R31, UR5, -R2 ;  /* 0x000000051f027c23 */ /* 0x000fe20008010802 */
[----:B0-----:R-:W-:Y:S01]  /*4d60*/  F2FP.BF16.F32.PACK_AB R196, R33, R32 ;  /* 0x0000002021c4723e */ /* 0x001fe200000010ff */
[----:B------:R-:W0:Y:S01]  /*4d70*/  MUFU.EX2 R63, R63 ;  /* 0x0000003f003f7308 */ /* 0x000e220000000800 */
[----:B-1----:R-:W-:Y:S01]  /*4d80*/  FADD.FTZ R17, R58, R59 ;  /* 0x0000003b3a117221 */ /* 0x002fe20000010000 */
[----:B------:R-:W-:Y:S01]  /*4d90*/  FADD.FTZ R64, R40, R21 ;  /* 0x0000001528407221 */ /* 0x000fe20000010000 */
[----:B------:R-:W-:Y:S01]  /*4da0*/  F2FP.BF16.F32.PACK_AB R209, R59, R58 ;  /* 0x0000003a3bd1723e */ /* 0x000fe200000010ff */
[--C-:B------:R-:W-:Y:S01]  /*4db0*/  IMAD.MOV.U32 R61, RZ, RZ, R151.reuse ;  /* 0x000000ffff3d7224 */ /* 0x100fe200078e0097 */
[----:B------:R-:W-:Y:S01]  /*4dc0*/  MOV R58, R151 ;  /* 0x00000097003a7202 */ /* 0x000fe20000000f00 */
[----:B------:R-:W-:Y:S01]  /*4dd0*/  FADD.FTZ R21, R41, R64 ;  /* 0x0000004029157221 */ /* 0x000fe20000010000 */
[----:B------:R-:W-:Y:S01]  /*4de0*/  IMAD.MOV.U32 R64, RZ, RZ, R151 ;  /* 0x000000ffff407224 */ /* 0x000fe200078e0097 */
[----:B------:R-:W1:Y:S01]  /*4df0*/  MUFU.EX2 R50, R50 ;  /* 0x0000003200327308 */ /* 0x000e620000000800 */
[----:B--2---:R-:W-:Y:S01]  /*4e00*/  FADD.FTZ R20, R62, R17 ;  /* 0x000000113e147221 */ /* 0x004fe20000010000 */
[----:B------:R-:W-:Y:S01]  /*4e10*/  FADD.FTZ R0, R44, R21 ;  /* 0x000000152c007221 */ /* 0x000fe20000010000 */
[----:B------:R-:W-:-:S02]  /*4e20*/  IMAD.MOV.U32 R60, RZ, RZ, R151 ;  /* 0x000000ffff3c7224 */ /* 0x000fc400078e0097 */
[--C-:B------:R-:W-:Y:S02]  /*4e30*/  IMAD.MOV.U32 R59, RZ, RZ, R151.reuse ;  /* 0x000000ffff3b7224 */ /* 0x100fe400078e0097 */
[----:B------:R-:W-:Y:S01]  /*4e40*/  FADD.FTZ R21, R45, R0 ;  /* 0x000000002d157221 */ /* 0x000fe20000010000 */
[--C-:B------:R-:W-:Y:S01]  /*4e50*/  IMAD.MOV.U32 R57, RZ, RZ, R151.reuse ;  /* 0x000000ffff397224 */ /* 0x100fe200078e0097 */
[----:B------:R-:W2:Y:S01]  /*4e60*/  MUFU.EX2 R51, R51 ;  /* 0x0000003300337308 */ /* 0x000ea20000000800 */
[C---:B0-----:R-:W-:Y:S01]  /*4e70*/  FADD.FTZ R17, R63.reuse, R20 ;  /* 0x000000143f117221 */ /* 0x041fe20000010000 */
[----:B------:R-:W-:Y:S01]  /*4e80*/  F2FP.BF16.F32.PACK_AB R211, R63, R62 ;  /* 0x0000003e3fd3723e */ /* 0x000fe200000010ff */
[--C-:B------:R-:W-:Y:S01]  /*4e90*/  IMAD.MOV.U32 R63, RZ, RZ, R151.reuse ;  /* 0x000000ffff3f7224 */ /* 0x100fe200078e0097 */
[----:B------:R-:W-:Y:S01]  /*4ea0*/  MOV R62, R151 ;  /* 0x00000097003e7202 */ /* 0x000fe20000000f00 */
[--C-:B------:R-:W-:Y:S02]  /*4eb0*/  IMAD.MOV.U32 R56, RZ, RZ, R151.reuse ;  /* 0x000000ffff387224 */ /* 0x100fe400078e0097 */
[----:B------:R-:W-:Y:S01]  /*4ec0*/  IMAD.MOV.U32 R53, RZ, RZ, R151 ;  /* 0x000000ffff357224 */ /* 0x000fe200078e0097 */
[----:B------:R-:W0:Y:S01]  /*4ed0*/  MUFU.EX2 R54, R54 ;  /* 0x0000003600367308 */ /* 0x000e220000000800 */
[----:B-1----:R-:W-:Y:S01]  /*4ee0*/  FADD.FTZ R20, R50, R17 ;  /* 0x0000001132147221 */ /* 0x002fe20000010000 */
[----:B------:R-:W-:-:S02]  /*4ef0*/  IMAD.MOV.U32 R52, RZ, RZ, R151 ;  /* 0x000000ffff347224 */ /* 0x000fc400078e0097 */
[--C-:B------:R-:W-:Y:S02]  /*4f00*/  IMAD.MOV.U32 R49, RZ, RZ, R151.reuse ;  /* 0x000000ffff317224 */ /* 0x100fe400078e0097 */
[--C-:B------:R-:W-:Y:S02]  /*4f10*/  IMAD.MOV.U32 R48, RZ, RZ, R151.reuse ;  /* 0x000000ffff307224 */ /* 0x100fe400078e0097 */
[----:B------:R-:W1:Y:S01]  /*4f20*/  MUFU.EX2 R55, R55 ;  /* 0x0000003700377308 */ /* 0x000e620000000800 */
[C---:B--2---:R-:W-:Y:S01]  /*4f30*/  FADD.FTZ R17, R51.reuse, R20 ;  /* 0x0000001433117221 */ /* 0x044fe20000010000 */
[----:B------:R-:W-:Y:S01]  /*4f40*/  F2FP.BF16.F32.PACK_AB R205, R51, R50 ;  /* 0x0000003233cd723e */ /* 0x000fe200000010ff */
[--C-:B------:R-:W-:Y:S01]  /*4f50*/  IMAD.MOV.U32 R51, RZ, RZ, R151.reuse ;  /* 0x000000ffff337224 */ /* 0x100fe200078e0097 */
[----:B------:R-:W-:Y:S01]  /*4f60*/  MOV R50, R151 ;  /* 0x0000009700327202 */ /* 0x000fe20000000f00 */
[--C-:B------:R-:W-:Y:S02]  /*4f70*/  IMAD.MOV.U32 R45, RZ, RZ, R151.reuse ;  /* 0x000000ffff2d7224 */ /* 0x100fe400078e0097 */
[----:B------:R-:W-:Y:S01]  /*4f80*/  IMAD.MOV.U32 R44, RZ, RZ, R151 ;  /* 0x000000ffff2c7224 */ /* 0x000fe200078e0097 */
[----:B------:R-:W2:Y:S01]  /*4f90*/  MUFU.EX2 R42, R42 ;  /* 0x0000002a002a7308 */ /* 0x000ea20000000800 */
[----:B0-----:R-:W-:Y:S01]  /*4fa0*/  FADD.FTZ R20, R54, R17 ;  /* 0x0000001136147221 */ /* 0x001fe20000010000 */
[----:B------:R-:W-:-:S02]  /*4fb0*/  IMAD.MOV.U32 R41, RZ, RZ, R151 ;  /* 0x000000ffff297224 */ /* 0x000fc400078e0097 */
[--C-:B------:R-:W-:Y:S02]  /*4fc0*/  IMAD.MOV.U32 R40, RZ, RZ, R151.reuse ;  /* 0x000000ffff287224 */ /* 0x100fe400078e0097 */
[----:B------:R-:W-:Y:S02]  /*4fd0*/  IMAD.MOV.U32 R31, RZ, RZ, R151 ;  /* 0x000000ffff1f7224 */ /* 0x000fe400078e0097 */
[----:B------:R-:W0:Y:S01]  /*4fe0*/  MUFU.EX2 R43, R43 ;  /* 0x0000002b002b7308 */ /* 0x000e220000000800 */
[C---:B-1----:R-:W-:Y:S01]  /*4ff0*/  FADD.FTZ R17, R55.reuse, R20 ;  /* 0x0000001437117221 */ /* 0x042fe20000010000 */
        /* <DEDUP_REMOVED lines=9> */
[----:B------:R-:W-:-:S05]  /*5090*/  IMAD.MOV.U32 R32, RZ, RZ, R151 ;  /* 0x000000ffff207224 */ /* 0x000fca00078e0097 */
[----:B------:R-:W2:Y:S01]  /*50a0*/  MUFU.EX2 R47, R47 ;  /* 0x0000002f002f7308 */ /* 0x000ea20000000800 */
[C---:B0-----:R-:W-:Y:S01]  /*50b0*/  FADD.FTZ R17, R43.reuse, R0 ;  /* 0x000000002b117221 */ /* 0x041fe20000010000 */
[----:B------:R-:W-:Y:S01]  /*50c0*/  F2FP.BF16.F32.PACK_AB R201, R43, R42 ;  /* 0x0000002a2bc9723e */ /* 0x000fe200000010ff */
[----:B------:R-:W-:Y:S01]  /*50d0*/  IMAD.MOV.U32 R43, RZ, RZ, R151 ;  /* 0x000000ffff2b7224 */ /* 0x000fe200078e0097 */
[----:B------:R-:W-:-:S04]  /*50e0*/  MOV R42, R151 ;  /* 0x00000097002a7202 */ /* 0x000fc80000000f00 */
[----:B------:R-:W0:Y:S01]  /*50f0*/  MUFU.EX2 R37, R37 ;  /* 0x0000002500257308 */ /* 0x000e220000000800 */
[----:B-1----:R-:W-:-:S07]  /*5100*/  FADD.FTZ R0, R46, R17 ;  /* 0x000000112e007221 */ /* 0x002fce0000010000 */
[----:B------:R-:W1:Y:S01]  /*5110*/  MUFU.EX2 R34, R34 ;  /* 0x0000002200227308 */ /* 0x000e620000000800 */
[C---:B--2---:R-:W-:Y:S01]  /*5120*/  FADD.FTZ R17, R47.reuse, R0 ;  /* 0x000000002f117221 */ /* 0x044fe20000010000 */
[----:B------:R-:W-:Y:S01]  /*5130*/  F2FP.BF16.F32.PACK_AB R203, R47, R46 ;  /* 0x0000002e2fcb723e */ /* 0x000fe200000010ff */
[----:B------:R-:W-:Y:S01]  /*5140*/  IMAD.MOV.U32 R47, RZ, RZ, R151 ;  /* 0x000000ffff2f7224 */ /* 0x000fe200078e0097 */
[----:B------:R-:W-:-:S04]  /*5150*/  MOV R46, R151 ;  /* 0x00000097002e7202 */ /* 0x000fc80000000f00 */
[----:B------:R-:W2:Y:S01]  /*5160*/  MUFU.EX2 R24, R24 ;  /* 0x0000001800187308 */ /* 0x000ea20000000800 */
[C---:B0-----:R-:W-:Y:S01]  /*5170*/  FADD.FTZ R21, R37.reuse, R20 ;  /* 0x0000001425157221 */ /* 0x041fe20000010000 */
[----:B------:R-:W-:Y:S01]  /*5180*/  F2FP.BF16.F32.PACK_AB R198, R37, R36 ;  /* 0x0000002425c6723e */ /* 0x000fe200000010ff */
[--C-:B------:R-:W-:Y:S02]  /*5190*/  IMAD.MOV.U32 R37, RZ, RZ, R151.reuse ;  /* 0x000000ffff257224 */ /* 0x100fe400078e0097 */
[----:B------:R-:W-:-:S03]  /*51a0*/  IMAD.MOV.U32 R36, RZ, RZ, R151 ;  /* 0x000000ffff247224 */ /* 0x000fc600078e0097 */
[----:B------:R-:W0:Y:S01]  /*51b0*/  MUFU.EX2 R35, R35 ;  /* 0x0000002300237308 */ /* 0x000e220000000800 */
[----:B-1----:R-:W-:-:S07]  /*51c0*/  FADD.FTZ R0, R34, R17 ;  /* 0x0000001122007221 */ /* 0x002fce0000010000 */
[----:B------:R-:W1:Y:S01]  /*51d0*/  MUFU.EX2 R25, R25 ;  /* 0x0000001900197308 */ /* 0x000e620000000800 */
[----:B--2---:R-:W-:-:S07]  /*51e0*/  FADD.FTZ R20, R24, R21 ;  /* 0x0000001518147221 */ /* 0x004fce0000010000 */
[----:B------:R-:W2:Y:S01]  /*51f0*/  MUFU.EX2 R38, R38 ;  /* 0x0000002600267308 */ /* 0x000ea20000000800 */
[C---:B0-----:R-:W-:Y:S01]  /*5200*/  FADD.FTZ R17, R35.reuse, R0 ;  /* 0x0000000023117221 */ /* 0x041fe20000010000 */
[----:B------:R-:W-:Y:S01]  /*5210*/  F2FP.BF16.F32.PACK_AB R197, R35, R34 ;  /* 0x0000002223c5723e */ /* 0x000fe200000010ff */
[----:B------:R-:W-:Y:S01]  /*5220*/  IMAD.MOV.U32 R35, RZ, RZ, R151 ;  /* 0x000000ffff237224 */ /* 0x000fe200078e0097 */
[----:B------:R-:W-:-:S04]  /*5230*/  MOV R34, R151 ;  /* 0x0000009700227202 */ /* 0x000fc80000000f00 */
[----:B------:R-:W0:Y:S01]  /*5240*/  MUFU.EX2 R28, R28 ;  /* 0x0000001c001c7308 */ /* 0x000e220000000800 */
[C---:B-1----:R-:W-:Y:S01]  /*5250*/  FADD.FTZ R21, R25.reuse, R20 ;  /* 0x0000001419157221 */ /* 0x042fe20000010000 */
[----:B------:R-:W-:Y:S01]  /*5260*/  F2FP.BF16.F32.PACK_AB R192, R25, R24 ;  /* 0x0000001819c0723e */ /* 0x000fe200000010ff */
[--C-:B------:R-:W-:Y:S02]  /*5270*/  IMAD.MOV.U32 R25, RZ, RZ, R151.reuse ;  /* 0x000000ffff197224 */ /* 0x100fe400078e0097 */
[----:B------:R-:W-:-:S03]  /*5280*/  IMAD.MOV.U32 R24, RZ, RZ, R151 ;  /* 0x000000ffff187224 */ /* 0x000fc600078e0097 */
[----:B------:R-:W1:Y:S01]  /*5290*/  MUFU.EX2 R39, R39 ;  /* 0x0000002700277308 */ /* 0x000e620000000800 */
[----:B--2---:R-:W-:-:S07]  /*52a0*/  FADD.FTZ R0, R38, R17 ;  /* 0x0000001126007221 */ /* 0x004fce0000010000 */
[----:B------:R-:W2:Y:S01]  /*52b0*/  MUFU.EX2 R26, R26 ;  /* 0x0000001a001a7308 */ /* 0x000ea20000000800 */
[----:B0-----:R-:W-:Y:S01]  /*52c0*/  FADD.FTZ R20, R28, R21 ;  /* 0x000000151c147221 */ /* 0x001fe20000010000 */
[C---:B------:R-:W-:Y:S01]  /*52d0*/  F2FP.BF16.F32.PACK_AB R194, R5.reuse, R28 ;  /* 0x0000001c05c2723e */ /* 0x040fe200000010ff */
[----:B------:R-:W-:Y:S02]  /*52e0*/  IMAD.MOV.U32 R28, RZ, RZ, R151 ;  /* 0x000000ffff1c7224 */ /* 0x000fe400078e0097 */
[----:B------:R-:W-:-:S03]  /*52f0*/  FADD.FTZ R17, R5, R20 ;  /* 0x0000001405117221 */ /* 0x000fc60000010000 */
[----:B------:R-:W0:Y:S01]  /*5300*/  MUFU.EX2 R27, R27 ;  /* 0x0000001b001b7308 */ /* 0x000e220000000800 */
[C---:B-1----:R-:W-:Y:S01]  /*5310*/  FADD.FTZ R21, R39.reuse, R0 ;  /* 0x0000000027157221 */ /* 0x042fe20000010000 */
[----:B------:R-:W-:Y:S01]  /*5320*/  F2FP.BF16.F32.PACK_AB R199, R39, R38 ;  /* 0x0000002627c7723e */ /* 0x000fe200000010ff */
[----:B------:R-:W-:Y:S01]  /*5330*/  IMAD.MOV.U32 R39, RZ, RZ, R151 ;  /* 0x000000ffff277224 */ /* 0x000fe200078e0097 */
[----:B------:R-:W-:-:S04]  /*5340*/  MOV R38, R151 ;  /* 0x0000009700267202 */ /* 0x000fc80000000f00 */
[----:B------:R-:W1:Y:S01]  /*5350*/  MUFU.EX2 R30, R30 ;  /* 0x0000001e001e7308 */ /* 0x000e620000000800 */
[----:B--2---:R-:W-:-:S07]  /*5360*/  FADD.FTZ R0, R26, R21 ;  /* 0x000000151a007221 */ /* 0x004fce0000010000 */
[----:B------:R2:W3:Y:S01]  /*5370*/  MUFU.EX2 R195, R2 ;  /* 0x0000000200c37308 */ /* 0x0004e20000000800 */
[C---:B0-----:R-:W-:Y:S01]  /*5380*/  FADD.FTZ R5, R27.reuse, R0 ;  /* 0x000000001b057221 */ /* 0x041fe20000010000 */
[----:B------:R-:W-:Y:S01]  /*5390*/  F2FP.BF16.F32.PACK_AB R193, R27, R26 ;  /* 0x0000001a1bc1723e */ /* 0x000fe200000010ff */
[----:B------:R-:W-:Y:S01]  /*53a0*/  IMAD.MOV.U32 R27, RZ, RZ, R151 ;  /* 0x000000ffff1b7224 */ /* 0x000fe200078e0097 */
[----:B------:R-:W-:Y:S01]  /*53b0*/  MOV R26, R151 ;  /* 0x00000097001a7202 */ /* 0x000fe20000000f00 */
[----:B-1----:R-:W-:Y:S01]  /*53c0*/  FADD.FTZ R0, R30, R5 ;  /* 0x000000051e007221 */ /* 0x002fe20000010000 */
[----:B--2---:R-:W-:-:S03]  /*53d0*/  IMAD.MOV.U32 R2, RZ, RZ, 0x3f800000 ;  /* 0x3f800000ff027424 */ /* 0x004fc600078e00ff */
[C---:B---3--:R-:W-:Y:S01]  /*53e0*/  FADD.FTZ R5, R195.reuse, R0 ;  /* 0x00000000c3057221 */ /* 0x048fe20000010000 */
[----:B------:R-:W-:Y:S01]  /*53f0*/  F2FP.BF16.F32.PACK_AB R195, R195, R30 ;  /* 0x0000001ec3c3723e */ /* 0x000fe200000010ff */
[----:B------:R-:W-:Y:S01]  /*5400*/  IMAD.MOV.U32 R0, RZ, RZ, 0x3f800000 ;  /* 0x3f800000ff007424 */ /* 0x000fe200078e00ff */
[----:B------:R-:W-:Y:S01]  /*5410*/  MOV R30, R151 ;  /* 0x00000097001e7202 */ /* 0x000fe20000000f00 */
[----:B------:R-:W-:Y:S06]  /*5420*/  @!P1 BRA `(.L_x_14) ;  /* 0x0000004400249947 */ /* 0x000fec0003800000 */
[----:B------:R-:W-:Y:S01]  /*5430*/  UIADD3 UR4, UR60, -0x2, URZ ;  /* 0xfffffffe3c047890 */ /* 0x000fe2000fffe03f */
[----:B------:R-:W-:Y:S01]  /*5440*/  IMAD.MOV.U32 R20, RZ, RZ, R3 ;  /* 0x000000ffff147224 */ /* 0x000fe200078e0003 */
[----:B------:R-:W-:Y:S01]  /*5450*/  MOV R21, R4 ;  /* 0x0000000400157202 */ /* 0x000fe20000000f00 */
[----:B------:R-:W-:Y:S01]  /*5460*/  IMAD.MOV.U32 R2, RZ, RZ, 0x3f800000 ;  /* 0x3f800000ff027424 */ /* 0x000fe200078e00ff */
[----:B------:R-:W-:Y:S02]  /*5470*/  CS2R R150, SRZ ;  /* 0x0000000000967805 */ /* 0x000fe4000001ff00 */
[----:B------:R-:W-:Y:S01]  /*5480*/  CS2R R146, SRZ ;  /* 0x0000000000927805 */ /* 0x000fe2000001ff00 */
[----:B------:R-:W-:Y:S01]  /*5490*/  IMAD.U32 R228, RZ, RZ, UR4 ;  /* 0x00000004ffe47e24 */ /* 0x000fe2000f8e00ff */
[----:B------:R-:W-:Y:S02]  /*54a0*/  R2UR UR4, R16 ;  /* 0x00000000100472ca */ /* 0x000fe400000e0000 */
[----:B------:R-:W-:-:S02]  /*54b0*/  CS2R R142, SRZ ;  /* 0x00000000008e7805 */ /* 0x000fc4000001ff00 */
[----:B------:R-:W-:Y:S02]  /*54c0*/  CS2R R138, SRZ ;  /* 0x00000000008a7805 */ /* 0x000fe4000001ff00 */
[----:B------:R-:W-:Y:S02]  /*54d0*/  CS2R R134, SRZ ;  /* 0x0000000000867805 */ /* 0x000fe4000001ff00 */
[----:B------:R-:W-:Y:S02]  /*54e0*/  CS2R R130, SRZ ;  /* 0x0000000000827805 */ /* 0x000fe4000001ff00 */
[----:B------:R-:W-:Y:S02]  /*54f0*/  CS2R R126, SRZ ;  /* 0x00000000007e7805 */ /* 0x000fe4000001ff00 */
[----:B------:R-:W-:Y:S02]  /*5500*/  CS2R R122, SRZ ;  /* 0x00000000007a7805 */ /* 0x000fe4000001ff00 */
[----:B------:R-:W-:-:S02]  /*5510*/  CS2R R118, SRZ ;  /* 0x0000000000767805 */ /* 0x000fc4000001ff00 */
[----:B------:R-:W-:Y:S02]  /*5520*/  CS2R R114, SRZ ;  /* 0x0000000000727805 */ /* 0x000fe4000001ff00 */
[----:B------:R-:W-:Y:S02]  /*5530*/  CS2R R110, SRZ ;  /* 0x00000000006e7805 */ /* 0x000fe4000001ff00 */
[----:B------:R-:W-:Y:S02]  /*5540*/  CS2R R106, SRZ ;  /* 0x00000000006a7805 */ /* 0x000fe4000001ff00 */
[----:B------:R-:W-:Y:S02]  /*5550*/  CS2R R102, SRZ ;  /* 0x0000000000667805 */ /* 0x000fe4000001ff00 */
[----:B------:R-:W-:Y:S01]  /*5560*/  CS2R R98, SRZ ;  /* 0x0000000000627805 */ /* 0x000fe2000001ff00 */
[----:B------:R-:W-:Y:S01]  /*5570*/  IMAD.U32 R229, RZ, RZ, UR4 ;  /* 0x00000004ffe57e24 */ /* 0x000fe2000f8e00ff */
        /* <DEDUP_REMOVED lines=49> */
[----:B------:R-:W-:Y:S01]  /*5890*/  CS2R R24, SRZ ;  /* 0x0000000000187805 */ /* 0x000fe2000001ff00 */
[----:B------:R-:W-:Y:S01]  /*58a0*/  UMOV UR60, UR38 ;  /* 0x00000026003c7c82 */ /* 0x000fe20008000000 */
[----:B------:R-:W-:-:S05]  /*58b0*/  ULDC UR39, c[0x0][0x9d8] ;  /* 0x0002760000277ab9 */ /* 0x000fca0000000800 */
.L_x_25:
[----:B------:R-:W-:Y:S01]  /*58c0*/  R2UR UR5, R229 ;  /* 0x00000000e50572ca */ /* 0x000fe200000e0000 */
[----:B------:R-:W-:-:S04]  /*58d0*/  UISETP.NE.AND UP0, UPT, UR60, 0x1, UPT ;  /* 0x000000013c00788c */ /* 0x000fc8000bf05270 */
[----:B------:R-:W-:-:S08]  /*58e0*/  USEL UR4, URZ, 0x1, UP0 ;  /* 0x000000013f047887 */ /* 0x000fd00008000000 */
[----:B------:R-:W-:-:S06]  /*58f0*/  ULOP3.LUT UR4, UR5, UR4, URZ, 0x3c, !UPT ;  /* 0x0000000405047292 */ /* 0x000fcc000f8e3c3f */
[----:B------:R-:W-:Y:S01]  /*5900*/  MOV R16, UR4 ;  /* 0x0000000400107c02 */ /* 0x000fe20008000f00 */
[----:B------:R-:W-:Y:S06]  /*5910*/  @!P0 BRA `(.L_x_15) ;  /* 0x0000000000048947 */ /* 0x000fec0003800000 */
[----:B------:R-:W-:Y:S01]  /*5920*/  BPT.TRAP 0x1 ;  /* 0x000000040000795c */ /* 0x000fe20000300000 */
.L_x_15:
[----:B------:R-:W0:Y:S01]  /*5930*/  S2UR UR6, SR_CgaCtaId ;  /* 0x00000000000679c3 */ /* 0x000e220000008800 */
[----:B------:R-:W-:Y:S01]  /*5940*/  R2UR UR5, R16 ;  /* 0x00000000100572ca */ /* 0x000fe200000e0000 */
[----:B------:R-:W-:Y:S01]  /*5950*/  UIADD3 UR38, UR60, 0x1, URZ ;  /* 0x000000013c267890 */ /* 0x000fe2000fffe03f */
[----:B------:R-:W-:-:S03]  /*5960*/  UMOV UR4, 0x400 ;  /* 0x0000040000047882 */ /* 0x000fc60000000000 */
[----:B------:R-:W-:-:S04]  /*5970*/  UISETP.NE.AND UP0, UPT, UR38, 0x2, UPT ;  /* 0x000000022600788c */ /* 0x000fc8000bf05270 */
[----:B------:R-:W-:-:S04]  /*5980*/  USEL UR38, UR38, URZ, UP0 ;  /* 0x0000003f26267287 */ /* 0x000fc80008000000 */
[----:B------:R-:W-:-:S05]  /*5990*/  IMAD.U32 R4, RZ, RZ, UR5 ;  /* 0x00000005ff047e24 */ /* 0x000fca000f8e00ff */
[----:B------:R-:W-:Y:S01]  /*59a0*/  SHF.L.U32 R4, R4, 0x1f, RZ ;  /* 0x0000001f04047819 */ /* 0x000fe200000006ff */
[----:B0-----:R-:W-:-:S04]  /*59b0*/  ULEA UR6, UR6, UR4, 0x18 ;  /* 0x0000000406067291 */ /* 0x001fc8000f8ec03f */
[----:B------:R-:W-:Y:S02]  /*59c0*/  ULEA UR61, UR38, UR6, 0x3 ;  /* 0x00000006263d7291 */ /* 0x000fe4000f8e183f */
[----:B------:R-:W-:-:S07]  /*59d0*/  IMAD.U32 R3, RZ, RZ, UR6 ;  /* 0x00000006ff037e24 */ /* 0x000fce000f8e00ff */
[----:B------:R0:W1:Y:S01]  /*59e0*/  SYNCS.PHASECHK.TRANS64.TRYWAIT P1, [UR61+0x38830], R4 ;  /* 0x03883004ff0075a7 */ /* 0x000062000802017d */
[----:B------:R-:W-:Y:S05]  /*59f0*/  @!P0 BRA `(.L_x_16) ;  /* 0x0000000000048947 */ /* 0x000fea0003800000 */
[----:B------:R-:W-:Y:S01]  /*5a00*/  BPT.TRAP 0x1 ;  /* 0x000000040000795c */ /* 0x000fe20000300000 */
.L_x_16:
[----:B-1----:R-:W-:Y:S05]  /*5a10*/  @P1 BRA `(.L_x_17) ;  /* 0x0000000000081947 */ /* 0x002fea0003800000 */
[----:B------:R-:W1:Y:S02]  /*5a20*/  SYNCS.PHASECHK.TRANS64.TRYWAIT P1, [UR61+0x38830], R4 ;  /* 0x03883004ff0075a7 */ /* 0x000e64000802017d */
[----:B-1----:R-:W-:Y:S05]  /*5a30*/  @!P1 BRA `(.L_x_18) ;  /* 0x000000ac00909947 */ /* 0x002fea0003800000 */
.L_x_17:
[----:B------:R-:W-:Y:S01]  /*5a40*/  R2UR UR4, R18 ;  /* 0x00000000120472ca */ /* 0x000fe200000e0000 */
[----:B------:R-:W-:Y:S01]  /*5a50*/  WARPGROUP.ARRIVE ;  /* 0x00000000000079c5 */ /* 0x000fe20000000000 */
[----:B------:R-:W-:Y:S01]  /*5a60*/  R2UR UR10, R14 ;  /* 0x000000000e0a72ca */ /* 0x000fe200000e0000 */
[----:B------:R-:W-:Y:S01]  /*5a70*/  UMOV UR59, 0x40000040 ;  /* 0x40000040003b7882 */ /* 0x000fe20000000000 */
        /* <DEDUP_REMOVED lines=9> */
[----:B------:R-:W-:Y:S01]  /*5b10*/  UIMAD UR4, UR38, 0xa00, UR4 ;  /* 0x00000a00260478a4 */ /* 0x000fe2000f8e0204 */
[-C--:B------:R-:W-:Y:S01]  /*5b20*/  FMUL.FTZ R24, R24, R0.reuse ;  /* 0x0000000018187220 */ /* 0x080fe20000410000 */
[----:B------:R-:W-:Y:S01]  /*5b30*/  UMOV UR56, UR10 ;  /* 0x0000000a00387c82 */ /* 0x000fe20008000000 */
[----:B------:R-:W-:Y:S01]  /*5b40*/  UMOV UR43, 0x40000040 ;  /* 0x40000040002b7882 */ /* 0x000fe20000000000 */
[----:B------:R-:W-:Y:S01]  /*5b50*/  UMOV UR57, UR11 ;  /* 0x0000000b00397c82 */ /* 0x000fe20008000000 */
[----:B------:R-:W-:Y:S01]  /*5b60*/  UIADD3 UR6, UR4, 0x80, URZ ;  /* 0x0000008004067890 */ /* 0x000fe2000fffe03f */
[-C--:B------:R-:W-:Y:S01]  /*5b70*/  FMUL.FTZ R25, R25, R0.reuse ;  /* 0x0000000019197220 */ /* 0x080fe20000410000 */
[----:B------:R-:W-:Y:S01]  /*5b80*/  UMOV UR58, UR4 ;  /* 0x00000004003a7c82 */ /* 0x000fe20008000000 */
[----:B------:R-:W-:Y:S01]  /*5b90*/  UIADD3 UR5, UR4, 0x100, URZ ;  /* 0x0000010004057890 */ /* 0x000fe2000fffe03f */
[----:B------:R-:W-:Y:S01]  /*5ba0*/  HGMMA.64x16x16.F32.BF16 R184, gdesc[UR56], RZ, !UPT, gsb0 ;  /* 0x0020000038b879f0 */ /* 0x000fe2000c0018ff */
[----:B------:R-:W-:Y:S01]  /*5bb0*/  UMOV UR56, UR10 ;  /* 0x0000000a00387c82 */ /* 0x000fe20008000000 */
[----:B------:R-:W-:Y:S01]  /*5bc0*/  UMOV UR57, UR11 ;  /* 0x0000000b00397c82 */ /* 0x000fe20008000000 */
[----:B------:R-:W-:Y:S01]  /*5bd0*/  UMOV UR58, UR6 ;  /* 0x00000006003a7c82 */ /* 0x000fe20008000000 */
[----:B------:R-:W-:Y:S01]  /*5be0*/  UMOV UR59, 0x40000040 ;  /* 0x40000040003b7882 */ /* 0x000fe20000000000 */
[----:B------:R-:W-:Y:S01]  /*5bf0*/  UIADD3 UR6, UR4, 0x180, URZ ;  /* 0x0000018004067890 */ /* 0x000fe2000fffe03f */
[-C--:B------:R-:W-:Y:S01]  /*5c00*/  FMUL.FTZ R28, R28, R0.reuse ;  /* 0x000000001c1c7220 */ /* 0x080fe20000410000 */
        /* <DEDUP_REMOVED lines=12> */
[----:B------:R-:W-:Y:S01]  /*5cd0*/  UMOV UR47, 0x40000040 ;  /* 0x40000040002f7882 */ /* 0x000fe20000000000 */
[----:B------:R-:W-:Y:S01]  /*5ce0*/  UIADD3 UR50, UR4, 0x782, URZ ;  /* 0x0000078204327890 */ /* 0x000fe2000fffe03f */
[-C--:B------:R-:W-:Y:S01]  /*5cf0*/  FMUL.FTZ R41, R41, R0.reuse ;  /* 0x0000000029297220 */ /* 0x080fe20000410000 */
[----:B------:R-:W-:Y:S01]  /*5d00*/  UMOV UR51, 0x40000040 ;  /* 0x4000004000337882 */ /* 0x000fe20000000000 */
[----:B------:R-:W-:Y:S01]  /*5d10*/  UIADD3 UR54, UR4, 0x784, URZ ;  /* 0x0000078404367890 */ /* 0x000fe2000fffe03f */
[-C--:B------:R-:W-:Y:S01]  /*5d20*/  FMUL.FTZ R44, R44, R0.reuse ;  /* 0x000000002c2c7220 */ /* 0x080fe20000410000 */
[----:B------:R-:W-:Y:S01]  /*5d30*/  UMOV UR55, 0x40000040 ;  /* 0x4000004000377882 */ /* 0x000fe20000000000 */
[----:B------:R-:W-:Y:S01]  /*5d40*/  UMOV UR7, 0x40000040 ;  /* 0x4000004000077882 */ /* 0x000fe20000000000 */
[-C--:B------:R-:W-:Y:S01]  /*5d50*/  FMUL.FTZ R45, R45, R0.reuse ;  /* 0x000000002d2d7220 */ /* 0x080fe20000410000 */
        /* <DEDUP_REMOVED lines=23> */
[----:B------:R-:W-:Y:S01]  /*5ed0*/  FMUL.FTZ R93, R93, R0 ;  /* 0x000000005d5d7220 */ /* 0x000fe20000410000 */
[----:B------:R-:W-:-:S02]  /*5ee0*/  WARPGROUP.DEPBAR.LE gsb0, 0x0 ;  /* 0x00008000000079c5 */ /* 0x000fc40000010000 */
[----:B------:R-:W-:Y:S01]  /*5ef0*/  WARPGROUP.ARRIVE ;  /* 0x00000000000079c5 */ /* 0x000fe20000000000 */
[-C--:B------:R-:W-:Y:S01]  /*5f00*/  FMUL.FTZ R96, R96, R0.reuse ;  /* 0x0000000060607220 */ /* 0x080fe20000410000 */
[-C--:B------:R-:W-:Y:S01]  /*5f10*/  FMUL.FTZ R97, R97, R0.reuse ;  /* 0x0000000061617220 */ /* 0x080fe20000410000 */
[-C--:B------:R-:W-:Y:S01]  /*5f20*/  FMUL.FTZ R100, R100, R0.reuse ;  /* 0x0000000064647220 */ /* 0x080fe20000410000 */
[-C--:B------:R-:W-:Y:S01]  /*5f30*/  FMUL.FTZ R101, R101, R0.reuse ;  /* 0x0000000065657220 */ /* 0x080fe20000410000 */
[-C--:B------:R-:W-:Y:S01]  /*5f40*/  FMUL.FTZ R104, R104, R0.reuse ;  /* 0x0000000068687220 */ /* 0x080fe20000410000 */
[----:B------:R-:W-:Y:S01]  /*5f50*/  HGMMA.64x16x16.F32.BF16 R176, gdesc[UR56], RZ, !UPT, gsb0 ;  /* 0x0020000038b079f0 */ /* 0x000fe2000c0018ff */
[----:B------:R-:W-:Y:S01]  /*5f60*/  UMOV UR56, UR10 ;  /* 0x0000000a00387c82 */ /* 0x000fe20008000000 */
[----:B------:R-:W-:Y:S01]  /*5f70*/  UMOV UR57, UR11 ;  /* 0x0000000b00397c82 */ /* 0x000fe20008000000 */
[----:B------:R-:W-:Y:S01]  /*5f80*/  UMOV UR58, UR5 ;  /* 0x00000005003a7c82 */ /* 0x000fe20008000000 */
[----:B------:R-:W-:Y:S01]  /*5f90*/  UMOV UR59, 0x40000040 ;  /* 0x40000040003b7882 */ /* 0x000fe20000000000 */
[----:B------:R-:W-:Y:S01]  /*5fa0*/  UIADD3 UR5, UR4, 0x200, URZ ;  /* 0x0000020004057890 */ /* 0x000fe2000fffe03f */
        /* <DEDUP_REMOVED lines=103> */
[----:B------:R-:W-:Y:S02]  /*6620*/  R2UR UR10, R8 ;  /* 0x00000000080a72ca */ /* 0x000fe400000e0000 */
[----:B------:R-:W-:Y:S01]  /*6630*/  R2UR UR11, R9 ;  /* 0x00000000090b72ca */ /* 0x000fe200000e0000 */
[----:B------:R-:W-:Y:S02]  /*6640*/  WARPGROUP.DEPBAR.LE gsb0, 0x0 ;  /* 0x00008000000079c5 */ /* 0x000fe40000010000 */
[----:B-1----:R-:W-:-:S06]  /*6650*/  WARPGROUP.ARRIVE ;  /* 0x00000000000079c5 */ /* 0x002fcc0000000000 */
        /* <DEDUP_REMOVED lines=36> */
[----:B------:R-:W-:Y:S02]  /*68a0*/  UIADD3 UR5, UR4, 0x104, URZ ;  /* 0x0000010404057890 */ /* 0x000fe4000fffe03f */
[----:B------:R-:W-:Y:S01]  /*68b0*/  UIADD3 UR18, UR4, 0x284, URZ ;  /* 0x0000028404127890 */ /* 0x000fe2000fffe03f */
[----:B------:R-:W-:Y:S01]  /*68c0*/  UMOV UR19, 0x40000040 ;  /* 0x4000004000137882 */ /* 0x000fe20000000000 */
        /* <DEDUP_REMOVED lines=142> */
[----:B------:R-:W-:Y:S02]  /*71b0*/  R2UR UR14, R6 ;  /* 0x00000000060e72ca */ /* 0x000fe400000e0000 */
[----:B------:R-:W-:-:S11]  /*71c0*/  R2UR UR15, R7 ;  /* 0x00000000070f72ca */ /* 0x000fd600000e0000 */
        /* <DEDUP_REMOVED lines=252> */
[----:B------:R-:W-:-:S03]  /*8190*/  UIADD3 UR6, UR4, 0x906, URZ ;  /* 0x0000090604067890 */ /* 0x000fc6000fffe03f */
[----:B------:R-:W-:Y:S01]  /*81a0*/  UMOV UR4, UR14 ;  /* 0x0000000e00047c82 */ /* 0x000fe20008000000 */
        /* <DEDUP_REMOVED lines=24> */
.L_x_19:
[----:B------:R-:W-:Y:S02]  /*8330*/  R2UR UR4, R3 ;  /* 0x00000000030472ca */ /* 0x000fe400000e0000 */
[----:B------:R-:W-:-:S11]  /*8340*/  R2UR UR5, R229 ;  /* 0x00000000e50572ca */ /* 0x000fd600000e0000 */
[----:B------:R-:W-:Y:S02]  /*8350*/  ULEA UR4, UR60, UR4, 0x3 ;  /* 0x000000043c047291 */ /* 0x000fe4000f8e183f */
[----:B------:R-:W-:-:S05]  /*8360*/  IMAD.U32 R0, RZ, RZ, UR5 ;  /* 0x00000005ff007e24 */ /* 0x000fca000f8e00ff */
[----:B------:R-:W-:-:S04]  /*8370*/  SHF.L.U32 R0, R0, 0x1f, RZ ;  /* 0x0000001f00007819 */ /* 0x000fc800000006ff */
[----:B------:R1:W2:Y:S01]  /*8380*/  SYNCS.PHASECHK.TRANS64.TRYWAIT P1, [UR4+0x38850], R0 ;  /* 0x03885000ff0075a7 */ /* 0x0002a20008020144 */
[----:B------:R-:W-:Y:S05]  /*8390*/  @!P0 BRA `(.L_x_20) ;  /* 0x0000000000048947 */ /* 0x000fea0003800000 */
[----:B------:R-:W-:Y:S01]  /*83a0*/  BPT.TRAP 0x1 ;  /* 0x000000040000795c */ /* 0x000fe20000300000 */
.L_x_20:
[----:B--2---:R-:W-:Y:S05]  /*83b0*/  @P1 BRA `(.L_x_21) ;  /* 0x0000000000081947 */ /* 0x004fea0003800000 */
[----:B------:R-:W2:Y:S02]  /*83c0*/  SYNCS.PHASECHK.TRANS64.TRYWAIT P1, [UR4+0x38850], R0 ;  /* 0x03885000ff0075a7 */ /* 0x000ea40008020144 */
[----:B--2---:R-:W-:Y:S05]  /*83d0*/  @!P1 BRA `(.L_x_22) ;  /* 0x0000008400409947 */ /* 0x004fea0003800000 */
.L_x_21:
[----:B------:R-:W-:Y:S01]  /*83e0*/  R2UR UR5, R3 ;  /* 0x00000000030572ca */ /* 0x000fe200000e0000 */
[----:B------:R-:W-:Y:S01]  /*83f0*/  WARPGROUP.ARRIVE ;  /* 0x00000000000079c5 */ /* 0x000fe20000000000 */
[----:B------:R-:W-:-:S11]  /*8400*/  UMOV UR7, 0x40000040 ;  /* 0x4000004000077882 */ /* 0x000fd60000000000 */
[----:B------:R-:W-:-:S04]  /*8410*/  UIADD3 UR5, UR5, 0x400, URZ ;  /* 0x0000040005057890 */ /* 0x000fc8000fffe03f */
[----:B------:R-:W-:-:S04]  /*8420*/  USHF.R.U32.HI UR5, URZ, 0x4, UR5 ;  /* 0x000000043f057899 */ /* 0x000fc80008011605 */
[----:B------:R-:W-:-:S04]  /*8430*/  ULOP3.LUT UR5, UR5, 0x3fff, URZ, 0xc0, !UPT ;  /* 0x00003fff05057892 */ /* 0x000fc8000f8ec03f */
[----:B------:R-:W-:-:S04]  /*8440*/  ULOP3.LUT UR5, UR5, 0x2800000, URZ, 0xfc, !UPT ;  /* 0x0280000005057892 */ /* 0x000fc8000f8efc3f */
[----:B------:R-:W-:-:S07]  /*8450*/  UIMAD UR5, UR60, 0xa00, UR5 ;  /* 0x00000a003c0578a4 */ /* 0x000fce000f8e0205 */
[----:B------:R-:W-:Y:S02]  /*8460*/  UMOV UR6, UR5 ;  /* 0x0000000500067c82 */ /* 0x000fe40008000000 */
[----:B------:R-:W-:Y:S01]  /*8470*/  HGMMA.64x256x16.F32.BF16 R24, R208, gdesc[UR4].tnspB, R24, gsb0 ;  /* 0x43e00004d0187df0 */ /* 0x000fe20008001818 */
[----:B------:R-:W-:Y:S01]  /*8480*/  UIADD3 UR6, UR5, 0x80, URZ ;  /* 0x0000008005067890 */ /* 0x000fe2000fffe03f */
[----:B------:R-:W-:Y:S01]  /*8490*/  UMOV UR7, 0x40000040 ;  /* 0x4000004000077882 */ /* 0x000fe20000000000 */
[----:B------:R-:W-:Y:S02]  /*84a0*/  WARPGROUP.DEPBAR.LE gsb0, 0x0 ;  /* 0x00008000000079c5 */ /* 0x000fe40000010000 */
[----:B------:R-:W-:-:S15]  /*84b0*/  WARPGROUP.ARRIVE ;  /* 0x00000000000079c5 */ /* 0x000fde0000000000 */
[----:B------:R-:W-:-:S08]  /*84c0*/  NOP ;  /* 0x0000000000007918 */ /* 0x000fd00000000000 */
        /* <DEDUP_REMOVED lines=18> */
[----:B------:R-:W-:Y:S03]  /*85f0*/  HGMMA.64x256x16.F32.BF16 R24, R192, gdesc[UR4].tnspB, R24, gsb0 ;  /* 0x43e00004c0187df0 */ /* 0x000fe60008001818 */
[----:B------:R-:W-:Y:S02]  /*8600*/  WARPGROUP.DEPBAR.LE gsb0, 0x0 ;  /* 0x00008000000079c5 */ /* 0x000fe40000010000 */
[----:B------:R-:W-:Y:S05]  /*8610*/  @!P0 BRA `(.L_x_23) ;  /* 0x0000000000048947 */ /* 0x000fea0003800000 */
[----:B------:R-:W-:Y:S01]  /*8620*/  BPT.TRAP 0x1 ;  /* 0x000000040000795c */ /* 0x000fe20000300000 */
.L_x_23:
[----:B------:R-:W-:Y:S01]  /*8630*/  FMUL.FTZ R184, R184, UR39 ;  /* 0x00000027b8b87c20 */ /* 0x000fe20008410000 */
[----:B------:R-:W-:Y:S01]  /*8640*/  FMUL.FTZ R193, R186, UR39 ;  /* 0x00000027bac17c20 */ /* 0x000fe20008410000 */
[----:B------:R-:W-:Y:S01]  /*8650*/  FMUL.FTZ R185, R185, UR39 ;  /* 0x00000027b9b97c20 */ /* 0x000fe20008410000 */
[----:B------:R-:W-:Y:S01]  /*8660*/  FMUL.FTZ R186, R187, UR39 ;  /* 0x00000027bbba7c20 */ /* 0x000fe20008410000 */
[----:B------:R-:W-:Y:S01]  /*8670*/  FMUL.FTZ R187, R188, UR39 ;  /* 0x00000027bcbb7c20 */ /* 0x000fe20008410000 */
[----:B------:R-:W-:Y:S01]  /*8680*/  FMUL.FTZ R188, R189, UR39 ;  /* 0x00000027bdbc7c20 */ /* 0x000fe20008410000 */
[----:B------:R-:W1:Y:S01]  /*8690*/  MUFU.TANH R184, R184 ;  /* 0x000000b800b87308 */ /* 0x000e620000002400 */
[----:B------:R-:W-:Y:S01]  /*86a0*/  FMUL.FTZ R189, R190, UR39 ;  /* 0x00000027bebd7c20 */ /* 0x000fe20008410000 */
[----:B------:R-:W-:Y:S01]  /*86b0*/  FMUL.FTZ R190, R191, UR39 ;  /* 0x00000027bfbe7c20 */ /* 0x000fe20008410000 */
[----:B------:R-:W-:Y:S01]  /*86c0*/  FMUL.FTZ R176, R176, UR39 ;  /* 0x00000027b0b07c20 */ /* 0x000fe20008410000 */
[----:B------:R-:W-:Y:S01]  /*86d0*/  FMUL.FTZ R178, R178, UR39 ;  /* 0x00000027b2b27c20 */ /* 0x000fe20008410000 */
[----:B------:R-:W-:Y:S01]  /*86e0*/  FMUL.FTZ R177, R177, UR39 ;  /* 0x00000027b1b17c20 */ /* 0x000fe20008410000 */
[----:B------:R-:W-:Y:S01]  /*86f0*/  FMUL.FTZ R179, R179, UR39 ;  /* 0x00000027b3b37c20 */ /* 0x000fe20008410000 */
[----:B------:R-:W-:Y:S01]  /*8700*/  FMUL.FTZ R180, R180, UR39 ;  /* 0x00000027b4b47c20 */ /* 0x000fe20008410000 */
[----:B------:R-:W3:Y:S01]  /*8710*/  MUFU.TANH R193, R193 ;  /* 0x000000c100c17308 */ /* 0x000ee20000002400 */
[----:B------:R-:W-:Y:S01]  /*8720*/  FMUL.FTZ R182, R182, UR39 ;  /* 0x00000027b6b67c20 */ /* 0x000fe20008410000 */
[----:B------:R-:W-:Y:S01]  /*8730*/  FMUL.FTZ R181, R181, UR39 ;  /* 0x00000027b5b57c20 */ /* 0x000fe20008410000 */
[----:B------:R-:W-:Y:S01]  /*8740*/  FMUL.FTZ R192, R161, UR39 ;  /* 0x00000027a1c07c20 */ /* 0x000fe20008410000 */
[----:B------:R-:W-:Y:S01]  /*8750*/  FMUL.FTZ R183, R183, UR39 ;  /* 0x00000027b7b77c20 */ /* 0x000fe20008410000 */
[----:B------:R-:W-:Y:S01]  /*8760*/  FMUL.FTZ R161, R163, UR39 ;  /* 0x00000027a3a17c20 */ /* 0x000fe20008410000 */
[----:B------:R-:W-:Y:S01]  /*8770*/  FMUL.FTZ R168, R168, UR39 ;  /* 0x00000027a8a87c20 */ /* 0x000fe20008410000 */
[----:B------:R-:W-:Y:S01]  /*8780*/  FMUL.FTZ R163, R167, UR39 ;  /* 0x00000027a7a37c20 */ /* 0x000fe20008410000 */
[----:B------:R-:W4:Y:S01]  /*8790*/  MUFU.TANH R185, R185 ;  /* 0x000000b900b97308 */ /* 0x000f220000002400 */
[----:B-12---:R-:W-:Y:S01]  /*87a0*/  FMNMX.FTZ R0, R184, R21, !PT ;  /* 0x00000015b8007209 */ /* 0x006fe20007810000 */
[----:B------:R-:W-:Y:S01]  /*87b0*/  FMUL.FTZ R167, R153, UR39 ;  /* 0x0000002799a77c20 */ /* 0x000fe20008410000 */
[----:B------:R-:W-:Y:S01]  /*87c0*/  FMUL.FTZ R170, R170, UR39 ;  /* 0x00000027aaaa7c20 */ /* 0x000fe20008410000 */
[----:B------:R-:W-:Y:S01]  /*87d0*/  FMUL.FTZ R169, R169, UR39 ;  /* 0x00000027a9a97c20 */ /* 0x000fe20008410000 */
[----:B------:R-:W-:Y:S01]  /*87e0*/  FMUL.FTZ R171, R171, UR39 ;  /* 0x00000027abab7c20 */ /* 0x000fe20008410000 */
[----:B------:R-:W-:Y:S01]  /*87f0*/  FMUL.FTZ R172, R172, UR39 ;  /* 0x00000027acac7c20 */ /* 0x000fe20008410000 */
[----:B------:R-:W-:Y:S01]  /*8800*/  FMUL.FTZ R191, R173, UR39 ;  /* 0x00000027adbf7c20 */ /* 0x000fe20008410000 */
[----:B------:R-:W1:Y:S01]  /*8810*/  MUFU.TANH R186, R186 ;  /* 0x000000ba00ba7308 */ /* 0x000e620000002400 */
[----:B---3--:R-:W-:Y:S01]  /*8820*/  FMNMX.FTZ R3, R193, R20, !PT ;  /* 0x00000014c1037209 */ /* 0x008fe20007810000 */
[----:B------:R-:W-:Y:S01]  /*8830*/  FMUL.FTZ R173, R174, UR39 ;  /* 0x00000027aead7c20 */ /* 0x000fe20008410000 */
[----:B------:R-:W-:Y:S01]  /*8840*/  FMUL.FTZ R174, R175, UR39 ;  /* 0x00000027afae7c20 */ /* 0x000fe20008410000 */
[----:B------:R-:W-:Y:S01]  /*8850*/  FMUL.FTZ R175, R160, UR39 ;  /* 0x00000027a0af7c20 */ /* 0x000fe20008410000 */
[----:B------:R-:W-:Y:S01]  /*8860*/  FMUL.FTZ R160, R162, UR39 ;  /* 0x00000027a2a07c20 */ /* 0x000fe20008410000 */
[----:B------:R-:W-:Y:S01]  /*8870*/  FMUL.FTZ R164, R164, UR39 ;  /* 0x00000027a4a47c20 */ /* 0x000fe20008410000 */
[----:B------:R-:W-:Y:S01]  /*8880*/  FMUL.FTZ R162, R166, UR39 ;  /* 0x00000027a6a27c20 */ /* 0x000fe20008410000 */
[----:B------:R-:W2:Y:S01]  /*8890*/  MUFU.TANH R187, R187 ;  /* 0x000000bb00bb7308 */ /* 0x000ea20000002400 */
[----:B----4-:R-:W-:Y:S01]  /*88a0*/  FMNMX.FTZ R0, R185, R0, !PT ;  /* 0x00000000b9007209 */ /* 0x010fe20007810000 */
[----:B------:R-:W-:Y:S01]  /*88b0*/  FMUL.FTZ R165, R165, UR39 ;  /* 0x00000027a5a57c20 */ /* 0x000fe20008410000 */
[----:B------:R-:W-:Y:S01]  /*88c0*/  FMUL.FTZ R166, R152, UR39 ;  /* 0x0000002798a67c20 */ /* 0x000fe20008410000 */
[----:B------:R-:W-:Y:S01]  /*88d0*/  FMUL.FTZ R152, R154, UR39 ;  /* 0x000000279a987c20 */ /* 0x000fe20008410000 */
[----:B------:R-:W-:Y:S01]  /*88e0*/  FMUL.FTZ R154, R156, UR39 ;  /* 0x000000279c9a7c20 */ /* 0x000fe20008410000 */
[----:B------:R-:W-:Y:S01]  /*88f0*/  FMUL.FTZ R156, R158, UR39 ;  /* 0x000000279e9c7c20 */ /* 0x000fe20008410000 */
[----:B------:R-:W-:Y:S01]  /*8900*/  ULDC UR5, c[0x0][0x988] ;  /* 0x0002620000057ab9 */ /* 0x000fe20000000800 */
[----:B------:R-:W3:Y:S01]  /*8910*/  MUFU.TANH R189, R189 ;  /* 0x000000bd00bd7308 */ /* 0x000ee20000002400 */
[----:B-1----:R-:W-:Y:S01]  /*8920*/  FMNMX.FTZ R2, R186, R3, !PT ;  /* 0x00000003ba027209 */ /* 0x002fe20007810000 */
[----:B------:R-:W1:Y:S01]  /*8930*/  S2UR UR6, SR_CgaCtaId ;  /* 0x00000000000679c3 */ /* 0x000e620000008800 */
[----:B------:R-:W-:-:S05]  /*8940*/  UIADD3 UR61, UR61, 0x38840, URZ ;  /* 0x000388403d3d7890 */ /* 0x000fca000fffe03f */
[----:B------:R-:W4:Y:S01]  /*8950*/  MUFU.TANH R188, R188 ;  /* 0x000000bc00bc7308 */ /* 0x000f220000002400 */
[----:B--2---:R-:W-:-:S07]  /*8960*/  FMNMX.FTZ R3, R187, R0, !PT ;  /* 0x00000000bb037209 */ /* 0x004fce0007810000 */
[----:B------:R-:W2:Y:S01]  /*8970*/  MUFU.TANH R190, R190 ;  /* 0x000000be00be7308 */ /* 0x000ea20000002400 */
[----:B---3--:R-:W-:-:S07]  /*8980*/  FMNMX.FTZ R153, R189, R2, !PT ;  /* 0x00000002bd997209 */ /* 0x008fce0007810000 */
[----:B------:R-:W3:Y:S01]  /*8990*/  MUFU.TANH R176, R176 ;  /* 0x000000b000b07308 */ /* 0x000ee20000002400 */
[----:B----4-:R-:W-:Y:S01]  /*89a0*/  FMNMX.FTZ R3, R188, R3, !PT ;  /* 0x00000003bc037209 */ /* 0x010fe20007810000 */
[----:B-1----:R-:W-:-:S06]  /*89b0*/  UPRMT UR61, UR6, 0x654, UR61 ;  /* 0x00000654063d7896 */ /* 0x002fcc000800003d */
[----:B------:R-:W1:Y:S01]  /*89c0*/  MUFU.TANH R178, R178 ;  /* 0x000000b200b27308 */ /* 0x000e620000002400 */
[----:B--2---:R-:W-:Y:S02]  /*89d0*/  FMNMX.FTZ R153, R190, R153, !PT ;  /* 0x00000099be997209 */ /* 0x004fe40007810000 */
[----:B------:R-:W-:Y:S05]  /*89e0*/  SYNCS.ARRIVE.TRANS64.RED.A1T0 RZ, [UR61], RZ ;  /* 0x000000ffffff79a7 */ /* 0x000fea000810043d */
[----:B------:R-:W2:Y:S01]  /*89f0*/  MUFU.TANH R177, R177 ;  /* 0x000000b100b17308 */ /* 0x000ea20000002400 */
[----:B---3--:R-:W-:-:S07]  /*8a00*/  FMNMX.FTZ R0, R176, R3, !PT ;  /* 0x00000003b0007209 */ /* 0x008fce0007810000 */
[----:B------:R-:W3:Y:S01]  /*8a10*/  MUFU.TANH R179, R179 ;  /* 0x000000b300b37308 */ /* 0x000ee20000002400 */
[----:B-1----:R-:W-:Y:S01]  /*8a20*/  FMNMX.FTZ R2, R178, R153, !PT ;  /* 0x00000099b2027209 */ /* 0x002fe20007810000 */
[----:B------:R-:W-:-:S06]  /*8a30*/  FMUL.FTZ R153, R155, UR39 ;  /* 0x000000279b997c20 */ /* 0x000fcc0008410000 */
[----:B------:R-:W1:Y:S01]  /*8a40*/  MUFU.TANH R180, R180 ;  /* 0x000000b400b47308 */ /* 0x000e620000002400 */
[----:B--2---:R-:W-:-:S07]  /*8a50*/  FMNMX.FTZ R3, R177, R0, !PT ;  /* 0x00000000b1037209 */ /* 0x004fce0007810000 */
[----:B------:R-:W2:Y:S01]  /*8a60*/  MUFU.TANH R182, R182 ;  /* 0x000000b600b67308 */ /* 0x000ea20000002400 */
[----:B---3--:R-:W-:-:S07]  /*8a70*/  FMNMX.FTZ R195, R179, R2, !PT ;  /* 0x00000002b3c37209 */ /* 0x008fce0007810000 */
[----:B------:R-:W3:Y:S01]  /*8a80*/  MUFU.TANH R181, R181 ;  /* 0x000000b500b57308 */ /* 0x000ee20000002400 */
[----:B-1----:R-:W-:-:S07]  /*8a90*/  FMNMX.FTZ R0, R180, R3, !PT ;  /* 0x00000003b4007209 */ /* 0x002fce0007810000 */
        /* <DEDUP_REMOVED lines=9> */
[----:B---3--:R-:W-:Y:S01]  /*8b30*/  FMNMX.FTZ R2, R170, R155, !PT ;  /* 0x0000009baa027209 */ /* 0x008fe20007810000 */
[----:B------:R-:W-:-:S06]  /*8b40*/  FMUL.FTZ R155, R157, UR39 ;  /* 0x000000279d9b7c20 */ /* 0x000fcc0008410000 */
        /* <DEDUP_REMOVED lines=21> */
[----:B--2---:R-:W-:Y:S01]  /*8ca0*/  FMNMX.FTZ R0, R164, R157, !PT ;  /* 0x0000009da4007209 */ /* 0x004fe20007810000 */
[----:B------:R-:W-:-:S06]  /*8cb0*/  FMUL.FTZ R157, R159, UR39 ;  /* 0x000000279f9d7c20 */ /* 0x000fcc0008410000 */
        /* <DEDUP_REMOVED lines=17> */
[----:B--2---:R-:W-:Y:S02]  /*8dd0*/  FMNMX.FTZ R2, R156, R159, !PT ;  /* 0x0000009f9c027209 */ /* 0x004fe40007810000 */
[----:B---3--:R-:W-:-:S05]  /*8de0*/  FMNMX.FTZ R0, R155, R0, !PT ;  /* 0x000000009b007209 */ /* 0x008fca0007810000 */
[----:B------:R-:W2:Y:S01]  /*8df0*/  SHFL.BFLY PT, R3, R0, 0x2, 0x1f ;  /* 0x0c401f0000037f89 */ /* 0x000ea200000e0000 */
[----:B-1----:R-:W-:-:S05]  /*8e00*/  FMNMX.FTZ R2, R157, R2, !PT ;  /* 0x000000029d027209 */ /* 0x002fca0007810000 */
[----:B------:R-:W1:Y:S01]  /*8e10*/  SHFL.BFLY PT, R159, R2, 0x2, 0x1f ;  /* 0x0c401f00029f7f89 */ /* 0x000e6200000e0000 */
[----:B--2---:R-:W-:-:S05]  /*8e20*/  FMNMX.FTZ R158, R0, R3, !PT ;  /* 0x00000003009e7209 */ /* 0x004fca0007810000 */
[----:B------:R-:W0:Y:S01]  /*8e30*/  SHFL.BFLY PT, R3, R158, 0x1, 0x1f ;  /* 0x0c201f009e037f89 */ /* 0x000e2200000e0000 */
[----:B-1----:R-:W-:-:S05]  /*8e40*/  FMNMX.FTZ R159, R2, R159, !PT ;  /* 0x0000009f029f7209 */ /* 0x002fca0007810000 */
[----:B------:R-:W1:Y:S01]  /*8e50*/  SHFL.BFLY PT, R194, R159, 0x1, 0x1f ;  /* 0x0c201f009fc27f89 */ /* 0x000e6200000e0000 */
[----:B0-----:R-:W-:-:S05]  /*8e60*/  FMNMX.FTZ R4, R158, R3, !PT ;  /* 0x000000039e047209 */ /* 0x001fca0007810000 */
[----:B------:R-:W-:Y:S01]  /*8e70*/  FADD.FTZ R21, -R4, R21 ;  /* 0x0000001504157221 */ /* 0x000fe20000010100 */
[----:B-1----:R-:W-:-:S03]  /*8e80*/  FMNMX.FTZ R3, R159, R194, !PT ;  /* 0x000000c29f037209 */ /* 0x002fc60007810000 */
[----:B------:R-:W-:Y:S02]  /*8e90*/  FMUL.FTZ R194, R21, UR5 ;  /* 0x0000000515c27c20 */ /* 0x000fe40008410000 */
[----:B------:R-:W-:Y:S02]  /*8ea0*/  FADD.FTZ R20, -R3, R20 ;  /* 0x0000001403147221 */ /* 0x000fe40000010100 */
[----:B------:R0:W-:Y:S02]  /*8eb0*/  MUFU.EX2 R0, R194 ;  /* 0x000000c200007308 */ /* 0x0001e40000000800 */
[----:B------:R-:W-:Y:S01]  /*8ec0*/  FMUL.FTZ R2, R20, UR5 ;  /* 0x0000000514027c20 */ /* 0x000fe20008410000 */
[----:B------:R-:W-:-:S04]  /*8ed0*/  FMUL.FTZ R20, R4, UR5 ;  /* 0x0000000504147c20 */ /* 0x000fc80008410000 */
[--C-:B------:R-:W-:Y:S01]  /*8ee0*/  FFMA.FTZ R21, R184, UR5, -R20.reuse ;  /* 0x00000005b8157c23 */ /* 0x100fe20008010814 */
[--C-:B0-----:R-:W-:Y:S01]  /*8ef0*/  FFMA.FTZ R194, R154, UR5, -R20.reuse ;  /* 0x000000059ac27c23 */ /* 0x101fe20008010814 */
[----:B------:R-:W-:Y:S01]  /*8f00*/  FMUL.FTZ R154, R3, UR5 ;  /* 0x00000005039a7c20 */ /* 0x000fe20008410000 */
[--C-:B------:R-:W-:Y:S01]  /*8f10*/  FFMA.FTZ R208, R185, UR5, -R20.reuse ;  /* 0x00000005b9d07c23 */ /* 0x100fe20008010814 */
[----:B------:R-:W-:Y:S01]  /*8f20*/  MUFU.EX2 R2, R2 ;  /* 0x0000000200027308 */ /* 0x000fe20000000800 */
[----:B------:R-:W-:Y:S01]  /*8f30*/  FFMA.FTZ R210, R187, UR5, -R20 ;  /* 0x00000005bbd27c23 */ /* 0x000fe20008010814 */
[--C-:B------:R-:W-:Y:S01]  /*8f40*/  FFMA.FTZ R209, R193, UR5, -R154.reuse ;  /* 0x00000005c1d17c23 */ /* 0x100fe2000801089a */
[--C-:B------:R-:W-:Y:S01]  /*8f50*/  FFMA.FTZ R158, R186, UR5, -R154.reuse ;  /* 0x00000005ba9e7c23 */ /* 0x100fe2000801089a */
[----:B------:R-:W-:Y:S01]  /*8f60*/  FFMA.FTZ R211, R189, UR5, -R154 ;  /* 0x00000005bdd37c23 */ /* 0x000fe2000801089a */
[--C-:B------:R-:W-:Y:S01]  /*8f70*/  FFMA.FTZ R195, R188, UR5, -R20.reuse ;  /* 0x00000005bcc37c23 */ /* 0x100fe20008010814 */
[----:B------:R-:W-:Y:S01]  /*8f80*/  FFMA.FTZ R198, R164, UR5, -R20 ;  /* 0x00000005a4c67c23 */ /* 0x000fe20008010814 */
[----:B------:R-:W-:Y:S01]  /*8f90*/  FFMA.FTZ R164, R190, UR5, -R154 ;  /* 0x00000005bea47c23 */ /* 0x000fe2000801089a */
[----:B------:R-:W0:Y:S01]  /*8fa0*/  MUFU.EX2 R21, R21 ;  /* 0x0000001500157308 */ /* 0x000e220000000800 */
[--C-:B------:R-:W-:Y:S01]  /*8fb0*/  FFMA.FTZ R204, R176, UR5, -R20.reuse ;  /* 0x00000005b0cc7c23 */ /* 0x100fe20008010814 */
[----:B------:R-:W-:Y:S01]  /*8fc0*/  FFMA.FTZ R185, R181, UR5, -R20 ;  /* 0x00000005b5b97c23 */ /* 0x000fe20008010814 */
[----:B------:R-:W-:Y:S01]  /*8fd0*/  FFMA.FTZ R205, R178, UR5, -R154 ;  /* 0x00000005b2cd7c23 */ /* 0x000fe2000801089a */
[--C-:B------:R-:W-:Y:S01]  /*8fe0*/  FFMA.FTZ R181, R169, UR5, -R20.reuse ;  /* 0x00000005a9b57c23 */ /* 0x100fe20008010814 */
[--C-:B------:R-:W-:Y:S01]  /*8ff0*/  FFMA.FTZ R169, R192, UR5, -R20.reuse ;  /* 0x00000005c0a97c23 */ /* 0x100fe20008010814 */
[--C-:B------:R-:W-:Y:S01]  /*9000*/  FFMA.FTZ R187, R177, UR5, -R20.reuse ;  /* 0x00000005b1bb7c23 */ /* 0x100fe20008010814 */
[----:B------:R-:W-:Y:S01]  /*9010*/  FFMA.FTZ R192, R166, UR5, -R20 ;  /* 0x00000005a6c07c23 */ /* 0x000fe20008010814 */
[----:B------:R-:W1:Y:S01]  /*9020*/  MUFU.EX2 R209, R209 ;  /* 0x000000d100d17308 */ /* 0x000e620000000800 */
[----:B------:R-:W-:Y:S01]  /*9030*/  FFMA.FTZ R166, R179, UR5, -R154 ;  /* 0x00000005b3a67c23 */ /* 0x000fe2000801089a */
[----:B------:R-:W-:Y:S01]  /*9040*/  FFMA.FTZ R206, R180, UR5, -R20 ;  /* 0x00000005b4ce7c23 */ /* 0x000fe20008010814 */
[----:B------:R-:W-:Y:S01]  /*9050*/  FFMA.FTZ R207, R182, UR5, -R154 ;  /* 0x00000005b6cf7c23 */ /* 0x000fe2000801089a */
[--C-:B------:R-:W-:Y:S01]  /*9060*/  FFMA.FTZ R200, R168, UR5, -R20.reuse ;  /* 0x00000005a8c87c23 */ /* 0x100fe20008010814 */
[--C-:B------:R-:W-:Y:S01]  /*9070*/  FFMA.FTZ R202, R172, UR5, -R20.reuse ;  /* 0x00000005acca7c23 */ /* 0x100fe20008010814 */
[--C-:B------:R-:W-:Y:S01]  /*9080*/  FFMA.FTZ R177, R191, UR5, -R20.reuse ;  /* 0x00000005bfb17c23 */ /* 0x100fe20008010814 */
[--C-:B------:R-:W-:Y:S01]  /*9090*/  FFMA.FTZ R196, R175, UR5, -R20.reuse ;  /* 0x00000005afc47c23 */ /* 0x100fe20008010814 */
[----:B------:R-:W2:Y:S01]  /*90a0*/  MUFU.EX2 R208, R208 ;  /* 0x000000d000d07308 */ /* 0x000ea20000000800 */
[----:B0-----:R-:W-:Y:S01]  /*90b0*/  FFMA.FTZ R17, R0, R17, R21 ;  /* 0x0000001100117223 */ /* 0x001fe20000010015 */
[--C-:B------:R-:W-:Y:S01]  /*90c0*/  FFMA.FTZ R165, R165, UR5, -R20.reuse ;  /* 0x00000005a5a57c23 */ /* 0x100fe20008010814 */
[--C-:B------:R-:W-:Y:S01]  /*90d0*/  FFMA.FTZ R159, R167, UR5, -R20.reuse ;  /* 0x00000005a79f7c23 */ /* 0x100fe20008010814 */
[----:B------:R-:W-:Y:S01]  /*90e0*/  FFMA.FTZ R155, R155, UR5, -R20 ;  /* 0x000000059b9b7c23 */ /* 0x000fe20008010814 */
[--C-:B------:R-:W-:Y:S01]  /*90f0*/  FFMA.FTZ R168, R183, UR5, -R154.reuse ;  /* 0x00000005b7a87c23 */ /* 0x100fe2000801089a */
[--C-:B------:R-:W-:Y:S01]  /*9100*/  FFMA.FTZ R172, R174, UR5, -R154.reuse ;  /* 0x00000005aeac7c23 */ /* 0x100fe2000801089a */
[--C-:B------:R-:W-:Y:S01]  /*9110*/  FFMA.FTZ R201, R170, UR5, -R154.reuse ;  /* 0x00000005aac97c23 */ /* 0x100fe2000801089a */
[----:B------:R-:W0:Y:S01]  /*9120*/  MUFU.EX2 R158, R158 ;  /* 0x0000009e009e7308 */ /* 0x000e220000000800 */
[----:B-1----:R-:W-:Y:S01]  /*9130*/  FFMA.FTZ R5, R2, R5, R209 ;  /* 0x0000000502057223 */ /* 0x002fe200000100d1 */
[--C-:B------:R-:W-:Y:S01]  /*9140*/  FFMA.FTZ R170, R171, UR5, -R154.reuse ;  /* 0x00000005abaa7c23 */ /* 0x100fe2000801089a */
[--C-:B------:R-:W-:Y:S01]  /*9150*/  FFMA.FTZ R199, R162, UR5, -R154.reuse ;  /* 0x00000005a2c77c23 */ /* 0x100fe2000801089a */
[--C-:B------:R-:W-:Y:S01]  /*9160*/  FFMA.FTZ R203, R173, UR5, -R154.reuse ;  /* 0x00000005adcb7c23 */ /* 0x100fe2000801089a */
[--C-:B------:R-:W-:Y:S01]  /*9170*/  FFMA.FTZ R197, R160, UR5, -R154.reuse ;  /* 0x00000005a0c57c23 */ /* 0x100fe2000801089a */
[--C-:B------:R-:W-:Y:S01]  /*9180*/  FFMA.FTZ R160, R161, UR5, -R154.reuse ;  /* 0x00000005a1a07c23 */ /* 0x100fe2000801089a */
[----:B------:R-:W-:Y:S01]  /*9190*/  FFMA.FTZ R193, R152, UR5, -R154 ;  /* 0x0000000598c17c23 */ /* 0x000fe2000801089a */
[----:B------:R-:W1:Y:S01]  /*91a0*/  MUFU.EX2 R210, R210 ;  /* 0x000000d200d27308 */ /* 0x000e620000000800 */
[----:B--2---:R-:W-:-:S07]  /*91b0*/  FADD.FTZ R17, R208, R17 ;  /* 0x00000011d0117221 */ /* 0x004fce0000010000 */
[----:B------:R-:W2:Y:S01]  /*91c0*/  MUFU.EX2 R211, R211 ;  /* 0x000000d300d37308 */ /* 0x000ea20000000800 */
[----:B0-----:R-:W-:-:S07]  /*91d0*/  FADD.FTZ R20, R158, R5 ;  /* 0x000000059e147221 */ /* 0x001fce0000010000 */
[----:B------:R-:W0:Y:S01]  /*91e0*/  MUFU.EX2 R195, R195 ;  /* 0x000000c300c37308 */ /* 0x000e220000000800 */
[----:B-1----:R-:W-:-:S07]  /*91f0*/  FADD.FTZ R174, R210, R17 ;  /* 0x00000011d2ae7221 */ /* 0x002fce0000010000 */
        /* <DEDUP_REMOVED lines=11> */
[----:B-1----:R-:W-:Y:S01]  /*92b0*/  FADD.FTZ R17, R187, R162 ;  /* 0x000000a2bb117221 */ /* 0x002fe20000010000 */
[----:B------:R-:W-:-:S06]  /*92c0*/  FFMA.FTZ R162, R163, UR5, -R154 ;  /* 0x00000005a3a27c23 */ /* 0x000fcc000801089a */
        /* <DEDUP_REMOVED lines=15> */
[----:B0-----:R-:W-:Y:S01]  /*93c0*/  FADD.FTZ R17, R181, R152 ;  /* 0x00000098b5117221 */ /* 0x001fe20000010000 */
[--C-:B------:R-:W-:Y:S01]  /*93d0*/  FFMA.FTZ R152, R153, UR5, -R154.reuse ;  /* 0x0000000599987c23 */ /* 0x100fe2000801089a */
[----:B------:R-:W-:-:S05]  /*93e0*/  FFMA.FTZ R153, R157, UR5, -R154 ;  /* 0x000000059d997c23 */ /* 0x000fca000801089a */
[----:B------:R-:W0:Y:S01]  /*93f0*/  MUFU.EX2 R203, R203 ;  /* 0x000000cb00cb7308 */ /* 0x000e220000000800 */
[----:B-1----:R-:W-:-:S07]  /*9400*/  FADD.FTZ R20, R170, R5 ;  /* 0x00000005aa147221 */ /* 0x002fce0000010000 */
[----:B------:R-:W1:Y:S01]  /*9410*/  MUFU.EX2 R177, R177 ;  /* 0x000000b100b17308 */ /* 0x000e620000000800 */
[----:B--2---:R-:W-:-:S07]  /*9420*/  FADD.FTZ R174, R202, R17 ;  /* 0x00000011caae7221 */ /* 0x004fce0000010000 */
[----:B------:R-:W2:Y:S01]  /*9430*/  MUFU.EX2 R172, R172 ;  /* 0x000000ac00ac7308 */ /* 0x000ea20000000800 */
[----:B0-----:R-:W-:Y:S01]  /*9440*/  FADD.FTZ R5, R203, R20 ;  /* 0x00000014cb057221 */ /* 0x001fe20000010000 */
[----:B------:R-:W-:-:S06]  /*9450*/  FFMA.FTZ R20, R156, UR5, -R154 ;  /* 0x000000059c147c23 */ /* 0x000fcc000801089a */
        /* <DEDUP_REMOVED lines=32> */
[----:B--2---:R-:W-:-:S03]  /*9660*/  FADD.FTZ R17, R155, R154 ;  /* 0x0000009a9b117221 */ /* 0x004fc60000010000 */
[----:B0-----:R-:W-:Y:S01]  /*9670*/  FADD.FTZ R5, R153, R156 ;  /* 0x0000009c99057221 */ /* 0x001fe20000010000 */
[----:B------:R-:W-:Y:S06]  /*9680*/  @!P0 BRA `(.L_x_24) ;  /* 0x0000000000048947 */ /* 0x000fec0003800000 */
[----:B------:R-:W-:Y:S01]  /*9690*/  BPT.TRAP 0x1 ;  /* 0x000000040000795c */ /* 0x000fe20000300000 */
.L_x_24:
[----:B------:R-:W0:Y:S01]  /*96a0*/  S2UR UR7, SR_CgaCtaId ;  /* 0x00000000000779c3 */ /* 0x000e220000008800 */
[----:B------:R-:W-:Y:S01]  /*96b0*/  UIADD3 UR4, UR4, 0x38860, URZ ;  /* 0x0003886004047890 */ /* 0x000fe2000fffe03f */
[----:B------:R-:W-:Y:S01]  /*96c0*/  R2UR UR6, R228 ;  /* 0x00000000e40672ca */ /* 0x000fe200000e0000 */
[----:B------:R-:W-:Y:S01]  /*96d0*/  UMOV UR60, UR38 ;  /* 0x00000026003c7c82 */ /* 0x000fe20008000000 */
[----:B------:R-:W-:Y:S02]  /*96e0*/  F2FP.BF16.F32.PACK_AB R210, R195, R210 ;  /* 0x000000d2c3d2723e */ /* 0x000fe400000010ff */
[----:B------:R-:W-:Y:S01]  /*96f0*/  F2FP.BF16.F32.PACK_AB R208, R208, R21 ;  /* 0x00000015d0d0723e */ /* 0x000fe200000010ff */
[----:B------:R-:W-:Y:S01]  /*9700*/  IMAD.MOV.U32 R21, RZ, RZ, R4 ;  /* 0x000000ffff157224 */ /* 0x000fe200078e0004 */
[----:B------:R-:W-:Y:S02]  /*9710*/  F2FP.BF16.F32.PACK_AB R195, R153, R20 ;  /* 0x0000001499c3723e */ /* 0x000fe400000010ff */
[----:B------:R-:W-:-:S02]  /*9720*/  F2FP.BF16.F32.PACK_AB R209, R158, R209 ;  /* 0x000000d19ed1723e */ /* 0x000fc400000010ff */
[----:B------:R-:W-:Y:S02]  /*9730*/  F2FP.BF16.F32.PACK_AB R211, R164, R211 ;  /* 0x000000d3a4d3723e */ /* 0x000fe400000010ff */
[----:B------:R-:W-:Y:S02]  /*9740*/  F2FP.BF16.F32.PACK_AB R204, R187, R204 ;  /* 0x000000ccbbcc723e */ /* 0x000fe400000010ff */
[----:B------:R-:W-:Y:S02]  /*9750*/  ISETP.LT.AND P1, PT, RZ, UR6, PT ;  /* 0x00000006ff007c0c */ /* 0x000fe4000bf21270 */
[----:B------:R-:W-:Y:S02]  /*9760*/  F2FP.BF16.F32.PACK_AB R205, R166, R205 ;  /* 0x000000cda6cd723e */ /* 0x000fe400000010ff */
[----:B------:R-:W-:Y:S02]  /*9770*/  F2FP.BF16.F32.PACK_AB R206, R185, R206 ;  /* 0x000000ceb9ce723e */ /* 0x000fe400000010ff */
[----:B------:R-:W-:Y:S01]  /*9780*/  F2FP.BF16.F32.PACK_AB R207, R168, R207 ;  /* 0x000000cfa8cf723e */ /* 0x000fe200000010ff */
[----:B0-----:R-:W-:Y:S01]  /*9790*/  UPRMT UR4, UR7, 0x654, UR4 ;  /* 0x0000065407047896 */ /* 0x001fe20008000004 */
[----:B------:R-:W-:-:S02]  /*97a0*/  F2FP.BF16.F32.PACK_AB R200, R181, R200 ;  /* 0x000000c8b5c8723e */ /* 0x000fc400000010ff */
[----:B------:R-:W-:Y:S02]  /*97b0*/  F2FP.BF16.F32.PACK_AB R201, R170, R201 ;  /* 0x000000c9aac9723e */ /* 0x000fe400000010ff */
[----:B------:R-:W-:Y:S02]  /*97c0*/  F2FP.BF16.F32.PACK_AB R202, R177, R202 ;  /* 0x000000cab1ca723e */ /* 0x000fe400000010ff */
[----:B------:R-:W-:Y:S02]  /*97d0*/  F2FP.BF16.F32.PACK_AB R203, R172, R203 ;  /* 0x000000cbaccb723e */ /* 0x000fe400000010ff */
[----:B------:R-:W-:Y:S01]  /*97e0*/  SYNCS.ARRIVE.TRANS64.RED.A1T0 RZ, [UR4], RZ ;  /* 0x000000ffffff79a7 */ /* 0x000fe20008100404 */
[----:B------:R-:W-:Y:S01]  /*97f0*/  UIADD3 UR4, UR6, -0x1, URZ ;  /* 0xffffffff06047890 */ /* 0x000fe2000fffe03f */
[----:B------:R-:W-:Y:S02]  /*9800*/  R2UR UR6, R16 ;  /* 0x00000000100672ca */ /* 0x000fe400000e0000 */
[----:B------:R-:W-:-:S02]  /*9810*/  F2FP.BF16.F32.PACK_AB R196, R169, R196 ;  /* 0x000000c4a9c4723e */ /* 0x000fc400000010ff */
[----:B------:R-:W-:Y:S01]  /*9820*/  F2FP.BF16.F32.PACK_AB R197, R160, R197 ;  /* 0x000000c5a0c5723e */ /* 0x000fe200000010ff */
[----:B------:R-:W-:Y:S01]  /*9830*/  IMAD.U32 R228, RZ, RZ, UR4 ;  /* 0x00000004ffe47e24 */ /* 0x000fe2000f8e00ff */
[----:B------:R-:W-:Y:S02]  /*9840*/  F2FP.BF16.F32.PACK_AB R198, R165, R198 ;  /* 0x000000c6a5c6723e */ /* 0x000fe400000010ff */
[----:B------:R-:W-:Y:S02]  /*9850*/  F2FP.BF16.F32.PACK_AB R199, R162, R199 ;  /* 0x000000c7a2c7723e */ /* 0x000fe400000010ff */
[----:B------:R-:W-:Y:S02]  /*9860*/  F2FP.BF16.F32.PACK_AB R192, R159, R192 ;  /* 0x000000c09fc0723e */ /* 0x000fe400000010ff */
[----:B------:R-:W-:Y:S01]  /*9870*/  F2FP.BF16.F32.PACK_AB R193, R152, R193 ;  /* 0x000000c198c1723e */ /* 0x000fe200000010ff */
[----:B------:R-:W-:Y:S01]  /*9880*/  IMAD.U32 R229, RZ, RZ, UR6 ;  /* 0x00000006ffe57e24 */ /* 0x000fe2000f8e00ff */
[----:B------:R-:W-:-:S02]  /*9890*/  F2FP.BF16.F32.PACK_AB R194, R155, R194 ;  /* 0x000000c29bc2723e */ /* 0x000fc400000010ff */
[----:B------:R-:W-:Y:S01]  /*98a0*/  MOV R20, R3 ;  /* 0x0000000300147202 */ /* 0x000fe20000000f00 */
[----:B------:R-:W-:Y:S06]  /*98b0*/  @P1 BRA `(.L_x_25) ;  /* 0xffffffc000001947 */ /* 0x000fec000383ffff */
.L_x_14:
[----:B------:R-:W-:Y:S06]  /*98c0*/  BAR.ARV 0x8, 0x180 ;  /* 0x0206000000007b1d */ /* 0x000fec0000002000 */
        /* <DEDUP_REMOVED lines=128> */
[----:B------:R-:W-:Y:S06]  /*a0d0*/  @!P0 BRA `(.L_x_26) ;  /* 0x0000000000048947 */ /* 0x000fec0003800000 */
[----:B------:R-:W-:Y:S01]  /*a0e0*/  BPT.TRAP 0x1 ;  /* 0x000000040000795c */ /* 0x000fe20000300000 */
.L_x_26:
[----:B------:R-:W0:Y:S01]  /*a0f0*/  S2UR UR13, SR_CgaCtaId ;  /* 0x00000000000d79c3 */ /* 0x000e220000008800 */
[----:B------:R-:W-:Y:S01]  /*a100*/  R2UR UR6, R16 ;  /* 0x00000000100672ca */ /* 0x000fe200000e0000 */
[----:B------:R-:W-:-:S12]  /*a110*/  UMOV UR4, 0x400 ;  /* 0x0000040000047882 */ /* 0x000fd80000000000 */
[----:B------:R-:W-:-:S04]  /*a120*/  MOV R0, UR6 ;  /* 0x0000000600007c02 */ /* 0x000fc80008000f00 */
[----:B------:R-:W-:Y:S01]  /*a130*/  SHF.L.U32 R0, R0, 0x1f, RZ ;  /* 0x0000001f00007819 */ /* 0x000fe200000006ff */
[----:B0-----:R-:W-:-:S04]  /*a140*/  ULEA UR4, UR13, UR4, 0x18 ;  /* 0x000000040d047291 */ /* 0x001fc8000f8ec03f */
[----:B------:R-:W-:-:S09]  /*a150*/  ULEA UR12, UR38, UR4, 0x3 ;  /* 0x00000004260c7291 */ /* 0x000fd2000f8e183f */
[----:B------:R0:W1:Y:S01]  /*a160*/  SYNCS.PHASECHK.TRANS64.TRYWAIT P1, [UR12+0x38850], R0 ;  /* 0x03885000ff0075a7 */ /* 0x000062000802014c */
[----:B------:R-:W-:Y:S05]  /*a170*/  @!P0 BRA `(.L_x_27) ;  /* 0x0000000000048947 */ /* 0x000fea0003800000 */
[----:B------:R-:W-:Y:S01]  /*a180*/  BPT.TRAP 0x1 ;  /* 0x000000040000795c */ /* 0x000fe20000300000 */
.L_x_27:
[----:B-1----:R-:W-:Y:S05]  /*a190*/  @P1 BRA `(.L_x_28) ;  /* 0x0000000000081947 */ /* 0x002fea0003800000 */
[----:B------:R-:W1:Y:S02]  /*a1a0*/  SYNCS.PHASECHK.TRANS64.TRYWAIT P1, [UR12+0x38850], R0 ;  /* 0x03885000ff0075a7 */ /* 0x000e64000802014c */
[----:B-1----:R-:W-:Y:S05]  /*a1b0*/  @!P1 BRA `(.L_x_29) ;  /* 0x0000006400e09947 */ /* 0x002fea0003800000 */
.L_x_28:
[----:B------:R-:W-:Y:S01]  /*a1c0*/  UIADD3 UR6, UR4, 0x400, URZ ;  /* 0x0000040004067890 */ /* 0x000fe2000fffe03f */
[----:B------:R-:W-:Y:S01]  /*a1d0*/  WARPGROUP.ARRIVE ;  /* 0x00000000000079c5 */ /* 0x000fe20000000000 */
[----:B------:R-:W-:Y:S01]  /*a1e0*/  UMOV UR7, 0x40000040 ;  /* 0x4000004000077882 */ /* 0x000fe20000000000 */
[----:B------:R-:W-:Y:S01]  /*a1f0*/  UMOV UR11, 0x40000040 ;  /* 0x40000040000b7882 */ /* 0x000fe20000000000 */
[----:B------:R-:W-:Y:S01]  /*a200*/  USHF.R.U32.HI UR6, URZ, 0x4, UR6 ;  /* 0x000000043f067899 */ /* 0x000fe20008011606 */
[----:B01----:R-:W0:Y:S01]  /*a210*/  SHFL.BFLY PT, R0, R17, 0x2, 0x1f ;  /* 0x0c401f0011007f89 */ /* 0x003e2200000e0000 */
[----:B------:R-:W-:Y:S01]  /*a220*/  IMAD.MOV.U32 R6, RZ, RZ, RZ ;  /* 0x000000ffff067224 */ /* 0x000fe200078e00ff */
[----:B------:R-:W-:Y:S01]  /*a230*/  MOV R13, UR5 ;  /* 0x00000005000d7c02 */ /* 0x000fe20008000f00 */
[----:B------:R-:W-:Y:S01]  /*a240*/  ULOP3.LUT UR6, UR6, 0x3fff, URZ, 0xc0, !UPT ;  /* 0x00003fff06067892 */ /* 0x000fe2000f8ec03f */
[----:B------:R-:W1:Y:S03]  /*a250*/  SHFL.BFLY PT, R2, R5, 0x2, 0x1f ;  /* 0x0c401f0005027f89 */ /* 0x000e6600000e0000 */
[----:B------:R-:W-:-:S04]  /*a260*/  ULOP3.LUT UR6, UR6, 0x2800000, URZ, 0xfc, !UPT ;  /* 0x0280000006067892 */ /* 0x000fc8000f8efc3f */
[----:B------:R-:W-:-:S04]  /*a270*/  UIMAD UR6, UR38, 0xa00, UR6 ;  /* 0x00000a00260678a4 */ /* 0x000fc8000f8e0206 */
[----:B------:R-:W-:-:S05]  /*a280*/  UIADD3 UR8, UR6, 0x80, URZ ;  /* 0x0000008006087890 */ /* 0x000fca000fffe03f */
[----:B------:R-:W-:Y:S01]  /*a290*/  HGMMA.64x256x16.F32.BF16 R24, R208, gdesc[UR4].tnspB, R24, gsb0 ;  /* 0x43e00004d0187df0 */ /* 0x000fe20008001818 */
[----:B------:R-:W-:Y:S01]  /*a2a0*/  UMOV UR7, 0x40000040 ;  /* 0x4000004000077882 */ /* 0x000fe20000000000 */
[----:B------:R-:W-:Y:S01]  /*a2b0*/  UMOV UR10, UR8 ;  /* 0x00000008000a7c82 */ /* 0x000fe20008000000 */
[----:B------:R-:W-:Y:S01]  /*a2c0*/  UIADD3 UR8, UR6, 0x100, URZ ;  /* 0x0000010006087890 */ /* 0x000fe2000fffe03f */
[----:B0-----:R-:W-:Y:S01]  /*a2d0*/  FADD.FTZ R0, R0, R17 ;  /* 0x0000001100007221 */ /* 0x001fe20000010000 */
[----:B-1----:R-:W-:-:S04]  /*a2e0*/  FADD.FTZ R2, R2, R5 ;  /* 0x0000000502027221 */ /* 0x002fc80000010000 */
[----:B------:R-:W0:Y:S01]  /*a2f0*/  SHFL.BFLY PT, R7, R0, 0x1, 0x1f ;  /* 0x0c201f0000077f89 */ /* 0x000e2200000e0000 */
[----:B------:R-:W-:-:S03]  /*a300*/  IMAD.MOV.U32 R5, RZ, RZ, RZ ;  /* 0x000000ffff057224 */ /* 0x000fc600078e00ff */
[----:B------:R-:W1:Y:S01]  /*a310*/  SHFL.BFLY PT, R9, R2, 0x1, 0x1f ;  /* 0x0c201f0002097f89 */ /* 0x000e6200000e0000 */
[----:B0-----:R-:W-:Y:S01]  /*a320*/  FADD.FTZ R11, R0, R7 ;  /* 0x00000007000b7221 */ /* 0x001fe20000010000 */
[----:B------:R-:W-:Y:S02]  /*a330*/  IMAD.U32 R7, RZ, RZ, UR5 ;  /* 0x00000005ff077e24 */ /* 0x000fe4000f8e00ff */
[----:B------:R-:W-:Y:S02]  /*a340*/  IMAD.MOV.U32 R0, RZ, RZ, -0x800000 ;  /* 0xff800000ff007424 */ /* 0x000fe400078e00ff */
[----:B-1----:R-:W-:Y:S01]  /*a350*/  FADD.FTZ R12, R2, R9 ;  /* 0x00000009020c7221 */ /* 0x002fe20000010000 */
[----:B------:R-:W-:Y:S01]  /*a360*/  FSETP.NE.FTZ.AND P1, PT, R11, RZ, PT ;  /* 0x000000ff0b00720b */ /* 0x000fe20003f35000 */
[----:B------:R-:W-:-:S03]  /*a370*/  IMAD.MOV.U32 R2, RZ, RZ, -0x800000 ;  /* 0xff800000ff027424 */ /* 0x000fc600078e00ff */
[----:B------:R-:W-:-:S09]  /*a380*/  FSETP.NE.FTZ.AND P2, PT, R12, RZ, PT ;  /* 0x000000ff0c00720b */ /* 0x000fd20003f55000 */
[----:B------:R-:W0:Y:S01]  /*a390*/  @P1 MUFU.LG2 R8, R11 ;  /* 0x0000000b00081308 */ /* 0x000e220000000c00 */
[----:B------:R-:W-:-:S03]  /*a3a0*/  @P1 FMUL.FTZ R7, R7, 0.69314718246459960938 ;  /* 0x3f31721807071820 */ /* 0x000fc60000410000 */
[----:B------:R-:W-:-:S04]  /*a3b0*/  @P2 FMUL.FTZ R13, R13, 0.69314718246459960938 ;  /* 0x3f3172180d0d2820 */ /* 0x000fc80000410000 */
[----:B------:R-:W1:Y:S08]  /*a3c0*/  @P2 MUFU.LG2 R9, R12 ;  /* 0x0000000c00092308 */ /* 0x000e700000000c00 */
[----:B------:R2:W3:Y:S01]  /*a3d0*/  @P1 MUFU.RCP R6, R11 ;  /* 0x0000000b00061308 */ /* 0x0004e20000001000 */
[----:B0-----:R-:W-:-:S04]  /*a3e0*/  @P1 FMUL.FTZ R8, R8, 0.69314718246459960938 ;  /* 0x3f31721808081820 */ /* 0x001fc80000410000 */
[----:B------:R-:W-:-:S03]  /*a3f0*/  @P1 FFMA.FTZ R2, R7, R4, R8 ;  /* 0x0000000407021223 */ /* 0x000fc60000010008 */
[----:B------:R2:W0:Y:S01]  /*a400*/  @P2 MUFU.RCP R5, R12 ;  /* 0x0000000c00052308 */ /* 0x0004220000001000 */
[----:B-1----:R-:W-:-:S04]  /*a410*/  @P2 FMUL.FTZ R10, R9, 0.69314718246459960938 ;  /* 0x3f317218090a2820 */ /* 0x002fc80000410000 */
[----:B------:R-:W-:Y:S01]  /*a420*/  @P2 FFMA.FTZ R0, R13, R3, R10 ;  /* 0x000000030d002223 */ /* 0x000fe2000001000a */
[----:B------:R-:W-:Y:S02]  /*a430*/  WARPGROUP.DEPBAR.LE gsb0, 0x0 ;  /* 0x00008000000079c5 */ /* 0x000fe40000010000 */
[----:B------:R-:W-:-:S06]  /*a440*/  WARPGROUP.ARRIVE ;  /* 0x00000000000079c5 */ /* 0x000fcc0000000000 */
[----:B------:R-:W-:Y:S01]  /*a450*/  HGMMA.64x256x16.F32.BF16 R24, R204, gdesc[UR8].tnspB, R24, gsb0 ;  /* 0x43e00008cc187df0 */ /* 0x000fe20008001818 */
[----:B------:R-:W-:Y:S01]  /*a460*/  UMOV UR10, UR8 ;  /* 0x00000008000a7c82 */ /* 0x000fe20008000000 */
[----:B------:R-:W-:Y:S01]  /*a470*/  UMOV UR11, 0x40000040 ;  /* 0x40000040000b7882 */ /* 0x000fe20000000000 */
[----:B------:R-:W-:Y:S02]  /*a480*/  UIADD3 UR8, UR6, 0x180, URZ ;  /* 0x0000018006087890 */ /* 0x000fe4000fffe03f */
[----:B------:R-:W-:Y:S01]  /*a490*/  UIADD3 UR6, UR6, 0x200, URZ ;  /* 0x0000020006067890 */ /* 0x000fe2000fffe03f */
[----:B------:R-:W-:Y:S02]  /*a4a0*/  WARPGROUP.DEPBAR.LE gsb0, 0x0 ;  /* 0x00008000000079c5 */ /* 0x000fe40000010000 */
[----:B------:R-:W-:-:S15]  /*a4b0*/  WARPGROUP.ARRIVE ;  /* 0x00000000000079c5 */ /* 0x000fde0000000000 */
[----:B------:R-:W-:-:S05]  /*a4c0*/  NOP ;  /* 0x0000000000007918 */ /* 0x000fca0000000000 */
[----:B------:R-:W-:Y:S01]  /*a4d0*/  HGMMA.64x256x16.F32.BF16 R24, R200, gdesc[UR8].tnspB, R24, gsb0 ;  /* 0x43e00008c8187df0 */ /* 0x000fe20008001818 */
[----:B------:R-:W-:Y:S01]  /*a4e0*/  UMOV UR10, UR8 ;  /* 0x00000008000a7c82 */ /* 0x000fe20008000000 */
[----:B------:R-:W-:Y:S01]  /*a4f0*/  UMOV UR11, 0x40000040 ;  /* 0x40000040000b7882 */ /* 0x000fe20000000000 */
[----:B------:R-:W-:Y:S02]  /*a500*/  WARPGROUP.DEPBAR.LE gsb0, 0x0 ;  /* 0x00008000000079c5 */ /* 0x000fe40000010000 */
[----:B------:R-:W-:-:S15]  /*a510*/  WARPGROUP.ARRIVE ;  /* 0x00000000000079c5 */ /* 0x000fde0000000000 */
[----:B------:R-:W-:-:S08]  /*a520*/  NOP ;  /* 0x0000000000007918 */ /* 0x000fd00000000000 */
[----:B------:R-:W-:Y:S03]  /*a530*/  HGMMA.64x256x16.F32.BF16 R24, R196, gdesc[UR8].tnspB, R24, gsb0 ;  /* 0x43e00008c4187df0 */ /* 0x000fe60008001818 */
[----:B------:R-:W-:Y:S02]  /*a540*/  WARPGROUP.DEPBAR.LE gsb0, 0x0 ;  /* 0x00008000000079c5 */ /* 0x000fe40000010000 */
[----:B------:R-:W-:-:S15]  /*a550*/  WARPGROUP.ARRIVE ;  /* 0x00000000000079c5 */ /* 0x000fde0000000000 */
[----:B------:R-:W-:-:S08]  /*a560*/  NOP ;  /* 0x0000000000007918 */ /* 0x000fd00000000000 */
[----:B------:R-:W-:Y:S03]  /*a570*/  HGMMA.64x256x16.F32.BF16 R24, R192, gdesc[UR4].tnspB, R24, gsb0 ;  /* 0x43e00004c0187df0 */ /* 0x000fe60008001818 */
[----:B------:R-:W-:Y:S02]  /*a580*/  WARPGROUP.DEPBAR.LE gsb0, 0x0 ;  /* 0x00008000000079c5 */ /* 0x000fe40000010000 */
[----:B0-23--:R-:W-:Y:S05]  /*a590*/  @!P0 BRA `(.L_x_30) ;  /* 0x0000000000048947 */ /* 0x00dfea0003800000 */
[----:B------:R-:W-:Y:S01]  /*a5a0*/  BPT.TRAP 0x1 ;  /* 0x000000040000795c */ /* 0x000fe20000300000 */
.L_x_30:
[----:B------:R-:W0:Y:S01]  /*a5b0*/  S2UR UR5, SR_SWINHI ;  /* 0x00000000000579c3 */ /* 0x000e220000002f00 */
        /* <DEDUP_REMOVED lines=23> */
[----:B------:R-:W-:Y:S01]  /*a730*/  UMOV UR6, UR4 ;  /* 0x0000000400067c82 */ /* 0x000fe20008000000 */
[----:B0-----:R-:W-:Y:S01]  /*a740*/  UMOV UR7, UR5 ;  /* 0x0000000500077c82 */ /* 0x001fe20008000000 */
[----:B------:R-:W-:Y:S01]  /*a750*/  FMUL.FTZ R42, R42, R5 ;  /* 0x000000052a2a7220 */ /* 0x000fe20000410000 */
[----:B------:R-:W-:Y:S01]  /*a760*/  MOV R161, UR7 ;  /* 0x0000000700a17c02 */ /* 0x000fe20008000f00 */
[----:B------:R-:W-:-:S02]  /*a770*/  IMAD.U32 R160, RZ, RZ, UR6 ;  /* 0x00000006ffa07e24 */ /* 0x000fc4000f8e00ff */
[-C--:B------:R-:W-:Y:S01]  /*a780*/  FMUL.FTZ R47, R47, R5.reuse ;  /* 0x000000052f2f7220 */ /* 0x080fe20000410000 */
[-C--:B------:R-:W-:Y:S01]  /*a790*/  FMUL.FTZ R46, R46, R5.reuse ;  /* 0x000000052e2e7220 */ /* 0x080fe20000410000 */
[----:B------:R-:W-:Y:S01]  /*a7a0*/  FMUL.FTZ R51, R51, R5 ;  /* 0x0000000533337220 */ /* 0x000fe20000410000 */
[----:B------:R-:W-:-:S04]  /*a7b0*/  IMAD.WIDE R20, R224, 0x2, R160 ;  /* 0x00000002e0147825 */ /* 0x000fc800078e02a0 */
[-C--:B------:R-:W-:Y:S01]  /*a7c0*/  FMUL.FTZ R50, R50, R5.reuse ;  /* 0x0000000532327220 */ /* 0x080fe20000410000 */
[-C--:B------:R-:W-:Y:S01]  /*a7d0*/  FMUL.FTZ R55, R55, R5.reuse ;  /* 0x0000000537377220 */ /* 0x080fe20000410000 */
[-C--:B------:R-:W-:Y:S01]  /*a7e0*/  FMUL.FTZ R54, R54, R5.reuse ;  /* 0x0000000536367220 */ /* 0x080fe20000410000 */
[-C--:B------:R-:W-:Y:S01]  /*a7f0*/  FMUL.FTZ R59, R59, R5.reuse ;  /* 0x000000053b3b7220 */ /* 0x080fe20000410000 */
[----:B------:R-:W-:Y:S01]  /*a800*/  IADD3 R9, P3, R20, 0xc060, RZ ;  /* 0x0000c06014097810 */ /* 0x000fe20007f7e0ff */
[-C--:B------:R-:W-:Y:S01]  /*a810*/  FMUL.FTZ R58, R58, R5.reuse ;  /* 0x000000053a3a7220 */ /* 0x080fe20000410000 */
[-C--:B------:R-:W-:Y:S01]  /*a820*/  FMUL.FTZ R63, R63, R5.reuse ;  /* 0x000000053f3f7220 */ /* 0x080fe20000410000 */
[-C--:B------:R-:W-:Y:S01]  /*a830*/  FMUL.FTZ R62, R62, R5.reuse ;  /* 0x000000053e3e7220 */ /* 0x080fe20000410000 */
[----:B------:R-:W-:Y:S01]  /*a840*/  LOP3.LUT R4, R9, 0x380, RZ, 0xc0, !PT ;  /* 0x0000038009047812 */ /* 0x000fe200078ec0ff */
        /* <DEDUP_REMOVED lines=47> */
[----:B------:R-:W-:Y:S01]  /*ab40*/  FMUL.FTZ R192, R73, R6 ;  /* 0x0000000649c07220 */ /* 0x000fe20000410000 */
[----:B------:R-:W-:Y:S01]  /*ab50*/  IMAD R7, R218, 0x40, R19 ;  /* 0x00000040da077824 */ /* 0x000fe200078e0213 */
[----:B------:R-:W-:Y:S01]  /*ab60*/  SHF.R.U64 R4, R4, 0x3, RZ ;  /* 0x0000000304047819 */ /* 0x000fe200000012ff */
[----:B------:R-:W-:Y:S01]  /*ab70*/  IMAD.X R5, RZ, RZ, R21, P3 ;  /* 0x000000ffff057224 */ /* 0x000fe200018e0615 */
[C---:B------:R-:W-:Y:S01]  /*ab80*/  IADD3 R107, P4, R20.reuse, 0xc040, RZ ;  /* 0x0000c040146b7810 */ /* 0x040fe20007f9e0ff */
[----:B------:R-:W-:Y:S01]  /*ab90*/  IMAD.WIDE R160, R7, 0x2, R160 ;  /* 0x0000000207a07825 */ /* 0x000fe200078e02a0 */
[----:B------:R-:W-:-:S03]  /*aba0*/  IADD3 R65, P0, R20, 0x8060, RZ ;  /* 0x0000806014417810 */ /* 0x000fc60007f1e0ff */
[-C--:B------:R-:W-:Y:S01]  /*abb0*/  FMUL.FTZ R171, R32, R6.reuse ;  /* 0x0000000620ab7220 */ /* 0x080fe20000410000 */
[----:B------:R-:W-:Y:S01]  /*abc0*/  IADD3 R33, P1, R20, 0x20, RZ ;  /* 0x0000002014217810 */ /* 0x000fe20007f3e0ff */
[-C--:B------:R-:W-:Y:S01]  /*abd0*/  FMUL.FTZ R181, R52, R6.reuse ;  /* 0x0000000634b57220 */ /* 0x080fe20000410000 */
[C---:B------:R-:W-:Y:S01]  /*abe0*/  IADD3 R73, P5, R20.reuse, 0xc020, RZ ;  /* 0x0000c02014497810 */ /* 0x040fe20007fbe0ff */
[-C--:B------:R-:W-:Y:S01]  /*abf0*/  FMUL.FTZ R196, R57, R6.reuse ;  /* 0x0000000639c47220 */ /* 0x080fe20000410000 */
[----:B------:R-:W-:Y:S01]  /*ac00*/  IADD3 R69, P6, R20, 0xc000, RZ ;  /* 0x0000c00014457810 */ /* 0x000fe20007fde0ff */
[-C--:B------:R-:W-:Y:S01]  /*ac10*/  FMUL.FTZ R180, R56, R6.reuse ;  /* 0x0000000638b47220 */ /* 0x080fe20000410000 */
[----:B------:R-:W-:Y:S01]  /*ac20*/  IADD3 R64, P2, R20, 0x8040, RZ ;  /* 0x0000804014407810 */ /* 0x000fe20007f5e0ff */
[-C--:B------:R-:W-:Y:S01]  /*ac30*/  FMUL.FTZ R179, R60, R6.reuse ;  /* 0x000000063cb37220 */ /* 0x080fe20000410000 */
[C---:B------:R-:W-:Y:S01]  /*ac40*/  IADD3 R61, P3, R20.reuse, 0x8020, RZ ;  /* 0x00008020143d7810 */ /* 0x040fe20007f7e0ff */
[--C-:B------:R-:W-:Y:S01]  /*ac50*/  IMAD.X R7, RZ, RZ, R21.reuse, P4 ;  /* 0x000000ffff077224 */ /* 0x100fe200020e0615 */
[----:B------:R-:W-:Y:S01]  /*ac60*/  LOP3.LUT R131, R20, 0x380, RZ, 0xc0, !PT ;  /* 0x0000038014837812 */ /* 0x000fe200078ec0ff */
[--C-:B------:R-:W-:Y:S01]  /*ac70*/  IMAD.X R13, RZ, RZ, R21.reuse, P0 ;  /* 0x000000ffff0d7224 */ /* 0x100fe200000e0615 */
[----:B------:R-:W-:Y:S01]  /*ac80*/  LOP3.LUT R4, R4, R9, RZ, 0x3c, !PT ;  /* 0x0000000904047212 */ /* 0x000fe200078e3cff */
[--C-:B------:R-:W-:Y:S01]  /*ac90*/  IMAD.X R15, RZ, RZ, R21.reuse, P1 ;  /* 0x000000ffff0f7224 */ /* 0x100fe200008e0615 */
[-C--:B------:R-:W-:Y:S01]  /*aca0*/  IADD3.X R9, RZ, R21.reuse, RZ, P5, !PT ;  /* 0x00000015ff097210 */ /* 0x080fe20002ffe4ff */
[-C--:B------:R-:W-:Y:S01]  /*acb0*/  FMUL.FTZ R197, R53, R6.reuse ;  /* 0x0000000635c57220 */ /* 0x080fe20000410000 */
[-C--:B------:R-:W-:Y:S01]  /*acc0*/  IADD3.X R135, RZ, R21.reuse, RZ, P2, !PT ;  /* 0x00000015ff877210 */ /* 0x080fe200017fe4ff */
[--C-:B------:R-:W-:Y:S01]  /*acd0*/  IMAD.X R11, RZ, RZ, R21.reuse, P6 ;  /* 0x000000ffff0b7224 */ /* 0x100fe200030e0615 */
[----:B------:R-:W-:Y:S01]  /*ace0*/  R2UR UR14, R216 ;  /* 0x00000000d80e72ca */ /* 0x000fe200000e0000 */
[--C-:B------:R-:W-:Y:S01]  /*acf0*/  IMAD.X R139, RZ, RZ, R21.reuse, P3 ;  /* 0x000000ffff8b7224 */ /* 0x100fe200018e0615 */
[C---:B------:R-:W-:Y:S01]  /*ad00*/  IADD3 R60, P4, R20.reuse, 0x8000, RZ ;  /* 0x00008000143c7810 */ /* 0x040fe20007f9e0ff */
[----:B------:R-:W-:Y:S01]  /*ad10*/  ULDC UR10, c[0x0][0xc44] ;  /* 0x00031100000a7ab9 */ /* 0x000fe20000000800 */
[C---:B------:R-:W-:Y:S01]  /*ad20*/  IADD3 R57, P5, R20.reuse, 0x4060, RZ ;  /* 0x0000406014397810 */ /* 0x040fe20007fbe0ff */
[----:B------:R-:W-:Y:S01]  /*ad30*/  ULDC.64 UR8, c[0x0][0xb90] ;  /* 0x0002e40000087ab9 */ /* 0x000fe20000000a00 */
[C---:B------:R-:W-:Y:S01]  /*ad40*/  IADD3 R56, P0, R20.reuse, 0x4040, RZ ;  /* 0x0000404014387810 */ /* 0x040fe20007f1e0ff */
[--C-:B------:R-:W-:Y:S01]  /*ad50*/  IMAD.X R143, RZ, RZ, R21.reuse, P4 ;  /* 0x000000ffff8f7224 */ /* 0x100fe200020e0615 */
[C---:B------:R-:W-:Y:S01]  /*ad60*/  IADD3 R52, P1, R20.reuse, 0x4020, RZ ;  /* 0x0000402014347810 */ /* 0x040fe20007f3e0ff */
[--C-:B------:R-:W-:Y:S01]  /*ad70*/  IMAD.X R147, RZ, RZ, R21.reuse, P5 ;  /* 0x000000ffff937224 */ /* 0x100fe200028e0615 */
[C---:B------:R-:W-:Y:S01]  /*ad80*/  IADD3 R32, P2, R20.reuse, 0x4000, RZ ;  /* 0x0000400014207810 */ /* 0x040fe20007f5e0ff */
[--C-:B------:R-:W-:Y:S01]  /*ad90*/  IMAD.X R153, RZ, RZ, R21.reuse, P0 ;  /* 0x000000ffff997224 */ /* 0x100fe200000e0615 */
[----:B------:R-:W-:Y:S01]  /*ada0*/  SHF.R.U64 R131, R131, 0x3, RZ ;  /* 0x0000000383837819 */ /* 0x000fe200000012ff */
[--C-:B------:R-:W-:Y:S01]  /*adb0*/  IMAD.X R155, RZ, RZ, R21.reuse, P1 ;  /* 0x000000ffff9b7224 */ /* 0x100fe200008e0615 */
[C---:B------:R-:W-:Y:S01]  /*adc0*/  IADD3 R53, P6, R20.reuse, 0x40, RZ ;  /* 0x0000004014357810 */ /* 0x040fe20007fde0ff */
[--C-:B------:R-:W-:Y:S01]  /*add0*/  IMAD.X R157, RZ, RZ, R21.reuse, P2 ;  /* 0x000000ffff9d7224 */ /* 0x100fe200010e0615 */
[----:B------:R-:W-:Y:S01]  /*ade0*/  IADD3 R30, P3, R20, 0x60, RZ ;  /* 0x00000060141e7810 */ /* 0x000fe20007f7e0ff */
[----:B------:R-:W-:Y:S01]  /*adf0*/  UIADD3 UR5, -UR14, URZ, URZ ;  /* 0x0000003f0e057290 */ /* 0x000fe2000fffe13f */
[----:B------:R-:W-:Y:S01]  /*ae00*/  R2UR UR16, R217 ;  /* 0x00000000d91072ca */ /* 0x000fe200000e0000 */
[----:B------:R-:W-:Y:S01]  /*ae10*/  FMUL.FTZ R177, R68, R6 ;  /* 0x0000000644b17220 */ /* 0x000fe20000410000 */
[----:B------:R-:W-:Y:S01]  /*ae20*/  LOP3.LUT R130, R131, R20, RZ, 0x3c, !PT ;  /* 0x0000001483827212 */ /* 0x000fe200078e3cff */
[----:B------:R-:W-:Y:S01]  /*ae30*/  IMAD.MOV.U32 R131, RZ, RZ, R21 ;  /* 0x000000ffff837224 */ /* 0x000fe200078e0015 */
[-C--:B------:R-:W-:Y:S01]  /*ae40*/  IADD3.X R151, RZ, R21.reuse, RZ, P6, !PT ;  /* 0x00000015ff977210 */ /* 0x080fe200037fe4ff */
[----:B------:R-:W0:Y:S01]  /*ae50*/  LDC R198, c[0x0][0xbe8] ;  /* 0x0002fa00ffc67b82 */ /* 0x000e220000000800 */
[----:B------:R-:W-:Y:S01]  /*ae60*/  IADD3.X R159, RZ, R21, RZ, P3, !PT ;  /* 0x00000015ff9f7210 */ /* 0x000fe20001ffe4ff */
[-C--:B------:R-:W-:Y:S01]  /*ae70*/  FMUL.FTZ R25, R25, R6.reuse ;  /* 0x0000000619197220 */ /* 0x080fe20000410000 */
[----:B------:R-:W-:Y:S01]  /*ae80*/  LOP3.LUT R21, R64, 0x380, RZ, 0xc0, !PT ;  /* 0x0000038040157812 */ /* 0x000fe200078ec0ff */
[-C--:B------:R-:W-:Y:S01]  /*ae90*/  FMUL.FTZ R24, R24, R6.reuse ;  /* 0x0000000618187220 */ /* 0x080fe20000410000 */
[----:B------:R-:W-:Y:S01]  /*aea0*/  LOP3.LUT R20, R61, 0x380, RZ, 0xc0, !PT ;  /* 0x000003803d147812 */ /* 0x000fe200078ec0ff */
[-C--:B------:R-:W-:Y:S01]  /*aeb0*/  FMUL.FTZ R29, R29, R6.reuse ;  /* 0x000000061d1d7220 */ /* 0x080fe20000410000 */
[----:B------:R-:W-:Y:S01]  /*aec0*/  SHF.R.U64 R21, R21, 0x3, RZ ;  /* 0x0000000315157819 */ /* 0x000fe200000012ff */
[----:B------:R-:W-:Y:S01]  /*aed0*/  UIMAD UR10, UR10, UR5, UR16 ;  /* 0x000000050a0a72a4 */ /* 0x000fe2000f8e0210 */
[----:B------:R-:W-:Y:S01]  /*aee0*/  SHF.R.U64 R20, R20, 0x3, RZ ;  /* 0x0000000314147819 */ /* 0x000fe200000012ff */
[----:B------:R-:W-:Y:S01]  /*aef0*/  FMUL.FTZ R28, R28, R6 ;  /* 0x000000061c1c7220 */ /* 0x000fe20000410000 */
[----:B------:R-:W-:Y:S01]  /*af00*/  LOP3.LUT R134, R21, R64, RZ, 0x3c, !PT ;  /* 0x0000004015867212 */ /* 0x000fe200078e3cff */
[----:B------:R-:W-:Y:S01]  /*af10*/  USHF.R.S32.HI UR11, URZ, 0x1f, UR10 ;  /* 0x0000001f3f0b7899 */ /* 0x000fe2000801140a */
[----:B------:R-:W-:Y:S01]  /*af20*/  LOP3.LUT R21, R60, 0x380, RZ, 0xc0, !PT ;  /* 0x000003803c157812 */ /* 0x000fe200078ec0ff */
[----:B------:R-:W-:Y:S01]  /*af30*/  UIMAD.WIDE.U32 UR6, UR10, UR8, URZ ;  /* 0x000000080a0672a5 */ /* 0x000fe2000f8e003f */
[----:B------:R-:W-:Y:S01]  /*af40*/  LOP3.LUT R138, R20, R61, RZ, 0x3c, !PT ;  /* 0x0000003d148a7212 */ /* 0x000fe200078e3cff */
[----:B------:R-:W-:Y:S01]  /*af50*/  UIMAD UR5, UR11, UR8, URZ ;  /* 0x000000080b0572a4 */ /* 0x000fe2000f8e023f */
[----:B------:R-:W-:Y:S01]  /*af60*/  LOP3.LUT R20, R57, 0x380, RZ, 0xc0, !PT ;  /* 0x0000038039147812 */ /* 0x000fe200078ec0ff */
[----:B------:R-:W-:Y:S01]  /*af70*/  FMUL.FTZ R36, R36, R6 ;  /* 0x0000000624247220 */ /* 0x000fe20000410000 */
[----:B------:R-:W-:Y:S01]  /*af80*/  LOP3.LUT R14, R33, 0x380, RZ, 0xc0, !PT ;  /* 0x00000380210e7812 */ /* 0x000fe200078ec0ff */
[----:B------:R-:W-:Y:S01]  /*af90*/  UIMAD UR5, UR10, UR9, UR5 ;  /* 0x000000090a0572a4 */ /* 0x000fe2000f8e0205 */
[----:B------:R-:W-:Y:S01]  /*afa0*/  SHF.R.U64 R21, R21, 0x3, RZ ;  /* 0x0000000315157819 */ /* 0x000fe200000012ff */
[----:B------:R-:W-:Y:S01]  /*afb0*/  IMAD.U32 R126, RZ, RZ, UR6 ;  /* 0x00000006ff7e7e24 */ /* 0x000fe2000f8e00ff */
[----:B------:R-:W-:Y:S01]  /*afc0*/  SHF.R.U64 R20, R20, 0x3, RZ ;  /* 0x0000000314147819 */ /* 0x000fe200000012ff */
[----:B------:R-:W-:Y:S01]  /*afd0*/  UIADD3 UR6, UR7, UR5, URZ ;  /* 0x0000000507067290 */ /* 0x000fe2000fffe03f */
[----:B------:R-:W-:Y:S01]  /*afe0*/  SHF.R.U64 R14, R14, 0x3, RZ ;  /* 0x000000030e0e7819 */ /* 0x000fe200000012ff */
[----:B------:R-:W-:Y:S01]  /*aff0*/  UIADD3 UR5, UR12, 0x38860, URZ ;  /* 0x000388600c057890 */ /* 0x000fe2000fffe03f */
[----:B------:R-:W-:Y:S01]  /*b000*/  LOP3.LUT R142, R21, R60, RZ, 0x3c, !PT ;  /* 0x0000003c158e7212 */ /* 0x000fe200078e3cff */
[-C--:B------:R-:W-:Y:S01]  /*b010*/  FMUL.FTZ R41, R41, R6.reuse ;  /* 0x0000000629297220 */ /* 0x080fe20000410000 */
[----:B------:R-:W-:Y:S01]  /*b020*/  LOP3.LUT R10, R69, 0x380, RZ, 0xc0, !PT ;  /* 0x00000380450a7812 */ /* 0x000fe200078ec0ff */
[----:B------:R-:W-:Y:S01]  /*b030*/  UPRMT UR5, UR13, 0x654, UR5 ;  /* 0x000006540d057896 */ /* 0x000fe20008000005 */
[----:B------:R-:W-:Y:S01]  /*b040*/  LOP3.LUT R146, R20, R57, RZ, 0x3c, !PT ;  /* 0x0000003914927212 */ /* 0x000fe200078e3cff */
[-C--:B------:R-:W-:Y:S01]  /*b050*/  FMUL.FTZ R40, R40, R6.reuse ;  /* 0x0000000628287220 */ /* 0x080fe20000410000 */
[----:B------:R-:W-:Y:S01]  /*b060*/  LOP3.LUT R21, R52, 0x380, RZ, 0xc0, !PT ;  /* 0x0000038034157812 */ /* 0x000fe200078ec0ff */
[-C--:B------:R-:W-:Y:S01]  /*b070*/  FMUL.FTZ R44, R44, R6.reuse ;  /* 0x000000062c2c7220 */ /* 0x080fe20000410000 */
[----:B------:R-:W-:Y:S01]  /*b080*/  LOP3.LUT R57, R32, 0x380, RZ, 0xc0, !PT ;  /* 0x0000038020397812 */ /* 0x000fe200078ec0ff */
[-C--:B------:R-:W-:Y:S01]  /*b090*/  FMUL.FTZ R49, R49, R6.reuse ;  /* 0x0000000631317220 */ /* 0x080fe20000410000 */
[----:B------:R-:W-:Y:S01]  /*b0a0*/  LOP3.LUT R14, R14, R33, RZ, 0x3c, !PT ;  /* 0x000000210e0e7212 */ /* 0x000fe200078e3cff */
[-C--:B------:R-:W-:Y:S01]  /*b0b0*/  FMUL.FTZ R48, R48, R6.reuse ;  /* 0x0000000630307220 */ /* 0x080fe20000410000 */
[----:B------:R-:W-:Y:S01]  /*b0c0*/  LOP3.LUT R33, R56, 0x380, RZ, 0xc0, !PT ;  /* 0x0000038038217812 */ /* 0x000fe200078ec0ff */
[----:B------:R-:W-:Y:S01]  /*b0d0*/  SYNCS.ARRIVE.TRANS64.RED.A1T0 RZ, [UR5], RZ ;  /* 0x000000ffffff79a7 */ /* 0x000fe20008100405 */
[----:B------:R-:W-:Y:S01]  /*b0e0*/  SHF.R.U64 R10, R10, 0x3, RZ ;  /* 0x000000030a0a7819 */ /* 0x000fe200000012ff */
[-C--:B------:R-:W-:Y:S01]  /*b0f0*/  FMUL.FTZ R176, R72, R6.reuse ;  /* 0x0000000648b07220 */ /* 0x080fe20000410000 */
[----:B------:R-:W-:Y:S01]  /*b100*/  SHF.R.U64 R21, R21, 0x3, RZ ;  /* 0x0000000315157819 */ /* 0x000fe200000012ff */
[-C--:B------:R-:W-:Y:S01]  /*b110*/  FMUL.FTZ R76, R76, R6.reuse ;  /* 0x000000064c4c7220 */ /* 0x080fe20000410000 */
[----:B------:R-:W-:Y:S01]  /*b120*/  SHF.R.U64 R57, R57, 0x3, RZ ;  /* 0x0000000339397819 */ /* 0x000fe200000012ff */
[-C--:B------:R-:W-:Y:S01]  /*b130*/  FMUL.FTZ R81, R81, R6.reuse ;  /* 0x0000000651517220 */ /* 0x080fe20000410000 */
[----:B------:R-:W-:Y:S01]  /*b140*/  LOP3.LUT R20, R53, 0x380, RZ, 0xc0, !PT ;  /* 0x0000038035147812 */ /* 0x000fe200078ec0ff */
[-C--:B------:R-:W-:Y:S01]  /*b150*/  FMUL.FTZ R80, R80, R6.reuse ;  /* 0x0000000650507220 */ /* 0x080fe20000410000 */
[----:B------:R-:W-:Y:S01]  /*b160*/  SHF.R.U64 R33, R33, 0x3, RZ ;  /* 0x0000000321217819 */ /* 0x000fe200000012ff */
[-C--:B------:R-:W-:Y:S01]  /*b170*/  FMUL.FTZ R84, R84, R6.reuse ;  /* 0x0000000654547220 */ /* 0x080fe20000410000 */
[----:B------:R-:W-:Y:S01]  /*b180*/  LOP3.LUT R10, R10, R69, RZ, 0x3c, !PT ;  /* 0x000000450a0a7212 */ /* 0x000fe200078e3cff */
[----:B------:R-:W-:Y:S01]  /*b190*/  FMUL.FTZ R89, R89, R6 ;  /* 0x0000000659597220 */ /* 0x000fe20000410000 */
[----:B------:R-:W-:Y:S01]  /*b1a0*/  LOP3.LUT R154, R21, R52, RZ, 0x3c, !PT ;  /* 0x00000034159a7212 */ /* 0x000fe200078e3cff */
[-C--:B------:R-:W-:Y:S01]  /*b1b0*/  FMUL.FTZ R88, R88, R6.reuse ;  /* 0x0000000658587220 */ /* 0x080fe20000410000 */
[----:B------:R-:W-:Y:S01]  /*b1c0*/  IADD3 R52, P3, R160, 0x1000, RZ ;  /* 0x00001000a0347810 */ /* 0x000fe20007f7e0ff */
[----:B------:R-:W-:Y:S01]  /*b1d0*/  FMUL.FTZ R92, R92, R6 ;  /* 0x000000065c5c7220 */ /* 0x000fe20000410000 */
[----:B------:R-:W-:Y:S01]  /*b1e0*/  LOP3.LUT R156, R57, R32, RZ, 0x3c, !PT ;  /* 0x00000020399c7212 */ /* 0x000fe200078e3cff */
[-C--:B------:R-:W-:Y:S01]  /*b1f0*/  FMUL.FTZ R97, R97, R6.reuse ;  /* 0x0000000661617220 */ /* 0x080fe20000410000 */
[----:B------:R-:W-:Y:S01]  /*b200*/  IADD3 R69, P2, R160, 0x7000, RZ ;  /* 0x00007000a0457810 */ /* 0x000fe20007f5e0ff */
[-C--:B------:R-:W-:Y:S01]  /*b210*/  FMUL.FTZ R96, R96, R6.reuse ;  /* 0x0000000660607220 */ /* 0x080fe20000410000 */
[----:B------:R-:W-:Y:S01]  /*b220*/  IADD3 R57, P6, R160, 0x4000, RZ ;  /* 0x00004000a0397810 */ /* 0x000fe20007fde0ff */
[-C--:B------:R-:W-:Y:S01]  /*b230*/  FMUL.FTZ R100, R100, R6.reuse ;  /* 0x0000000664647220 */ /* 0x080fe20000410000 */
[----:B------:R-:W-:Y:S01]  /*b240*/  SHF.R.U64 R20, R20, 0x3, RZ ;  /* 0x0000000314147819 */ /* 0x000fe200000012ff */
[----:B------:R-:W-:Y:S01]  /*b250*/  FMUL.FTZ R104, R104, R6 ;  /* 0x0000000668687220 */ /* 0x000fe20000410000 */
[----:B------:R-:W-:Y:S01]  /*b260*/  LOP3.LUT R152, R33, R56, RZ, 0x3c, !PT ;  /* 0x0000003821987212 */ /* 0x000fe200078e3cff */
[-C--:B------:R-:W-:Y:S01]  /*b270*/  FMUL.FTZ R108, R108, R6.reuse ;  /* 0x000000066c6c7220 */ /* 0x080fe20000410000 */
[----:B------:R-:W-:Y:S01]  /*b280*/  IADD3 R33, P4, R160, 0x2000, RZ ;  /* 0x00002000a0217810 */ /* 0x000fe20007f9e0ff */
[-C--:B------:R-:W-:Y:S01]  /*b290*/  FMUL.FTZ R112, R112, R6.reuse ;  /* 0x0000000670707220 */ /* 0x080fe20000410000 */
[----:B------:R-:W-:Y:S01]  /*b2a0*/  LOP3.LUT R21, R52, 0x380, RZ, 0xc0, !PT ;  /* 0x0000038034157812 */ /* 0x000fe200078ec0ff */
        /* <DEDUP_REMOVED lines=8> */
[-C--:B------:R-:W-:Y:S01]  /*b330*/  FMUL.FTZ R128, R128, R6.reuse ;  /* 0x0000000680807220 */ /* 0x080fe20000410000 */
[----:B------:R-:W-:Y:S01]  /*b340*/  SHF.R.U64 R21, R21, 0x3, RZ ;  /* 0x0000000315157819 */ /* 0x000fe200000012ff */
[-C--:B------:R-:W-:Y:S01]  /*b350*/  FMUL.FTZ R133, R133, R6.reuse ;  /* 0x0000000685857220 */ /* 0x080fe20000410000 */
[----:B------:R-:W-:Y:S01]  /*b360*/  SHF.R.U64 R68, R68, 0x3, RZ ;  /* 0x0000000344447819 */ /* 0x000fe200000012ff */
[-C--:B------:R-:W-:Y:S01]  /*b370*/  FMUL.FTZ R132, R132, R6.reuse ;  /* 0x0000000684847220 */ /* 0x080fe20000410000 */
[----:B------:R-:W-:Y:S01]  /*b380*/  SHF.R.U64 R56, R56, 0x3, RZ ;  /* 0x0000000338387819 */ /* 0x000fe200000012ff */
[-C--:B------:R-:W-:Y:S01]  /*b390*/  FMUL.FTZ R137, R137, R6.reuse ;  /* 0x0000000689897220 */ /* 0x080fe20000410000 */
[----:B------:R-:W-:Y:S01]  /*b3a0*/  SHF.R.U64 R32, R20, 0x3, RZ ;  /* 0x0000000314207819 */ /* 0x000fe200000012ff */
[----:B------:R-:W-:Y:S01]  /*b3b0*/  FMUL.FTZ R136, R136, R6 ;  /* 0x0000000688887220 */ /* 0x000fe20000410000 */
[----:B------:R-:W-:Y:S01]  /*b3c0*/  LOP3.LUT R20, R21, R52, RZ, 0x3c, !PT ;  /* 0x0000003415147212 */ /* 0x000fe200078e3cff */
[--C-:B------:R-:W-:Y:S01]  /*b3d0*/  IMAD.X R21, RZ, RZ, R161.reuse, P3 ;  /* 0x000000ffff157224 */ /* 0x100fe200018e06a1 */
[----:B------:R-:W-:Y:S01]  /*b3e0*/  LOP3.LUT R68, R68, R69, RZ, 0x3c, !PT ;  /* 0x0000004544447212 */ /* 0x000fe200078e3cff */
[----:B------:R-:W-:Y:S01]  /*b3f0*/  IMAD.X R69, RZ, RZ, R161, P2 ;  /* 0x000000ffff457224 */ /* 0x000fe200010e06a1 */
[----:B------:R-:W-:Y:S01]  /*b400*/  LOP3.LUT R56, R56, R57, RZ, 0x3c, !PT ;  /* 0x0000003938387212 */ /* 0x000fe200078e3cff */
[-C--:B------:R-:W-:Y:S01]  /*b410*/  FMUL.FTZ R141, R141, R6.reuse ;  /* 0x000000068d8d7220 */ /* 0x080fe20000410000 */
[----:B------:R-:W-:Y:S01]  /*b420*/  IADD3 R57, P3, R160, 0x8000, RZ ;  /* 0x00008000a0397810 */ /* 0x000fe20007f7e0ff */
[-C--:B------:R-:W-:Y:S01]  /*b430*/  FMUL.FTZ R140, R140, R6.reuse ;  /* 0x000000068c8c7220 */ /* 0x080fe20000410000 */
[----:B------:R-:W-:Y:S01]  /*b440*/  IADD3 R123, P2, R160, 0xe000, RZ ;  /* 0x0000e000a07b7810 */ /* 0x000fe20007f5e0ff */
[----:B------:R-:W-:Y:S01]  /*b450*/  FMUL.FTZ R145, R145, R6 ;  /* 0x0000000691917220 */ /* 0x000fe20000410000 */
[----:B------:R-:W-:Y:S01]  /*b460*/  F2FP.BF16.F32.PACK_AB R24, R25, R24 ;  /* 0x000000181918723e */ /* 0x000fe200000010ff */
[----:B------:R-:W-:Y:S01]  /*b470*/  FMUL.FTZ R144, R144, R6 ;  /* 0x0000000690907220 */ /* 0x000fe20000410000 */
[----:B------:R-:W-:Y:S01]  /*b480*/  F2FP.BF16.F32.PACK_AB R25, R27, R26 ;  /* 0x0000001a1b19723e */ /* 0x000fe200000010ff */
[-C--:B------:R-:W-:Y:S01]  /*b490*/  FMUL.FTZ R149, R149, R6.reuse ;  /* 0x0000000695957220 */ /* 0x080fe20000410000 */
[----:B------:R-:W-:Y:S01]  /*b4a0*/  F2FP.BF16.F32.PACK_AB R27, R31, R17 ;  /* 0x000000111f1b723e */ /* 0x000fe200000010ff */
[----:B------:R-:W-:Y:S01]  /*b4b0*/  FMUL.FTZ R148, R148, R6 ;  /* 0x0000000694947220 */ /* 0x000fe20000410000 */
[----:B------:R-:W-:Y:S01]  /*b4c0*/  LOP3.LUT R122, R123, 0x380, RZ, 0xc0, !PT ;  /* 0x000003807b7a7812 */ /* 0x000fe200078ec0ff */
[----:B------:R-:W-:Y:S01]  /*b4d0*/  USHF.R.S32.HI UR12, URZ, 0x1f, UR14 ;  /* 0x0000001f3f0c7899 */ /* 0x000fe2000801140e */
[----:B------:R-:W-:Y:S01]  /*b4e0*/  MOV R199, R130 ;  /* 0x0000008200c77202 */ /* 0x000fe20000000f00 */
[----:B------:R-:W-:Y:S01]  /*b4f0*/  IMAD.U32 R127, RZ, RZ, UR7 ;  /* 0x00000007ff7f7e24 */ /* 0x000fe2000f8e00ff */
[----:B------:R-:W-:Y:S01]  /*b500*/  IADD3.X R31, RZ, R161, RZ, P3, !PT ;  /* 0x000000a1ff1f7210 */ /* 0x000fe20001ffe4ff */
[----:B------:R-:W-:Y:S01]  /*b510*/  ULDC UR5, c[0x0][0xa88] ;  /* 0x0002a20000057ab9 */ /* 0x000fe20000000800 */
[----:B------:R-:W-:Y:S01]  /*b520*/  IADD3 R130, P3, R160, 0xf000, RZ ;  /* 0x0000f000a0827810 */ /* 0x000fe20007f7e0ff */
[----:B------:R-:W-:Y:S01]  /*b530*/  ULDC.64 UR8, c[0x0][0xae8] ;  /* 0x0002ba0000087ab9 */ /* 0x000fe20000000a00 */
[----:B------:R-:W-:-:S02]  /*b540*/  SHF.R.U64 R122, R122, 0x3, RZ ;  /* 0x000000037a7a7819 */ /* 0x000fc400000012ff */
[----:B------:R-:W-:Y:S01]  /*b550*/  LOP3.LUT R17, R130, 0x380, RZ, 0xc0, !PT ;  /* 0x0000038082117812 */ /* 0x000fe200078ec0ff */
[--C-:B------:R-:W-:Y:S01]  /*b560*/  IMAD.X R131, RZ, RZ, R161.reuse, P3 ;  /* 0x000000ffff837224 */ /* 0x100fe200018e06a1 */
[----:B------:R-:W-:Y:S01]  /*b570*/  LOP3.LUT R122, R122, R123, RZ, 0x3c, !PT ;  /* 0x0000007b7a7a7212 */ /* 0x000fe200078e3cff */
[----:B------:R-:W-:Y:S01]  /*b580*/  IMAD.X R123, RZ, RZ, R161, P2 ;  /* 0x000000ffff7b7224 */ /* 0x000fe200010e06a1 */
[----:B------:R-:W-:Y:S02]  /*b590*/  LOP3.LUT R8, R73, 0x380, RZ, 0xc0, !PT ;  /* 0x0000038049087812 */ /* 0x000fe400078ec0ff */
[----:B------:R-:W-:Y:S02]  /*b5a0*/  SHF.R.U64 R17, R17, 0x3, RZ ;  /* 0x0000000311117819 */ /* 0x000fe400000012ff */
[----:B0-----:R-:W-:Y:S02]  /*b5b0*/  ISETP.NE.AND P2, PT, R198, 0x1, PT ;  /* 0x00000001c600780c */ /* 0x001fe40003f45270 */
[----:B------:R-:W-:-:S02]  /*b5c0*/  SHF.R.U64 R8, R8, 0x3, RZ ;  /* 0x0000000308087819 */ /* 0x000fc400000012ff */
[----:B------:R-:W-:Y:S02]  /*b5d0*/  LOP3.LUT R130, R17, R130, RZ, 0x3c, !PT ;  /* 0x0000008211827212 */ /* 0x000fe400078e3cff */
[----:B------:R-:W-:Y:S02]  /*b5e0*/  MOV R17, R4 ;  /* 0x0000000400117202 */ /* 0x000fe40000000f00 */
[----:B------:R-:W0:Y:S01]  /*b5f0*/  LDC R4, c[0x0][0xc38] ;  /* 0x00030e00ff047b82 */ /* 0x000e220000000800 */
[----:B------:R-:W-:-:S07]  /*b600*/  F2FP.BF16.F32.PACK_AB R26, R29, R28 ;  /* 0x0000001c1d1a723e */ /* 0x000fce00000010ff */
[----:B------:R-:W-:Y:S01]  /*b610*/  BAR.SYNC.DEFER_BLOCKING 0x1, 0x100 ;  /* 0x0044000000007b1d */ /* 0x000fe20000010000 */
[----:B------:R-:W-:Y:S02]  /*b620*/  LOP3.LUT R8, R8, R73, RZ, 0x3c, !PT ;  /* 0x0000004908087212 */ /* 0x000fe400078e3cff */
[----:B------:R-:W-:Y:S02]  /*b630*/  LOP3.LUT R12, R65, 0x380, RZ, 0xc0, !PT ;  /* 0x00000380410c7812 */ /* 0x000fe400078ec0ff */
[----:B------:R-:W-:Y:S02]  /*b640*/  LOP3.LUT R53, R30, 0x380, RZ, 0xc0, !PT ;  /* 0x000003801e357812 */ /* 0x000fe400078ec0ff */
[----:B------:R-:W-:Y:S02]  /*b650*/  SHF.R.U64 R12, R12, 0x3, RZ ;  /* 0x000000030c0c7819 */ /* 0x000fe400000012ff */
[----:B------:R-:W-:Y:S02]  /*b660*/  SHF.R.U64 R53, R53, 0x3, RZ ;  /* 0x0000000335357819 */ /* 0x000fe400000012ff */
[----:B------:R-:W-:-:S02]  /*b670*/  R2UR UR15, R215 ;  /* 0x00000000d70f72ca */ /* 0x000fc400000e0000 */
[----:B------:R-:W-:Y:S02]  /*b680*/  LOP3.LUT R12, R12, R65, RZ, 0x3c, !PT ;  /* 0x000000410c0c7212 */ /* 0x000fe400078e3cff */
[----:B------:R-:W-:Y:S02]  /*b690*/  LOP3.LUT R158, R53, R30, RZ, 0x3c, !PT ;  /* 0x0000001e359e7212 */ /* 0x000fe400078e3cff */
[C---:B------:R-:W-:Y:S02]  /*b6a0*/  IADD3 R53, P5, R160.reuse, 0x3000, RZ ;  /* 0x00003000a0357810 */ /* 0x040fe40007fbe0ff */
[C---:B------:R-:W-:Y:S02]  /*b6b0*/  IADD3 R61, P0, R160.reuse, 0x5000, RZ ;  /* 0x00005000a03d7810 */ /* 0x040fe40007f1e0ff */
[----:B------:R-:W-:Y:S02]  /*b6c0*/  IADD3 R65, P1, R160, 0x6000, RZ ;  /* 0x00006000a0417810 */ /* 0x000fe40007f3e0ff */
[----:B------:R-:W-:Y:S01]  /*b6d0*/  LOP3.LUT R52, R53, 0x380, RZ, 0xc0, !PT ;  /* 0x0000038035347812 */ /* 0x000fe200078ec0ff */
[----:B------:R1:W-:Y:S01]  /*b6e0*/  STSM.16.M88.4 [R199], R24 ;  /* 0x00000018c7007844 */ /* 0x0003e20000000200 */
[----:B------:R-:W-:-:S02]  /*b6f0*/  LOP3.LUT R60, R61, 0x380, RZ, 0xc0, !PT ;  /* 0x000003803d3c7812 */ /* 0x000fc400078ec0ff */
[----:B------:R-:W-:Y:S02]  /*b700*/  LOP3.LUT R64, R65, 0x380, RZ, 0xc0, !PT ;  /* 0x0000038041407812 */ /* 0x000fe400078ec0ff */
[----:B------:R-:W-:Y:S02]  /*b710*/  LOP3.LUT R30, R57, 0x380, RZ, 0xc0, !PT ;  /* 0x00000380391e7812 */ /* 0x000fe400078ec0ff */
[----:B------:R-:W-:Y:S01]  /*b720*/  MOV R134, R134 ;  /* 0x0000008600867202 */ /* 0x000fe20000000f00 */
[----:B------:R-:W-:Y:S01]  /*b730*/  IMAD R135, RZ, RZ, -UR16 ;  /* 0x80000010ff877e24 */ /* 0x000fe2000f8e02ff */
[----:B------:R-:W-:Y:S02]  /*b740*/  LOP3.LUT R6, R107, 0x380, RZ, 0xc0, !PT ;  /* 0x000003806b067812 */ /* 0x000fe400078ec0ff */
[----:B------:R-:W-:Y:S01]  /*b750*/  SHF.R.U64 R52, R52, 0x3, RZ ;  /* 0x0000000334347819 */ /* 0x000fe200000012ff */
[----:B0-----:R-:W-:Y:S01]  /*b760*/  IMAD R135, R4, R135, UR15 ;  /* 0x0000000f04877e24 */ /* 0x001fe2000f8e0287 */
[----:B------:R-:W-:-:S02]  /*b770*/  SHF.R.U64 R60, R60, 0x3, RZ ;  /* 0x000000033c3c7819 */ /* 0x000fc400000012ff */
[----:B------:R-:W-:Y:S01]  /*b780*/  SHF.R.U64 R64, R64, 0x3, RZ ;  /* 0x0000000340407819 */ /* 0x000fe200000012ff */
[----:B-1----:R-:W0:Y:S01]  /*b790*/  LDC.64 R24, c[0x0][0xb98] ;  /* 0x0002e600ff187b82 */ /* 0x002e220000000a00 */
[----:B------:R-:W-:Y:S02]  /*b7a0*/  MOV R27, R8 ;  /* 0x00000008001b7202 */ /* 0x000fe40000000f00 */
[----:B------:R-:W-:Y:S02]  /*b7b0*/  SHF.R.U64 R30, R30, 0x3, RZ ;  /* 0x000000031e1e7819 */ /* 0x000fe400000012ff */
[----:B------:R-:W-:Y:S02]  /*b7c0*/  SHF.R.U64 R6, R6, 0x3, RZ ;  /* 0x0000000306067819 */ /* 0x000fe400000012ff */
[----:B------:R-:W-:Y:S01]  /*b7d0*/  F2FP.BF16.F32.PACK_AB R40, R41, R40 ;  /* 0x000000282928723e */ /* 0x000fe200000010ff */
[----:B------:R-:W1:Y:S01]  /*b7e0*/  @P2 LDC R8, c[0x0][0xbec] ;  /* 0x0002fb00ff082b82 */ /* 0x000e620000000800 */
[----:B------:R-:W-:-:S02]  /*b7f0*/  F2FP.BF16.F32.PACK_AB R41, R43, R42 ;  /* 0x0000002a2b29723e */ /* 0x000fc400000010ff */
[----:B------:R-:W-:Y:S01]  /*b800*/  LOP3.LUT R32, R32, R33, RZ, 0x3c, !PT ;  /* 0x0000002120207212 */ /* 0x000fe200078e3cff */
[--C-:B------:R-:W-:Y:S01]  /*b810*/  IMAD.X R33, RZ, RZ, R161.reuse, P4 ;  /* 0x000000ffff217224 */ /* 0x100fe200020e06a1 */
[----:B------:R-:W-:Y:S01]  /*b820*/  LOP3.LUT R52, R52, R53, RZ, 0x3c, !PT ;  /* 0x0000003534347212 */ /* 0x000fe200078e3cff */
[--C-:B------:R-:W-:Y:S01]  /*b830*/  IMAD.X R53, RZ, RZ, R161.reuse, P5 ;  /* 0x000000ffff357224 */ /* 0x100fe200028e06a1 */
[----:B------:R-:W-:Y:S01]  /*b840*/  LOP3.LUT R60, R60, R61, RZ, 0x3c, !PT ;  /* 0x0000003d3c3c7212 */ /* 0x000fe200078e3cff */
[----:B------:R-:W2:Y:S01]  /*b850*/  @P2 LDC R9, c[0x0][0xbf0] ;  /* 0x0002fc00ff092b82 */ /* 0x000ea20000000800 */
[----:B------:R-:W-:Y:S01]  /*b860*/  LOP3.LUT R64, R64, R65, RZ, 0x3c, !PT ;  /* 0x0000004140407212 */ /* 0x000fe200078e3cff */
[--C-:B------:R-:W-:Y:S01]  /*b870*/  IMAD.X R61, RZ, RZ, R161.reuse, P0 ;  /* 0x000000ffff3d7224 */ /* 0x100fe200000e06a1 */
[----:B------:R-:W-:Y:S01]  /*b880*/  LOP3.LUT R30, R30, R57, RZ, 0x3c, !PT ;  /* 0x000000391e1e7212 */ /* 0x000fe200078e3cff */
[----:B------:R-:W-:Y:S01]  /*b890*/  IMAD.X R65, RZ, RZ, R161, P1 ;  /* 0x000000ffff417224 */ /* 0x000fe200008e06a1 */
[----:B------:R-:W-:Y:S01]  /*b8a0*/  F2FP.BF16.F32.PACK_AB R43, R47, R46 ;  /* 0x0000002e2f2b723e */ /* 0x000fe200000010ff */
[----:B------:R-:W-:Y:S01]  /*b8b0*/  IMAD R47, R135, 0x80, R223 ;  /* 0x00000080872f7824 */ /* 0x000fe200078e02df */
[----:B------:R-:W-:-:S02]  /*b8c0*/  LOP3.LUT R6, R6, R107, RZ, 0x3c, !PT ;  /* 0x0000006b06067212 */ /* 0x000fc400078e3cff */
[----:B------:R-:W-:Y:S02]  /*b8d0*/  IADD3.X R57, RZ, R161, RZ, P6, !PT ;  /* 0x000000a1ff397210 */ /* 0x000fe400037fe4ff */
[C---:B------:R-:W-:Y:S02]  /*b8e0*/  IADD3 R73, P4, R160.reuse, 0x9000, RZ ;  /* 0x00009000a0497810 */ /* 0x040fe40007f9e0ff */
[C---:B------:R-:W-:Y:S02]  /*b8f0*/  IADD3 R107, P5, R160.reuse, 0xa000, RZ ;  /* 0x0000a000a06b7810 */ /* 0x040fe40007fbe0ff */
[C---:B------:R-:W-:Y:S01]  /*b900*/  IADD3 R111, P6, R160.reuse, 0xb000, RZ ;  /* 0x0000b000a06f7810 */ /* 0x040fe20007fde0ff */
[----:B-1----:R-:W-:Y:S01]  /*b910*/  @P2 IMAD.HI.U32 R8, R47, R8, RZ ;  /* 0x000000082f082227 */ /* 0x002fe200078e00ff */
[C---:B------:R-:W-:Y:S02]  /*b920*/  IADD3 R115, P0, R160.reuse, 0xc000, RZ ;  /* 0x0000c000a0737810 */ /* 0x040fe40007f1e0ff */
[----:B------:R-:W-:-:S02]  /*b930*/  IADD3 R119, P1, R160, 0xd000, RZ ;  /* 0x0000d000a0777810 */ /* 0x000fc40007f3e0ff */
[----:B------:R-:W-:Y:S02]  /*b940*/  LOP3.LUT R72, R73, 0x380, RZ, 0xc0, !PT ;  /* 0x0000038049487812 */ /* 0x000fe400078ec0ff */
[----:B------:R-:W-:Y:S02]  /*b950*/  LOP3.LUT R106, R107, 0x380, RZ, 0xc0, !PT ;  /* 0x000003806b6a7812 */ /* 0x000fe400078ec0ff */
[----:B------:R-:W-:Y:S02]  /*b960*/  LOP3.LUT R110, R111, 0x380, RZ, 0xc0, !PT ;  /* 0x000003806f6e7812 */ /* 0x000fe400078ec0ff */
[----:B------:R-:W-:Y:S02]  /*b970*/  LOP3.LUT R114, R115, 0x380, RZ, 0xc0, !PT ;  /* 0x0000038073727812 */ /* 0x000fe400078ec0ff */
[----:B------:R-:W-:Y:S02]  /*b980*/  LOP3.LUT R118, R119, 0x380, RZ, 0xc0, !PT ;  /* 0x0000038077767812 */ /* 0x000fe400078ec0ff */
[----:B------:R-:W-:-:S02]  /*b990*/  LOP3.LUT R29, R160, 0x380, RZ, 0xc0, !PT ;  /* 0x00000380a01d7812 */ /* 0x000fc400078ec0ff */
[----:B------:R-:W-:Y:S01]  /*b9a0*/  F2FP.BF16.F32.PACK_AB R5, R35, R34 ;  /* 0x000000222305723e */ /* 0x000fe200000010ff */
[----:B------:R-:W-:Y:S01]  /*b9b0*/  IMAD.MOV.U32 R35, RZ, RZ, R47 ;  /* 0x000000ffff237224 */ /* 0x000fe200078e002f */
[----:B------:R-:W-:Y:S01]  /*b9c0*/  SHF.R.U64 R72, R72, 0x3, RZ ;  /* 0x0000000348487819 */ /* 0x000fe200000012ff */
[----:B0-----:R-:W-:Y:S01]  /*b9d0*/  IMAD R34, R24, UR12, RZ ;  /* 0x0000000c18227c24 */ /* 0x001fe2000f8e02ff */
[----:B------:R-:W-:Y:S02]  /*b9e0*/  SHF.R.U64 R106, R106, 0x3, RZ ;  /* 0x000000036a6a7819 */ /* 0x000fe400000012ff */
[----:B------:R-:W-:Y:S01]  /*b9f0*/  SHF.R.U64 R110, R110, 0x3, RZ ;  /* 0x000000036e6e7819 */ /* 0x000fe200000012ff */
[----:B------:R-:W-:Y:S01]  /*ba00*/  IMAD R34, R25, UR14, R34 ;  /* 0x0000000e19227c24 */ /* 0x000fe2000f8e0222 */
[----:B------:R-:W-:Y:S02]  /*ba10*/  SHF.R.U64 R114, R114, 0x3, RZ ;  /* 0x0000000372727819 */ /* 0x000fe400000012ff */
[----:B------:R-:W-:-:S02]  /*ba20*/  SHF.R.U64 R118, R118, 0x3, RZ ;  /* 0x0000000376767819 */ /* 0x000fc400000012ff */
[----:B------:R-:W-:Y:S02]  /*ba30*/  SHF.R.U64 R29, R29, 0x3, RZ ;  /* 0x000000031d1d7819 */ /* 0x000fe400000012ff */
[----:B------:R-:W-:Y:S02]  /*ba40*/  MOV R26, R6 ;  /* 0x00000006001a7202 */ /* 0x000fe40000000f00 */
[----:B--2---:R-:W-:Y:S02]  /*ba50*/  @P2 SHF.R.U32.HI R35, RZ, R9, R8 ;  /* 0x00000009ff232219 */ /* 0x004fe40000011608 */
[----:B------:R-:W-:Y:S02]  /*ba60*/  MOV R15, R14 ;  /* 0x0000000e000f7202 */ /* 0x000fe40000000f00 */
[----:B------:R-:W-:Y:S02]  /*ba70*/  F2FP.BF16.F32.PACK_AB R4, R175, R171 ;  /* 0x000000abaf04723e */ /* 0x000fe400000010ff */
[----:B------:R-:W-:-:S02]  /*ba80*/  F2FP.BF16.F32.PACK_AB R6, R174, R36 ;  /* 0x00000024ae06723e */ /* 0x000fc400000010ff */
[----:B------:R-:W-:Y:S02]  /*ba90*/  F2FP.BF16.F32.PACK_AB R7, R39, R38 ;  /* 0x000000262707723e */ /* 0x000fe400000010ff */
[----:B------:R-:W-:Y:S02]  /*baa0*/  F2FP.BF16.F32.PACK_AB R48, R49, R48 ;  /* 0x000000303130723e */ /* 0x000fe400000010ff */
[----:B------:R-:W-:Y:S01]  /*bab0*/  LOP3.LUT R72, R72, R73, RZ, 0x3c, !PT ;  /* 0x0000004948487212 */ /* 0x000fe200078e3cff */
[--C-:B------:R-:W-:Y:S01]  /*bac0*/  IMAD.X R73, RZ, RZ, R161.reuse, P4 ;  /* 0x000000ffff497224 */ /* 0x100fe200020e06a1 */
[----:B------:R-:W-:Y:S01]  /*bad0*/  LOP3.LUT R106, R106, R107, RZ, 0x3c, !PT ;  /* 0x0000006b6a6a7212 */ /* 0x000fe200078e3cff */
[--C-:B------:R-:W-:Y:S01]  /*bae0*/  IMAD.X R107, RZ, RZ, R161.reuse, P5 ;  /* 0x000000ffff6b7224 */ /* 0x100fe200028e06a1 */
[----:B------:R-:W-:Y:S01]  /*baf0*/  LOP3.LUT R110, R110, R111, RZ, 0x3c, !PT ;  /* 0x0000006f6e6e7212 */ /* 0x000fe200078e3cff */
[--C-:B------:R-:W-:Y:S01]  /*bb00*/  IMAD.X R111, RZ, RZ, R161.reuse, P6 ;  /* 0x000000ffff6f7224 */ /* 0x100fe200030e06a1 */
[----:B------:R-:W-:Y:S01]  /*bb10*/  LOP3.LUT R114, R114, R115, RZ, 0x3c, !PT ;  /* 0x0000007372727212 */ /* 0x000fe200078e3cff */
[----:B------:R0:W-:Y:S01]  /*bb20*/  STSM.16.M88.4 [R15], R4 ;  /* 0x000000040f007844 */ /* 0x0001e20000000200 */
[----:B------:R-:W-:Y:S01]  /*bb30*/  LOP3.LUT R118, R118, R119, RZ, 0x3c, !PT ;  /* 0x0000007776767212 */ /* 0x000fe200078e3cff */
[----:B------:R-:W-:Y:S01]  /*bb40*/  IMAD.X R119, RZ, RZ, R161, P1 ;  /* 0x000000ffff777224 */ /* 0x000fe200008e06a1 */
[----:B------:R-:W-:-:S02]  /*bb50*/  LOP3.LUT R28, R29, R160, RZ, 0x3c, !PT ;  /* 0x000000a01d1c7212 */ /* 0x000fc400078e3cff */
[----:B------:R-:W-:Y:S02]  /*bb60*/  MOV R150, R150 ;  /* 0x0000009600967202 */ /* 0x000fe40000000f00 */
[----:B------:R-:W-:Y:S02]  /*bb70*/  F2FP.BF16.F32.PACK_AB R42, R173, R44 ;  /* 0x0000002cad2a723e */ /* 0x000fe400000010ff */
[----:B------:R-:W-:Y:S02]  /*bb80*/  F2FP.BF16.F32.PACK_AB R49, R51, R50 ;  /* 0x000000323331723e */ /* 0x000fe400000010ff */
[----:B------:R-:W-:Y:S01]  /*bb90*/  IADD3 R39, -R35, RZ, RZ ;  /* 0x000000ff23277210 */ /* 0x000fe20007ffe1ff */
[----:B------:R-:W-:Y:S01]  /*bba0*/  STSM.16.M88.4 [R150], R40 ;  /* 0x0000002896007844 */ /* 0x000fe20000000200 */
[-C--:B------:R-:W-:Y:S02]  /*bbb0*/  IADD3.X R115, RZ, R161.reuse, RZ, P0, !PT ;  /* 0x000000a1ff737210 */ /* 0x080fe400007fe4ff */
[----:B------:R-:W-:Y:S01]  /*bbc0*/  MOV R29, R161 ;  /* 0x000000a1001d7202 */ /* 0x000fe20000000f00 */
[----:B------:R-:W-:Y:S01]  /*bbd0*/  IMAD R39, R198, R39, R47 ;  /* 0x00000027c6277224 */ /* 0x000fe200078e022f */
[----:B------:R-:W-:-:S02]  /*bbe0*/  MOV R160, R10 ;  /* 0x0000000a00a07202 */ /* 0x000fc40000000f00 */
[----:B------:R-:W-:Y:S02]  /*bbf0*/  MOV R158, R158 ;  /* 0x0000009e009e7202 */ /* 0x000fe40000000f00 */
[----:B------:R-:W-:Y:S02]  /*bc00*/  F2FP.BF16.F32.PACK_AB R50, R197, R181 ;  /* 0x000000b5c532723e */ /* 0x000fe400000010ff */
[----:B------:R-:W-:Y:S02]  /*bc10*/  F2FP.BF16.F32.PACK_AB R51, R55, R54 ;  /* 0x000000363733723e */ /* 0x000fe400000010ff */
[----:B------:R-:W-:Y:S01]  /*bc20*/  MOV R127, UR6 ;  /* 0x00000006007f7c02 */ /* 0x000fe20008000f00 */
[----:B------:R-:W-:Y:S01]  /*bc30*/  ULDC.64 UR6, c[0x0][0xb88] ;  /* 0x0002e20000067ab9 */ /* 0x000fe20000000a00 */
[----:B------:R-:W-:Y:S01]  /*bc40*/  MOV R161, R12 ;  /* 0x0000000c00a17202 */ /* 0x000fe20000000f00 */
[----:B------:R-:W-:Y:S01]  /*bc50*/  STSM.16.M88.4 [R158], R48 ;  /* 0x000000309e007844 */ /* 0x000fe20000000200 */
[----:B------:R-:W-:Y:S01]  /*bc60*/  MOV R156, R156 ;  /* 0x0000009c009c7202 */ /* 0x000fe20000000f00 */
[----:B------:R-:W-:Y:S01]  /*bc70*/  IMAD.WIDE.U32 R24, R24, UR14, R126 ;  /* 0x0000000e18187c25 */ /* 0x000fe2000f8e007e */
[----:B------:R-:W-:-:S02]  /*bc80*/  F2FP.BF16.F32.PACK_AB R8, R196, R180 ;  /* 0x000000b4c408723e */ /* 0x000fc400000010ff */
[----:B------:R-:W-:Y:S02]  /*bc90*/  F2FP.BF16.F32.PACK_AB R9, R59, R58 ;  /* 0x0000003a3b09723e */ /* 0x000fe400000010ff */
[----:B------:R-:W-:Y:S02]  /*bca0*/  F2FP.BF16.F32.PACK_AB R10, R195, R179 ;  /* 0x000000b3c30a723e */ /* 0x000fe400000010ff */
[----:B------:R-:W-:Y:S02]  /*bcb0*/  F2FP.BF16.F32.PACK_AB R11, R63, R62 ;  /* 0x0000003e3f0b723e */ /* 0x000fe400000010ff */
[----:B------:R-:W-:Y:S02]  /*bcc0*/  MOV R154, R154 ;  /* 0x0000009a009a7202 */ /* 0x000fe40000000f00 */
[----:B------:R-:W-:Y:S01]  /*bcd0*/  F2FP.BF16.F32.PACK_AB R12, R194, R178 ;  /* 0x000000b2c20c723e */ /* 0x000fe200000010ff */
[----:B------:R1:W-:Y:S01]  /*bce0*/  STSM.16.M88.4 [R156], R8 ;  /* 0x000000089c007844 */ /* 0x0003e20000000200 */
[----:B------:R-:W-:-:S02]  /*bcf0*/  F2FP.BF16.F32.PACK_AB R13, R67, R66 ;  /* 0x00000042430d723e */ /* 0x000fc400000010ff */
[----:B------:R-:W-:Y:S02]  /*bd00*/  F2FP.BF16.F32.PACK_AB R14, R193, R177 ;  /* 0x000000b1c10e723e */ /* 0x000fe400000010ff */
[----:B0-----:R-:W-:Y:S02]  /*bd10*/  F2FP.BF16.F32.PACK_AB R15, R71, R70 ;  /* 0x00000046470f723e */ /* 0x001fe400000010ff */
[----:B------:R-:W-:Y:S02]  /*bd20*/  MOV R152, R152 ;  /* 0x0000009800987202 */ /* 0x000fe40000000f00 */
[----:B------:R-:W-:Y:S01]  /*bd30*/  F2FP.BF16.F32.PACK_AB R4, R192, R176 ;  /* 0x000000b0c004723e */ /* 0x000fe200000010ff */
[----:B------:R0:W-:Y:S01]  /*bd40*/  STSM.16.M88.4 [R154], R12 ;  /* 0x0000000c9a007844 */ /* 0x0001e20000000200 */
[----:B------:R-:W-:Y:S02]  /*bd50*/  F2FP.BF16.F32.PACK_AB R5, R75, R74 ;  /* 0x0000004a4b05723e */ /* 0x000fe400000010ff */
[----:B------:R-:W-:-:S02]  /*bd60*/  F2FP.BF16.F32.PACK_AB R6, R191, R76 ;  /* 0x0000004cbf06723e */ /* 0x000fc400000010ff */
[----:B------:R-:W-:Y:S02]  /*bd70*/  F2FP.BF16.F32.PACK_AB R7, R79, R78 ;  /* 0x0000004e4f07723e */ /* 0x000fe400000010ff */
[----:B-1----:R-:W-:Y:S02]  /*bd80*/  IADD3 R8, P0, R35, R24, RZ ;  /* 0x0000001823087210 */ /* 0x002fe40007f1e0ff */
[----:B------:R-:W-:Y:S01]  /*bd90*/  F2FP.BF16.F32.PACK_AB R80, R81, R80 ;  /* 0x000000505150723e */ /* 0x000fe200000010ff */
[----:B------:R1:W-:Y:S01]  /*bda0*/  STSM.16.M88.4 [R152], R4 ;  /* 0x0000000498007844 */ /* 0x0003e20000000200 */
[----:B------:R-:W-:Y:S02]  /*bdb0*/  F2FP.BF16.F32.PACK_AB R81, R83, R82 ;  /* 0x000000525351723e */ /* 0x000fe400000010ff */
[----:B------:R-:W-:Y:S02]  /*bdc0*/  F2FP.BF16.F32.PACK_AB R88, R89, R88 ;  /* 0x000000585958723e */ /* 0x000fe400000010ff */
[----:B------:R-:W-:Y:S01]  /*bdd0*/  MOV R146, R146 ;  /* 0x0000009200927202 */ /* 0x000fe20000000f00 */
[----:B0-----:R-:W-:Y:S01]  /*bde0*/  IMAD R12, R135, 0x80, R222 ;  /* 0x00000080870c7824 */ /* 0x001fe200078e02de */
[----:B------:R-:W-:-:S02]  /*bdf0*/  F2FP.BF16.F32.PACK_AB R82, R190, R84 ;  /* 0x00000054be52723e */ /* 0x000fc400000010ff */
[----:B------:R-:W-:Y:S01]  /*be00*/  F2FP.BF16.F32.PACK_AB R83, R87, R86 ;  /* 0x000000565753723e */ /* 0x000fe200000010ff */
[----:B------:R-:W-:Y:S01]  /*be10*/  VIADD R10, R12, 0x8 ;  /* 0x000000080c0a7836 */ /* 0x000fe20000000000 */
[----:B------:R-:W-:Y:S02]  /*be20*/  F2FP.BF16.F32.PACK_AB R89, R91, R90 ;  /* 0x0000005a5b59723e */ /* 0x000fe400000010ff */
[----:B------:R-:W-:Y:S01]  /*be30*/  F2FP.BF16.F32.PACK_AB R96, R97, R96 ;  /* 0x000000606160723e */ /* 0x000fe200000010ff */
[----:B------:R-:W-:Y:S01]  /*be40*/  STSM.16.M88.4 [R146], R80 ;  /* 0x0000005092007844 */ /* 0x000fe20000000200 */
[----:B------:R-:W-:Y:S02]  /*be50*/  MOV R142, R142 ;  /* 0x0000008e008e7202 */ /* 0x000fe40000000f00 */
[----:B-1----:R-:W-:Y:S02]  /*be60*/  SHF.R.S32.HI R4, RZ, 0x1f, R39 ;  /* 0x0000001fff047819 */ /* 0x002fe40000011427 */
[----:B------:R-:W-:-:S02]  /*be70*/  SHF.R.S32.HI R5, RZ, 0x1f, R35 ;  /* 0x0000001fff057819 */ /* 0x000fc40000011423 */
[----:B------:R-:W-:Y:S01]  /*be80*/  F2FP.BF16.F32.PACK_AB R90, R189, R92 ;  /* 0x0000005cbd5a723e */ /* 0x000fe200000010ff */
[----:B------:R-:W-:Y:S01]  /*be90*/  IMAD R4, R4, UR6, RZ ;  /* 0x0000000604047c24 */ /* 0x000fe2000f8e02ff */
[----:B------:R-:W-:Y:S02]  /*bea0*/  IADD3.X R9, R5, R25, R34, P0, !PT ;  /* 0x0000001905097210 */ /* 0x000fe400007fe422 */
[----:B------:R-:W-:Y:S01]  /*beb0*/  F2FP.BF16.F32.PACK_AB R91, R95, R94 ;  /* 0x0000005e5f5b723e */ /* 0x000fe200000010ff */
[----:B------:R-:W-:Y:S01]  /*bec0*/  IMAD R11, R39, UR7, R4 ;  /* 0x00000007270b7c24 */ /* 0x000fe2000f8e0204 */
[----:B------:R-:W-:Y:S01]  /*bed0*/  F2FP.BF16.F32.PACK_AB R97, R99, R98 ;  /* 0x000000626361723e */ /* 0x000fe200000010ff */
[----:B------:R-:W-:Y:S01]  /*bee0*/  IMAD.WIDE.U32 R8, R39, UR6, R8 ;  /* 0x0000000627087c25 */ /* 0x000fe2000f8e0008 */
[----:B------:R-:W-:Y:S01]  /*bef0*/  MOV R138, R138 ;  /* 0x0000008a008a7202 */ /* 0x000fe20000000f00 */
[----:B------:R-:W-:Y:S01]  /*bf00*/  STSM.16.M88.4 [R142], R88 ;  /* 0x000000588e007844 */ /* 0x000fe20000000200 */
[----:B------:R-:W-:Y:S01]  /*bf10*/  F2FP.BF16.F32.PACK_AB R98, R188, R100 ;  /* 0x00000064bc62723e */ /* 0x000fe200000010ff */
[----:B------:R-:W-:Y:S01]  /*bf20*/  ULDC.64 UR6, c[0x0][0xb50] ;  /* 0x0002d40000067ab9 */ /* 0x000fe20000000a00 */
[----:B------:R-:W-:Y:S01]  /*bf30*/  F2FP.BF16.F32.PACK_AB R99, R103, R102 ;  /* 0x000000666763723e */ /* 0x000fe200000010ff */
[----:B------:R-:W-:Y:S01]  /*bf40*/  IMAD.IADD R9, R9, 0x1, R11 ;  /* 0x0000000109097824 */ /* 0x000fe200078e020b */
[----:B------:R-:W-:-:S02]  /*bf50*/  F2FP.BF16.F32.PACK_AB R4, R187, R104 ;  /* 0x00000068bb04723e */ /* 0x000fc400000010ff */
[----:B------:R-:W-:Y:S01]  /*bf60*/  F2FP.BF16.F32.PACK_AB R5, R3, R18 ;  /* 0x000000120305723e */ /* 0x000fe200000010ff */
[----:B------:R-:W-:Y:S01]  /*bf70*/  STSM.16.M88.4 [R138], R96 ;  /* 0x000000608a007844 */ /* 0x000fe20000000200 */
[----:B------:R-:W-:Y:S01]  /*bf80*/  F2FP.BF16.F32.PACK_AB R6, R186, R108 ;  /* 0x0000006cba06723e */ /* 0x000fe200000010ff */
[----:B------:R-:W-:Y:S01]  /*bf90*/  IMAD R3, R198, UR5, RZ ;  /* 0x00000005c6037c24 */ /* 0x000fe2000f8e02ff */
[----:B------:R-:W-:Y:S02]  /*bfa0*/  F2FP.BF16.F32.PACK_AB R7, R37, R45 ;  /* 0x0000002d2507723e */ /* 0x000fe400000010ff */
[----:B------:R-:W-:Y:S02]  /*bfb0*/  F2FP.BF16.F32.PACK_AB R76, R185, R112 ;  /* 0x00000070b94c723e */ /* 0x000fe400000010ff */
[----:B------:R-:W-:Y:S01]  /*bfc0*/  F2FP.BF16.F32.PACK_AB R77, R77, R85 ;  /* 0x000000554d4d723e */ /* 0x000fe200000010ff */
[----:B------:R0:W-:Y:S01]  /*bfd0*/  STSM.16.M88.4 [R134], R4 ;  /* 0x0000000486007844 */ /* 0x0001e20000000200 */
[----:B------:R-:W-:-:S02]  /*bfe0*/  F2FP.BF16.F32.PACK_AB R78, R184, R116 ;  /* 0x00000074b84e723e */ /* 0x000fc400000010ff */
[----:B------:R-:W-:Y:S02]  /*bff0*/  F2FP.BF16.F32.PACK_AB R79, R93, R101 ;  /* 0x000000655d4f723e */ /* 0x000fe400000010ff */
[----:B------:R-:W-:Y:S02]  /*c000*/  LEA R11, P3, R8, UR6, 0x2 ;  /* 0x00000006080b7c11 */ /* 0x000fe4000f8610ff */
[----:B------:R-:W-:Y:S01]  /*c010*/  F2FP.BF16.F32.PACK_AB R125, R121, R125 ;  /* 0x0000007d797d723e */ /* 0x000fe200000010ff */
[----:B------:R-:W-:Y:S01]  /*c020*/  STSM.16.M88.4 [R161], R76 ;  /* 0x0000004ca1007844 */ /* 0x000fe20000000200 */
[----:B------:R-:W-:Y:S02]  /*c030*/  F2FP.BF16.F32.PACK_AB R126, R133, R132 ;  /* 0x00000084857e723e */ /* 0x000fe400000010ff */
[----:B------:R-:W-:Y:S01]  /*c040*/  F2FP.BF16.F32.PACK_AB R127, R162, R163 ;  /* 0x000000a3a27f723e */ /* 0x000fe200000010ff */
[----:B------:R-:W-:Y:S01]  /*c050*/  SHFL.IDX PT, R24, R11, RZ, 0x1c1f ;  /* 0x001c1fff0b187589 */ /* 0x000fe200000e0000 */
[----:B------:R-:W-:-:S02]  /*c060*/  F2FP.BF16.F32.PACK_AB R136, R137, R136 ;  /* 0x000000888988723e */ /* 0x000fc400000010ff */
[----:B------:R-:W-:Y:S01]  /*c070*/  F2FP.BF16.F32.PACK_AB R137, R164, R165 ;  /* 0x000000a5a489723e */ /* 0x000fe200000010ff */
[----:B------:R-:W-:Y:S01]  /*c080*/  SHFL.IDX PT, R36, R11, 0x1, 0x1c1f ;  /* 0x003c1f000b247f89 */ /* 0x000fe200000e0000 */
[----:B0-----:R-:W-:Y:S02]  /*c090*/  F2FP.BF16.F32.PACK_AB R4, R183, R120 ;  /* 0x00000078b704723e */ /* 0x001fe400000010ff */
[----:B------:R-:W-:Y:S02]  /*c0a0*/  F2FP.BF16.F32.PACK_AB R5, R105, R109 ;  /* 0x0000006d6905723e */ /* 0x000fe400000010ff */
[----:B------:R-:W-:Y:S02]  /*c0b0*/  F2FP.BF16.F32.PACK_AB R6, R182, R124 ;  /* 0x0000007cb606723e */ /* 0x000fe400000010ff */
[----:B------:R-:W-:Y:S02]  /*c0c0*/  F2FP.BF16.F32.PACK_AB R7, R113, R117 ;  /* 0x000000757107723e */ /* 0x000fe400000010ff */
[----:B------:R-:W-:-:S02]  /*c0d0*/  F2FP.BF16.F32.PACK_AB R124, R129, R128 ;  /* 0x00000080817c723e */ /* 0x000fc400000010ff */
[----:B------:R-:W-:Y:S01]  /*c0e0*/  F2FP.BF16.F32.PACK_AB R138, R141, R140 ;  /* 0x0000008c8d8a723e */ /* 0x000fe200000010ff */
[----:B------:R-:W-:Y:S01]  /*c0f0*/  STSM.16.M88.4 [R160], R4 ;  /* 0x00000004a0007844 */ /* 0x000fe20000000200 */
[----:B------:R-:W-:Y:S02]  /*c100*/  F2FP.BF16.F32.PACK_AB R139, R166, R167 ;  /* 0x000000a7a68b723e */ /* 0x000fe400000010ff */
[----:B------:R-:W-:Y:S01]  /*c110*/  F2FP.BF16.F32.PACK_AB R144, R145, R144 ;  /* 0x000000909190723e */ /* 0x000fe200000010ff */
[----:B------:R-:W-:Y:S01]  /*c120*/  STSM.16.M88.4 [R27], R124 ;  /* 0x0000007c1b007844 */ /* 0x000fe20000000200 */
[----:B------:R-:W-:Y:S02]  /*c130*/  F2FP.BF16.F32.PACK_AB R145, R168, R169 ;  /* 0x000000a9a891723e */ /* 0x000fe400000010ff */
[----:B------:R-:W-:Y:S01]  /*c140*/  F2FP.BF16.F32.PACK_AB R146, R149, R148 ;  /* 0x000000949592723e */ /* 0x000fe200000010ff */
[----:B------:R0:W-:Y:S01]  /*c150*/  STSM.16.M88.4 [R26], R136 ;  /* 0x000000881a007844 */ /* 0x0001e20000000200 */
[----:B------:R-:W-:-:S02]  /*c160*/  F2FP.BF16.F32.PACK_AB R147, R170, R172 ;  /* 0x000000acaa93723e */ /* 0x000fc400000010ff */
[----:B------:R-:W-:Y:S02]  /*c170*/  LEA.HI.X R9, R8, UR7, R9, 0x2, P3 ;  /* 0x0000000708097c11 */ /* 0x000fe400098f1409 */
[----:B------:R-:W-:Y:S01]  /*c180*/  LOP3.LUT P0, RZ, R220, 0x3, RZ, 0xc0, !PT ;  /* 0x00000003dcff7812 */ /* 0x000fe2000780c0ff */
[----:B------:R1:W-:Y:S03]  /*c190*/  STSM.16.M88.4 [R17], R144 ;  /* 0x0000009011007844 */ /* 0x0003e60000000200 */
[-C--:B------:R-:W-:Y:S01]  /*c1a0*/  ISETP.GE.OR P1, PT, R12, R3.reuse, P0 ;  /* 0x000000030c00720c */ /* 0x080fe20000726670 */
[----:B------:R-:W2:Y:S01]  /*c1b0*/  SHFL.IDX PT, R25, R9, RZ, 0x1c1f ;  /* 0x001c1fff09197589 */ /* 0x000ea200000e0000 */
[----:B------:R-:W-:Y:S01]  /*c1c0*/  ISETP.GE.OR P0, PT, R10, R3, P0 ;  /* 0x000000030a00720c */ /* 0x000fe20000706670 */
[----:B------:R-:W-:Y:S08]  /*c1d0*/  BAR.SYNC.DEFER_BLOCKING 0x1, 0x100 ;  /* 0x0044000000007b1d */ /* 0x000ff00000010000 */
[----:B0-----:R-:W0:Y:S01]  /*c1e0*/  LDC.64 R26, c[0x0][0xae0] ;  /* 0x0002b800ff1a7b82 */ /* 0x001e220000000a00 */
[----:B------:R-:W3:Y:S07]  /*c1f0*/  SHFL.IDX PT, R37, R9, 0x1, 0x1c1f ;  /* 0x003c1f0009257f89 */ /* 0x000eee00000e0000 */
[----:B-1----:R-:W1:Y:S01]  /*c200*/  @P2 LDC R17, c[0x0][0xbec] ;  /* 0x0002fb00ff112b82 */ /* 0x002e620000000800 */
[----:B--2---:R-:W-:Y:S04]  /*c210*/  @!P1 ST.E desc[UR36][R24.64], R2 ;  /* 0x0000000218009985 */ /* 0x004fe8000c101924 */
[----:B---3--:R2:W-:Y:S04]  /*c220*/  @!P0 ST.E desc[UR36][R36.64], R0 ;  /* 0x0000000024008985 */ /* 0x0085e8000c101924 */
[----:B------:R3:W5:Y:S01]  /*c230*/  LD.E.128 R12, desc[UR36][R20.64] ;  /* 0x00000024140c7980 */ /* 0x000762000c101d00 */
[----:B------:R-:W-:-:S02]  /*c240*/  UIMAD UR5, UR11, UR8, URZ ;  /* 0x000000080b0572a4 */ /* 0x000fc4000f8e023f */
[----:B------:R-:W-:Y:S01]  /*c250*/  UIMAD.WIDE.U32 UR6, UR10, UR8, URZ ;  /* 0x000000080a0672a5 */ /* 0x000fe2000f8e003f */
[----:B------:R4:W5:Y:S01]  /*c260*/  LD.E.128 R8, desc[UR36][R28.64] ;  /* 0x000000241c087980 */ /* 0x000962000c101d00 */
[----:B--2---:R-:W-:-:S03]  /*c270*/  LEA R0, R213, R218, 0x5 ;  /* 0x000000dad5007211 */ /* 0x004fc600078e28ff */
[----:B------:R-:W5:Y:S01]  /*c280*/  LD.E.128 R32, desc[UR36][R32.64] ;  /* 0x0000002420207980 */ /* 0x000f62000c101d00 */
[----:B---3--:R-:W2:Y:S01]  /*c290*/  @P2 LDC R21, c[0x0][0xbf0] ;  /* 0x0002fc00ff152b82 */ /* 0x008ea20000000800 */
[----:B------:R-:W-:Y:S01]  /*c2a0*/  IMAD R2, R135, 0x80, R0 ;  /* 0x0000008087027824 */ /* 0x000fe200078e0200 */
[----:B------:R-:W-:Y:S01]  /*c2b0*/  UIMAD UR5, UR10, UR9, UR5 ;  /* 0x000000090a0572a4 */ /* 0x000fe2000f8e0205 */
[----:B------:R-:W5:Y:S02]  /*c2c0*/  LD.E.128 R52, desc[UR36][R52.64] ;  /* 0x0000002434347980 */ /* 0x000f64000c101d00 */
[----:B-1----:R-:W-:Y:S01]  /*c2d0*/  @P2 IMAD.HI.U32 R0, R2, R17, RZ ;  /* 0x0000001102002227 */ /* 0x002fe200078e00ff */
[----:B------:R-:W-:Y:S01]  /*c2e0*/  ULDC.64 UR8, c[0x0][0xaf0] ;  /* 0x0002bc0000087ab9 */ /* 0x000fe20000000a00 */
[----:B------:R-:W-:Y:S01]  /*c2f0*/  UIADD3 UR7, UR7, UR5, URZ ;  /* 0x0000000507077290 */ /* 0x000fe2000fffe03f */
[----:B------:R-:W5:Y:S01]  /*c300*/  LD.E.128 R56, desc[UR36][R56.64] ;  /* 0x0000002438387980 */ /* 0x000f62000c101d00 */
[----:B------:R-:W-:Y:S01]  /*c310*/  IMAD.MOV.U32 R17, RZ, RZ, R2 ;  /* 0x000000ffff117224 */ /* 0x000fe200078e0002 */
[----:B------:R-:W-:-:S02]  /*c320*/  UIMAD UR5, UR12, UR8, URZ ;  /* 0x000000080c0572a4 */ /* 0x000fc4000f8e023f */
[----:B------:R-:W-:Y:S01]  /*c330*/  UIMAD.WIDE.U32 UR6, UR14, UR8, UR6 ;  /* 0x000000080e0672a5 */ /* 0x000fe2000f8e0006 */
[----:B------:R-:W5:Y:S01]  /*c340*/  LD.E.128 R60, desc[UR36][R60.64] ;  /* 0x000000243c3c7980 */ /* 0x000f62000c101d00 */
[----:B------:R-:W-:-:S03]  /*c350*/  UIMAD UR5, UR14, UR9, UR5 ;  /* 0x000000090e0572a4 */ /* 0x000fc6000f8e0205 */
[----:B------:R-:W5:Y:S04]  /*c360*/  LD.E.128 R64, desc[UR36][R64.64] ;  /* 0x0000002440407980 */ /* 0x000f68000c101d00 */
[----:B------:R-:W5:Y:S01]  /*c370*/  LD.E.128 R68, desc[UR36][R68.64] ;  /* 0x0000002444447980 */ /* 0x000f62000c101d00 */
[----:B--2---:R-:W-:-:S03]  /*c380*/  @P2 SHF.R.U32.HI R17, RZ, R21, R0 ;  /* 0x00000015ff112219 */ /* 0x004fc60000011600 */
[----:B------:R4:W5:Y:S01]  /*c390*/  LD.E.128 R4, desc[UR36][R30.64] ;  /* 0x000000241e047980 */ /* 0x000962000c101d00 */
[--C-:B------:R-:W-:Y:S01]  /*c3a0*/  SHF.R.S32.HI R21, RZ, 0x1f, R17.reuse ;  /* 0x0000001fff157819 */ /* 0x100fe20000011411 */
[----:B------:R-:W-:Y:S01]  /*c3b0*/  IMAD.MOV R25, RZ, RZ, -R17 ;  /* 0x000000ffff197224 */ /* 0x000fe200078e0a11 */
[----:B------:R-:W-:Y:S01]  /*c3c0*/  UIADD3 UR7, UR7, UR5, URZ ;  /* 0x0000000507077290 */ /* 0x000fe2000fffe03f */
[----:B------:R-:W5:Y:S02]  /*c3d0*/  LD.E.128 R72, desc[UR36][R72.64] ;  /* 0x0000002448487980 */ /* 0x000f64000c101d00 */
[----:B0-----:R-:W-:Y:S01]  /*c3e0*/  IMAD R0, R21, R26, RZ ;  /* 0x0000001a15007224 */ /* 0x001fe200078e02ff */
[----:B------:R-:W-:Y:S01]  /*c3f0*/  R2UR UR9, R16 ;  /* 0x00000000100972ca */ /* 0x000fe200000e0000 */
[----:B------:R-:W-:Y:S01]  /*c400*/  IMAD R21, R198, R25, R2 ;  /* 0x00000019c6157224 */ /* 0x000fe200078e0202 */
[----:B------:R-:W5:Y:S01]  /*c410*/  LD.E.128 R104, desc[UR36][R106.64] ;  /* 0x000000246a687980 */ /* 0x000f62000c101d00 */
[----:B------:R-:W-:-:S02]  /*c420*/  IMAD R25, R17, R27, R0 ;  /* 0x0000001b11197224 */ /* 0x000fc400078e0200 */
[----:B------:R-:W-:Y:S01]  /*c430*/  IMAD.WIDE.U32 R16, R17, R26, UR6 ;  /* 0x0000000611107e25 */ /* 0x000fe2000f8e001a */
[----:B------:R-:W5:Y:S01]  /*c440*/  LD.E.128 R108, desc[UR36][R110.64] ;  /* 0x000000246e6c7980 */ /* 0x000f62000c101d00 */
[----:B------:R-:W-:Y:S01]  /*c450*/  SHF.R.S32.HI R0, RZ, 0x1f, R21 ;  /* 0x0000001fff007819 */ /* 0x000fe20000011415 */
[----:B------:R-:W-:Y:S02]  /*c460*/  ULDC.64 UR6, c[0x0][0xad8] ;  /* 0x0002b60000067ab9 */ /* 0x000fe40000000a00 */
[----:B------:R-:W5:Y:S04]  /*c470*/  LD.E.128 R112, desc[UR36][R114.64] ;  /* 0x0000002472707980 */ /* 0x000f68000c101d00 */
[----:B------:R-:W5:Y:S04]  /*c480*/  LD.E.128 R116, desc[UR36][R118.64] ;  /* 0x0000002476747980 */ /* 0x000f68000c101d00 */
[----:B------:R-:W5:Y:S04]  /*c490*/  LD.E.128 R120, desc[UR36][R122.64] ;  /* 0x000000247a787980 */ /* 0x000f68000c101d00 */
[----:B------:R-:W5:Y:S01]  /*c4a0*/  LD.E.128 R128, desc[UR36][R130.64] ;  /* 0x0000002482807980 */ /* 0x000f62000c101d00 */
[----:B------:R-:W-:Y:S01]  /*c4b0*/  IADD3 R17, R17, R25, RZ ;  /* 0x0000001911117210 */ /* 0x000fe20007ffe0ff */
[----:B------:R-:W-:Y:S01]  /*c4c0*/  @!PT LDS RZ, [RZ] ;  /* 0x00000000fffff984 */ /* 0x000fe20000000800 */
[----:B------:R-:W-:Y:S01]  /*c4d0*/  @!PT LDS RZ, [RZ] ;  /* 0x00000000fffff984 */ /* 0x000fe20000000800 */
[----:B------:R-:W-:Y:S01]  /*c4e0*/  @!PT LDS RZ, [RZ] ;  /* 0x00000000fffff984 */ /* 0x000fe20000000800 */
[----:B------:R-:W-:Y:S01]  /*c4f0*/  @!PT LDS RZ, [RZ] ;  /* 0x00000000fffff984 */ /* 0x000fe20000000800 */
[----:B------:R0:W-:Y:S06]  /*c500*/  MEMBAR.ALL.CTA ;  /* 0x0000000000007992 */ /* 0x0001ec0000008000 */
[----:B0-----:R-:W0:Y:S01]  /*c510*/  FENCE.VIEW.ASYNC.S ;  /* 0x00000000000073c6 */ /* 0x001e220000000000 */
[----:B------:R-:W-:Y:S01]  /*c520*/  R2UR UR10, R214 ;  /* 0x00000000d60a72ca */ /* 0x000fe200000e0000 */
[----:B------:R-:W-:Y:S01]  /*c530*/  IMAD R2, R0, UR6, RZ ;  /* 0x0000000600027c24 */ /* 0x000fe2000f8e02ff */
[----:B------:R-:W-:Y:S01]  /*c540*/  UIADD3 UR38, UR38, 0x1, URZ ;  /* 0x0000000126267890 */ /* 0x000fe2000fffe03f */
[----:B------:R-:W-:-:S02]  /*c550*/  IMAD R18, R135, 0x80, R218 ;  /* 0x0000008087127824 */ /* 0x000fc400078e02da */
[C---:B------:R-:W-:Y:S01]  /*c560*/  IMAD.WIDE.U32 R16, R21.reuse, UR6, R16 ;  /* 0x0000000615107c25 */ /* 0x040fe2000f8e0010 */
[----:B------:R-:W-:Y:S02]  /*c570*/  UISETP.NE.AND UP0, UPT, UR38, 0x2, UPT ;  /* 0x000000022600788c */ /* 0x000fe4000bf05270 */
[----:B------:R-:W-:Y:S01]  /*c580*/  UIADD3 UR4, UR4, 0x38820, URZ ;  /* 0x0003882004047890 */ /* 0x000fe2000fffe03f */
[----:B------:R-:W-:Y:S01]  /*c590*/  IMAD R25, R21, UR7, R2 ;  /* 0x0000000715197c24 */ /* 0x000fe2000f8e0202 */
[----:B------:R-:W-:Y:S01]  /*c5a0*/  ULDC.64 UR6, c[0x0][0xa80] ;  /* 0x0002a00000067ab9 */ /* 0x000fe20000000a00 */
[----:B------:R-:W-:Y:S02]  /*c5b0*/  ISETP.GE.AND P2, PT, R18, R3, PT ;  /* 0x000000031200720c */ /* 0x000fe40003f46270 */
[----:B------:R-:W-:Y:S01]  /*c5c0*/  LEA R2, P3, R16, UR6, 0x1 ;  /* 0x0000000610027c11 */ /* 0x000fe2000f8608ff */
[----:B------:R-:W-:Y:S01]  /*c5d0*/  USEL UR6, URZ, 0x1, UP0 ;  /* 0x000000013f067887 */ /* 0x000fe20008000000 */
[----:B------:R-:W-:Y:S01]  /*c5e0*/  IADD3 R17, R17, R25, RZ ;  /* 0x0000001911117210 */ /* 0x000fe20007ffe0ff */
[----:B------:R-:W-:Y:S01]  /*c5f0*/  UPRMT UR4, URZ, 0x654, UR4 ;  /* 0x000006543f047896 */ /* 0x000fe20008000004 */
[----:B------:R-:W-:Y:S01]  /*c600*/  VIADD R0, R18, 0x20 ;  /* 0x0000002012007836 */ /* 0x000fe20000000000 */
[----:B------:R-:W-:Y:S01]  /*c610*/  ULDC UR5, c[0x0][0xc] ;  /* 0x0000030000057ab9 */ /* 0x000fe20000000800 */
[----:B------:R-:W-:Y:S01]  /*c620*/  ULOP3.LUT UR9, UR9, UR6, URZ, 0x3c, !UPT ;  /* 0x0000000609097292 */ /* 0x000fe2000f8e3c3f */
[----:B------:R-:W-:Y:S01]  /*c630*/  LEA.HI.X R17, R16, UR7, R17, 0x1, P3 ;  /* 0x0000000710117c11 */ /* 0x000fe200098f0c11 */
[----:B------:R-:W-:Y:S01]  /*c640*/  UIADD3 UR10, UR5, UR10, URZ ;  /* 0x0000000a050a7290 */ /* 0x000fe2000fffe03f */
[-C--:B------:R-:W-:Y:S01]  /*c650*/  ISETP.GE.AND P1, PT, R0, R3.reuse, PT ;  /* 0x000000030000720c */ /* 0x080fe20003f26270 */
[----:B------:R-:W-:Y:S01]  /*c660*/  VIADD R0, R18, 0x40 ;  /* 0x0000004012007836 */ /* 0x000fe20000000000 */
[----:B------:R-:W-:Y:S01]  /*c670*/  USEL UR38, UR38, URZ, UP0 ;  /* 0x0000003f26267287 */ /* 0x000fe20008000000 */
[----:B0-----:R4:W0:Y:S01]  /*c680*/  SHFL.IDX PT, R24, R2, RZ, 0x181f ;  /* 0x00181fff02187589 */ /* 0x00182200000e0000 */
[----:B------:R-:W-:Y:S01]  /*c690*/  IMAD.U32 R16, RZ, RZ, UR9 ;  /* 0x00000009ff107e24 */ /* 0x000fe2000f8e00ff */
[----:B------:R-:W-:Y:S01]  /*c6a0*/  SYNCS.ARRIVE.TRANS64.RED.A1T0 RZ, [UR4], RZ ;  /* 0x000000ffffff79a7 */ /* 0x000fe20008100404 */
[----:B------:R-:W-:Y:S01]  /*c6b0*/  IMAD.U32 R214, RZ, RZ, UR10 ;  /* 0x0000000affd67e24 */ /* 0x000fe2000f8e00ff */
[----:B------:R4:W1:Y:S01]  /*c6c0*/  SHFL.IDX PT, R25, R17, RZ, 0x181f ;  /* 0x00181fff11197589 */ /* 0x00086200000e0000 */
[----:B------:R-:W-:Y:S01]  /*c6d0*/  BSSY B0, `(.L_x_31) ;  /* 0x0000015000007945 */ /* 0x000fe20003800000 */
[----:B------:R-:W-:-:S02]  /*c6e0*/  ISETP.GE.AND P0, PT, R0, R3, PT ;  /* 0x000000030000720c */ /* 0x000fc40003f06270 */
[----:B------:R-:W-:Y:S02]  /*c6f0*/  SHF.R.S32.HI R200, RZ, 0x1f, R23 ;  /* 0x0000001fffc87819 */ /* 0x000fe40000011417 */
[----:B------:R-:W-:Y:S01]  /*c700*/  SHF.R.S32.HI R201, RZ, 0x1f, R212 ;  /* 0x0000001fffc97819 */ /* 0x000fe200000114d4 */
[----:B------:R-:W-:Y:S08]  /*c710*/  @P2 BRA `(.L_x_32) ;  /* 0x0000000000402947 */ /* 0x000ff00003800000 */
[----:B------:R-:W-:Y:S02]  /*c720*/  ULDC UR4, c[0x0][0xac8] ;  /* 0x0002b20000047ab9 */ /* 0x000fe40000000800 */
[----:B------:R-:W-:Y:S02]  /*c730*/  ISETP.GE.AND P4, PT, R212, UR4, PT ;  /* 0x00000004d4007c0c */ /* 0x000fe4000bf86270 */
[----:B------:R-:W-:Y:S02]  /*c740*/  ISETP.GE.AND P3, PT, R23, UR4, PT ;  /* 0x0000000417007c0c */ /* 0x000fe4000bf66270 */
[----:B------:R-:W-:Y:S02]  /*c750*/  ISETP.GE.AND P2, PT, R22, UR4, PT ;  /* 0x0000000416007c0c */ /* 0x000fe4000bf46270 */
[----:B------:R-:W-:-:S07]  /*c760*/  ISETP.GE.AND P5, PT, R19, UR4, PT ;  /* 0x0000000413007c0c */ /* 0x000fce000bfa6270 */
[----:B0-----:R-:W-:-:S04]  /*c770*/  @!P4 LEA R26, P6, R212, R24, 0x1 ;  /* 0x00000018d41ac211 */ /* 0x001fc800078c08ff */
[----:B-1----:R-:W-:Y:S02]  /*c780*/  @!P4 LEA.HI.X R27, R212, R25, R201, 0x1, P6 ;  /* 0x00000019d41bc211 */ /* 0x002fe400030f0cc9 */
[----:B----4-:R-:W-:Y:S01]  /*c790*/  @!P3 LEA R28, P6, R23, R24, 0x1 ;  /* 0x00000018171cb211 */ /* 0x010fe200078c08ff */
[----:B------:R-:W-:-:S03]  /*c7a0*/  @!P5 IMAD.WIDE R20, R19, 0x2, R24 ;  /* 0x000000021314d825 */ /* 0x000fc600078e0218 */
[-C--:B------:R-:W-:Y:S02]  /*c7b0*/  @!P3 LEA.HI.X R29, R23, R25.reuse, R200, 0x1, P6 ;  /* 0x00000019171db211 */ /* 0x080fe400030f0cc8 */
[C---:B------:R-:W-:Y:S01]  /*c7c0*/  @!P2 LEA R30, P6, R22.reuse, R24, 0x1 ;  /* 0x00000018161ea211 */ /* 0x040fe200078c08ff */
[----:B-----5:R2:W-:Y:S03]  /*c7d0*/  @!P5 ST.E.128 desc[UR36][R20.64], R8 ;  /* 0x000000081400d985 */ /* 0x0205e6000c101d24 */
[----:B------:R-:W-:Y:S01]  /*c7e0*/  @!P2 LEA.HI.X R31, R22, R25, R227, 0x1, P6 ;  /* 0x00000019161fa211 */ /* 0x000fe200030f0ce3 */
[----:B------:R2:W-:Y:S04]  /*c7f0*/  @!P4 ST.E.128 desc[UR36][R26.64], R56 ;  /* 0x000000381a00c985 */ /* 0x0005e8000c101d24 */
[----:B------:R2:W-:Y:S04]  /*c800*/  @!P3 ST.E.128 desc[UR36][R28.64], R4 ;  /* 0x000000041c00b985 */ /* 0x0005e8000c101d24 */
[----:B------:R2:W-:Y:S02]  /*c810*/  @!P2 ST.E.128 desc[UR36][R30.64], R112 ;  /* 0x000000701e00a985 */ /* 0x0005e4000c101d24 */
.L_x_32:
[----:B------:R-:W-:Y:S05]  /*c820*/  BSYNC B0 ;  /* 0x0000000000007941 */ /* 0x000fea0003800000 */
.L_x_31:
[----:B--2--5:R2:W3:Y:S01]  /*c830*/  SHFL.IDX PT, R7, R17, 0x1, 0x181f ;  /* 0x00381f0011077f89 */ /* 0x0244e200000e0000 */
[----:B------:R-:W-:Y:S03]  /*c840*/  BSSY B0, `(.L_x_33) ;  /* 0x0000013000007945 */ /* 0x000fe60003800000 */
[----:B------:R2:W0:Y:S01]  /*c850*/  SHFL.IDX PT, R6, R2, 0x1, 0x181f ;  /* 0x00381f0002067f89 */ /* 0x00042200000e0000 */
[----:B------:R-:W-:Y:S05]  /*c860*/  @P1 BRA `(.L_x_34) ;  /* 0x0000000000401947 */ /* 0x000fea0003800000 */
[----:B------:R-:W-:Y:S02]  /*c870*/  ULDC UR4, c[0x0][0xac8] ;  /* 0x0002b20000047ab9 */ /* 0x000fe40000000800 */
[----:B------:R-:W-:Y:S02]  /*c880*/  ISETP.GE.AND P3, PT, R212, UR4, PT ;  /* 0x00000004d4007c0c */ /* 0x000fe4000bf66270 */
[----:B------:R-:W-:Y:S02]  /*c890*/  ISETP.GE.AND P2, PT, R23, UR4, PT ;  /* 0x0000000417007c0c */ /* 0x000fe4000bf46270 */
[----:B------:R-:W-:Y:S02]  /*c8a0*/  ISETP.GE.AND P1, PT, R22, UR4, PT ;  /* 0x0000000416007c0c */ /* 0x000fe4000bf26270 */
[----:B------:R-:W-:-:S07]  /*c8b0*/  ISETP.GE.AND P4, PT, R19, UR4, PT ;  /* 0x0000000413007c0c */ /* 0x000fce000bf86270 */
[CC--:B0-----:R-:W-:Y:S02]  /*c8c0*/  @!P3 LEA R8, P6, R212.reuse, R6.reuse, 0x1 ;  /* 0x00000006d408b211 */ /* 0x0c1fe400078c08ff */
[-C--:B------:R-:W-:Y:S02]  /*c8d0*/  @!P2 LEA R10, P5, R23, R6.reuse, 0x1 ;  /* 0x00000006170aa211 */ /* 0x080fe400078a08ff */
[-C--:B---3--:R-:W-:Y:S02]  /*c8e0*/  @!P3 LEA.HI.X R9, R212, R7.reuse, R201, 0x1, P6 ;  /* 0x00000007d409b211 */ /* 0x088fe400030f0cc9 */
[C---:B------:R-:W-:Y:S01]  /*c8f0*/  @!P1 LEA R20, P6, R22.reuse, R6, 0x1 ;  /* 0x0000000616149211 */ /* 0x040fe200078c08ff */
[----:B------:R-:W-:Y:S01]  /*c900*/  @!P4 IMAD.WIDE R4, R19, 0x2, R6 ;  /* 0x000000021304c825 */ /* 0x000fe200078e0206 */
[-C--:B------:R-:W-:Y:S02]  /*c910*/  @!P2 LEA.HI.X R11, R23, R7.reuse, R200, 0x1, P5 ;  /* 0x00000007170ba211 */ /* 0x080fe400028f0cc8 */
[----:B------:R-:W-:-:S02]  /*c920*/  @!P1 LEA.HI.X R21, R22, R7, R227, 0x1, P6 ;  /* 0x0000000716159211 */ /* 0x000fc400030f0ce3 */
[----:B------:R0:W-:Y:S04]  /*c930*/  @!P4 ST.E.128 desc[UR36][R4.64], R12 ;  /* 0x0000000c0400c985 */ /* 0x0001e8000c101d24 */
[----:B------:R0:W-:Y:S04]  /*c940*/  @!P3 ST.E.128 desc[UR36][R8.64], R60 ;  /* 0x0000003c0800b985 */ /* 0x0001e8000c101d24 */
[----:B------:R0:W-:Y:S04]  /*c950*/  @!P2 ST.E.128 desc[UR36][R10.64], R72 ;  /* 0x000000480a00a985 */ /* 0x0001e8000c101d24 */
[----:B------:R0:W-:Y:S02]  /*c960*/  @!P1 ST.E.128 desc[UR36][R20.64], R116 ;  /* 0x0000007414009985 */ /* 0x0001e4000c101d24 */
.L_x_34:
[----:B------:R-:W-:Y:S05]  /*c970*/  BSYNC B0 ;  /* 0x0000000000007941 */ /* 0x000fea0003800000 */
.L_x_33:
[----:B---3--:R3:W1:Y:S01]  /*c980*/  SHFL.IDX PT, R7, R17, 0x2, 0x181f ;  /* 0x00581f0011077f89 */ /* 0x00866200000e0000 */
[----:B------:R-:W-:Y:S03]  /*c990*/  BSSY B0, `(.L_x_35) ;  /* 0x0000013000007945 */ /* 0x000fe60003800000 */
[----:B0-----:R3:W0:Y:S01]  /*c9a0*/  SHFL.IDX PT, R6, R2, 0x2, 0x181f ;  /* 0x00581f0002067f89 */ /* 0x00162200000e0000 */
[----:B------:R-:W-:Y:S05]  /*c9b0*/  @P0 BRA `(.L_x_36) ;  /* 0x0000000000400947 */ /* 0x000fea0003800000 */
[----:B------:R-:W-:Y:S02]  /*c9c0*/  ULDC UR4, c[0x0][0xac8] ;  /* 0x0002b20000047ab9 */ /* 0x000fe40000000800 */
[----:B------:R-:W-:Y:S02]  /*c9d0*/  ISETP.GE.AND P4, PT, R212, UR4, PT ;  /* 0x00000004d4007c0c */ /* 0x000fe4000bf86270 */
[----:B------:R-:W-:Y:S02]  /*c9e0*/  ISETP.GE.AND P5, PT, R23, UR4, PT ;  /* 0x0000000417007c0c */ /* 0x000fe4000bfa6270 */
[----:B------:R-:W-:Y:S02]  /*c9f0*/  ISETP.GE.AND P6, PT, R22, UR4, PT ;  /* 0x0000000416007c0c */ /* 0x000fe4000bfc6270 */
[----:B------:R-:W-:-:S07]  /*ca00*/  ISETP.GE.AND P3, PT, R19, UR4, PT ;  /* 0x0000000413007c0c */ /* 0x000fce000bf66270 */
[-C--:B0-----:R-:W-:Y:S02]  /*ca10*/  @!P4 LEA R8, P0, R212, R6.reuse, 0x1 ;  /* 0x00000006d408c211 */ /* 0x081fe400078008ff */
[-C--:B------:R-:W-:Y:S02]  /*ca20*/  @!P5 LEA R10, P1, R23, R6.reuse, 0x1 ;  /* 0x00000006170ad211 */ /* 0x080fe400078208ff */
[----:B------:R-:W-:Y:S02]  /*ca30*/  @!P6 LEA R12, P2, R22, R6, 0x1 ;  /* 0x00000006160ce211 */ /* 0x000fe400078408ff */
[----:B-1----:R-:W-:Y:S01]  /*ca40*/  @!P3 IMAD.WIDE R4, R19, 0x2, R6 ;  /* 0x000000021304b825 */ /* 0x002fe200078e0206 */
[-C--:B------:R-:W-:Y:S02]  /*ca50*/  @!P4 LEA.HI.X R9, R212, R7.reuse, R201, 0x1, P0 ;  /* 0x00000007d409c211 */ /* 0x080fe400000f0cc9 */
[-C--:B------:R-:W-:Y:S02]  /*ca60*/  @!P5 LEA.HI.X R11, R23, R7.reuse, R200, 0x1, P1 ;  /* 0x00000007170bd211 */ /* 0x080fe400008f0cc8 */
[----:B------:R-:W-:Y:S01]  /*ca70*/  @!P6 LEA.HI.X R13, R22, R7, R227, 0x1, P2 ;  /* 0x00000007160de211 */ /* 0x000fe200010f0ce3 */
[----:B------:R0:W-:Y:S04]  /*ca80*/  @!P3 ST.E.128 desc[UR36][R4.64], R32 ;  /* 0x000000200400b985 */ /* 0x0001e8000c101d24 */
[----:B------:R0:W-:Y:S04]  /*ca90*/  @!P4 ST.E.128 desc[UR36][R8.64], R64 ;  /* 0x000000400800c985 */ /* 0x0001e8000c101d24 */
[----:B------:R0:W-:Y:S04]  /*caa0*/  @!P5 ST.E.128 desc[UR36][R10.64], R104 ;  /* 0x000000680a00d985 */ /* 0x0001e8000c101d24 */
[----:B------:R0:W-:Y:S02]  /*cab0*/  @!P6 ST.E.128 desc[UR36][R12.64], R120 ;  /* 0x000000780c00e985 */ /* 0x0001e4000c101d24 */
.L_x_36:
[----:B------:R-:W-:Y:S05]  /*cac0*/  BSYNC B0 ;  /* 0x0000000000007941 */ /* 0x000fea0003800000 */
.L_x_35:
[----:B------:R-:W-:Y:S01]  /*cad0*/  R2UR UR4, R219 ;  /* 0x00000000db0472ca */ /* 0x000fe200000e0000 */
[----:B0-----:R0:W0:Y:S01]  /*cae0*/  SHFL.IDX PT, R5, R17, 0x3, 0x181f ;  /* 0x00781f0011057f89 */ /* 0x00102200000e0000 */
[----:B------:R-:W-:Y:S01]  /*caf0*/  IADD3 R0, R18, 0x60, RZ ;  /* 0x0000006012007810 */ /* 0x000fe20007ffe0ff */
[----:B------:R-:W-:Y:S02]  /*cb00*/  BSSY B0, `(.L_x_37) ;  /* 0x0000016000007945 */ /* 0x000fe40003800000 */
[----:B------:R0:W0:Y:S01]  /*cb10*/  SHFL.IDX PT, R4, R2, 0x3, 0x181f ;  /* 0x00781f0002047f89 */ /* 0x00002200000e0000 */
[----:B------:R-:W-:-:S07]  /*cb20*/  ISETP.GE.AND P0, PT, R0, R3, PT ;  /* 0x000000030000720c */ /* 0x000fce0003f06270 */
[----:B------:R-:W-:-:S06]  /*cb30*/  UIADD3 UR4, UR4, 0x1, URZ ;  /* 0x0000000104047890 */ /* 0x000fcc000fffe03f */
[----:B------:R-:W-:Y:S01]  /*cb40*/  IMAD.U32 R219, RZ, RZ, UR4 ;  /* 0x00000004ffdb7e24 */ /* 0x000fe2000f8e00ff */
[----:B------:R-:W-:Y:S06]  /*cb50*/  @P0 BRA `(.L_x_38) ;  /* 0x0000000000400947 */ /* 0x000fec0003800000 */
        /* <DEDUP_REMOVED lines=8> */
[----:B--234-:R-:W-:Y:S01]  /*cbe0*/  @!P3 IMAD.WIDE R2, R19, 0x2, R4 ;  /* 0x000000021302b825 */ /* 0x01cfe200078e0204 */
[-C--:B-1----:R-:W-:Y:S02]  /*cbf0*/  @!P4 LEA.HI.X R7, R212, R5.reuse, R201, 0x1, P0 ;  /* 0x00000005d407c211 */ /* 0x082fe400000f0cc9 */
[-C--:B------:R-:W-:Y:S02]  /*cc00*/  @!P5 LEA.HI.X R9, R23, R5.reuse, R200, 0x1, P1 ;  /* 0x000000051709d211 */ /* 0x080fe400008f0cc8 */
[----:B------:R-:W-:Y:S01]  /*cc10*/  @!P6 LEA.HI.X R11, R22, R5, R227, 0x1, P2 ;  /* 0x00000005160be211 */ /* 0x000fe200010f0ce3 */
[----:B------:R0:W-:Y:S04]  /*cc20*/  @!P3 ST.E.128 desc[UR36][R2.64], R52 ;  /* 0x000000340200b985 */ /* 0x0001e8000c101d24 */
[----:B------:R0:W-:Y:S04]  /*cc30*/  @!P4 ST.E.128 desc[UR36][R6.64], R68 ;  /* 0x000000440600c985 */ /* 0x0001e8000c101d24 */
[----:B------:R0:W-:Y:S04]  /*cc40*/  @!P5 ST.E.128 desc[UR36][R8.64], R108 ;  /* 0x0000006c0800d985 */ /* 0x0001e8000c101d24 */
[----:B------:R0:W-:Y:S02]  /*cc50*/  @!P6 ST.E.128 desc[UR36][R10.64], R128 ;  /* 0x000000800a00e985 */ /* 0x0001e4000c101d24 */
.L_x_38:
[----:B------:R-:W-:Y:S05]  /*cc60*/  BSYNC B0 ;  /* 0x0000000000007941 */ /* 0x000fea0003800000 */
.L_x_37:
[----:B------:R-:W5:Y:S01]  /*cc70*/  LDC R0, c[0x0][0xc34] ;  /* 0x00030d00ff007b82 */ /* 0x000f620000000800 */
[----:B------:R-:W-:-:S13]  /*cc80*/  R2UR UR4, R214 ;  /* 0x00000000d60472ca */ /* 0x000fda00000e0000 */
[----:B-----5:R-:W-:-:S13]  /*cc90*/  ISETP.LE.AND P0, PT, R0, UR4, PT ;  /* 0x0000000400007c0c */ /* 0x020fda000bf03270 */
[----:B------:R-:W-:Y:S05]  /*cca0*/  @!P0 BRA `(.L_x_39) ;  /* 0xffffff4000248947 */ /* 0x000fea000383ffff */
[----:B------:R-:W-:Y:S05]  /*ccb0*/  EXIT ;  /* 0x000000000000794d */ /* 0x000fea0003800000 */
.L_x_5:
[----:B------:R-:W-:-:S08]  /*ccc0*/  NOP ;  /* 0x0000000000007918 */ /* 0x000fd00000000000 */
[----:B0-----:R-:W0:-:S00]  /*ccd0*/  USETMAXREG.DEALLOC.CTAPOOL 0x28 ;  /* 0x00000028000079c8 */ /* 0x001e0000080e0500 */
[----:B------:R-:W1:Y:S01]  /*cce0*/  S2UR UR9, SR_CTAID.X ;  /* 0x00000000000979c3 */ /* 0x000e620000002500 */
[----:B0-----:R-:W-:Y:S01]  /*ccf0*/  IMAD.MOV.U32 R0, RZ, RZ, 0x1 ;  /* 0x00000001ff007424 */ /* 0x001fe200078e00ff */
[----:B------:R-:W-:Y:S01]  /*cd00*/  MOV R22, RZ ;  /* 0x000000ff00167202 */ /* 0x000fe20000000f00 */
[----:B------:R-:W-:-:S05]  /*cd10*/  IMAD.MOV.U32 R25, RZ, RZ, 0x1 ;  /* 0x00000001ff197424 */ /* 0x000fca00078e00ff */
[----:B------:R-:W1:Y:S02]  /*cd20*/  LDC R2, c[0x0][0xc34] ;  /* 0x00030d00ff027b82 */ /* 0x000e640000000800 */
[----:B-1----:R-:W-:-:S13]  /*cd30*/  ISETP.LE.AND P0, PT, R2, UR9, PT ;  /* 0x0000000902007c0c */ /* 0x002fda000bf03270 */
[----:B------:R-:W-:Y:S05]  /*cd40*/  @P0 BRA `(.L_x_40) ;  /* 0x0000003400c40947 */ /* 0x000fea0003800000 */
[----:B------:R-:W2:Y:S01]  /*cd50*/  LDL R3, [R1+0xc] ;  /* 0x00000c0001037983 */ /* 0x000ea20000100800 */
[----:B------:R-:W-:Y:S01]  /*cd60*/  IMAD.SHL.U32 R26, R27, 0x8, RZ ;  /* 0x000000081b1a7824 */ /* 0x000fe200078e00ff */
[----:B------:R-:W-:Y:S01]  /*cd70*/  ULDC.64 UR6, c[0x0][0x2f0] ;  /* 0x0000bc0000067ab9 */ /* 0x000fe20000000a00 */
[----:B------:R-:W-:Y:S01]  /*cd80*/  ULDC.64 UR4, c[0x0][0x418] ;  /* 0x0001060000047ab9 */ /* 0x000fe20000000a00 */
[----:B------:R-:W-:Y:S01]  /*cd90*/  ULDC UR8, c[0x0][0x2b8] ;  /* 0x0000ae0000087ab9 */ /* 0x000fe20000000800 */
[----:B------:R-:W-:Y:S01]  /*cda0*/  UISETP.NE.U32.AND UP0, UPT, UR4, URZ, UPT ;  /* 0x0000003f0400728c */ /* 0x000fe2000bf05070 */
[C---:B------:R-:W-:Y:S01]  /*cdb0*/  LOP3.LUT R0, R26.reuse, 0x1f8, RZ, 0xc0, !PT ;  /* 0x000001f81a007812 */ /* 0x040fe200078ec0ff */
[----:B------:R-:W-:Y:S01]  /*cdc0*/  UMOV UR39, 0x400 ;  /* 0x0000040000277882 */ /* 0x000fe20000000000 */
[----:B------:R-:W-:Y:S01]  /*cdd0*/  LOP3.LUT R37, R26, 0x38, RZ, 0xc0, !PT ;  /* 0x000000381a257812 */ /* 0x000fe200078ec0ff */
[----:B------:R-:W-:Y:S01]  /*cde0*/  UISETP.NE.AND.EX UP0, UPT, UR5, URZ, UPT, UP0 ;  /* 0x0000003f0500728c */ /* 0x000fe2000bf05300 */
[----:B------:R-:W-:Y:S01]  /*cdf0*/  LOP3.LUT R16, R16, 0xfffffffb, RZ, 0xc0, !PT ;  /* 0xfffffffb10107812 */ /* 0x000fe200078ec0ff */
[----:B------:R-:W-:Y:S01]  /*ce00*/  ULDC UR4, c[0x0][0x424] ;  /* 0x0001090000047ab9 */ /* 0x000fe20000000800 */
[----:B------:R-:W-:Y:S01]  /*ce10*/  SHF.R.U32.HI R34, RZ, 0x3, R27 ;  /* 0x00000003ff227819 */ /* 0x000fe2000001161b */
[----:B------:R-:W-:Y:S01]  /*ce20*/  USEL UR4, UR4, 0x1, UP0 ;  /* 0x0000000104047887 */ /* 0x000fe20008000000 */
[----:B------:R-:W-:Y:S01]  /*ce30*/  STL [R1], RZ ;  /* 0x000000ff01007387 */ /* 0x000fe20000100800 */
[----:B------:R-:W-:Y:S01]  /*ce40*/  IMAD.U32 R36, RZ, RZ, UR9 ;  /* 0x00000009ff247e24 */ /* 0x000fe2000f8e00ff */
[----:B------:R-:W-:Y:S01]  /*ce50*/  LOP3.LUT R34, R34, 0xf, RZ, 0xc0, !PT ;  /* 0x0000000f22227812 */ /* 0x000fe200078ec0ff */
[----:B------:R-:W-:Y:S01]  /*ce60*/  UIMAD UR38, UR4, UR6, URZ ;  /* 0x00000006042672a4 */ /* 0x000fe2000f8e023f */
[----:B------:R-:W0:Y:S01]  /*ce70*/  S2UR UR6, SR_CgaCtaId ;  /* 0x00000000000679c3 */ /* 0x000e220000008800 */
[----:B------:R-:W-:Y:S01]  /*ce80*/  MOV R25, 0x1 ;  /* 0x0000000100197802 */ /* 0x000fe20000000f00 */
[----:B------:R-:W-:Y:S01]  /*ce90*/  IMAD.MOV.U32 R22, RZ, RZ, RZ ;  /* 0x000000ffff167224 */ /* 0x000fe200078e00ff */
[----:B------:R-:W-:Y:S01]  /*cea0*/  UIADD3 UR4, UR38, 0x4f, URZ ;  /* 0x0000004f26047890 */ /* 0x000fe2000fffe03f */
[----:B------:R-:W-:Y:S01]  /*ceb0*/  ULDC UR40, c[0x0][0x448] ;  /* 0x0001120000287ab9 */ /* 0x000fe20000000800 */
[----:B------:R-:W-:-:S02]  /*cec0*/  ULDC UR43, c[0x0][0xc] ;  /* 0x00000300002b7ab9 */ /* 0x000fc40000000800 */
[----:B------:R-:W-:-:S04]  /*ced0*/  UIMAD.WIDE UR4, UR4, 0x66666667, URZ ;  /* 0x66666667040478a5 */ /* 0x000fc8000f8e023f */
[----:B------:R-:W-:-:S04]  /*cee0*/  USHF.R.U32.HI UR4, URZ, 0x1f, UR5 ;  /* 0x0000001f3f047899 */ /* 0x000fc80008011605 */
[----:B------:R-:W-:-:S03]  /*cef0*/  ULEA.HI.SX32 UR5, UR5, UR4, 0x1b ;  /* 0x0000000405057291 */ /* 0x000fc6000f8fda3f */
[----:B------:R-:W-:Y:S01]  /*cf00*/  ULDC UR4, c[0x0][0x288] ;  /* 0x0000a20000047ab9 */ /* 0x000fe20000000800 */
[----:B------:R-:W-:Y:S02]  /*cf10*/  UIADD3 UR44, UR5, -0x1, URZ ;  /* 0xffffffff052c7890 */ /* 0x000fe4000fffe03f */
[----:B------:R-:W-:Y:S02]  /*cf20*/  UIMAD UR40, UR40, UR4, URZ ;  /* 0x00000004282872a4 */ /* 0x000fe4000f8e023f */
[----:B------:R-:W-:Y:S02]  /*cf30*/  UIADD3 UR41, UR5, -0x2, URZ ;  /* 0xfffffffe05297890 */ /* 0x000fe4000fffe03f */
[----:B0-----:R-:W-:Y:S02]  /*cf40*/  ULEA UR39, UR6, UR39, 0x18 ;  /* 0x0000002706277291 */ /* 0x001fe4000f8ec03f */
[----:B------:R-:W-:-:S06]  /*cf50*/  UIMAD UR6, UR44, -0x50, UR38 ;  /* 0xffffffb02c0678a4 */ /* 0x000fcc000f8e0226 */
[----:B------:R-:W-:Y:S02]  /*cf60*/  IADD3 R33, -R34, UR6, RZ ;  /* 0x0000000622217c10 */ /* 0x000fe4000fffe1ff */
[----:B--2---:R-:W-:Y:S02]  /*cf70*/  R2UR UR10, R3 ;  /* 0x00000000030a72ca */ /* 0x004fe400000e0000 */
[----:B------:R-:W-:Y:S02]  /*cf80*/  LOP3.LUT R3, R0, 0x38, R27, 0x78, !PT ;  /* 0x0000003800037812 */ /* 0x000fe400078e781b */
[----:B------:R-:W-:Y:S02]  /*cf90*/  LOP3.LUT R0, R37, 0x40, RZ, 0xfc, !PT ;  /* 0x0000004025007812 */ /* 0x000fe400078efcff */
[----:B------:R-:W-:Y:S02]  /*cfa0*/  SHF.L.U32 R27, R27, 0x4, RZ ;  /* 0x000000041b1b7819 */ /* 0x000fe400000006ff */
[----:B------:R-:W-:-:S02]  /*cfb0*/  ISETP.GE.AND P2, PT, R0, UR7, PT ;  /* 0x0000000700007c0c */ /* 0x000fc4000bf46270 */
[C---:B------:R-:W-:Y:S02]  /*cfc0*/  ISETP.GE.AND P1, PT, R0.reuse, UR8, PT ;  /* 0x0000000800007c0c */ /* 0x040fe4000bf26270 */
[----:B------:R-:W-:Y:S01]  /*cfd0*/  ISETP.GE.AND P0, PT, R0, UR7, PT ;  /* 0x0000000700007c0c */ /* 0x000fe2000bf06270 */
[----:B------:R-:W-:Y:S01]  /*cfe0*/  ULOP3.LUT UR42, UR10, 0x2, URZ, 0xfc, !UPT ;  /* 0x000000020a2a7892 */ /* 0x000fe2000f8efc3f */
[----:B------:R-:W-:Y:S02]  /*cff0*/  LOP3.LUT R0, R37, 0x80, RZ, 0xfc, !PT ;  /* 0x0000008025007812 */ /* 0x000fe400078efcff */
[----:B------:R-:W-:Y:S02]  /*d000*/  LOP3.LUT R27, R34, 0x70, R27, 0xf8, !PT ;  /* 0x00000070221b7812 */ /* 0x000fe400078ef81b */
[----:B------:R-:W-:-:S03]  /*d010*/  LOP3.LUT R26, R3, 0x200, R26, 0xf8, !PT ;  /* 0x00000200031a7812 */ /* 0x000fc600078ef81a */
[----:B------:R-:W-:Y:S02]  /*d020*/  @P2 LOP3.LUT R16, R16, 0x4, RZ, 0xfc, !PT ;  /* 0x0000000410102812 */ /* 0x000fe400078efcff */
[----:B------:R-:W-:Y:S02]  /*d030*/  ISETP.GE.AND P2, PT, R0, UR7, PT ;  /* 0x0000000700007c0c */ /* 0x000fe4000bf46270 */
[----:B------:R-:W-:-:S04]  /*d040*/  LOP3.LUT R16, R16, 0xffffdfff, RZ, 0xc0, !PT ;  /* 0xffffdfff10107812 */ /* 0x000fc800078ec0ff */
[----:B------:R-:W-:Y:S02]  /*d050*/  @P1 LOP3.LUT R16, R16, 0x2000, RZ, 0xfc, !PT ;  /* 0x0000200010101812 */ /* 0x000fe400078efcff */
[----:B------:R-:W-:Y:S02]  /*d060*/  ISETP.GE.AND P1, PT, R0, UR8, PT ;  /* 0x0000000800007c0c */ /* 0x000fe4000bf26270 */
[----:B------:R-:W-:-:S04]  /*d070*/  LOP3.LUT R16, R16, 0xffffffbf, RZ, 0xc0, !PT ;  /* 0xffffffbf10107812 */ /* 0x000fc800078ec0ff */
[----:B------:R-:W-:Y:S02]  /*d080*/  @P0 LOP3.LUT R16, R16, 0x40, RZ, 0xfc, !PT ;  /* 0x0000004010100812 */ /* 0x000fe400078efcff */
[----:B------:R-:W-:Y:S01]  /*d090*/  ISETP.GE.AND P0, PT, R0, UR7, PT ;  /* 0x0000000700007c0c */ /* 0x000fe2000bf06270 */
[----:B------:R-:W-:Y:S01]  /*d0a0*/  IMAD.U32 R0, RZ, RZ, UR44 ;  /* 0x0000002cff007e24 */ /* 0x000fe2000f8e00ff */
[----:B------:R-:W-:-:S03]  /*d0b0*/  LOP3.LUT R16, R16, 0xfffffffd, RZ, 0xc0, !PT ;  /* 0xfffffffd10107812 */ /* 0x000fc600078ec0ff */
[----:B------:R-:W-:Y:S01]  /*d0c0*/  IMAD R2, R0, 0x50, R27 ;  /* 0x0000005000027824 */ /* 0x000fe200078e021b */
[----:B------:R-:W-:Y:S02]  /*d0d0*/  @P2 LOP3.LUT R16, R16, 0x2, RZ, 0xfc, !PT ;  /* 0x0000000210102812 */ /* 0x000fe400078efcff */
[C---:B------:R-:W-:Y:S02]  /*d0e0*/  LOP3.LUT R0, R37.reuse, 0xc0, RZ, 0xfc, !PT ;  /* 0x000000c025007812 */ /* 0x040fe400078efcff */
[----:B------:R-:W-:Y:S01]  /*d0f0*/  LOP3.LUT R16, R16, 0xffffefff, RZ, 0xc0, !PT ;  /* 0xffffefff10107812 */ /* 0x000fe200078ec0ff */
[----:B------:R0:W-:Y:S01]  /*d100*/  STL [R1+0x8], R2 ;  /* 0x0000080201007387 */ /* 0x0001e20000100800 */
[----:B------:R-:W-:Y:S02]  /*d110*/  ISETP.GE.AND P2, PT, R37, UR7, PT ;  /* 0x0000000725007c0c */ /* 0x000fe4000bf46270 */
[----:B------:R-:W-:-:S04]  /*d120*/  @P1 LOP3.LUT R16, R16, 0x1000, RZ, 0xfc, !PT ;  /* 0x0000100010101812 */ /* 0x000fc800078efcff */
[----:B------:R-:W-:-:S04]  /*d130*/  LOP3.LUT R16, R16, 0xffffffdf, RZ, 0xc0, !PT ;  /* 0xffffffdf10107812 */ /* 0x000fc800078ec0ff */
[----:B------:R-:W-:Y:S02]  /*d140*/  @P0 LOP3.LUT R16, R16, 0x20, RZ, 0xfc, !PT ;  /* 0x0000002010100812 */ /* 0x000fe400078efcff */
[----:B------:R-:W-:Y:S02]  /*d150*/  ISETP.GE.AND P0, PT, R2, UR38, PT ;  /* 0x0000002602007c0c */ /* 0x000fe4000bf06270 */
[----:B------:R-:W-:Y:S02]  /*d160*/  LOP3.LUT R16, R16, 0xfffffffe, RZ, 0xc0, !PT ;  /* 0xfffffffe10107812 */ /* 0x000fe400078ec0ff */
[----:B------:R-:W-:Y:S02]  /*d170*/  ISETP.LT.U32.AND P1, PT, R27, 0x50, !P0 ;  /* 0x000000501b00780c */ /* 0x000fe40004721070 */
[----:B------:R-:W-:Y:S02]  /*d180*/  ISETP.GE.AND P0, PT, R0, UR7, PT ;  /* 0x0000000700007c0c */ /* 0x000fe4000bf06270 */
[----:B------:R-:W-:-:S02]  /*d190*/  LOP3.LUT R16, R16, 0xfffffbff, RZ, 0xc0, !PT ;  /* 0xfffffbff10107812 */ /* 0x000fc400078ec0ff */
[----:B0-----:R-:W-:-:S05]  /*d1a0*/  LEA R2, R26, UR39, 0x1 ;  /* 0x000000271a027c11 */ /* 0x001fca000f8e08ff */
[----:B------:R0:W-:Y:S02]  /*d1b0*/  STL [R1+0x4], R2 ;  /* 0x0000040201007387 */ /* 0x0001e40000100800 */
[----:B------:R-:W-:Y:S02]  /*d1c0*/  @P1 LOP3.LUT R16, R16, 0x400, RZ, 0xfc, !PT ;  /* 0x0000040010101812 */ /* 0x000fe400078efcff */
[----:B------:R-:W-:Y:S02]  /*d1d0*/  ISETP.GE.AND P1, PT, R0, UR8, PT ;  /* 0x0000000800007c0c */ /* 0x000fe4000bf26270 */
[----:B------:R-:W-:Y:S02]  /*d1e0*/  @P0 LOP3.LUT R16, R16, 0x1, RZ, 0xfc, !PT ;  /* 0x0000000110100812 */ /* 0x000fe400078efcff */
[----:B------:R-:W-:Y:S02]  /*d1f0*/  ISETP.GE.AND P0, PT, R0, UR7, PT ;  /* 0x0000000700007c0c */ /* 0x000fe4000bf06270 */
[----:B------:R-:W-:-:S07]  /*d200*/  LOP3.LUT R16, R16, 0xfffff7ff, RZ, 0xc0, !PT ;  /* 0xfffff7ff10107812 */ /* 0x000fce00078ec0ff */
[----:B------:R-:W-:Y:S02]  /*d210*/  @P1 LOP3.LUT R16, R16, 0x800, RZ, 0xfc, !PT ;  /* 0x0000080010101812 */ /* 0x000fe400078efcff */
[----:B------:R-:W-:Y:S02]  /*d220*/  ISETP.GE.AND P1, PT, R37, UR7, PT ;  /* 0x0000000725007c0c */ /* 0x000fe4000bf26270 */
[----:B------:R-:W-:-:S04]  /*d230*/  LOP3.LUT R16, R16, 0xffffffef, RZ, 0xc0, !PT ;  /* 0xffffffef10107812 */ /* 0x000fc800078ec0ff */
[----:B------:R-:W-:Y:S02]  /*d240*/  @P0 LOP3.LUT R16, R16, 0x10, RZ, 0xfc, !PT ;  /* 0x0000001010100812 */ /* 0x000fe400078efcff */
[----:B------:R-:W-:Y:S02]  /*d250*/  ISETP.GE.AND P0, PT, R37, UR8, PT ;  /* 0x0000000825007c0c */ /* 0x000fe4000bf06270 */
[----:B------:R-:W-:-:S04]  /*d260*/  LOP3.LUT R16, R16, 0xfffffff7, RZ, 0xc0, !PT ;  /* 0xfffffff710107812 */ /* 0x000fc800078ec0ff */
[----:B------:R-:W-:-:S04]  /*d270*/  @P2 LOP3.LUT R16, R16, 0x8, RZ, 0xfc, !PT ;  /* 0x0000000810102812 */ /* 0x000fc800078efcff */
[----:B------:R-:W-:-:S04]  /*d280*/  LOP3.LUT R16, R16, 0xffffbfff, RZ, 0xc0, !PT ;  /* 0xffffbfff10107812 */ /* 0x000fc800078ec0ff */
[----:B------:R-:W-:-:S04]  /*d290*/  LOP3.LUT R16, R16, 0xffffff7f, RZ, 0xc0, !PT ;  /* 0xffffff7f10107812 */ /* 0x000fc800078ec0ff */
[----:B------:R-:W-:-:S04]  /*d2a0*/  @P1 LOP3.LUT R16, R16, 0x80, RZ, 0xfc, !PT ;  /* 0x0000008010101812 */ /* 0x000fc800078efcff */
[----:B0-----:R-:W-:-:S07]  /*d2b0*/  @P0 LOP3.LUT R16, R16, 0x4000, RZ, 0xfc, !PT ;  /* 0x0000400010100812 */ /* 0x001fce00078efcff */
.L_x_77:
[----:B0-----:R-:W0:Y:S01]  /*d2c0*/  LDC R0, c[0x0][0xc38] ;  /* 0x00030e00ff007b82 */ /* 0x001e220000000800 */
[----:B------:R-:W-:Y:S01]  /*d2d0*/  IMAD.MOV.U32 R24, RZ, RZ, R36 ;  /* 0x000000ffff187224 */ /* 0x000fe200078e0024 */
[----:B------:R-:W-:Y:S05]  /*d2e0*/  YIELD ;  /* 0x0000000000007946 */ /* 0x000fea0003800000 */
[----:B------:R-:W-:Y:S01]  /*d2f0*/  ULDC.64 UR4, c[0x0][0xa28] ;  /* 0x00028a0000047ab9 */ /* 0x000fe20000000a00 */
[----:B------:R-:W-:Y:S01]  /*d300*/  IMAD.MOV.U32 R31, RZ, RZ, RZ ;  /* 0x000000ffff1f7224 */ /* 0x000fe200078e00ff */
[----:B0-----:R-:W-:-:S13]  /*d310*/  ISETP.NE.AND P0, PT, R0, 0x1, PT ;  /* 0x000000010000780c */ /* 0x001fda0003f05270 */
[----:B------:R-:W0:Y:S08]  /*d320*/  @P0 LDC R3, c[0x0][0xc3c] ;  /* 0x00030f00ff030b82 */ /* 0x000e300000000800 */
[----:B------:R-:W1:Y:S01]  /*d330*/  @P0 LDC R5, c[0x0][0xc40] ;  /* 0x00031000ff050b82 */ /* 0x000e620000000800 */
[----:B0-----:R-:W-:-:S05]  /*d340*/  @P0 IMAD.HI.U32 R0, R36, R3, RZ ;  /* 0x0000000324000227 */ /* 0x001fca00078e00ff */
[----:B-1----:R-:W-:Y:S02]  /*d350*/  @P0 SHF.R.U32.HI R24, RZ, R5, R0 ;  /* 0x00000005ff180219 */ /* 0x002fe40000011600 */
[----:B------:R-:W0:Y:S02]  /*d360*/  LDC R0, c[0x0][0xc44] ;  /* 0x00031100ff007b82 */ /* 0x000e240000000800 */
[----:B------:R-:W-:Y:S02]  /*d370*/  MOV R23, R24 ;  /* 0x0000001800177202 */ /* 0x000fe40000000f00 */
[----:B0-----:R-:W-:-:S13]  /*d380*/  ISETP.NE.AND P0, PT, R0, 0x1, PT ;  /* 0x000000010000780c */ /* 0x001fda0003f05270 */
[----:B------:R-:W0:Y:S02]  /*d390*/  @P0 LDC.64 R2, c[0x0][0xc48] ;  /* 0x00031200ff020b82 */ /* 0x000e240000000a00 */
[----:B0-----:R-:W-:-:S05]  /*d3a0*/  @P0 IMAD.HI.U32 R0, R24, R2, RZ ;  /* 0x0000000218000227 */ /* 0x001fca00078e00ff */
[----:B------:R-:W-:Y:S02]  /*d3b0*/  @P0 SHF.R.U32.HI R23, RZ, R3, R0 ;  /* 0x00000003ff170219 */ /* 0x000fe40000011600 */
[----:B------:R-:W-:-:S04]  /*d3c0*/  ISETP.NE.U32.AND P0, PT, RZ, UR4, PT ;  /* 0x00000004ff007c0c */ /* 0x000fc8000bf05070 */
[----:B------:R-:W-:-:S13]  /*d3d0*/  ISETP.NE.AND.EX P0, PT, RZ, UR5, PT, P0 ;  /* 0x00000005ff007c0c */ /* 0x000fda000bf05300 */
[----:B------:R-:W0:Y:S01]  /*d3e0*/  @P0 LDC.64 R2, c[0x0][0xa28] ;  /* 0x00028a00ff020b82 */ /* 0x000e220000000a00 */
[----:B------:R-:W-:-:S04]  /*d3f0*/  UIADD3 UR4, UR39, 0x24400, URZ ;  /* 0x0002440027047890 */ /* 0x000fc8000fffe03f */
[----:B------:R-:W-:Y:S01]  /*d400*/  ULOP3.LUT UP0, URZ, UR4, 0x3ff, URZ, 0xc0, !UPT ;  /* 0x000003ff043f7892 */ /* 0x000fe2000f80c03f */
[----:B0-----:R-:W-:-:S05]  /*d410*/  @P0 IMAD.WIDE R2, R23, 0x4, R2 ;  /* 0x0000000417020825 */ /* 0x001fca00078e0202 */
[----:B------:R0:W5:Y:S01]  /*d420*/  @P0 LDG.E R31, desc[UR36][R2.64] ;  /* 0x00000024021f0981 */ /* 0x000162000c1e1900 */
[----:B------:R-:W-:-:S13]  /*d430*/  PLOP3.LUT P0, PT, PT, PT, UP0, 0x80, 0x0 ;  /* 0x000000000000781c */ /* 0x000fda0003f0f008 */
[----:B0-----:R-:W-:Y:S05]  /*d440*/  @!P0 BRA `(.L_x_41) ;  /* 0x0000000000408947 */ /* 0x001fea0003800000 */
[----:B------:R-:W-:Y:S01]  /*d450*/  MOV R2, 0x0 ;  /* 0x0000000000027802 */ /* 0x000fe20000000f00 */
[----:B------:R-:W-:Y:S01]  /*d460*/  ULDC.64 UR4, c[0x4][0xa8] ;  /* 0x01002a0000047ab9 */ /* 0x000fe20000000a00 */
[----:B------:R-:W-:Y:S01]  /*d470*/  ULDC.64 UR6, c[0x4][0xb0] ;  /* 0x01002c0000067ab9 */ /* 0x000fe20000000a00 */
[----:B------:R-:W-:Y:S01]  /*d480*/  IMAD.U32 R4, RZ, RZ, UR4 ;  /* 0x00000004ff047e24 */ /* 0x000fe2000f8e00ff */
[----:B------:R-:W-:Y:S01]  /*d490*/  MOV R5, UR5 ;  /* 0x0000000500057c02 */ /* 0x000fe20008000f00 */
[----:B------:R-:W-:Y:S01]  /*d4a0*/  ULDC.64 UR4, c[0x4][0x8] ;  /* 0x0100020000047ab9 */ /* 0x000fe20000000a00 */
[----:B------:R-:W0:Y:S01]  /*d4b0*/  LDC.64 R2, c[0x4][R2] ;  /* 0x0100000002027b82 */ /* 0x000e220000000a00 */
[----:B------:R-:W-:Y:S01]  /*d4c0*/  IMAD.U32 R6, RZ, RZ, UR6 ;  /* 0x00000006ff067e24 */ /* 0x000fe2000f8e00ff */
[----:B------:R-:W-:Y:S01]  /*d4d0*/  MOV R10, UR4 ;  /* 0x00000004000a7c02 */ /* 0x000fe20008000f00 */
[----:B------:R-:W-:Y:S01]  /*d4e0*/  IMAD.U32 R7, RZ, RZ, UR7 ;  /* 0x00000007ff077e24 */ /* 0x000fe2000f8e00ff */
[----:B------:R-:W-:Y:S01]  /*d4f0*/  MOV R12, 0x1 ;  /* 0x00000001000c7802 */ /* 0x000fe20000000f00 */
[----:B------:R-:W-:-:S02]  /*d500*/  IMAD.U32 R11, RZ, RZ, UR5 ;  /* 0x00000005ff0b7e24 */ /* 0x000fc4000f8e00ff */
[----:B------:R-:W-:Y:S02]  /*d510*/  IMAD.MOV.U32 R8, RZ, RZ, 0x70 ;  /* 0x00000070ff087424 */ /* 0x000fe400078e00ff */
[----:B------:R-:W-:-:S07]  /*d520*/  IMAD.MOV.U32 R13, RZ, RZ, RZ ;  /* 0x000000ffff0d7224 */ /* 0x000fce00078e00ff */
[----:B------:R-:W-:-:S07]  /*d530*/  LEPC R20, `(.L_x_41) ;  /* 0x000000001014794e */ /* 0x000fce0000000000 */
[----:B0----5:R-:W-:Y:S05]  /*d540*/  CALL.ABS.NOINC R2 ;  /* 0x0000000002007343 */ /* 0x021fea0003c00000 */
.L_x_41:
[----:B------:R-:W-:-:S04]  /*d550*/  UIADD3 UR4, UR39, 0x400, URZ ;  /* 0x0000040027047890 */ /* 0x000fc8000fffe03f */
[----:B------:R-:W-:-:S06]  /*d560*/  ULOP3.LUT UP0, URZ, UR4, 0x3ff, URZ, 0xc0, !UPT ;  /* 0x000003ff043f7892 */ /* 0x000fcc000f80c03f */
[----:B------:R-:W-:-:S13]  /*d570*/  PLOP3.LUT P0, PT, PT, PT, UP0, 0x80, 0x0 ;  /* 0x000000000000781c */ /* 0x000fda0003f0f008 */
[----:B------:R-:W-:Y:S05]  /*d580*/  @!P0 BRA `(.L_x_42) ;  /* 0x00000000007c8947 */ /* 0x000fea0003800000 */
[----:B------:R-:W-:Y:S01]  /*d590*/  MOV R17, 0x0 ;  /* 0x0000000000117802 */ /* 0x000fe20000000f00 */
[----:B------:R-:W-:Y:S01]  /*d5a0*/  ULDC.64 UR6, c[0x4][0xa8] ;  /* 0x01002a0000067ab9 */ /* 0x000fe20000000a00 */
[----:B------:R-:W-:Y:S01]  /*d5b0*/  ULDC.64 UR8, c[0x4][0xb0] ;  /* 0x01002c0000087ab9 */ /* 0x000fe20000000a00 */
[----:B------:R-:W-:Y:S01]  /*d5c0*/  ULDC.64 UR4, c[0x4][0x10] ;  /* 0x0100040000047ab9 */ /* 0x000fe20000000a00 */
[----:B------:R0:W1:Y:S01]  /*d5d0*/  LDC.64 R2, c[0x4][R17] ;  /* 0x0100000011027b82 */ /* 0x0000620000000a00 */
[----:B------:R-:W-:Y:S01]  /*d5e0*/  IMAD.U32 R4, RZ, RZ, UR6 ;  /* 0x00000006ff047e24 */ /* 0x000fe2000f8e00ff */
[----:B------:R-:W-:Y:S01]  /*d5f0*/  MOV R5, UR7 ;  /* 0x0000000700057c02 */ /* 0x000fe20008000f00 */
[----:B------:R-:W-:Y:S01]  /*d600*/  IMAD.U32 R6, RZ, RZ, UR8 ;  /* 0x00000008ff067e24 */ /* 0x000fe2000f8e00ff */
[----:B------:R-:W-:Y:S01]  /*d610*/  MOV R10, UR4 ;  /* 0x00000004000a7c02 */ /* 0x000fe20008000f00 */
[----:B------:R-:W-:Y:S01]  /*d620*/  IMAD.U32 R7, RZ, RZ, UR9 ;  /* 0x00000009ff077e24 */ /* 0x000fe2000f8e00ff */
[----:B------:R-:W-:Y:S01]  /*d630*/  MOV R12, 0x1 ;  /* 0x00000001000c7802 */ /* 0x000fe20000000f00 */
[----:B------:R-:W-:-:S02]  /*d640*/  IMAD.U32 R11, RZ, RZ, UR5 ;  /* 0x00000005ff0b7e24 */ /* 0x000fc4000f8e00ff */
[----:B------:R-:W-:Y:S02]  /*d650*/  IMAD.MOV.U32 R8, RZ, RZ, 0x70 ;  /* 0x00000070ff087424 */ /* 0x000fe400078e00ff */
[----:B0-----:R-:W-:-:S07]  /*d660*/  IMAD.MOV.U32 R13, RZ, RZ, RZ ;  /* 0x000000ffff0d7224 */ /* 0x001fce00078e00ff */
[----:B------:R-:W-:-:S07]  /*d670*/  LEPC R20, `(.L_x_43) ;  /* 0x000000001014794e */ /* 0x000fce0000000000 */
[----:B-1---5:R-:W-:Y:S05]  /*d680*/  CALL.ABS.NOINC R2 ;  /* 0x0000000002007343 */ /* 0x022fea0003c00000 */
.L_x_43:
[----:B------:R0:W1:Y:S01]  /*d690*/  LDC.64 R2, c[0x4][R17] ;  /* 0x0100000011027b82 */ /* 0x0000620000000a00 */
[----:B------:R-:W-:Y:S01]  /*d6a0*/  ULDC.64 UR4, c[0x4][0xa8] ;  /* 0x01002a0000047ab9 */ /* 0x000fe20000000a00 */
[----:B------:R-:W-:Y:S01]  /*d6b0*/  ULDC.64 UR6, c[0x4][0xb0] ;  /* 0x01002c0000067ab9 */ /* 0x000fe20000000a00 */
[----:B------:R-:W-:Y:S01]  /*d6c0*/  IMAD.U32 R4, RZ, RZ, UR4 ;  /* 0x00000004ff047e24 */ /* 0x000fe2000f8e00ff */
[----:B------:R-:W-:Y:S01]  /*d6d0*/  MOV R5, UR5 ;  /* 0x0000000500057c02 */ /* 0x000fe20008000f00 */
[----:B------:R-:W-:Y:S01]  /*d6e0*/  ULDC.64 UR4, c[0x4][0x18] ;  /* 0x0100060000047ab9 */ /* 0x000fe20000000a00 */
        /* <DEDUP_REMOVED lines=8> */
[----:B-1----:R-:W-:Y:S05]  /*d770*/  CALL.ABS.NOINC R2 ;  /* 0x0000000002007343 */ /* 0x002fea0003c00000 */
.L_x_42:
[----:B------:R-:W-:Y:S01]  /*d780*/  ULDC.64 UR4, c[0x0][0x9f8] ;  /* 0x00027e0000047ab9 */ /* 0x000fe20000000a00 */
[----:B------:R-:W-:Y:S01]  /*d790*/  IMAD.MOV.U32 R30, RZ, RZ, R23 ;  /* 0x000000ffff1e7224 */ /* 0x000fe200078e0017 */
[----:B------:R-:W-:Y:S01]  /*d7a0*/  ISETP.NE.U32.AND P0, PT, RZ, UR4, PT ;  /* 0x00000004ff007c0c */ /* 0x000fe2000bf05070 */
[----:B------:R-:W0:Y:S01]  /*d7b0*/  LDC R8, c[0x0][0x430] ;  /* 0x00010c00ff087b82 */ /* 0x000e220000000800 */
[----:B------:R-:W-:Y:S01]  /*d7c0*/  IADD3 R19, -R23, RZ, RZ ;  /* 0x000000ff17137210 */ /* 0x000fe20007ffe1ff */
[----:B------:R-:W-:Y:S01]  /*d7d0*/  ULDC UR4, c[0x0][0xc44] ;  /* 0x0003110000047ab9 */ /* 0x000fe20000000800 */
[----:B------:R-:W-:-:S13]  /*d7e0*/  ISETP.NE.AND.EX P0, PT, RZ, UR5, PT, P0 ;  /* 0x00000005ff007c0c */ /* 0x000fda000bf05300 */
[----:B------:R-:W1:Y:S02]  /*d7f0*/  @P0 LDC.64 R2, c[0x0][0x9f8] ;  /* 0x00027e00ff020b82 */ /* 0x000e640000000a00 */
[----:B-1----:R-:W-:-:S05]  /*d800*/  @P0 IMAD.WIDE R2, R23, 0x4, R2 ;  /* 0x0000000417020825 */ /* 0x002fca00078e0202 */
[----:B------:R1:W5:Y:S01]  /*d810*/  @P0 LDG.E R30, desc[UR36][R2.64] ;  /* 0x00000024021e0981 */ /* 0x000362000c1e1900 */
[----:B------:R-:W-:Y:S01]  /*d820*/  UMOV UR5, 0xffffffff ;  /* 0xffffffff00057882 */ /* 0x000fe20000000000 */
[----:B------:R-:W-:Y:S02]  /*d830*/  IMAD R19, R19, UR4, R24 ;  /* 0x0000000413137c24 */ /* 0x000fe4000f8e0218 */
[----:B0-----:R-:W-:Y:S05]  /*d840*/  BRA.DIV UR5, `(.L_x_44) ;  /* 0x0000003205547947 */ /* 0x001fea000b800000 */
.L_x_94:
[----:B------:R-:W2:Y:S01]  /*d850*/  LDL R0, [R1+0x8] ;  /* 0x0000080001007983 */ /* 0x000ea20000100800 */
[----:B------:R-:W-:Y:S02]  /*d860*/  ISETP.NE.AND P0, PT, R8, 0x1, PT ;  /* 0x000000010800780c */ /* 0x000fe40003f05270 */
[C---:B------:R-:W-:Y:S02]  /*d870*/  LOP3.LUT P1, RZ, R16.reuse, 0x400, RZ, 0xc0, !PT ;  /* 0x0000040010ff7812 */ /* 0x040fe4000782c0ff */
[----:B-----5:R-:W-:Y:S02]  /*d880*/  SHF.R.S32.HI R32, RZ, 0x1f, R30 ;  /* 0x0000001fff207819 */ /* 0x020fe4000001141e */
[----:B------:R-:W-:-:S07]  /*d890*/  LOP3.LUT R16, R16, 0xfffffdff, RZ, 0xc0, !PT ;  /* 0xfffffdff10107812 */ /* 0x000fce00078ec0ff */
[----:B-1----:R-:W0:Y:S01]  /*d8a0*/  @P0 LDC R3, c[0x0][0x434] ;  /* 0x00010d00ff030b82 */ /* 0x002e220000000800 */
[----:B------:R-:W-:-:S07]  /*d8b0*/  @P0 LOP3.LUT R16, R16, 0x200, RZ, 0xfc, !PT ;  /* 0x0000020010100812 */ /* 0x000fce00078efcff */
[----:B------:R-:W1:Y:S08]  /*d8c0*/  @P0 LDC R5, c[0x0][0x438] ;  /* 0x00010e00ff050b82 */ /* 0x000e700000000800 */
[----:B------:R-:W3:Y:S01]  /*d8d0*/  @P1 LDC.64 R6, c[0x0][0x428] ;  /* 0x00010a00ff061b82 */ /* 0x000ee20000000a00 */
[----:B------:R-:W-:Y:S02]  /*d8e0*/  LOP3.LUT R16, R16, 0xfffffeff, RZ, 0xc0, !PT ;  /* 0xfffffeff10107812 */ /* 0x000fe400078ec0ff */
[----:B------:R-:W-:Y:S01]  /*d8f0*/  SHF.R.S32.HI R29, RZ, 0x1f, R19 ;  /* 0x0000001fff1d7819 */ /* 0x000fe20000011413 */
[----:B--2---:R-:W-:-:S04]  /*d900*/  IMAD.IADD R0, R0, 0x1, R31 ;  /* 0x0000000100007824 */ /* 0x004fc800078e021f */
[----:B0-----:R-:W-:-:S04]  /*d910*/  @P0 IMAD.HI.U32 R2, R0, R3, RZ ;  /* 0x0000000300020227 */ /* 0x001fc800078e00ff */
[----:B------:R-:W-:Y:S01]  /*d920*/  IMAD.MOV.U32 R9, RZ, RZ, R0 ;  /* 0x000000ffff097224 */ /* 0x000fe200078e0000 */
[----:B-1----:R-:W-:Y:S01]  /*d930*/  @P0 SHF.R.U32.HI R9, RZ, R5, R2 ;  /* 0x00000005ff090219 */ /* 0x002fe20000011602 */
[----:B---3--:R-:W-:Y:S01]  /*d940*/  @P1 IMAD R2, R32, R6, RZ ;  /* 0x0000000620021224 */ /* 0x008fe200078e02ff */
[----:B------:R-:W0:Y:S02]  /*d950*/  @P1 LDC.64 R4, c[0x0][0x418] ;  /* 0x00010600ff041b82 */ /* 0x000e240000000a00 */
[----:B------:R-:W-:Y:S01]  /*d960*/  @P1 SHF.R.S32.HI R3, RZ, 0x1f, R9 ;  /* 0x0000001fff031819 */ /* 0x000fe20000011409 */
[----:B------:R-:W-:Y:S01]  /*d970*/  @P1 IMAD R7, R30, R7, R2 ;  /* 0x000000071e071224 */ /* 0x000fe200078e0202 */
[----:B------:R-:W-:-:S05]  /*d980*/  @P1 MOV R2, R9 ;  /* 0x0000000900021202 */ /* 0x000fca0000000f00 */
[----:B------:R-:W-:-:S04]  /*d990*/  @P1 IMAD.WIDE.U32 R2, R30, R6, R2 ;  /* 0x000000061e021225 */ /* 0x000fc800078e0002 */
[----:B------:R-:W-:Y:S02]  /*d9a0*/  @P1 IMAD.IADD R3, R3, 0x1, R7 ;  /* 0x0000000103031824 */ /* 0x000fe400078e0207 */
[----:B------:R-:W-:Y:S01]  /*d9b0*/  IMAD.MOV.U32 R6, RZ, RZ, RZ ;  /* 0x000000ffff067224 */ /* 0x000fe200078e00ff */
[----:B0-----:R-:W-:-:S04]  /*d9c0*/  @P1 LEA R4, P0, R2, R4, 0x2 ;  /* 0x0000000402041211 */ /* 0x001fc800078010ff */
[----:B------:R-:W-:Y:S02]  /*d9d0*/  @P1 LEA.HI.X R5, R2, R5, R3, 0x2, P0 ;  /* 0x0000000502051211 */ /* 0x000fe400000f1403 */
[----:B------:R-:W-:-:S03]  /*d9e0*/  IADD3 R3, -R9, RZ, RZ ;  /* 0x000000ff09037210 */ /* 0x000fc60007ffe1ff */
[----:B------:R0:W5:Y:S02]  /*d9f0*/  @P1 LDG.E R6, desc[UR36][R4.64] ;  /* 0x0000002404061981 */ /* 0x000164000c1e1900 */
[----:B0-----:R-:W-:Y:S02]  /*da00*/  IMAD R5, R8, R3, R0 ;  /* 0x0000000308057224 */ /* 0x001fe400078e0200 */
[----:B------:R-:W-:-:S05]  /*da10*/  IMAD.U32 R0, RZ, RZ, UR42 ;  /* 0x0000002aff007e24 */ /* 0x000fca000f8e00ff */
[----:B------:R-:W-:-:S13]  /*da20*/  ISETP.NE.AND P0, PT, R0, 0x3, PT ;  /* 0x000000030000780c */ /* 0x000fda0003f05270 */
[----:B------:R-:W-:Y:S01]  /*da30*/  @P0 LOP3.LUT R16, R16, 0x100, RZ, 0xfc, !PT ;  /* 0x0000010010100812 */ /* 0x000fe200078efcff */
[----:B------:R-:W-:Y:S06]  /*da40*/  @!P0 BRA `(.L_x_45) ;  /* 0x0000000000048947 */ /* 0x000fec0003800000 */
[----:B------:R-:W-:Y:S01]  /*da50*/  BPT.TRAP 0x1 ;  /* 0x000000040000795c */ /* 0x000fe20000300000 */
.L_x_45:
[----:B------:R-:W-:Y:S01]  /*da60*/  SHF.R.S32.HI R7, RZ, 0x1f, R5 ;  /* 0x0000001fff077819 */ /* 0x000fe20000011405 */
[----:B------:R-:W-:Y:S01]  /*da70*/  ULDC.64 UR4, c[0x0][0x328] ;  /* 0x0000ca0000047ab9 */ /* 0x000fe20000000a00 */
[----:B-----5:R-:W-:Y:S01]  /*da80*/  SHF.R.S32.HI R4, RZ, 0x1f, R6 ;  /* 0x0000001fff047819 */ /* 0x020fe20000011406 */
[----:B------:R-:W-:Y:S01]  /*da90*/  IMAD.WIDE.U32 R2, R5, UR4, RZ ;  /* 0x0000000405027c25 */ /* 0x000fe2000f8e00ff */
[----:B------:R-:W-:Y:S03]  /*daa0*/  BSSY B0, `(.L_x_46) ;  /* 0x0000015000007945 */ /* 0x000fe60003800000 */
[----:B------:R-:W-:-:S04]  /*dab0*/  IMAD R0, R7, UR4, RZ ;  /* 0x0000000407007c24 */ /* 0x000fc8000f8e02ff */
[----:B------:R-:W-:Y:S01]  /*dac0*/  IMAD R9, R5, UR5, R0 ;  /* 0x0000000505097c24 */ /* 0x000fe2000f8e0200 */
[----:B------:R-:W-:-:S03]  /*dad0*/  ULDC.64 UR4, c[0x0][0x338] ;  /* 0x0000ce0000047ab9 */ /* 0x000fc60000000a00 */
[----:B------:R-:W-:Y:S02]  /*dae0*/  IMAD.IADD R3, R3, 0x1, R9 ;  /* 0x0000000103037824 */ /* 0x000fe400078e0209 */
[----:B------:R-:W-:Y:S02]  /*daf0*/  IMAD R9, R4, UR4, RZ ;  /* 0x0000000404097c24 */ /* 0x000fe4000f8e02ff */
[----:B------:R-:W-:-:S04]  /*db00*/  IMAD.WIDE.U32 R2, R6, UR4, R2 ;  /* 0x0000000406027c25 */ /* 0x000fc8000f8e0002 */
[----:B------:R-:W-:Y:S01]  /*db10*/  IMAD R9, R6, UR5, R9 ;  /* 0x0000000506097c24 */ /* 0x000fe2000f8e0209 */
[----:B------:R-:W-:Y:S02]  /*db20*/  ULDC.64 UR4, c[0x0][0x330] ;  /* 0x0000cc0000047ab9 */ /* 0x000fe40000000a00 */
[----:B------:R-:W-:Y:S02]  /*db30*/  IMAD R0, R29, UR4, RZ ;  /* 0x000000041d007c24 */ /* 0x000fe4000f8e02ff */
[----:B------:R-:W-:Y:S02]  /*db40*/  IADD3 R3, R3, R9, RZ ;  /* 0x0000000903037210 */ /* 0x000fe40007ffe0ff */
[C---:B------:R-:W-:Y:S01]  /*db50*/  IMAD R9, R19.reuse, UR5, R0 ;  /* 0x0000000513097c24 */ /* 0x040fe2000f8e0200 */
[----:B------:R-:W-:Y:S01]  /*db60*/  LEA R0, R22, UR39, 0x3 ;  /* 0x0000002716007c11 */ /* 0x000fe2000f8e18ff */
[----:B------:R-:W-:Y:S01]  /*db70*/  IMAD.WIDE.U32 R2, R19, UR4, R2 ;  /* 0x0000000413027c25 */ /* 0x000fe2000f8e0002 */
[----:B------:R-:W-:-:S03]  /*db80*/  ULDC.64 UR4, c[0x0][0x318] ;  /* 0x0000c60000047ab9 */ /* 0x000fc60000000a00 */
[----:B------:R-:W-:Y:S01]  /*db90*/  IMAD.IADD R3, R3, 0x1, R9 ;  /* 0x0000000103037824 */ /* 0x000fe200078e0209 */
[----:B------:R-:W-:-:S04]  /*dba0*/  LEA R17, P0, R2, UR4, 0x1 ;  /* 0x0000000402117c11 */ /* 0x000fc8000f8008ff */
[----:B------:R-:W-:Y:S02]  /*dbb0*/  LEA.HI.X R18, R2, UR5, R3, 0x1, P0 ;  /* 0x0000000502127c11 */ /* 0x000fe400080f0c03 */
[----:B------:R-:W-:-:S06]  /*dbc0*/  SHF.L.U32 R3, R25, 0x1f, RZ ;  /* 0x0000001f19037819 */ /* 0x000fcc00000006ff */
[----:B------:R-:W0:Y:S02]  /*dbd0*/  SYNCS.PHASECHK.TRANS64.TRYWAIT P0, [R0+URZ+0x38840], R3 ;  /* 0x03884003000075a7 */ /* 0x000e24000800017f */
[----:B0-----:R-:W-:Y:S05]  /*dbe0*/  @!P0 BRA `(.L_x_47) ;  /* 0x0000002c00a08947 */ /* 0x001fea0003800000 */
.L_x_95:
[----:B------:R-:W-:Y:S05]  /*dbf0*/  BSYNC B0 ;  /* 0x0000000000007941 */ /* 0x000fea0003800000 */
.L_x_46:
[----:B------:R-:W-:Y:S02]  /*dc00*/  ULDC.64 UR4, c[0x0][0x300] ;  /* 0x0000c00000047ab9 */ /* 0x000fe40000000a00 */
[----:B------:R-:W-:-:S04]  /*dc10*/  IMAD R2, R7, UR4, RZ ;  /* 0x0000000407027c24 */ /* 0x000fc8000f8e02ff */
[C---:B------:R-:W-:Y:S02]  /*dc20*/  IMAD R7, R5.reuse, UR5, R2 ;  /* 0x0000000505077c24 */ /* 0x040fe4000f8e0202 */
[----:B0-----:R-:W-:Y:S01]  /*dc30*/  IMAD.WIDE.U32 R2, R5, UR4, RZ ;  /* 0x0000000405027c25 */ /* 0x001fe2000f8e00ff */
        /* <DEDUP_REMOVED lines=8> */
[C---:B------:R-:W-:Y:S02]  /*dcc0*/  IMAD R5, R19.reuse, UR5, R4 ;  /* 0x0000000513057c24 */ /* 0x040fe4000f8e0204 */
[----:B------:R-:W-:Y:S01]  /*dcd0*/  IMAD.WIDE.U32 R2, R19, UR4, R2 ;  /* 0x0000000413027c25 */ /* 0x000fe2000f8e0002 */
[----:B------:R-:W-:-:S03]  /*dce0*/  ULDC.64 UR4, c[0x0][0x2e8] ;  /* 0x0000ba0000047ab9 */ /* 0x000fc60000000a00 */
[----:B------:R-:W-:Y:S01]  /*dcf0*/  IMAD.IADD R3, R3, 0x1, R5 ;  /* 0x0000000103037824 */ /* 0x000fe200078e0205 */
[----:B------:R-:W-:Y:S01]  /*dd00*/  LEA R4, P0, R2, UR4, 0x1 ;  /* 0x0000000402047c11 */ /* 0x000fe2000f8008ff */
[----:B------:R-:W-:Y:S01]  /*dd10*/  UMOV UR4, 0xffffffff ;  /* 0xffffffff00047882 */ /* 0x000fe20000000000 */
[----:B------:R-:W-:Y:S02]  /*dd20*/  IMAD R5, R22, 0x5000, R26 ;  /* 0x0000500016057824 */ /* 0x000fe400078e021a */
[----:B------:R-:W-:Y:S01]  /*dd30*/  LEA.HI.X R6, R2, UR5, R3, 0x1, P0 ;  /* 0x0000000502067c11 */ /* 0x000fe200080f0c03 */
[----:B------:R-:W-:Y:S08]  /*dd40*/  BRA.DIV UR4, `(.L_x_48) ;  /* 0x0000002e045c7947 */ /* 0x000ff0000b800000 */
[----:B------:R-:W0:Y:S01]  /*dd50*/  SHFL.IDX PT, R14, R4, RZ, 0x181f ;  /* 0x00181fff040e7589 */ /* 0x000e2200000e0000 */
[----:B------:R-:W-:Y:S02]  /*dd60*/  ISETP.GE.AND P0, PT, R33, 0x1, PT ;  /* 0x000000012100780c */ /* 0x000fe40003f06270 */
[C---:B------:R-:W-:Y:S01]  /*dd70*/  LOP3.LUT P5, RZ, R16.reuse, 0x8, RZ, 0xc0, !PT ;  /* 0x0000000810ff7812 */ /* 0x040fe200078ac0ff */
[----:B------:R-:W1:Y:S01]  /*dd80*/  SHFL.IDX PT, R2, R6, RZ, 0x181f ;  /* 0x00181fff06027589 */ /* 0x000e6200000e0000 */
[C---:B------:R-:W-:Y:S02]  /*dd90*/  LOP3.LUT P4, RZ, R16.reuse, 0x4, RZ, 0xc0, !PT ;  /* 0x0000000410ff7812 */ /* 0x040fe4000788c0ff */
[C---:B------:R-:W-:Y:S01]  /*dda0*/  LOP3.LUT P3, RZ, R16.reuse, 0x2, RZ, 0xc0, !PT ;  /* 0x0000000210ff7812 */ /* 0x040fe2000786c0ff */
[----:B------:R-:W-:Y:S01]  /*ddb0*/  SHFL.IDX PT, R8, R6, 0x1, 0x181f ;  /* 0x00381f0006087f89 */ /* 0x000fe200000e0000 */
[----:B------:R-:W-:-:S05]  /*ddc0*/  LOP3.LUT P2, RZ, R16, 0x1, RZ, 0xc0, !PT ;  /* 0x0000000110ff7812 */ /* 0x000fca000784c0ff */
[----:B------:R-:W-:Y:S02]  /*ddd0*/  @P0 LEA R7, R5, UR39, 0x1 ;  /* 0x0000002705070c11 */ /* 0x000fe4000f8e08ff */
[----:B0-----:R-:W-:-:S05]  /*dde0*/  @P0 LEA R14, P1, R37, R14, 0x1 ;  /* 0x0000000e250e0211 */ /* 0x001fca00078208ff */
[----:B-1----:R-:W-:Y:S01]  /*ddf0*/  @P0 IMAD.X R3, RZ, RZ, R2, P1 ;  /* 0x000000ffff030224 */ /* 0x002fe200008e0602 */
[----:B------:R-:W-:Y:S02]  /*de00*/  @P0 MOV R2, R14 ;  /* 0x0000000e00020202 */ /* 0x000fe40000000f00 */
[----:B------:R-:W0:Y:S04]  /*de10*/  SHFL.IDX PT, R14, R4, 0x1, 0x181f ;  /* 0x00381f00040e7f89 */ /* 0x000e2800000e0000 */
[----:B------:R-:W-:Y:S04]  /*de20*/  @P0 LDGSTS.E.BYPASS.LTC128B.128 [R7+0x24400], desc[UR36][R2.64], !P5 ;  /* 0x2440000002070fae */ /* 0x000fe8000e901d64 */
[----:B------:R-:W-:Y:S04]  /*de30*/  @P0 LDGSTS.E.BYPASS.LTC128B.128 [R7+0x26c00], desc[UR36][R2.64+0x80], !P4 ;  /* 0x26c0008002070fae */ /* 0x000fe8000e101d64 */
[----:B------:R-:W-:Y:S04]  /*de40*/  @P0 LDGSTS.E.BYPASS.LTC128B.128 [R7+0x29400], desc[UR36][R2.64+0x100], !P3 ;  /* 0x2940010002070fae */ /* 0x000fe8000d901d64 */
[----:B------:R1:W-:Y:S01]  /*de50*/  @P0 LDGSTS.E.BYPASS.LTC128B.128 [R7+0x2bc00], desc[UR36][R2.64+0x180], !P2 ;  /* 0x2bc0018002070fae */ /* 0x0003e2000d101d64 */
[----:B------:R-:W-:-:S03]  /*de60*/  ISETP.GE.AND P0, PT, R33, 0x11, PT ;  /* 0x000000112100780c */ /* 0x000fc60003f06270 */
[----:B-1----:R-:W-:Y:S10]  /*de70*/  SHFL.IDX PT, R7, R6, 0x2, 0x181f ;  /* 0x00581f0006077f89 */ /* 0x002ff400000e0000 */
[----:B0-----:R-:W-:-:S02]  /*de80*/  @P0 LEA R14, P1, R37, R14, 0x1 ;  /* 0x0000000e250e0211 */ /* 0x001fc400078208ff */
[----:B------:R-:W-:-:S03]  /*de90*/  @P0 LEA R21, R5, UR39, 0x1 ;  /* 0x0000002705150c11 */ /* 0x000fc6000f8e08ff */
[----:B------:R-:W-:Y:S02]  /*dea0*/  @P0 IMAD.X R9, RZ, RZ, R8, P1 ;  /* 0x000000ffff090224 */ /* 0x000fe400008e0608 */
[----:B------:R-:W-:Y:S02]  /*deb0*/  @P0 IMAD.MOV.U32 R2, RZ, RZ, R14 ;  /* 0x000000ffff020224 */ /* 0x000fe400078e000e */
[----:B------:R-:W0:Y:S01]  /*dec0*/  SHFL.IDX PT, R14, R4, 0x2, 0x181f ;  /* 0x00581f00040e7f89 */ /* 0x000e2200000e0000 */
[----:B------:R-:W-:-:S05]  /*ded0*/  @P0 MOV R3, R9 ;  /* 0x0000000900030202 */ /* 0x000fca0000000f00 */
[----:B------:R-:W-:Y:S04]  /*dee0*/  @P0 LDGSTS.E.BYPASS.LTC128B.128 [R21+0x24c00], desc[UR36][R2.64], !P5 ;  /* 0x24c0000002150fae */ /* 0x000fe8000e901d64 */
[----:B------:R-:W-:Y:S04]  /*def0*/  @P0 LDGSTS.E.BYPASS.LTC128B.128 [R21+0x27400], desc[UR36][R2.64+0x80], !P4 ;  /* 0x2740008002150fae */ /* 0x000fe8000e101d64 */
[----:B------:R-:W-:Y:S04]  /*df00*/  @P0 LDGSTS.E.BYPASS.LTC128B.128 [R21+0x29c00], desc[UR36][R2.64+0x100], !P3 ;  /* 0x29c0010002150fae */ /* 0x000fe8000d901d64 */
[----:B------:R1:W-:Y:S01]  /*df10*/  @P0 LDGSTS.E.BYPASS.LTC128B.128 [R21+0x2c400], desc[UR36][R2.64+0x180], !P2 ;  /* 0x2c40018002150fae */ /* 0x0003e2000d101d64 */
[----:B------:R-:W-:-:S13]  /*df20*/  ISETP.GE.AND P0, PT, R33, 0x21, PT ;  /* 0x000000212100780c */ /* 0x000fda0003f06270 */
[----:B0-----:R-:W-:Y:S02]  /*df30*/  @P0 LEA R14, P1, R37, R14, 0x1 ;  /* 0x0000000e250e0211 */ /* 0x001fe400078208ff */
[----:B------:R-:W-:-:S03]  /*df40*/  @P0 LEA R9, R5, UR39, 0x1 ;  /* 0x0000002705090c11 */ /* 0x000fc6000f8e08ff */
[----:B------:R-:W-:Y:S02]  /*df50*/  @P0 IMAD.X R7, RZ, RZ, R7, P1 ;  /* 0x000000ffff070224 */ /* 0x000fe400008e0607 */
[----:B-1----:R-:W-:Y:S02]  /*df60*/  @P0 IMAD.MOV.U32 R2, RZ, RZ, R14 ;  /* 0x000000ffff020224 */ /* 0x002fe400078e000e */
[----:B------:R-:W0:Y:S01]  /*df70*/  SHFL.IDX PT, R14, R4, 0x3, 0x181f ;  /* 0x00781f00040e7f89 */ /* 0x000e2200000e0000 */
[----:B------:R-:W-:-:S03]  /*df80*/  @P0 MOV R3, R7 ;  /* 0x0000000700030202 */ /* 0x000fc60000000f00 */
[----:B------:R-:W1:Y:S04]  /*df90*/  SHFL.IDX PT, R7, R6, 0x3, 0x181f ;  /* 0x00781f0006077f89 */ /* 0x000e6800000e0000 */
[----:B------:R-:W-:Y:S04]  /*dfa0*/  @P0 LDGSTS.E.BYPASS.LTC128B.128 [R9+0x25400], desc[UR36][R2.64], !P5 ;  /* 0x2540000002090fae */ /* 0x000fe8000e901d64 */
[----:B------:R-:W-:Y:S04]  /*dfb0*/  @P0 LDGSTS.E.BYPASS.LTC128B.128 [R9+0x27c00], desc[UR36][R2.64+0x80], !P4 ;  /* 0x27c0008002090fae */ /* 0x000fe8000e101d64 */
[----:B------:R-:W-:Y:S04]  /*dfc0*/  @P0 LDGSTS.E.BYPASS.LTC128B.128 [R9+0x2a400], desc[UR36][R2.64+0x100], !P3 ;  /* 0x2a40010002090fae */ /* 0x000fe8000d901d64 */
[----:B------:R2:W-:Y:S01]  /*dfd0*/  @P0 LDGSTS.E.BYPASS.LTC128B.128 [R9+0x2cc00], desc[UR36][R2.64+0x180], !P2 ;  /* 0x2cc0018002090fae */ /* 0x0005e2000d101d64 */
[----:B------:R-:W-:-:S13]  /*dfe0*/  ISETP.GE.AND P0, PT, R33, 0x31, PT ;  /* 0x000000312100780c */ /* 0x000fda0003f06270 */
[----:B0-----:R-:W-:Y:S02]  /*dff0*/  @P0 LEA R14, P1, R37, R14, 0x1 ;  /* 0x0000000e250e0211 */ /* 0x001fe400078208ff */
[----:B------:R-:W-:-:S03]  /*e000*/  @P0 LEA R21, R5, UR39, 0x1 ;  /* 0x0000002705150c11 */ /* 0x000fc6000f8e08ff */
[----:B-1----:R-:W-:Y:S02]  /*e010*/  @P0 IMAD.X R7, RZ, RZ, R7, P1 ;  /* 0x000000ffff070224 */ /* 0x002fe400008e0607 */
[----:B--2---:R-:W-:Y:S02]  /*e020*/  @P0 IMAD.MOV.U32 R2, RZ, RZ, R14 ;  /* 0x000000ffff020224 */ /* 0x004fe400078e000e */
[----:B------:R0:W1:Y:S01]  /*e030*/  SHFL.IDX PT, R14, R4, 0x4, 0x181f ;  /* 0x00981f00040e7f89 */ /* 0x00006200000e0000 */
[----:B------:R-:W-:-:S03]  /*e040*/  @P0 MOV R3, R7 ;  /* 0x0000000700030202 */ /* 0x000fc60000000f00 */
[----:B------:R0:W2:Y:S04]  /*e050*/  SHFL.IDX PT, R7, R6, 0x4, 0x181f ;  /* 0x00981f0006077f89 */ /* 0x0000a800000e0000 */
[----:B------:R0:W-:Y:S04]  /*e060*/  @P0 LDGSTS.E.BYPASS.LTC128B.128 [R21+0x25c00], desc[UR36][R2.64], !P5 ;  /* 0x25c0000002150fae */ /* 0x0001e8000e901d64 */
[----:B------:R0:W-:Y:S04]  /*e070*/  @P0 LDGSTS.E.BYPASS.LTC128B.128 [R21+0x28400], desc[UR36][R2.64+0x80], !P4 ;  /* 0x2840008002150fae */ /* 0x0001e8000e101d64 */
[----:B------:R0:W-:Y:S04]  /*e080*/  @P0 LDGSTS.E.BYPASS.LTC128B.128 [R21+0x2ac00], desc[UR36][R2.64+0x100], !P3 ;  /* 0x2ac0010002150fae */ /* 0x0001e8000d901d64 */
[----:B------:R0:W-:Y:S02]  /*e090*/  @P0 LDGSTS.E.BYPASS.LTC128B.128 [R21+0x2d400], desc[UR36][R2.64+0x180], !P2 ;  /* 0x2d40018002150fae */ /* 0x0001e4000d101d64 */
.L_x_107:
[----:B------:R-:W-:Y:S01]  /*e0a0*/  ISETP.GE.AND P0, PT, R33, 0x41, PT ;  /* 0x000000412100780c */ /* 0x000fe20003f06270 */
[----:B------:R-:W-:-:S12]  /*e0b0*/  BSSY B0, `(.L_x_49) ;  /* 0x0000010000007945 */ /* 0x000fd80003800000 */
[----:B------:R-:W-:Y:S05]  /*e0c0*/  @!P0 BRA `(.L_x_50) ;  /* 0x0000000000388947 */ /* 0x000fea0003800000 */
[C---:B------:R-:W-:Y:S02]  /*e0d0*/  LOP3.LUT P4, RZ, R16.reuse, 0x8, RZ, 0xc0, !PT ;  /* 0x0000000810ff7812 */ /* 0x040fe4000788c0ff */
[C---:B------:R-:W-:Y:S02]  /*e0e0*/  LOP3.LUT P3, RZ, R16.reuse, 0x4, RZ, 0xc0, !PT ;  /* 0x0000000410ff7812 */ /* 0x040fe4000786c0ff */
[C---:B------:R-:W-:Y:S02]  /*e0f0*/  LOP3.LUT P2, RZ, R16.reuse, 0x2, RZ, 0xc0, !PT ;  /* 0x0000000210ff7812 */ /* 0x040fe4000784c0ff */
[----:B------:R-:W-:Y:S02]  /*e100*/  LOP3.LUT P1, RZ, R16, 0x1, RZ, 0xc0, !PT ;  /* 0x0000000110ff7812 */ /* 0x000fe4000782c0ff */
[----:B01----:R-:W-:Y:S02]  /*e110*/  LEA R2, P0, R37, R14, 0x1 ;  /* 0x0000000e25027211 */ /* 0x003fe400078008ff */
[----:B------:R-:W-:-:S03]  /*e120*/  LEA R5, R5, UR39, 0x1 ;  /* 0x0000002705057c11 */ /* 0x000fc6000f8e08ff */
[----:B--2---:R-:W-:-:S05]  /*e130*/  IMAD.X R3, RZ, RZ, R7, P0 ;  /* 0x000000ffff037224 */ /* 0x004fca00000e0607 */
[----:B------:R-:W-:Y:S01]  /*e140*/  @!PT LDS RZ, [RZ] ;  /* 0x00000000fffff984 */ /* 0x000fe20000000800 */
[----:B------:R-:W-:Y:S01]  /*e150*/  @!PT LDS RZ, [RZ] ;  /* 0x00000000fffff984 */ /* 0x000fe20000000800 */
[----:B------:R-:W-:Y:S01]  /*e160*/  @!PT LDS RZ, [RZ] ;  /* 0x00000000fffff984 */ /* 0x000fe20000000800 */
[----:B------:R3:W-:Y:S04]  /*e170*/  LDGSTS.E.BYPASS.LTC128B.128 [R5+0x26400], desc[UR36][R2.64], !P4 ;  /* 0x2640000002057fae */ /* 0x0007e8000e101d64 */
[----:B------:R3:W-:Y:S04]  /*e180*/  LDGSTS.E.BYPASS.LTC128B.128 [R5+0x28c00], desc[UR36][R2.64+0x80], !P3 ;  /* 0x28c0008002057fae */ /* 0x0007e8000d901d64 */
[----:B------:R3:W-:Y:S04]  /*e190*/  LDGSTS.E.BYPASS.LTC128B.128 [R5+0x2b400], desc[UR36][R2.64+0x100], !P2 ;  /* 0x2b40010002057fae */ /* 0x0007e8000d101d64 */
[----:B------:R3:W-:Y:S02]  /*e1a0*/  LDGSTS.E.BYPASS.LTC128B.128 [R5+0x2dc00], desc[UR36][R2.64+0x180], !P1 ;  /* 0x2dc0018002057fae */ /* 0x0007e4000c901d64 */
.L_x_50:
[----:B------:R-:W-:Y:S05]  /*e1b0*/  BSYNC B0 ;  /* 0x0000000000007941 */ /* 0x000fea0003800000 */
.L_x_49:
[----:B------:R-:W-:Y:S01]  /*e1c0*/  NOP ;  /* 0x0000000000007918 */ /* 0x000fe20000000000 */
[----:B------:R-:W-:-:S13]  /*e1d0*/  PLOP3.LUT P0, PT, PT, PT, PT, 0x80, 0x0 ;  /* 0x000000000000781c */ /* 0x000fda0003f0f070 */
.L_x_51:
[----:B------:R-:W-:Y:S02]  /*e1e0*/  PLOP3.LUT P1, PT, P1, P0, PT, 0xa2, 0x0 ;  /* 0x000000000000781c */ /* 0x000fe40000f21472 */
[----:B------:R-:W-:-:S08]  /*e1f0*/  @P0 R2UR P1, UR4, R0 ;  /* 0x00000000000402ca */ /* 0x000fd00000020000 */
[----:B------:R-:W-:-:S05]  /*e200*/  @P0 PLOP3.LUT P0, PT, P1, PT, PT, 0x80, 0x0 ;  /* 0x000000000000081c */ /* 0x000fca0000f0f070 */
[----:B------:R-:W-:Y:S01]  /*e210*/  @!P1 SYNCS.ARRIVE.TRANS64.RED.A0T1 RZ, [UR4+0x38830], RZ ;  /* 0x038830ffffff99a7 */ /* 0x000fe20008200404 */
[----:B------:R-:W-:Y:S07]  /*e220*/  @!P1 ARRIVES.LDGSTSBAR.64.TRANSCNT [UR4+0x38830] ;  /* 0x03883000ff0099b0 */ /* 0x000fee0008000a84 */
[----:B------:R-:W-:Y:S05]  /*e230*/  @P0 BRA.U.ANY `(.L_x_51) ;  /* 0xfffffffd00e80947 */ /* 0x000fea000393ffff */
[----:B------:R-:W-:Y:S01]  /*e240*/  NOP ;  /* 0x0000000000007918 */ /* 0x000fe20000000000 */
[----:B------:R-:W-:-:S13]  /*e250*/  LOP3.LUT P2, RZ, R16, 0x100, RZ, 0xc0, !PT ;  /* 0x0000010010ff7812 */ /* 0x000fda000784c0ff */
[----:B------:R-:W-:Y:S05]  /*e260*/  @!P2 BRA `(.L_x_52) ;  /* 0x000000000004a947 */ /* 0x000fea0003800000 */
[----:B------:R-:W-:Y:S01]  /*e270*/  BPT.TRAP 0x1 ;  /* 0x000000040000795c */ /* 0x000fe20000300000 */
.L_x_52:
[----:B------:R4:W-:Y:S02]  /*e280*/  SYNCS.ARRIVE.TRANS64.A1T0 RZ, [R0+URZ+0x38830], RZ ;  /* 0x038830ff00ff79a7 */ /* 0x0009e4000810003f */
[----:B------:R-:W-:Y:S05]  /*e290*/  WARPSYNC.ALL ;  /* 0x0000000000007948 */ /* 0x000fea0003800000 */
[----:B------:R-:W-:-:S04]  /*e2a0*/  UIADD3 UR4, UR39, 0x14400, URZ ;  /* 0x0001440027047890 */ /* 0x000fc8000fffe03f */
[----:B------:R-:W-:Y:S01]  /*e2b0*/  ULOP3.LUT UP0, URZ, UR4, 0x3ff, URZ, 0xc0, !UPT ;  /* 0x000003ff043f7892 */ /* 0x000fe2000f80c03f */
[----:B------:R-:W-:Y:S05]  /*e2c0*/  BAR.SYNC.DEFER_BLOCKING 0x8, 0x180 ;  /* 0x0206000000007b1d */ /* 0x000fea0000010000 */
[----:B------:R-:W-:-:S13]  /*e2d0*/  PLOP3.LUT P0, PT, PT, PT, UP0, 0x80, 0x0 ;  /* 0x000000000000781c */ /* 0x000fda0003f0f008 */
[----:B------:R-:W-:Y:S05]  /*e2e0*/  @!P0 BRA `(.L_x_53) ;  /* 0x0000000000408947 */ /* 0x000fea0003800000 */
[----:B0--3--:R-:W-:Y:S01]  /*e2f0*/  MOV R2, 0x0 ;  /* 0x0000000000027802 */ /* 0x009fe20000000f00 */
[----:B------:R-:W-:Y:S01]  /*e300*/  ULDC.64 UR6, c[0x4][0xa8] ;  /* 0x01002a0000067ab9 */ /* 0x000fe20000000a00 */
[----:B------:R-:W-:Y:S01]  /*e310*/  ULDC.64 UR8, c[0x4][0xb0] ;  /* 0x01002c0000087ab9 */ /* 0x000fe20000000a00 */
[----:B------:R-:W-:Y:S01]  /*e320*/  ULDC.64 UR4, c[0x4][0x20] ;  /* 0x0100080000047ab9 */ /* 0x000fe20000000a00 */
[----:B------:R-:W-:Y:S01]  /*e330*/  IMAD.U32 R4, RZ, RZ, UR6 ;  /* 0x00000006ff047e24 */ /* 0x000fe2000f8e00ff */
[----:B------:R-:W-:Y:S01]  /*e340*/  MOV R5, UR7 ;  /* 0x0000000700057c02 */ /* 0x000fe20008000f00 */
[----:B------:R-:W0:Y:S01]  /*e350*/  LDC.64 R2, c[0x4][R2] ;  /* 0x0100000002027b82 */ /* 0x000e220000000a00 */
[----:B------:R-:W-:Y:S01]  /*e360*/  IMAD.U32 R6, RZ, RZ, UR8 ;  /* 0x00000008ff067e24 */ /* 0x000fe2000f8e00ff */
[----:B------:R-:W-:Y:S01]  /*e370*/  MOV R10, UR4 ;  /* 0x00000004000a7c02 */ /* 0x000fe20008000f00 */
[----:B--2---:R-:W-:Y:S01]  /*e380*/  IMAD.U32 R7, RZ, RZ, UR9 ;  /* 0x00000009ff077e24 */ /* 0x004fe2000f8e00ff */
[----:B------:R-:W-:Y:S01]  /*e390*/  MOV R12, 0x1 ;  /* 0x00000001000c7802 */ /* 0x000fe20000000f00 */
[----:B------:R-:W-:-:S02]  /*e3a0*/  IMAD.U32 R11, RZ, RZ, UR5 ;  /* 0x00000005ff0b7e24 */ /* 0x000fc4000f8e00ff */
[----:B------:R-:W-:Y:S02]  /*e3b0*/  IMAD.MOV.U32 R8, RZ, RZ, 0x70 ;  /* 0x00000070ff087424 */ /* 0x000fe400078e00ff */
[----:B------:R-:W-:-:S07]  /*e3c0*/  IMAD.MOV.U32 R13, RZ, RZ, RZ ;  /* 0x000000ffff0d7224 */ /* 0x000fce00078e00ff */
[----:B------:R-:W-:-:S07]  /*e3d0*/  LEPC R20, `(.L_x_53) ;  /* 0x000000001014794e */ /* 0x000fce0000000000 */
[----:B01--4-:R-:W-:Y:S05]  /*e3e0*/  CALL.ABS.NOINC R2 ;  /* 0x0000000002007343 */ /* 0x013fea0003c00000 */
.L_x_53:
[----:B------:R1:W5:Y:S01]  /*e3f0*/  LDL R20, [R1+0x4] ;  /* 0x0000040001147983 */ /* 0x0003620000100800 */
[----:B----4-:R-:W4:Y:S01]  /*e400*/  LDC R0, c[0x0][0x448] ;  /* 0x00011200ff007b82 */ /* 0x010f220000000800 */
[----:B0--3--:R-:W-:Y:S01]  /*e410*/  IMAD.MOV R3, RZ, RZ, -R24 ;  /* 0x000000ffff037224 */ /* 0x009fe200078e0a18 */
[----:B------:R-:W-:Y:S01]  /*e420*/  ULDC UR4, c[0x0][0xc38] ;  /* 0x00030e0000047ab9 */ /* 0x000fe20000000800 */
[----:B------:R-:W-:Y:S02]  /*e430*/  SHF.R.S32.HI R6, RZ, 0x1f, R23 ;  /* 0x0000001fff067819 */ /* 0x000fe40000011417 */
[----:B------:R-:W-:Y:S01]  /*e440*/  IMAD R4, R3, UR4, R36 ;  /* 0x0000000403047c24 */ /* 0x000fe2000f8e0224 */
[----:B------:R-:W-:Y:S01]  /*e450*/  ULDC.64 UR4, c[0x0][0x2d8] ;  /* 0x0000b60000047ab9 */ /* 0x000fe20000000a00 */
[C---:B------:R-:W-:Y:S02]  /*e460*/  LOP3.LUT P2, RZ, R16.reuse, 0x4000, RZ, 0xc0, !PT ;  /* 0x0000400010ff7812 */ /* 0x040fe4000784c0ff */
[----:B------:R-:W-:-:S02]  /*e470*/  LOP3.LUT P3, RZ, R16, 0x2000, RZ, 0xc0, !PT ;  /* 0x0000200010ff7812 */ /* 0x000fc4000786c0ff */
[----:B------:R-:W-:Y:S02]  /*e480*/  SHF.L.U32 R4, R4, 0x7, RZ ;  /* 0x0000000704047819 */ /* 0x000fe400000006ff */
[C---:B------:R-:W-:Y:S02]  /*e490*/  LOP3.LUT P4, RZ, R16.reuse, 0x1000, RZ, 0xc0, !PT ;  /* 0x0000100010ff7812 */ /* 0x040fe4000788c0ff */
[----:B--2---:R-:W-:Y:S02]  /*e4a0*/  LOP3.LUT R7, R27, R4, RZ, 0xfc, !PT ;  /* 0x000000041b077212 */ /* 0x004fe400078efcff */
[----:B------:R-:W-:-:S03]  /*e4b0*/  LOP3.LUT P5, RZ, R16, 0x800, RZ, 0xc0, !PT ;  /* 0x0000080010ff7812 */ /* 0x000fc600078ac0ff */
[----:B------:R-:W-:Y:S01]  /*e4c0*/  IMAD.MOV.U32 R5, RZ, RZ, R7 ;  /* 0x000000ffff057224 */ /* 0x000fe200078e0007 */
[----:B----4-:R-:W-:-:S13]  /*e4d0*/  ISETP.NE.AND P0, PT, R0, 0x1, PT ;  /* 0x000000010000780c */ /* 0x010fda0003f05270 */
[----:B------:R-:W0:Y:S08]  /*e4e0*/  @P0 LDC R2, c[0x0][0x44c] ;  /* 0x00011300ff020b82 */ /* 0x000e300000000800 */
[----:B------:R-:W2:Y:S01]  /*e4f0*/  @P0 LDC R9, c[0x0][0x450] ;  /* 0x00011400ff090b82 */ /* 0x000ea20000000800 */
[----:B0-----:R-:W-:-:S05]  /*e500*/  @P0 IMAD.HI.U32 R2, R7, R2, RZ ;  /* 0x0000000207020227 */ /* 0x001fca00078e00ff */
[----:B--2---:R-:W-:Y:S01]  /*e510*/  @P0 SHF.R.U32.HI R5, RZ, R9, R2 ;  /* 0x00000009ff050219 */ /* 0x004fe20000011602 */
[----:B------:R-:W-:-:S04]  /*e520*/  IMAD R2, R29, UR4, RZ ;  /* 0x000000041d027c24 */ /* 0x000fc8000f8e02ff */
[C---:B------:R-:W-:Y:S02]  /*e530*/  IMAD R9, R19.reuse, UR5, R2 ;  /* 0x0000000513097c24 */ /* 0x040fe4000f8e0202 */
[----:B------:R-:W-:Y:S01]  /*e540*/  IMAD.WIDE.U32 R2, R19, UR4, RZ ;  /* 0x0000000413027c25 */ /* 0x000fe2000f8e00ff */
[----:B------:R-:W-:-:S03]  /*e550*/  ULDC.64 UR4, c[0x0][0x2e0] ;  /* 0x0000b80000047ab9 */ /* 0x000fc60000000a00 */
[----:B------:R-:W-:Y:S02]  /*e560*/  IMAD R6, R6, UR4, RZ ;  /* 0x0000000406067c24 */ /* 0x000fe4000f8e02ff */
[----:B------:R-:W-:Y:S02]  /*e570*/  IMAD.IADD R3, R3, 0x1, R9 ;  /* 0x0000000103037824 */ /* 0x000fe400078e0209 */
[----:B------:R-:W-:Y:S01]  /*e580*/  IMAD R9, R23, UR5, R6 ;  /* 0x0000000517097c24 */ /* 0x000fe2000f8e0206 */
[----:B------:R-:W-:Y:S01]  /*e590*/  IADD3 R6, -R5, RZ, RZ ;  /* 0x000000ff05067210 */ /* 0x000fe20007ffe1ff */
[----:B------:R-:W-:Y:S01]  /*e5a0*/  IMAD.WIDE.U32 R2, R23, UR4, R2 ;  /* 0x0000000417027c25 */ /* 0x000fe2000f8e0002 */
[----:B------:R-:W-:-:S03]  /*e5b0*/  ULDC.64 UR4, c[0x0][0x2d0] ;  /* 0x0000b40000047ab9 */ /* 0x000fc60000000a00 */
[----:B------:R-:W-:Y:S01]  /*e5c0*/  IMAD R7, R0, R6, R7 ;  /* 0x0000000600077224 */ /* 0x000fe200078e0207 */
[----:B------:R-:W-:Y:S01]  /*e5d0*/  SHF.R.S32.HI R0, RZ, 0x1f, R5 ;  /* 0x0000001fff007819 */ /* 0x000fe20000011405 */
[----:B------:R-:W-:-:S04]  /*e5e0*/  IMAD.IADD R3, R3, 0x1, R9 ;  /* 0x0000000103037824 */ /* 0x000fc800078e0209 */
[----:B------:R-:W-:Y:S02]  /*e5f0*/  IMAD R0, R0, UR4, RZ ;  /* 0x0000000400007c24 */ /* 0x000fe4000f8e02ff */
[----:B------:R-:W-:-:S04]  /*e600*/  IMAD.WIDE.U32 R2, R5, UR4, R2 ;  /* 0x0000000405027c25 */ /* 0x000fc8000f8e0002 */
[----:B------:R-:W-:Y:S01]  /*e610*/  IMAD R5, R5, UR5, R0 ;  /* 0x0000000505057c24 */ /* 0x000fe2000f8e0200 */
[----:B------:R-:W-:Y:S01]  /*e620*/  SHF.R.S32.HI R0, RZ, 0x1f, R7 ;  /* 0x0000001fff007819 */ /* 0x000fe20000011407 */
[----:B------:R-:W-:Y:S02]  /*e630*/  ULDC.64 UR4, c[0x0][0x2c8] ;  /* 0x0000b20000047ab9 */ /* 0x000fe40000000a00 */
[----:B------:R-:W-:Y:S02]  /*e640*/  IMAD.IADD R3, R3, 0x1, R5 ;  /* 0x0000000103037824 */ /* 0x000fe400078e0205 */
[----:B------:R-:W-:Y:S02]  /*e650*/  IMAD R0, R0, UR4, RZ ;  /* 0x0000000400007c24 */ /* 0x000fe4000f8e02ff */
[----:B------:R-:W-:-:S04]  /*e660*/  IMAD.WIDE.U32 R2, R7, UR4, R2 ;  /* 0x0000000407027c25 */ /* 0x000fc8000f8e0002 */
[----:B------:R-:W-:Y:S01]  /*e670*/  IMAD R5, R7, UR5, R0 ;  /* 0x0000000507057c24 */ /* 0x000fe2000f8e0200 */
[----:B------:R-:W-:Y:S02]  /*e680*/  ULDC.64 UR4, c[0x0][0x280] ;  /* 0x0000a00000047ab9 */ /* 0x000fe40000000a00 */
[----:B------:R-:W-:Y:S01]  /*e690*/  LEA R0, P0, R2, UR4, 0x1 ;  /* 0x0000000402007c11 */ /* 0x000fe2000f8008ff */
[----:B------:R-:W-:Y:S01]  /*e6a0*/  UMOV UR4, 0xffffffff ;  /* 0xffffffff00047882 */ /* 0x000fe20000000000 */
[----:B------:R-:W-:-:S04]  /*e6b0*/  IADD3 R5, R3, R5, RZ ;  /* 0x0000000503057210 */ /* 0x000fc80007ffe0ff */
[----:B------:R-:W-:Y:S01]  /*e6c0*/  LEA.HI.X R5, R2, UR5, R5, 0x1, P0 ;  /* 0x0000000502057c11 */ /* 0x000fe200080f0c05 */
[----:B-1----:R-:W-:Y:S06]  /*e6d0*/  BRA.DIV UR4, `(.L_x_54) ;  /* 0x0000002a04bc7947 */ /* 0x002fec000b800000 */
[----:B------:R-:W0:Y:S01]  /*e6e0*/  SHFL.IDX PT, R14, R0, RZ, 0x181f ;  /* 0x00181fff000e7589 */ /* 0x000e2200000e0000 */
[----:B------:R-:W-:-:S03]  /*e6f0*/  IMAD.IADD R4, R34, 0x1, R4 ;  /* 0x0000000122047824 */ /* 0x000fc600078e0204 */
[----:B------:R-:W1:Y:S01]  /*e700*/  SHFL.IDX PT, R2, R5, RZ, 0x181f ;  /* 0x00181fff05027589 */ /* 0x000e6200000e0000 */
[C---:B------:R-:W-:Y:S01]  /*e710*/  VIADD R7, R4.reuse, 0x10 ;  /* 0x0000001004077836 */ /* 0x040fe20000000000 */
[----:B------:R-:W-:Y:S02]  /*e720*/  ISETP.GE.AND P0, PT, R4, UR40, PT ;  /* 0x0000002804007c0c */ /* 0x000fe4000bf06270 */
[----:B------:R-:W-:Y:S11]  /*e730*/  SHFL.IDX PT, R6, R5, 0x1, 0x181f ;  /* 0x00381f0005067f89 */ /* 0x000ff600000e0000 */
[----:B0-----:R-:W-:-:S05]  /*e740*/  @!P0 LEA R14, P1, R37, R14, 0x1 ;  /* 0x0000000e250e8211 */ /* 0x001fca00078208ff */
[----:B-1----:R-:W-:Y:S01]  /*e750*/  @!P0 IMAD.X R3, RZ, RZ, R2, P1 ;  /* 0x000000ffff038224 */ /* 0x002fe200008e0602 */
[----:B------:R-:W-:Y:S02]  /*e760*/  @!P0 MOV R2, R14 ;  /* 0x0000000e00028202 */ /* 0x000fe40000000f00 */
[----:B------:R-:W0:Y:S04]  /*e770*/  SHFL.IDX PT, R14, R0, 0x1, 0x181f ;  /* 0x00381f00000e7f89 */ /* 0x000e2800000e0000 */
[----:B-----5:R-:W-:Y:S04]  /*e780*/  @!P0 LDGSTS.E.BYPASS.LTC128B.128 [R20+0x14400], desc[UR36][R2.64], !P2 ;  /* 0x1440000002148fae */ /* 0x020fe8000d101d64 */
[----:B------:R-:W-:Y:S04]  /*e790*/  @!P0 LDGSTS.E.BYPASS.LTC128B.128 [R20+0x18400], desc[UR36][R2.64+0x80], !P3 ;  /* 0x1840008002148fae */ /* 0x000fe8000d901d64 */
[----:B------:R-:W-:Y:S04]  /*e7a0*/  @!P0 LDGSTS.E.BYPASS.LTC128B.128 [R20+0x1c400], desc[UR36][R2.64+0x100], !P4 ;  /* 0x1c40010002148fae */ /* 0x000fe8000e101d64 */
[----:B------:R1:W-:Y:S01]  /*e7b0*/  @!P0 LDGSTS.E.BYPASS.LTC128B.128 [R20+0x20400], desc[UR36][R2.64+0x180], !P5 ;  /* 0x2040018002148fae */ /* 0x0003e2000e901d64 */
[----:B------:R-:W-:-:S13]  /*e7c0*/  ISETP.GE.AND P0, PT, R7, UR40, PT ;  /* 0x0000002807007c0c */ /* 0x000fda000bf06270 */
[----:B0-----:R-:W-:-:S04]  /*e7d0*/  @!P0 LEA R14, P1, R37, R14, 0x1 ;  /* 0x0000000e250e8211 */ /* 0x001fc800078208ff */
[----:B-1----:R-:W-:Y:S01]  /*e7e0*/  @!P0 MOV R2, R14 ;  /* 0x0000000e00028202 */ /* 0x002fe20000000f00 */
[----:B------:R-:W-:Y:S01]  /*e7f0*/  @!P0 IMAD.X R7, RZ, RZ, R6, P1 ;  /* 0x000000ffff078224 */ /* 0x000fe200008e0606 */
[----:B------:R-:W0:Y:S03]  /*e800*/  SHFL.IDX PT, R14, R0, 0x2, 0x181f ;  /* 0x00581f00000e7f89 */ /* 0x000e2600000e0000 */
[----:B------:R-:W-:Y:S01]  /*e810*/  @!P0 IMAD.MOV.U32 R3, RZ, RZ, R7 ;  /* 0x000000ffff038224 */ /* 0x000fe200078e0007 */
[----:B------:R-:W1:Y:S01]  /*e820*/  SHFL.IDX PT, R6, R5, 0x2, 0x181f ;  /* 0x00581f0005067f89 */ /* 0x000e6200000e0000 */
[----:B------:R-:W-:-:S03]  /*e830*/  VIADD R7, R4, 0x20 ;  /* 0x0000002004077836 */ /* 0x000fc60000000000 */
[----:B------:R-:W-:Y:S04]  /*e840*/  @!P0 LDGSTS.E.BYPASS.LTC128B.128 [R20+0x14c00], desc[UR36][R2.64], !P2 ;  /* 0x14c0000002148fae */ /* 0x000fe8000d101d64 */
[----:B------:R-:W-:Y:S04]  /*e850*/  @!P0 LDGSTS.E.BYPASS.LTC128B.128 [R20+0x18c00], desc[UR36][R2.64+0x80], !P3 ;  /* 0x18c0008002148fae */ /* 0x000fe8000d901d64 */
[----:B------:R-:W-:Y:S04]  /*e860*/  @!P0 LDGSTS.E.BYPASS.LTC128B.128 [R20+0x1cc00], desc[UR36][R2.64+0x100], !P4 ;  /* 0x1cc0010002148fae */ /* 0x000fe8000e101d64 */
[----:B------:R2:W-:Y:S01]  /*e870*/  @!P0 LDGSTS.E.BYPASS.LTC128B.128 [R20+0x20c00], desc[UR36][R2.64+0x180], !P5 ;  /* 0x20c0018002148fae */ /* 0x0005e2000e901d64 */
[----:B------:R-:W-:-:S13]  /*e880*/  ISETP.GE.AND P0, PT, R7, UR40, PT ;  /* 0x0000002807007c0c */ /* 0x000fda000bf06270 */
[----:B0-----:R-:W-:-:S04]  /*e890*/  @!P0 LEA R14, P1, R37, R14, 0x1 ;  /* 0x0000000e250e8211 */ /* 0x001fc800078208ff */
[----:B-1----:R-:W-:Y:S01]  /*e8a0*/  @!P0 IADD3.X R7, RZ, R6, RZ, P1, !PT ;  /* 0x00000006ff078210 */ /* 0x002fe20000ffe4ff */
[----:B--2---:R-:W-:Y:S01]  /*e8b0*/  @!P0 IMAD.MOV.U32 R2, RZ, RZ, R14 ;  /* 0x000000ffff028224 */ /* 0x004fe200078e000e */
[----:B------:R-:W-:Y:S03]  /*e8c0*/  SHFL.IDX PT, R6, R5, 0x3, 0x181f ;  /* 0x00781f0005067f89 */ /* 0x000fe600000e0000 */
[----:B------:R-:W-:Y:S01]  /*e8d0*/  @!P0 IMAD.MOV.U32 R3, RZ, RZ, R7 ;  /* 0x000000ffff038224 */ /* 0x000fe200078e0007 */
[----:B------:R-:W0:Y:S01]  /*e8e0*/  SHFL.IDX PT, R14, R0, 0x3, 0x181f ;  /* 0x00781f00000e7f89 */ /* 0x000e2200000e0000 */
[----:B------:R-:W-:-:S03]  /*e8f0*/  IADD3 R7, R4, 0x30, RZ ;  /* 0x0000003004077810 */ /* 0x000fc60007ffe0ff */
[----:B------:R-:W-:Y:S04]  /*e900*/  @!P0 LDGSTS.E.BYPASS.LTC128B.128 [R20+0x15400], desc[UR36][R2.64], !P2 ;  /* 0x1540000002148fae */ /* 0x000fe8000d101d64 */
[----:B------:R-:W-:Y:S04]  /*e910*/  @!P0 LDGSTS.E.BYPASS.LTC128B.128 [R20+0x19400], desc[UR36][R2.64+0x80], !P3 ;  /* 0x1940008002148fae */ /* 0x000fe8000d901d64 */
[----:B------:R-:W-:Y:S04]  /*e920*/  @!P0 LDGSTS.E.BYPASS.LTC128B.128 [R20+0x1d400], desc[UR36][R2.64+0x100], !P4 ;  /* 0x1d40010002148fae */ /* 0x000fe8000e101d64 */
[----:B------:R1:W-:Y:S01]  /*e930*/  @!P0 LDGSTS.E.BYPASS.LTC128B.128 [R20+0x21400], desc[UR36][R2.64+0x180], !P5 ;  /* 0x2140018002148fae */ /* 0x0003e2000e901d64 */
[----:B------:R-:W-:-:S13]  /*e940*/  ISETP.GE.AND P0, PT, R7, UR40, PT ;  /* 0x0000002807007c0c */ /* 0x000fda000bf06270 */
[----:B0-----:R-:W-:-:S05]  /*e950*/  @!P0 LEA R14, P1, R37, R14, 0x1 ;  /* 0x0000000e250e8211 */ /* 0x001fca00078208ff */
[----:B------:R-:W-:Y:S02]  /*e960*/  @!P0 IMAD.X R7, RZ, RZ, R6, P1 ;  /* 0x000000ffff078224 */ /* 0x000fe400008e0606 */
[----:B-1----:R-:W-:Y:S01]  /*e970*/  @!P0 IMAD.MOV.U32 R2, RZ, RZ, R14 ;  /* 0x000000ffff028224 */ /* 0x002fe200078e000e */
[----:B------:R-:W-:Y:S02]  /*e980*/  SHFL.IDX PT, R6, R5, 0x4, 0x181f ;  /* 0x00981f0005067f89 */ /* 0x000fe400000e0000 */
[----:B------:R-:W-:Y:S01]  /*e990*/  @!P0 MOV R3, R7 ;  /* 0x0000000700038202 */ /* 0x000fe20000000f00 */
[----:B------:R-:W-:Y:S01]  /*e9a0*/  VIADD R7, R4, 0x40 ;  /* 0x0000004004077836 */ /* 0x000fe20000000000 */
[----:B------:R-:W0:Y:S04]  /*e9b0*/  SHFL.IDX PT, R14, R0, 0x4, 0x181f ;  /* 0x00981f00000e7f89 */ /* 0x000e2800000e0000 */
[----:B------:R-:W-:Y:S04]  /*e9c0*/  @!P0 LDGSTS.E.BYPASS.LTC128B.128 [R20+0x15c00], desc[UR36][R2.64], !P2 ;  /* 0x15c0000002148fae */ /* 0x000fe8000d101d64 */
        /* <DEDUP_REMOVED lines=31> */
[----:B------:R0:W1:Y:S02]  /*ebc0*/  SHFL.IDX PT, R6, R5, 0x7, 0x181f ;  /* 0x00f81f0005067f89 */ /* 0x00006400000e0000 */
[----:B------:R-:W-:Y:S02]  /*ebd0*/  @!P0 MOV R3, R7 ;  /* 0x0000000700038202 */ /* 0x000fe40000000f00 */
[----:B------:R0:W2:Y:S04]  /*ebe0*/  SHFL.IDX PT, R14, R0, 0x7, 0x181f ;  /* 0x00f81f00000e7f89 */ /* 0x0000a800000e0000 */
[----:B------:R0:W-:Y:S04]  /*ebf0*/  @!P0 LDGSTS.E.BYPASS.LTC128B.128 [R20+0x17400], desc[UR36][R2.64], !P2 ;  /* 0x1740000002148fae */ /* 0x0001e8000d101d64 */
[----:B------:R0:W-:Y:S04]  /*ec00*/  @!P0 LDGSTS.E.BYPASS.LTC128B.128 [R20+0x1b400], desc[UR36][R2.64+0x80], !P3 ;  /* 0x1b40008002148fae */ /* 0x0001e8000d901d64 */
[----:B------:R0:W-:Y:S04]  /*ec10*/  @!P0 LDGSTS.E.BYPASS.LTC128B.128 [R20+0x1f400], desc[UR36][R2.64+0x100], !P4 ;  /* 0x1f40010002148fae */ /* 0x0001e8000e101d64 */
[----:B------:R0:W-:Y:S02]  /*ec20*/  @!P0 LDGSTS.E.BYPASS.LTC128B.128 [R20+0x23400], desc[UR36][R2.64+0x180], !P5 ;  /* 0x2340018002148fae */ /* 0x0001e4000e901d64 */
.L_x_124:
[----:B0-----:R-:W3:Y:S01]  /*ec30*/  LDL R0, [R1] ;  /* 0x0000000001007983 */ /* 0x001ee20000100800 */
[----:B------:R-:W-:-:S05]  /*ec40*/  VIADD R4, R4, 0x70 ;  /* 0x0000007004047836 */ /* 0x000fca0000000000 */
[----:B------:R-:W-:-:S13]  /*ec50*/  ISETP.GE.AND P0, PT, R4, UR40, PT ;  /* 0x0000002804007c0c */ /* 0x000fda000bf06270 */
[----:B--2---:R-:W-:-:S05]  /*ec60*/  @!P0 LEA R2, P1, R37, R14, 0x1 ;  /* 0x0000000e25028211 */ /* 0x004fca00078208ff */
[----:B-1----:R-:W-:-:S05]  /*ec70*/  @!P0 IMAD.X R3, RZ, RZ, R6, P1 ;  /* 0x000000ffff038224 */ /* 0x002fca00008e0606 */
[----:B------:R-:W-:Y:S01]  /*ec80*/  @!PT LDS RZ, [RZ] ;  /* 0x00000000fffff984 */ /* 0x000fe20000000800 */
[----:B------:R-:W-:Y:S01]  /*ec90*/  @!PT LDS RZ, [RZ] ;  /* 0x00000000fffff984 */ /* 0x000fe20000000800 */
[----:B------:R-:W-:Y:S01]  /*eca0*/  @!PT LDS RZ, [RZ] ;  /* 0x00000000fffff984 */ /* 0x000fe20000000800 */
[----:B------:R0:W-:Y:S04]  /*ecb0*/  @!P0 LDGSTS.E.BYPASS.LTC128B.128 [R20+0x17c00], desc[UR36][R2.64], !P2 ;  /* 0x17c0000002148fae */ /* 0x0001e8000d101d64 */
[----:B------:R0:W-:Y:S04]  /*ecc0*/  @!P0 LDGSTS.E.BYPASS.LTC128B.128 [R20+0x1bc00], desc[UR36][R2.64+0x80], !P3 ;  /* 0x1bc0008002148fae */ /* 0x0001e8000d901d64 */
[----:B------:R0:W-:Y:S04]  /*ecd0*/  @!P0 LDGSTS.E.BYPASS.LTC128B.128 [R20+0x1fc00], desc[UR36][R2.64+0x100], !P4 ;  /* 0x1fc0010002148fae */ /* 0x0001e8000e101d64 */
[----:B------:R0:W-:Y:S01]  /*ece0*/  @!P0 LDGSTS.E.BYPASS.LTC128B.128 [R20+0x23c00], desc[UR36][R2.64+0x180], !P5 ;  /* 0x23c0018002148fae */ /* 0x0001e2000e901d64 */
[----:B------:R-:W-:Y:S01]  /*ecf0*/  NOP ;  /* 0x0000000000007918 */ /* 0x000fe20000000000 */
[----:B------:R-:W-:Y:S02]  /*ed00*/  SYNCS.ARRIVE.TRANS64.RED.A0T1 RZ, [UR39+0x38800], RZ ;  /* 0x038800ffffff79a7 */ /* 0x000fe40008200427 */
[----:B------:R-:W-:Y:S01]  /*ed10*/  ARRIVES.LDGSTSBAR.64.TRANSCNT [UR39+0x38800] ;  /* 0x03880000ff0079b0 */ /* 0x000fe20008000aa7 */
[----:B---3--:R-:W-:-:S04]  /*ed20*/  LOP3.LUT R0, R0, 0x1, RZ, 0xc, !PT ;  /* 0x0000000100007812 */ /* 0x008fc800078e0cff */
[----:B------:R-:W-:Y:S01]  /*ed30*/  SHF.L.U32 R0, R0, 0x1f, RZ ;  /* 0x0000001f00007819 */ /* 0x000fe200000006ff */
[----:B------:R-:W-:Y:S01]  /*ed40*/  NOP ;  /* 0x0000000000007918 */ /* 0x000fe20000000000 */
[----:B------:R-:W-:Y:S01]  /*ed50*/  SYNCS.ARRIVE.TRANS64.A1T0 RZ, [UR39+0x38800], RZ ;  /* 0x038800ffffff79a7 */ /* 0x000fe20008100027 */
[----:B------:R-:W-:Y:S01]  /*ed60*/  BSSY B0, `(.L_x_55) ;  /* 0x0000003000007945 */ /* 0x000fe20003800000 */
[----:B------:R-:W1:Y:S03]  /*ed70*/  SYNCS.PHASECHK.TRANS64.TRYWAIT P0, [UR39+0x38820], R0 ;  /* 0x03882000ff0075a7 */ /* 0x000e660008000167 */
[----:B01----:R-:W-:Y:S05]  /*ed80*/  @!P0 BRA `(.L_x_56) ;  /* 0x0000002c00c48947 */ /* 0x003fea0003800000 */
.L_x_125:
[----:B------:R-:W-:Y:S05]  /*ed90*/  BSYNC B0 ;  /* 0x0000000000007941 */ /* 0x000fea0003800000 */
.L_x_55:
[----:B------:R-:W-:Y:S01]  /*eda0*/  UISETP.GE.AND UP0, UPT, UR38, 0x51, UPT ;  /* 0x000000512600788c */ /* 0x000fe2000bf06270 */
[----:B------:R-:W-:-:S05]  /*edb0*/  MOV R8, UR44 ;  /* 0x0000002c00087c02 */ /* 0x000fca0008000f00 */
[----:B------:R-:W-:-:S13]  /*edc0*/  PLOP3.LUT P0, PT, PT, PT, UP0, 0x40, 0x0 ;  /* 0x000000000000781c */ /* 0x000fda0003f0e808 */
[----:B------:R-:W-:Y:S05]  /*edd0*/  @P0 BRA `(.L_x_57) ;  /* 0x0000000c00e80947 */ /* 0x000fea0003800000 */
[----:B------:R-:W-:Y:S01]  /*ede0*/  BSSY B0, `(.L_x_57) ;  /* 0x00000f9000007945 */ /* 0x000fe20003800000 */
[----:B------:R-:W-:Y:S01]  /*edf0*/  IMAD.MOV.U32 R10, RZ, RZ, R25 ;  /* 0x000000ffff0a7224 */ /* 0x000fe200078e0019 */
[----:B0-----:R-:W-:Y:S01]  /*ee00*/  MOV R0, UR41 ;  /* 0x0000002900007c02 */ /* 0x001fe20008000f00 */
[----:B------:R-:W-:Y:S02]  /*ee10*/  IMAD.MOV.U32 R6, RZ, RZ, R22 ;  /* 0x000000ffff067224 */ /* 0x000fe400078e0016 */
[----:B------:R-:W-:-:S07]  /*ee20*/  IMAD.U32 R28, RZ, RZ, UR44 ;  /* 0x0000002cff1c7e24 */ /* 0x000fce000f8e00ff */
.L_x_70:
[----:B------:R-:W0:Y:S01]  /*ee30*/  LDC R2, c[0x0][0x430] ;  /* 0x00010c00ff027b82 */ /* 0x000e220000000800 */
[----:B------:R-:W-:Y:S02]  /*ee40*/  ISETP.GT.U32.AND P0, PT, R27, 0x4f, PT ;  /* 0x0000004f1b00780c */ /* 0x000fe40003f04070 */
[----:B------:R-:W-:Y:S01]  /*ee50*/  LOP3.LUT P2, RZ, R16, 0x100, RZ, 0xc0, !PT ;  /* 0x0000010010ff7812 */ /* 0x000fe2000784c0ff */
[----:B------:R-:W-:Y:S01]  /*ee60*/  VIADD R22, R6, 0x1 ;  /* 0x0000000106167836 */ /* 0x000fe20000000000 */
[----:B------:R-:W-:-:S09]  /*ee70*/  ULDC UR4, c[0x0][0x430] ;  /* 0x00010c0000047ab9 */ /* 0x000fd20000000800 */
[----:B------:R-:W1:Y:S01]  /*ee80*/  @!P0 LDC.64 R4, c[0x0][0x428] ;  /* 0x00010a00ff048b82 */ /* 0x000e620000000a00 */
[----:B0-----:R-:W-:Y:S01]  /*ee90*/  ISETP.NE.AND P1, PT, R2, 0x1, PT ;  /* 0x000000010200780c */ /* 0x001fe20003f25270 */
[----:B------:R-:W-:-:S04]  /*eea0*/  IMAD R2, R0, 0x50, R31 ;  /* 0x0000005000027824 */ /* 0x000fc800078e021f */
[----:B------:R-:W-:-:S05]  /*eeb0*/  IMAD.IADD R7, R27, 0x1, R2 ;  /* 0x000000011b077824 */ /* 0x000fca00078e0202 */
[----:B------:R-:W-:-:S03]  /*eec0*/  MOV R11, R7 ;  /* 0x00000007000b7202 */ /* 0x000fc60000000f00 */
[----:B------:R-:W0:Y:S08]  /*eed0*/  @P1 LDC R8, c[0x0][0x434] ;  /* 0x00010d00ff081b82 */ /* 0x000e300000000800 */
[----:B------:R-:W2:Y:S01]  /*eee0*/  @P1 LDC R3, c[0x0][0x438] ;  /* 0x00010e00ff031b82 */ /* 0x000ea20000000800 */
[----:B0-----:R-:W-:-:S07]  /*eef0*/  @P1 IMAD.HI.U32 R2, R7, R8, RZ ;  /* 0x0000000807021227 */ /* 0x001fce00078e00ff */
[----:B------:R-:W0:Y:S01]  /*ef00*/  @!P0 LDC.64 R8, c[0x0][0x418] ;  /* 0x00010600ff088b82 */ /* 0x000e220000000a00 */
[----:B--2---:R-:W-:Y:S01]  /*ef10*/  @P1 SHF.R.U32.HI R11, RZ, R3, R2 ;  /* 0x00000003ff0b1219 */ /* 0x004fe20000011602 */
[----:B-1----:R-:W-:-:S03]  /*ef20*/  @!P0 IMAD R2, R32, R4, RZ ;  /* 0x0000000420028224 */ /* 0x002fc600078e02ff */
[--C-:B------:R-:W-:Y:S01]  /*ef30*/  @!P0 SHF.R.S32.HI R3, RZ, 0x1f, R11.reuse ;  /* 0x0000001fff038819 */ /* 0x100fe2000001140b */
[----:B------:R-:W-:Y:S02]  /*ef40*/  @!P0 IMAD R5, R30, R5, R2 ;  /* 0x000000051e058224 */ /* 0x000fe400078e0202 */
[----:B------:R-:W-:-:S04]  /*ef50*/  @!P0 IMAD.MOV.U32 R2, RZ, RZ, R11 ;  /* 0x000000ffff028224 */ /* 0x000fc800078e000b */
[----:B------:R-:W-:Y:S01]  /*ef60*/  @!P0 IMAD.WIDE.U32 R2, R30, R4, R2 ;  /* 0x000000041e028225 */ /* 0x000fe200078e0002 */
[----:B------:R-:W-:-:S03]  /*ef70*/  MOV R4, RZ ;  /* 0x000000ff00047202 */ /* 0x000fc60000000f00 */
[----:B------:R-:W-:Y:S01]  /*ef80*/  @!P0 IMAD.IADD R3, R5, 0x1, R3 ;  /* 0x0000000105038824 */ /* 0x000fe200078e0203 */
[----:B0-----:R-:W-:-:S04]  /*ef90*/  @!P0 LEA R8, P1, R2, R8, 0x2 ;  /* 0x0000000802088211 */ /* 0x001fc800078210ff */
[----:B------:R-:W-:Y:S01]  /*efa0*/  @!P0 LEA.HI.X R9, R2, R9, R3, 0x2, P1 ;  /* 0x0000000902098211 */ /* 0x000fe200008f1403 */
[----:B------:R-:W-:-:S04]  /*efb0*/  IMAD.MOV R2, RZ, RZ, -R11 ;  /* 0x000000ffff027224 */ /* 0x000fc800078e0a0b */
[----:B------:R0:W5:Y:S01]  /*efc0*/  @!P0 LDG.E R4, desc[UR36][R8.64] ;  /* 0x0000002408048981 */ /* 0x000162000c1e1900 */
[----:B------:R-:W-:Y:S01]  /*efd0*/  ISETP.NE.AND P0, PT, R22, 0x2, PT ;  /* 0x000000021600780c */ /* 0x000fe20003f05270 */
[----:B------:R-:W-:-:S03]  /*efe0*/  IMAD R5, R2, UR4, R7 ;  /* 0x0000000402057c24 */ /* 0x000fc6000f8e0207 */
[----:B------:R-:W-:Y:S02]  /*eff0*/  SEL R25, RZ, 0x1, P0 ;  /* 0x00000001ff197807 */ /* 0x000fe40000000000 */
[----:B------:R-:W-:Y:S02]  /*f000*/  SEL R22, R22, RZ, P0 ;  /* 0x000000ff16167207 */ /* 0x000fe40000000000 */
[----:B------:R-:W-:Y:S02]  /*f010*/  LOP3.LUT R25, R10, R25, RZ, 0x3c, !PT ;  /* 0x000000190a197212 */ /* 0x000fe400078e3cff */
[----:B0-----:R-:W-:Y:S01]  /*f020*/  MOV R8, R0 ;  /* 0x0000000000087202 */ /* 0x001fe20000000f00 */
[----:B------:R-:W-:Y:S06]  /*f030*/  @!P2 BRA `(.L_x_58) ;  /* 0x000000000004a947 */ /* 0x000fec0003800000 */
[----:B------:R-:W-:Y:S01]  /*f040*/  BPT.TRAP 0x1 ;  /* 0x000000040000795c */ /* 0x000fe20000300000 */
.L_x_58:
[----:B------:R-:W-:Y:S01]  /*f050*/  LEA R7, R22, UR39, 0x3 ;  /* 0x0000002716077c11 */ /* 0x000fe2000f8e18ff */
[----:B------:R-:W-:Y:S01]  /*f060*/  BSSY B1, `(.L_x_59) ;  /* 0x0000004000017945 */ /* 0x000fe20003800000 */
[----:B------:R-:W-:-:S04]  /*f070*/  SHF.L.U32 R0, R25, 0x1f, RZ ;  /* 0x0000001f19007819 */ /* 0x000fc800000006ff */
[----:B------:R-:W0:Y:S02]  /*f080*/  SYNCS.PHASECHK.TRANS64.TRYWAIT P0, [R7+URZ+0x38840], R0 ;  /* 0x03884000070075a7 */ /* 0x000e24000800017f */
[----:B0-----:R-:W-:Y:S05]  /*f090*/  @!P0 BRA `(.L_x_60) ;  /* 0x0000002c00188947 */ /* 0x001fea0003800000 */
.L_x_126:
[----:B------:R-:W-:Y:S05]  /*f0a0*/  BSYNC B1 ;  /* 0x0000000000017941 */ /* 0x000fea0003800000 */
.L_x_59:
[----:B------:R-:W-:Y:S01]  /*f0b0*/  SHF.R.S32.HI R21, RZ, 0x1f, R5 ;  /* 0x0000001fff157819 */ /* 0x000fe20000011405 */
[----:B------:R-:W-:Y:S01]  /*f0c0*/  ULDC.64 UR4, c[0x0][0x300] ;  /* 0x0000c00000047ab9 */ /* 0x000fe20000000a00 */
[----:B-----5:R-:W-:Y:S01]  /*f0d0*/  SHF.R.S32.HI R24, RZ, 0x1f, R4 ;  /* 0x0000001fff187819 */ /* 0x020fe20000011404 */
[----:B------:R-:W-:Y:S01]  /*f0e0*/  IMAD.WIDE.U32 R2, R5, UR4, RZ ;  /* 0x0000000405027c25 */ /* 0x000fe2000f8e00ff */
[C---:B------:R-:W-:Y:S02]  /*f0f0*/  LOP3.LUT P4, RZ, R16.reuse, 0x8, RZ, 0xc0, !PT ;  /* 0x0000000810ff7812 */ /* 0x040fe4000788c0ff */
[C---:B------:R-:W-:Y:S01]  /*f100*/  LOP3.LUT P3, RZ, R16.reuse, 0x4, RZ, 0xc0, !PT ;  /* 0x0000000410ff7812 */ /* 0x040fe2000786c0ff */
[----:B0-----:R-:W-:Y:S01]  /*f110*/  IMAD R0, R21, UR4, RZ ;  /* 0x0000000415007c24 */ /* 0x001fe2000f8e02ff */
[----:B------:R-:W-:Y:S01]  /*f120*/  LOP3.LUT P2, RZ, R16, 0x2, RZ, 0xc0, !PT ;  /* 0x0000000210ff7812 */ /* 0x000fe2000784c0ff */
[----:B------:R-:W-:Y:S01]  /*f130*/  IMAD R20, R22, 0x5000, R26 ;  /* 0x0000500016147824 */ /* 0x000fe200078e021a */
[----:B------:R-:W-:Y:S01]  /*f140*/  LOP3.LUT P1, RZ, R16, 0x1, RZ, 0xc0, !PT ;  /* 0x0000000110ff7812 */ /* 0x000fe2000782c0ff */
        /* <DEDUP_REMOVED lines=8> */
[----:B------:R-:W-:Y:S02]  /*f1d0*/  IMAD.IADD R3, R3, 0x1, R9 ;  /* 0x0000000103037824 */ /* 0x000fe400078e0209 */
[C---:B------:R-:W-:Y:S02]  /*f1e0*/  IMAD R23, R19.reuse, UR5, R0 ;  /* 0x0000000513177c24 */ /* 0x040fe4000f8e0200 */
[----:B------:R-:W-:Y:S01]  /*f1f0*/  IMAD.WIDE.U32 R2, R19, UR4, R2 ;  /* 0x0000000413027c25 */ /* 0x000fe2000f8e0002 */
[----:B------:R-:W-:-:S04]  /*f200*/  ULDC.64 UR4, c[0x0][0x2e8] ;  /* 0x0000ba0000047ab9 */ /* 0x000fc80000000a00 */
[----:B------:R-:W-:Y:S02]  /*f210*/  IADD3 R23, R23, R3, RZ ;  /* 0x0000000317177210 */ /* 0x000fe40007ffe0ff */
[----:B------:R-:W-:Y:S01]  /*f220*/  LEA R9, P0, R2, UR4, 0x1 ;  /* 0x0000000402097c11 */ /* 0x000fe2000f8008ff */
[----:B------:R-:W-:-:S03]  /*f230*/  UMOV UR4, 0xffffffff ;  /* 0xffffffff00047882 */ /* 0x000fc60000000000 */
[----:B------:R-:W-:Y:S01]  /*f240*/  LEA.HI.X R23, R2, UR5, R23, 0x1, P0 ;  /* 0x0000000502177c11 */ /* 0x000fe200080f0c17 */
[----:B------:R-:W-:Y:S08]  /*f250*/  BRA.DIV UR4, `(.L_x_61) ;  /* 0x0000002a04bc7947 */ /* 0x000ff0000b800000 */
[----:B------:R-:W0:Y:S01]  /*f260*/  SHFL.IDX PT, R14, R9, RZ, 0x181f ;  /* 0x00181fff090e7589 */ /* 0x000e2200000e0000 */
[----:B------:R-:W-:Y:S01]  /*f270*/  IMAD.SHL.U32 R0, R37, 0x2, RZ ;  /* 0x0000000225007824 */ /* 0x000fe200078e00ff */
[----:B------:R-:W-:Y:S02]  /*f280*/  LEA R20, R20, UR39, 0x1 ;  /* 0x0000002714147c11 */ /* 0x000fe4000f8e08ff */
[----:B------:R-:W1:Y:S04]  /*f290*/  SHFL.IDX PT, R3, R23, RZ, 0x181f ;  /* 0x00181fff17037589 */ /* 0x000e6800000e0000 */
[----:B------:R-:W-:Y:S01]  /*f2a0*/  SHFL.IDX PT, R35, R23, 0x1, 0x181f ;  /* 0x00381f0017237f89 */ /* 0x000fe200000e0000 */
[----:B0-----:R-:W-:-:S03]  /*f2b0*/  IADD3 R2, P0, R14, R0, RZ ;  /* 0x000000000e027210 */ /* 0x001fc60007f1e0ff */
[----:B------:R-:W0:Y:S02]  /*f2c0*/  SHFL.IDX PT, R14, R9, 0x1, 0x181f ;  /* 0x00381f00090e7f89 */ /* 0x000e2400000e0000 */
[----:B-1----:R-:W-:-:S05]  /*f2d0*/  IMAD.X R3, RZ, RZ, R3, P0 ;  /* 0x000000ffff037224 */ /* 0x002fca00000e0603 */
[----:B------:R-:W-:Y:S04]  /*f2e0*/  LDGSTS.E.BYPASS.LTC128B.128 [R20+0x24400], desc[UR36][R2.64], !P4 ;  /* 0x2440000002147fae */ /* 0x000fe8000e101d64 */
[----:B------:R-:W-:Y:S04]  /*f2f0*/  LDGSTS.E.BYPASS.LTC128B.128 [R20+0x26c00], desc[UR36][R2.64+0x80], !P3 ;  /* 0x26c0008002147fae */ /* 0x000fe8000d901d64 */
[----:B------:R-:W-:Y:S04]  /*f300*/  LDGSTS.E.BYPASS.LTC128B.128 [R20+0x29400], desc[UR36][R2.64+0x100], !P2 ;  /* 0x2940010002147fae */ /* 0x000fe8000d101d64 */
[----:B------:R0:W-:Y:S02]  /*f310*/  LDGSTS.E.BYPASS.LTC128B.128 [R20+0x2bc00], desc[UR36][R2.64+0x180], !P1 ;  /* 0x2bc0018002147fae */ /* 0x0001e4000c901d64 */
[----:B0-----:R-:W-:-:S02]  /*f320*/  IADD3 R2, P0, R14, R0, RZ ;  /* 0x000000000e027210 */ /* 0x001fc40007f1e0ff */
[----:B------:R-:W0:Y:S02]  /*f330*/  SHFL.IDX PT, R14, R9, 0x2, 0x181f ;  /* 0x00581f00090e7f89 */ /* 0x000e2400000e0000 */
[----:B------:R-:W-:Y:S02]  /*f340*/  IADD3.X R3, RZ, R35, RZ, P0, !PT ;  /* 0x00000023ff037210 */ /* 0x000fe400007fe4ff */
[----:B------:R-:W1:Y:S04]  /*f350*/  SHFL.IDX PT, R35, R23, 0x2, 0x181f ;  /* 0x00581f0017237f89 */ /* 0x000e6800000e0000 */
[----:B------:R-:W-:Y:S04]  /*f360*/  LDGSTS.E.BYPASS.LTC128B.128 [R20+0x24c00], desc[UR36][R2.64], !P4 ;  /* 0x24c0000002147fae */ /* 0x000fe8000e101d64 */
[----:B------:R-:W-:Y:S04]  /*f370*/  LDGSTS.E.BYPASS.LTC128B.128 [R20+0x27400], desc[UR36][R2.64+0x80], !P3 ;  /* 0x2740008002147fae */ /* 0x000fe8000d901d64 */
[----:B------:R-:W-:Y:S04]  /*f380*/  LDGSTS.E.BYPASS.LTC128B.128 [R20+0x29c00], desc[UR36][R2.64+0x100], !P2 ;  /* 0x29c0010002147fae */ /* 0x000fe8000d101d64 */
[----:B------:R0:W-:Y:S02]  /*f390*/  LDGSTS.E.BYPASS.LTC128B.128 [R20+0x2c400], desc[UR36][R2.64+0x180], !P1 ;  /* 0x2c40018002147fae */ /* 0x0001e4000c901d64 */
[----:B0-----:R-:W-:-:S02]  /*f3a0*/  IADD3 R2, P0, R14, R0, RZ ;  /* 0x000000000e027210 */ /* 0x001fc40007f1e0ff */
[----:B------:R-:W0:Y:S03]  /*f3b0*/  SHFL.IDX PT, R14, R9, 0x3, 0x181f ;  /* 0x00781f00090e7f89 */ /* 0x000e2600000e0000 */
[----:B-1----:R-:W-:Y:S02]  /*f3c0*/  IMAD.X R3, RZ, RZ, R35, P0 ;  /* 0x000000ffff037224 */ /* 0x002fe400000e0623 */
[----:B------:R-:W1:Y:S04]  /*f3d0*/  SHFL.IDX PT, R35, R23, 0x3, 0x181f ;  /* 0x00781f0017237f89 */ /* 0x000e6800000e0000 */
[----:B------:R-:W-:Y:S04]  /*f3e0*/  LDGSTS.E.BYPASS.LTC128B.128 [R20+0x25400], desc[UR36][R2.64], !P4 ;  /* 0x2540000002147fae */ /* 0x000fe8000e101d64 */
[----:B------:R-:W-:Y:S04]  /*f3f0*/  LDGSTS.E.BYPASS.LTC128B.128 [R20+0x27c00], desc[UR36][R2.64+0x80], !P3 ;  /* 0x27c0008002147fae */ /* 0x000fe8000d901d64 */
[----:B------:R-:W-:Y:S04]  /*f400*/  LDGSTS.E.BYPASS.LTC128B.128 [R20+0x2a400], desc[UR36][R2.64+0x100], !P2 ;  /* 0x2a40010002147fae */ /* 0x000fe8000d101d64 */
[----:B------:R0:W-:Y:S02]  /*f410*/  LDGSTS.E.BYPASS.LTC128B.128 [R20+0x2cc00], desc[UR36][R2.64+0x180], !P1 ;  /* 0x2cc0018002147fae */ /* 0x0001e4000c901d64 */
[----:B0-----:R-:W-:-:S02]  /*f420*/  IADD3 R2, P0, R14, R0, RZ ;  /* 0x000000000e027210 */ /* 0x001fc40007f1e0ff */
[----:B------:R0:W2:Y:S03]  /*f430*/  SHFL.IDX PT, R14, R9, 0x4, 0x181f ;  /* 0x00981f00090e7f89 */ /* 0x0000a600000e0000 */
[----:B-1----:R-:W-:Y:S02]  /*f440*/  IMAD.X R3, RZ, RZ, R35, P0 ;  /* 0x000000ffff037224 */ /* 0x002fe400000e0623 */
[----:B------:R0:W1:Y:S04]  /*f450*/  SHFL.IDX PT, R35, R23, 0x4, 0x181f ;  /* 0x00981f0017237f89 */ /* 0x00006800000e0000 */
[----:B------:R0:W-:Y:S04]  /*f460*/  LDGSTS.E.BYPASS.LTC128B.128 [R20+0x25c00], desc[UR36][R2.64], !P4 ;  /* 0x25c0000002147fae */ /* 0x0001e8000e101d64 */
[----:B------:R0:W-:Y:S04]  /*f470*/  LDGSTS.E.BYPASS.LTC128B.128 [R20+0x28400], desc[UR36][R2.64+0x80], !P3 ;  /* 0x2840008002147fae */ /* 0x0001e8000d901d64 */
[----:B------:R0:W-:Y:S04]  /*f480*/  LDGSTS.E.BYPASS.LTC128B.128 [R20+0x2ac00], desc[UR36][R2.64+0x100], !P2 ;  /* 0x2ac0010002147fae */ /* 0x0001e8000d101d64 */
[----:B------:R0:W-:Y:S02]  /*f490*/  LDGSTS.E.BYPASS.LTC128B.128 [R20+0x2d400], desc[UR36][R2.64+0x180], !P1 ;  /* 0x2d40018002147fae */ /* 0x0001e4000c901d64 */
.L_x_138:
[----:B0-2---:R-:W-:-:S04]  /*f4a0*/  IADD3 R2, P0, R14, R0, RZ ;  /* 0x000000000e027210 */ /* 0x005fc80007f1e0ff */
[----:B-1----:R-:W-:Y:S02]  /*f4b0*/  IADD3.X R3, RZ, R35, RZ, P0, !PT ;  /* 0x00000023ff037210 */ /* 0x002fe400007fe4ff */
[----:B------:R-:W-:-:S03]  /*f4c0*/  PLOP3.LUT P0, PT, PT, PT, PT, 0x80, 0x0 ;  /* 0x000000000000781c */ /* 0x000fc60003f0f070 */
[----:B------:R-:W-:Y:S01]  /*f4d0*/  @!PT LDS RZ, [RZ] ;  /* 0x00000000fffff984 */ /* 0x000fe20000000800 */
[----:B------:R-:W-:Y:S01]  /*f4e0*/  @!PT LDS RZ, [RZ] ;  /* 0x00000000fffff984 */ /* 0x000fe20000000800 */
[----:B------:R-:W-:Y:S01]  /*f4f0*/  @!PT LDS RZ, [RZ] ;  /* 0x00000000fffff984 */ /* 0x000fe20000000800 */
[----:B------:R0:W-:Y:S04]  /*f500*/  LDGSTS.E.BYPASS.LTC128B.128 [R20+0x26400], desc[UR36][R2.64], !P4 ;  /* 0x2640000002147fae */ /* 0x0001e8000e101d64 */
[----:B------:R0:W-:Y:S04]  /*f510*/  LDGSTS.E.BYPASS.LTC128B.128 [R20+0x28c00], desc[UR36][R2.64+0x80], !P3 ;  /* 0x28c0008002147fae */ /* 0x0001e8000d901d64 */
[----:B------:R0:W-:Y:S04]  /*f520*/  LDGSTS.E.BYPASS.LTC128B.128 [R20+0x2b400], desc[UR36][R2.64+0x100], !P2 ;  /* 0x2b40010002147fae */ /* 0x0001e8000d101d64 */
[----:B------:R0:W-:Y:S01]  /*f530*/  LDGSTS.E.BYPASS.LTC128B.128 [R20+0x2dc00], desc[UR36][R2.64+0x180], !P1 ;  /* 0x2dc0018002147fae */ /* 0x0001e2000c901d64 */
[----:B------:R-:W-:Y:S01]  /*f540*/  NOP ;  /* 0x0000000000007918 */ /* 0x000fe20000000000 */
.L_x_62:
        /* <DEDUP_REMOVED lines=10> */
.L_x_63:
[----:B------:R1:W-:Y:S01]  /*f5f0*/  SYNCS.ARRIVE.TRANS64.A1T0 RZ, [R7+URZ+0x38830], RZ ;  /* 0x038830ff07ff79a7 */ /* 0x0003e2000810003f */
[----:B------:R-:W-:Y:S05]  /*f600*/  @!P2 BRA `(.L_x_64) ;  /* 0x000000000004a947 */ /* 0x000fea0003800000 */
[----:B------:R-:W-:Y:S01]  /*f610*/  BPT.TRAP 0x1 ;  /* 0x000000040000795c */ /* 0x000fe20000300000 */
.L_x_64:
[----:B0-----:R-:W-:Y:S01]  /*f620*/  SHF.L.U32 R2, R10, 0x1f, RZ ;  /* 0x0000001f0a027819 */ /* 0x001fe200000006ff */
[----:B------:R-:W-:Y:S01]  /*f630*/  IMAD.MOV.U32 R9, RZ, RZ, -0x50 ;  /* 0xffffffb0ff097424 */ /* 0x000fe200078e00ff */
[----:B-1----:R-:W-:Y:S01]  /*f640*/  LEA R7, R6, UR39, 0x3 ;  /* 0x0000002706077c11 */ /* 0x002fe2000f8e18ff */
[----:B------:R-:W-:Y:S02]  /*f650*/  BSSY B1, `(.L_x_65) ;  /* 0x0000004000017945 */ /* 0x000fe40003800000 */
[----:B------:R-:W-:Y:S01]  /*f660*/  IMAD R9, R28, R9, UR38 ;  /* 0x000000261c097e24 */ /* 0x000fe2000f8e0209 */
[----:B------:R-:W0:Y:S02]  /*f670*/  SYNCS.PHASECHK.TRANS64.TRYWAIT P0, [R7+URZ+0x38860], R2 ;  /* 0x03886002070075a7 */ /* 0x000e24000800017f */
[----:B0-----:R-:W-:Y:S05]  /*f680*/  @!P0 BRA `(.L_x_66) ;  /* 0x0000002c00308947 */ /* 0x001fea0003800000 */
.L_x_139:
[----:B------:R-:W-:Y:S05]  /*f690*/  BSYNC B1 ;  /* 0x0000000000017941 */ /* 0x000fea0003800000 */
.L_x_65:
[----:B------:R-:W-:Y:S01]  /*f6a0*/  UMOV UR4, 0xffffffff ;  /* 0xffffffff00047882 */ /* 0x000fe20000000000 */
[----:B------:R-:W-:Y:S01]  /*f6b0*/  LOP3.LUT P4, RZ, R16, 0x80, RZ, 0xc0, !PT ;  /* 0x0000008010ff7812 */ /* 0x000fe2000788c0ff */
[----:B------:R-:W-:Y:S01]  /*f6c0*/  IMAD R6, R6, 0x5000, R26 ;  /* 0x0000500006067824 */ /* 0x000fe200078e021a */
[C---:B------:R-:W-:Y:S01]  /*f6d0*/  LOP3.LUT P3, RZ, R16.reuse, 0x40, RZ, 0xc0, !PT ;  /* 0x0000004010ff7812 */ /* 0x040fe2000786c0ff */
[----:B------:R-:W-:Y:S01]  /*f6e0*/  IMAD.IADD R9, R9, 0x1, -R34 ;  /* 0x0000000109097824 */ /* 0x000fe200078e0a22 */
[C---:B------:R-:W-:Y:S02]  /*f6f0*/  LOP3.LUT P2, RZ, R16.reuse, 0x20, RZ, 0xc0, !PT ;  /* 0x0000002010ff7812 */ /* 0x040fe4000784c0ff */
[----:B------:R-:W-:Y:S01]  /*f700*/  LOP3.LUT P1, RZ, R16, 0x10, RZ, 0xc0, !PT ;  /* 0x0000001010ff7812 */ /* 0x000fe2000782c0ff */
[----:B------:R-:W-:-:S12]  /*f710*/  BRA.DIV UR4, `(.L_x_67) ;  /* 0x0000002e04207947 */ /* 0x000fd8000b800000 */
[----:B------:R-:W0:Y:S01]  /*f720*/  SHFL.IDX PT, R14, R17, RZ, 0x181f ;  /* 0x00181fff110e7589 */ /* 0x000e2200000e0000 */
[----:B------:R-:W-:-:S03]  /*f730*/  LEA R6, R6, UR39, 0x1 ;  /* 0x0000002706067c11 */ /* 0x000fc6000f8e08ff */
[----:B------:R-:W1:Y:S01]  /*f740*/  SHFL.IDX PT, R3, R18, RZ, 0x181f ;  /* 0x00181fff12037589 */ /* 0x000e6200000e0000 */
[----:B0-----:R-:W-:-:S03]  /*f750*/  IADD3 R2, P0, R14, R0, RZ ;  /* 0x000000000e027210 */ /* 0x001fc60007f1e0ff */
[----:B------:R-:W0:Y:S01]  /*f760*/  SHFL.IDX PT, R14, R17, 0x1, 0x181f ;  /* 0x00381f00110e7f89 */ /* 0x000e2200000e0000 */
[----:B-1----:R-:W-:Y:S02]  /*f770*/  IADD3.X R3, RZ, R3, RZ, P0, !PT ;  /* 0x00000003ff037210 */ /* 0x002fe400007fe4ff */
[----:B------:R-:W-:-:S13]  /*f780*/  ISETP.LT.OR P0, PT, R9, 0x1, P4 ;  /* 0x000000010900780c */ /* 0x000fda0002701670 */
[----:B------:R-:W-:Y:S01]  /*f790*/  LDGSTS.E.BYPASS.LTC128B.128 [R6+0x400], desc[UR36][R2.64], !P0 ;  /* 0x0040000002067fae */ /* 0x000fe2000c101d64 */
[----:B------:R-:W-:-:S13]  /*f7a0*/  ISETP.LT.OR P0, PT, R9, 0x1, P3 ;  /* 0x000000010900780c */ /* 0x000fda0001f01670 */
[----:B------:R-:W-:Y:S01]  /*f7b0*/  LDGSTS.E.BYPASS.LTC128B.128 [R6+0x2c00], desc[UR36][R2.64+0x80], !P0 ;  /* 0x02c0008002067fae */ /* 0x000fe2000c101d64 */
[----:B------:R-:W-:-:S13]  /*f7c0*/  ISETP.LT.OR P0, PT, R9, 0x1, P2 ;  /* 0x000000010900780c */ /* 0x000fda0001701670 */
[----:B------:R-:W-:Y:S01]  /*f7d0*/  LDGSTS.E.BYPASS.LTC128B.128 [R6+0x5400], desc[UR36][R2.64+0x100], !P0 ;  /* 0x0540010002067fae */ /* 0x000fe2000c101d64 */
[----:B------:R-:W-:-:S13]  /*f7e0*/  ISETP.LT.OR P0, PT, R9, 0x1, P1 ;  /* 0x000000010900780c */ /* 0x000fda0000f01670 */
[----:B------:R1:W-:Y:S04]  /*f7f0*/  LDGSTS.E.BYPASS.LTC128B.128 [R6+0x7c00], desc[UR36][R2.64+0x180], !P0 ;  /* 0x07c0018002067fae */ /* 0x0003e8000c101d64 */
[----:B-1----:R-:W1:Y:S01]  /*f800*/  SHFL.IDX PT, R3, R18, 0x1, 0x181f ;  /* 0x00381f0012037f89 */ /* 0x002e6200000e0000 */
[----:B0-----:R-:W-:-:S03]  /*f810*/  IADD3 R2, P0, R14, R0, RZ ;  /* 0x000000000e027210 */ /* 0x001fc60007f1e0ff */
[----:B------:R-:W0:Y:S02]  /*f820*/  SHFL.IDX PT, R14, R17, 0x2, 0x181f ;  /* 0x00581f00110e7f89 */ /* 0x000e2400000e0000 */
[----:B-1----:R-:W-:Y:S01]  /*f830*/  IMAD.X R3, RZ, RZ, R3, P0 ;  /* 0x000000ffff037224 */ /* 0x002fe200000e0603 */
        /* <DEDUP_REMOVED lines=22> */
[----:B------:R-:W2:Y:S04]  /*f9a0*/  SHFL.IDX PT, R18, R18, 0x4, 0x181f ;  /* 0x00981f0012127f89 */ /* 0x000ea800000e0000 */
[----:B------:R3:W4:Y:S01]  /*f9b0*/  SHFL.IDX PT, R14, R17, 0x4, 0x181f ;  /* 0x00981f00110e7f89 */ /* 0x00072200000e0000 */
[----:B-1----:R-:W-:Y:S02]  /*f9c0*/  IADD3.X R3, RZ, R3, RZ, P0, !PT ;  /* 0x00000003ff037210 */ /* 0x002fe400007fe4ff */
[----:B------:R-:W-:-:S13]  /*f9d0*/  ISETP.LT.OR P0, PT, R9, 0x31, P4 ;  /* 0x000000310900780c */ /* 0x000fda0002701670 */
[----:B------:R3:W-:Y:S01]  /*f9e0*/  LDGSTS.E.BYPASS.LTC128B.128 [R6+0x1c00], desc[UR36][R2.64], !P0 ;  /* 0x01c0000002067fae */ /* 0x0007e2000c101d64 */
[----:B------:R-:W-:-:S13]  /*f9f0*/  ISETP.LT.OR P0, PT, R9, 0x31, P3 ;  /* 0x000000310900780c */ /* 0x000fda0001f01670 */
[----:B------:R3:W-:Y:S01]  /*fa00*/  LDGSTS.E.BYPASS.LTC128B.128 [R6+0x4400], desc[UR36][R2.64+0x80], !P0 ;  /* 0x0440008002067fae */ /* 0x0007e2000c101d64 */
[----:B------:R-:W-:-:S13]  /*fa10*/  ISETP.LT.OR P0, PT, R9, 0x31, P2 ;  /* 0x000000310900780c */ /* 0x000fda0001701670 */
[----:B------:R3:W-:Y:S01]  /*fa20*/  LDGSTS.E.BYPASS.LTC128B.128 [R6+0x6c00], desc[UR36][R2.64+0x100], !P0 ;  /* 0x06c0010002067fae */ /* 0x0007e2000c101d64 */
[----:B------:R-:W-:-:S13]  /*fa30*/  ISETP.LT.OR P0, PT, R9, 0x31, P1 ;  /* 0x000000310900780c */ /* 0x000fda0000f01670 */
[----:B--2-4-:R3:W-:Y:S02]  /*fa40*/  LDGSTS.E.BYPASS.LTC128B.128 [R6+0x9400], desc[UR36][R2.64+0x180], !P0 ;  /* 0x0940018002067fae */ /* 0x0147e4000c101d64 */
.L_x_151:
[----:B0--3--:R-:W-:Y:S01]  /*fa50*/  IADD3 R2, P0, R14, R0, RZ ;  /* 0x000000000e027210 */ /* 0x009fe20007f1e0ff */
[----:B------:R-:W-:Y:S02]  /*fa60*/  ULDC.64 UR4, c[0x0][0x328] ;  /* 0x0000ca0000047ab9 */ /* 0x000fe40000000a00 */
[----:B------:R-:W-:Y:S02]  /*fa70*/  IMAD R0, R21, UR4, RZ ;  /* 0x0000000415007c24 */ /* 0x000fe4000f8e02ff */
[----:B------:R-:W-:Y:S01]  /*fa80*/  IMAD.X R3, RZ, RZ, R18, P0 ;  /* 0x000000ffff037224 */ /* 0x000fe200000e0612 */
[----:B------:R-:W-:-:S13]  /*fa90*/  ISETP.LT.OR P0, PT, R9, 0x41, P4 ;  /* 0x000000410900780c */ /* 0x000fda0002701670 */
[----:B------:R-:W-:Y:S01]  /*faa0*/  @!PT LDS RZ, [RZ] ;  /* 0x00000000fffff984 */ /* 0x000fe20000000800 */
[----:B------:R-:W-:Y:S01]  /*fab0*/  @!PT LDS RZ, [RZ] ;  /* 0x00000000fffff984 */ /* 0x000fe20000000800 */
[----:B------:R-:W-:Y:S01]  /*fac0*/  @!PT LDS RZ, [RZ] ;  /* 0x00000000fffff984 */ /* 0x000fe20000000800 */
[----:B------:R-:W-:Y:S01]  /*fad0*/  LDGSTS.E.BYPASS.LTC128B.128 [R6+0x2400], desc[UR36][R2.64], !P0 ;  /* 0x0240000002067fae */ /* 0x000fe2000c101d64 */
[----:B------:R-:W-:-:S13]  /*fae0*/  ISETP.LT.OR P0, PT, R9, 0x41, P3 ;  /* 0x000000410900780c */ /* 0x000fda0001f01670 */
[----:B------:R-:W-:Y:S01]  /*faf0*/  LDGSTS.E.BYPASS.LTC128B.128 [R6+0x4c00], desc[UR36][R2.64+0x80], !P0 ;  /* 0x04c0008002067fae */ /* 0x000fe2000c101d64 */
[----:B------:R-:W-:-:S13]  /*fb00*/  ISETP.LT.OR P0, PT, R9, 0x41, P2 ;  /* 0x000000410900780c */ /* 0x000fda0001701670 */
[----:B------:R-:W-:Y:S01]  /*fb10*/  LDGSTS.E.BYPASS.LTC128B.128 [R6+0x7400], desc[UR36][R2.64+0x100], !P0 ;  /* 0x0740010002067fae */ /* 0x000fe2000c101d64 */
[----:B------:R-:W-:Y:S01]  /*fb20*/  ISETP.LT.OR P0, PT, R9, 0x41, P1 ;  /* 0x000000410900780c */ /* 0x000fe20000f01670 */
[----:B------:R-:W-:-:S12]  /*fb30*/  IMAD R9, R5, UR5, R0 ;  /* 0x0000000505097c24 */ /* 0x000fd8000f8e0200 */
[----:B------:R0:W-:Y:S02]  /*fb40*/  LDGSTS.E.BYPASS.LTC128B.128 [R6+0x9c00], desc[UR36][R2.64+0x180], !P0 ;  /* 0x09c0018002067fae */ /* 0x0001e4000c101d64 */
        /* <DEDUP_REMOVED lines=10> */
[----:B------:R-:W-:Y:S01]  /*fbf0*/  NOP ;  /* 0x0000000000007918 */ /* 0x000fe20000000000 */
[----:B------:R-:W-:Y:S01]  /*fc00*/  IMAD.WIDE.U32 R2, R19, UR4, R2 ;  /* 0x0000000413027c25 */ /* 0x000fe2000f8e0002 */
[----:B------:R-:W-:-:S03]  /*fc10*/  ULDC.64 UR4, c[0x0][0x318] ;  /* 0x0000c60000047ab9 */ /* 0x000fc60000000a00 */
[----:B------:R-:W-:Y:S01]  /*fc20*/  IMAD.IADD R3, R5, 0x1, R3 ;  /* 0x0000000105037824 */ /* 0x000fe200078e0203 */
[----:B------:R-:W-:-:S04]  /*fc30*/  LEA R17, P0, R2, UR4, 0x1 ;  /* 0x0000000402117c11 */ /* 0x000fc8000f8008ff */
[----:B------:R-:W-:Y:S02]  /*fc40*/  LEA.HI.X R18, R2, UR5, R3, 0x1, P0 ;  /* 0x0000000502127c11 */ /* 0x000fe400080f0c03 */
[----:B------:R-:W-:-:S13]  /*fc50*/  PLOP3.LUT P0, PT, PT, PT, PT, 0x80, 0x0 ;  /* 0x000000000000781c */ /* 0x000fda0003f0f070 */
.L_x_68:
        /* <DEDUP_REMOVED lines=10> */
.L_x_69:
[C---:B------:R-:W-:Y:S01]  /*fd00*/  ISETP.GT.AND P0, PT, R8.reuse, RZ, PT ;  /* 0x000000ff0800720c */ /* 0x040fe20003f04270 */
[----:B------:R0:W-:Y:S01]  /*fd10*/  SYNCS.ARRIVE.TRANS64.A1T0 RZ, [R7+URZ+0x38850], RZ ;  /* 0x038850ff07ff79a7 */ /* 0x0001e2000810003f */
[----:B------:R-:W-:Y:S01]  /*fd20*/  VIADD R0, R8, 0xffffffff ;  /* 0xffffffff08007836 */ /* 0x000fe20000000000 */
[----:B------:R-:W-:Y:S01]  /*fd30*/  MOV R10, R25 ;  /* 0x00000019000a7202 */ /* 0x000fe20000000f00 */
[----:B------:R-:W-:Y:S02]  /*fd40*/  IMAD.MOV.U32 R6, RZ, RZ, R22 ;  /* 0x000000ffff067224 */ /* 0x000fe400078e0016 */
[----:B------:R-:W-:-:S07]  /*fd50*/  IMAD.MOV.U32 R28, RZ, RZ, R8 ;  /* 0x000000ffff1c7224 */ /* 0x000fce00078e0008 */
[----:B0-----:R-:W-:Y:S05]  /*fd60*/  @P0 BRA `(.L_x_70) ;  /* 0xfffffff000300947 */ /* 0x001fea000383ffff */
[----:B------:R-:W-:Y:S05]  /*fd70*/  BSYNC B0 ;  /* 0x0000000000007941 */ /* 0x000fea0003800000 */
.L_x_57:
[----:B------:R-:W-:-:S13]  /*fd80*/  LOP3.LUT P0, RZ, R16, 0x100, RZ, 0xc0, !PT ;  /* 0x0000010010ff7812 */ /* 0x000fda000780c0ff */
[----:B------:R-:W-:Y:S05]  /*fd90*/  @!P0 BRA `(.L_x_71) ;  /* 0x0000000000048947 */ /* 0x000fea0003800000 */
[----:B------:R-:W-:Y:S01]  /*fda0*/  BPT.TRAP 0x1 ;  /* 0x000000040000795c */ /* 0x000fe20000300000 */
.L_x_71:
[----:B------:R-:W-:Y:S01]  /*fdb0*/  LEA R4, R22, UR39, 0x3 ;  /* 0x0000002716047c11 */ /* 0x000fe2000f8e18ff */
[----:B------:R-:W-:Y:S01]  /*fdc0*/  BSSY B0, `(.L_x_72) ;  /* 0x0000006000007945 */ /* 0x000fe20003800000 */
[----:B0-----:R-:W-:Y:S02]  /*fdd0*/  SHF.L.U32 R3, R25, 0x1f, RZ ;  /* 0x0000001f19037819 */ /* 0x001fe400000006ff */
[----:B------:R-:W-:Y:S02]  /*fde0*/  MOV R5, 0xffffffb0 ;  /* 0xffffffb000057802 */ /* 0x000fe40000000f00 */
[----:B------:R-:W0:Y:S03]  /*fdf0*/  SYNCS.PHASECHK.TRANS64.TRYWAIT P0, [R4+URZ+0x38860], R3 ;  /* 0x03886003040075a7 */ /* 0x000e26000800017f */
[----:B------:R-:W-:Y:S01]  /*fe00*/  IMAD R5, R8, R5, UR38 ;  /* 0x0000002608057e24 */ /* 0x000fe2000f8e0205 */
[----:B0-----:R-:W-:Y:S06]  /*fe10*/  @!P0 BRA `(.L_x_73) ;  /* 0x0000002c00288947 */ /* 0x001fec0003800000 */
.L_x_152:
[----:B------:R-:W-:Y:S05]  /*fe20*/  BSYNC B0 ;  /* 0x0000000000007941 */ /* 0x000fea0003800000 */
.L_x_72:
        /* <DEDUP_REMOVED lines=8> */
[----:B------:R-:W1:Y:S01]  /*feb0*/  SHFL.IDX PT, R14, R17, RZ, 0x181f ;  /* 0x00181fff110e7589 */ /* 0x000e6200000e0000 */
[----:B------:R-:W-:-:S03]  /*fec0*/  IMAD.SHL.U32 R6, R37, 0x2, RZ ;  /* 0x0000000225067824 */ /* 0x000fc600078e00ff */
[----:B------:R-:W0:Y:S02]  /*fed0*/  SHFL.IDX PT, R0, R18, RZ, 0x181f ;  /* 0x00181fff12007589 */ /* 0x000e2400000e0000 */
[----:B-1----:R-:W-:Y:S02]  /*fee0*/  IADD3 R2, P0, R14, R6, RZ ;  /* 0x000000060e027210 */ /* 0x002fe40007f1e0ff */
[----:B------:R-:W1:Y:S02]  /*fef0*/  SHFL.IDX PT, R14, R17, 0x1, 0x181f ;  /* 0x00381f00110e7f89 */ /* 0x000e6400000e0000 */
[----:B0-----:R-:W-:Y:S02]  /*ff00*/  IADD3.X R3, RZ, R0, RZ, P0, !PT ;  /* 0x00000000ff037210 */ /* 0x001fe400007fe4ff */
[----:B------:R-:W-:Y:S02]  /*ff10*/  ISETP.LT.OR P0, PT, R5, 0x1, P4 ;  /* 0x000000010500780c */ /* 0x000fe40002701670 */
[----:B------:R-:W-:-:S02]  /*ff20*/  LEA R0, R7, UR39, 0x1 ;  /* 0x0000002707007c11 */ /* 0x000fc4000f8e08ff */
[----:B------:R-:W0:Y:S09]  /*ff30*/  SHFL.IDX PT, R7, R18, 0x1, 0x181f ;  /* 0x00381f0012077f89 */ /* 0x000e3200000e0000 */
[----:B------:R-:W-:Y:S01]  /*ff40*/  LDGSTS.E.BYPASS.LTC128B.128 [R0+0x400], desc[UR36][R2.64], !P0 ;  /* 0x0040000002007fae */ /* 0x000fe2000c101d64 */
[----:B------:R-:W-:-:S13]  /*ff50*/  ISETP.LT.OR P0, PT, R5, 0x1, P3 ;  /* 0x000000010500780c */ /* 0x000fda0001f01670 */
[----:B------:R-:W-:Y:S01]  /*ff60*/  LDGSTS.E.BYPASS.LTC128B.128 [R0+0x2c00], desc[UR36][R2.64+0x80], !P0 ;  /* 0x02c0008002007fae */ /* 0x000fe2000c101d64 */
[----:B------:R-:W-:-:S13]  /*ff70*/  ISETP.LT.OR P0, PT, R5, 0x1, P2 ;  /* 0x000000010500780c */ /* 0x000fda0001701670 */
[----:B------:R-:W-:Y:S01]  /*ff80*/  LDGSTS.E.BYPASS.LTC128B.128 [R0+0x5400], desc[UR36][R2.64+0x100], !P0 ;  /* 0x0540010002007fae */ /* 0x000fe2000c101d64 */
[----:B------:R-:W-:-:S13]  /*ff90*/  ISETP.LT.OR P0, PT, R5, 0x1, P1 ;  /* 0x000000010500780c */ /* 0x000fda0000f01670 */
[----:B------:R1:W-:Y:S02]  /*ffa0*/  LDGSTS.E.BYPASS.LTC128B.128 [R0+0x7c00], desc[UR36][R2.64+0x180], !P0 ;  /* 0x07c0018002007fae */ /* 0x0003e4000c101d64 */
[----:B-1----:R-:W-:Y:S02]  /*ffb0*/  IADD3 R2, P0, R14, R6, RZ ;  /* 0x000000060e027210 */ /* 0x002fe40007f1e0ff */
[----:B------:R-:W1:Y:S03]  /*ffc0*/  SHFL.IDX PT, R14, R17, 0x2, 0x181f ;  /* 0x00581f00110e7f89 */ /* 0x000e6600000e0000 */
[----:B0-----:R-:W-:Y:S01]  /*ffd0*/  IMAD.X R3, RZ, RZ, R7, P0 ;  /* 0x000000ffff037224 */ /* 0x001fe200000e0607 */
[----:B------:R-:W-:Y:S01]  /*ffe0*/  ISETP.LT.OR P0, PT, R5, 0x11, P4 ;  /* 0x000000110500780c */ /* 0x000fe20002701670 */
[----:B------:R-:W0:-:S12]  /*fff0*/  SHFL.IDX PT, R7, R18, 0x2, 0x181f ;  /* 0x00581f0012077f89 */ /* 0x000e1800000e0000 */
        /* <DEDUP_REMOVED lines=10> */
[C---:B------:R-:W-:Y:S01]  /*100a0*/  ISETP.LT.OR P0, PT, R5.reuse, 0x21, P4 ;  /* 0x000000210500780c */ /* 0x040fe20002701670 */
[----:B------:R-:W0:Y:S04]  /*100b0*/  SHFL.IDX PT, R7, R18, 0x3, 0x181f ;  /* 0x00781f0012077f89 */ /* 0x000e2800000e0000 */
[----:B------:R-:W2:Y:S08]  /*100c0*/  SHFL.IDX PT, R18, R18, 0x4, 0x181f ;  /* 0x00981f0012127f89 */ /* 0x000eb000000e0000 */
        /* <DEDUP_REMOVED lines=8> */
[----:B------:R1:W3:Y:S02]  /*10150*/  SHFL.IDX PT, R14, R17, 0x4, 0x181f ;  /* 0x00981f00110e7f89 */ /* 0x0002e400000e0000 */
[----:B0-----:R-:W-:Y:S02]  /*10160*/  IADD3.X R3, RZ, R7, RZ, P0, !PT ;  /* 0x00000007ff037210 */ /* 0x001fe400007fe4ff */
[----:B------:R-:W-:-:S13]  /*10170*/  ISETP.LT.OR P0, PT, R5, 0x31, P4 ;  /* 0x000000310500780c */ /* 0x000fda0002701670 */
[----:B------:R1:W-:Y:S01]  /*10180*/  LDGSTS.E.BYPASS.LTC128B.128 [R0+0x1c00], desc[UR36][R2.64], !P0 ;  /* 0x01c0000002007fae */ /* 0x0003e2000c101d64 */
[----:B------:R-:W-:-:S13]  /*10190*/  ISETP.LT.OR P0, PT, R5, 0x31, P3 ;  /* 0x000000310500780c */ /* 0x000fda0001f01670 */
[----:B------:R1:W-:Y:S01]  /*101a0*/  LDGSTS.E.BYPASS.LTC128B.128 [R0+0x4400], desc[UR36][R2.64+0x80], !P0 ;  /* 0x0440008002007fae */ /* 0x0003e2000c101d64 */
[----:B------:R-:W-:-:S13]  /*101b0*/  ISETP.LT.OR P0, PT, R5, 0x31, P2 ;  /* 0x000000310500780c */ /* 0x000fda0001701670 */
[----:B------:R1:W-:Y:S01]  /*101c0*/  LDGSTS.E.BYPASS.LTC128B.128 [R0+0x6c00], desc[UR36][R2.64+0x100], !P0 ;  /* 0x06c0010002007fae */ /* 0x0003e2000c101d64 */
[----:B------:R-:W-:-:S13]  /*101d0*/  ISETP.LT.OR P0, PT, R5, 0x31, P1 ;  /* 0x000000310500780c */ /* 0x000fda0000f01670 */
[----:B--23--:R1:W-:Y:S02]  /*101e0*/  LDGSTS.E.BYPASS.LTC128B.128 [R0+0x9400], desc[UR36][R2.64+0x180], !P0 ;  /* 0x0940018002007fae */ /* 0x00c3e4000c101d64 */
.L_x_164:
[----:B01----:R-:W-:-:S05]  /*101f0*/  IADD3 R2, P0, R14, R6, RZ ;  /* 0x000000060e027210 */ /* 0x003fca0007f1e0ff */
[----:B------:R-:W-:Y:S01]  /*10200*/  IMAD.X R3, RZ, RZ, R18, P0 ;  /* 0x000000ffff037224 */ /* 0x000fe200000e0612 */
[----:B------:R-:W-:-:S13]  /*10210*/  ISETP.LT.OR P0, PT, R5, 0x41, P4 ;  /* 0x000000410500780c */ /* 0x000fda0002701670 */
[----:B------:R-:W-:Y:S01]  /*10220*/  @!PT LDS RZ, [RZ] ;  /* 0x00000000fffff984 */ /* 0x000fe20000000800 */
[----:B------:R-:W-:Y:S01]  /*10230*/  @!PT LDS RZ, [RZ] ;  /* 0x00000000fffff984 */ /* 0x000fe20000000800 */
[----:B------:R-:W-:Y:S01]  /*10240*/  @!PT LDS RZ, [RZ] ;  /* 0x00000000fffff984 */ /* 0x000fe20000000800 */
[----:B------:R0:W-:Y:S01]  /*10250*/  LDGSTS.E.BYPASS.LTC128B.128 [R0+0x2400], desc[UR36][R2.64], !P0 ;  /* 0x0240000002007fae */ /* 0x0001e2000c101d64 */
[----:B------:R-:W-:-:S13]  /*10260*/  ISETP.LT.OR P0, PT, R5, 0x41, P3 ;  /* 0x000000410500780c */ /* 0x000fda0001f01670 */
[----:B------:R0:W-:Y:S01]  /*10270*/  LDGSTS.E.BYPASS.LTC128B.128 [R0+0x4c00], desc[UR36][R2.64+0x80], !P0 ;  /* 0x04c0008002007fae */ /* 0x0001e2000c101d64 */
[----:B------:R-:W-:-:S13]  /*10280*/  ISETP.LT.OR P0, PT, R5, 0x41, P2 ;  /* 0x000000410500780c */ /* 0x000fda0001701670 */
[----:B------:R0:W-:Y:S01]  /*10290*/  LDGSTS.E.BYPASS.LTC128B.128 [R0+0x7400], desc[UR36][R2.64+0x100], !P0 ;  /* 0x0740010002007fae */ /* 0x0001e2000c101d64 */
[----:B------:R-:W-:-:S13]  /*102a0*/  ISETP.LT.OR P0, PT, R5, 0x41, P1 ;  /* 0x000000410500780c */ /* 0x000fda0000f01670 */
[----:B------:R0:W-:Y:S01]  /*102b0*/  LDGSTS.E.BYPASS.LTC128B.128 [R0+0x9c00], desc[UR36][R2.64+0x180], !P0 ;  /* 0x09c0018002007fae */ /* 0x0001e2000c101d64 */
[----:B------:R-:W-:Y:S01]  /*102c0*/  PLOP3.LUT P0, PT, PT, PT, PT, 0x80, 0x0 ;  /* 0x000000000000781c */ /* 0x000fe20003f0f070 */
[----:B------:R-:W-:-:S12]  /*102d0*/  NOP ;  /* 0x0000000000007918 */ /* 0x000fd80000000000 */
.L_x_75:
        /* <DEDUP_REMOVED lines=10> */
.L_x_76:
[----:B0-----:R-:W2:Y:S01]  /*10380*/  LDL.LU R2, [R1] ;  /* 0x0000000001027983 */ /* 0x001ea20000300800 */
[----:B------:R-:W-:Y:S01]  /*10390*/  VIADD R22, R22, 0x1 ;  /* 0x0000000116167836 */ /* 0x000fe20000000000 */
[----:B------:R-:W-:Y:S01]  /*103a0*/  IADD3 R36, R36, UR43, RZ ;  /* 0x0000002b24247c10 */ /* 0x000fe2000fffe0ff */
[----:B------:R-:W-:Y:S01]  /*103b0*/  ULDC UR4, c[0x0][0xc34] ;  /* 0x00030d0000047ab9 */ /* 0x000fe20000000800 */
[----:B------:R0:W-:Y:S02]  /*103c0*/  SYNCS.ARRIVE.TRANS64.A1T0 RZ, [R4+URZ+0x38850], RZ ;  /* 0x038850ff04ff79a7 */ /* 0x0001e4000810003f */
[----:B------:R-:W-:-:S04]  /*103d0*/  ISETP.NE.AND P0, PT, R22, 0x2, PT ;  /* 0x000000021600780c */ /* 0x000fc80003f05270 */
[----:B------:R-:W-:Y:S02]  /*103e0*/  SEL R22, R22, RZ, P0 ;  /* 0x000000ff16167207 */ /* 0x000fe40000000000 */
[----:B------:R-:W-:Y:S02]  /*103f0*/  SEL R0, RZ, 0x1, P0 ;  /* 0x00000001ff007807 */ /* 0x000fe40000000000 */
[----:B------:R-:W-:Y:S02]  /*10400*/  ISETP.GE.AND P0, PT, R36, UR4, PT ;  /* 0x0000000424007c0c */ /* 0x000fe4000bf06270 */
[----:B------:R-:W-:Y:S01]  /*10410*/  LOP3.LUT R25, R25, R0, RZ, 0x3c, !PT ;  /* 0x0000000019197212 */ /* 0x000fe200078e3cff */
[----:B--2---:R-:W-:-:S05]  /*10420*/  VIADD R2, R2, 0x1 ;  /* 0x0000000102027836 */ /* 0x004fca0000000000 */
[----:B------:R0:W-:Y:S05]  /*10430*/  STL [R1], R2 ;  /* 0x0000000201007387 */ /* 0x0001ea0000100800 */
[----:B------:R-:W-:Y:S05]  /*10440*/  @!P0 BRA `(.L_x_77) ;  /* 0xffffffcc009c8947 */ /* 0x000fea000383ffff */
[----:B------:R-:W-:-:S07]  /*10450*/  LOP3.LUT R0, R2, 0x1, RZ, 0xc, !PT ;  /* 0x0000000102007812 */ /* 0x000fce00078e0cff */
.L_x_40:
[----:B------:R-:W1:Y:S01]  /*10460*/  S2R R3, SR_CgaCtaId ;  /* 0x0000000000037919 */ /* 0x000e620000008800 */
[----:B0-----:R-:W-:Y:S01]  /*10470*/  MOV R2, 0x400 ;  /* 0x0000040000027802 */ /* 0x001fe20000000f00 */
[----:B------:R-:W-:Y:S01]  /*10480*/  BSSY B0, `(.L_x_78) ;  /* 0x0000005000007945 */ /* 0x000fe20003800000 */
[----:B------:R-:W-:Y:S02]  /*10490*/  SHF.L.U32 R0, R0, 0x1f, RZ ;  /* 0x0000001f00007819 */ /* 0x000fe400000006ff */
[----:B-1----:R-:W-:-:S04]  /*104a0*/  LEA R5, R3, R2, 0x18 ;  /* 0x0000000203057211 */ /* 0x002fc800078ec0ff */
[----:B------:R-:W0:Y:S02]  /*104b0*/  SYNCS.PHASECHK.TRANS64.TRYWAIT P0, [R5+URZ+0x38820], R0 ;  /* 0x03882000050075a7 */ /* 0x000e24000800017f */
[----:B0-----:R-:W-:Y:S05]  /*104c0*/  @!P0 BRA `(.L_x_79) ;  /* 0x0000002c00808947 */ /* 0x001fea0003800000 */
.L_x_165:
[----:B------:R-:W-:Y:S05]  /*104d0*/  BSYNC B0 ;  /* 0x0000000000007941 */ /* 0x000fea0003800000 */
.L_x_78:
[----:B------:R-:W-:-:S03]  /*104e0*/  UMOV UR4, 0xffffffff ;  /* 0xffffffff00047882 */ /* 0x000fc60000000000 */
[----:B------:R-:W-:Y:S05]  /*104f0*/  BRA.DIV UR4, `(.L_x_80) ;  /* 0x0000002e04887947 */ /* 0x000fea000b800000 */
[----:B0-----:R-:W0:Y:S02]  /*10500*/  S2R R0, SR_TID.X ;  /* 0x0000000000007919 */ /* 0x001e240000002100 */
[----:B0-----:R-:W-:-:S04]  /*10510*/  SHF.R.U32.HI R0, RZ, 0x5, R0 ;  /* 0x00000005ff007819 */ /* 0x001fc80000011600 */
[----:B------:R-:W-:-:S05]  /*10520*/  LOP3.LUT R0, R0, 0x3, RZ, 0xc0, !PT ;  /* 0x0000000300007812 */ /* 0x000fca00078ec0ff */
[----:B------:R0:W1:Y:S02]  /*10530*/  SHFL.IDX PT, R14, R0, RZ, 0x1f ;  /* 0x00001fff000e7589 */ /* 0x00006400000e0000 */
.L_x_168:
[----:B-1----:R-:W-:Y:S01]  /*10540*/  ISETP.NE.AND P0, PT, R14, RZ, PT ;  /* 0x000000ff0e00720c */ /* 0x002fe20003f05270 */
[----:B------:R-:W-:-:S12]  /*10550*/  BSSY B0, `(.L_x_81) ;  /* 0x0000026000007945 */ /* 0x000fd80003800000 */
[----:B------:R-:W-:Y:S05]  /*10560*/  @P0 BRA `(.L_x_82) ;  /* 0x0000000000900947 */ /* 0x000fea0003800000 */
[----:B------:R-:W-:-:S03]  /*10570*/  UMOV UR4, 0xffffffff ;  /* 0xffffffff00047882 */ /* 0x000fc60000000000 */
[----:B------:R-:W-:Y:S05]  /*10580*/  BRA.DIV UR4, `(.L_x_83) ;  /* 0x0000002e04987947 */ /* 0x000fea000b800000 */
[----:B------:R-:W-:-:S13]  /*10590*/  ELECT P6, URZ, PT ;  /* 0x00000000003f782f */ /* 0x000fda00038c0000 */
.L_x_171:
[----:B------:R-:W-:Y:S05]  /*105a0*/  @!P6 BRA `(.L_x_82) ;  /* 0x000000000080e947 */ /* 0x000fea0003800000 */
[----:B0-----:R-:W2:Y:S02]  /*105b0*/  LDL R0, [R1+0xc] ;  /* 0x00000c0001007983 */ /* 0x001ea40000100800 */
[----:B--2---:R-:W-:-:S13]  /*105c0*/  R2UR UR4, R0 ;  /* 0x00000000000472ca */ /* 0x004fda00000e0000 */
[----:B------:R-:W-:-:S06]  /*105d0*/  ULOP3.LUT UR4, UR4, 0x2, URZ, 0xfc, !UPT ;  /* 0x0000000204047892 */ /* 0x000fcc000f8efc3f */
[----:B------:R-:W-:-:S05]  /*105e0*/  IMAD.U32 R0, RZ, RZ, UR4 ;  /* 0x00000004ff007e24 */ /* 0x000fca000f8e00ff */
[----:B------:R-:W-:-:S13]  /*105f0*/  ISETP.NE.AND P0, PT, R0, 0x3, PT ;  /* 0x000000030000780c */ /* 0x000fda0003f05270 */
[----:B------:R-:W-:Y:S05]  /*10600*/  @!P0 BRA `(.L_x_84) ;  /* 0x0000000000048947 */ /* 0x000fea0003800000 */
[----:B------:R-:W-:Y:S01]  /*10610*/  BPT.TRAP 0x1 ;  /* 0x000000040000795c */ /* 0x000fe20000300000 */
.L_x_84:
[C---:B------:R-:W-:Y:S01]  /*10620*/  LEA R3, R22.reuse, R5, 0x3 ;  /* 0x0000000516037211 */ /* 0x040fe200078e18ff */
[----:B------:R-:W-:Y:S01]  /*10630*/  VIADD R22, R22, 0x1 ;  /* 0x0000000116167836 */ /* 0x000fe20000000000 */
[----:B------:R-:W-:-:S04]  /*10640*/  SHF.L.U32 R2, R25, 0x1f, RZ ;  /* 0x0000001f19027819 */ /* 0x000fc800000006ff */
[----:B------:R-:W0:Y:S01]  /*10650*/  SYNCS.PHASECHK.TRANS64.TRYWAIT P1, [R3+URZ+0x38840], R2 ;  /* 0x03884002030075a7 */ /* 0x000e22000802017f */
[----:B------:R-:W-:-:S04]  /*10660*/  ISETP.NE.AND P2, PT, R22, 0x2, PT ;  /* 0x000000021600780c */ /* 0x000fc80003f45270 */
[----:B------:R-:W-:Y:S01]  /*10670*/  SEL R0, RZ, 0x1, P2 ;  /* 0x00000001ff007807 */ /* 0x000fe20001000000 */
[----:B0-----:R-:W-:Y:S08]  /*10680*/  @!P1 BRA `(.L_x_85) ;  /* 0x0000002c00789947 */ /* 0x001ff00003800000 */
.L_x_172:
[----:B------:R-:W-:Y:S02]  /*10690*/  SEL R22, R22, RZ, P2 ;  /* 0x000000ff16167207 */ /* 0x000fe40001000000 */
[----:B------:R-:W-:Y:S01]  /*106a0*/  LOP3.LUT R0, R25, R0, RZ, 0x3c, !PT ;  /* 0x0000000019007212 */ /* 0x000fe200078e3cff */
[----:B------:R-:W-:Y:S06]  /*106b0*/  @!P0 BRA `(.L_x_86) ;  /* 0x0000000000048947 */ /* 0x000fec0003800000 */
[----:B------:R-:W-:Y:S01]  /*106c0*/  BPT.TRAP 0x1 ;  /* 0x000000040000795c */ /* 0x000fe20000300000 */
.L_x_86:
[----:B------:R-:W-:Y:S01]  /*106d0*/  IMAD R5, R22, 0x8, R5 ;  /* 0x0000000816057824 */ /* 0x000fe200078e0205 */
[----:B------:R-:W-:-:S04]  /*106e0*/  SHF.L.U32 R0, R0, 0x1f, RZ ;  /* 0x0000001f00007819 */ /* 0x000fc800000006ff */
[----:B------:R-:W1:Y:S02]  /*106f0*/  SYNCS.PHASECHK.TRANS64.TRYWAIT P1, [R5+URZ+0x38840], R0 ;  /* 0x03884000050075a7 */ /* 0x000e64000802017f */
[----:B-1----:R-:W-:Y:S05]  /*10700*/  @!P1 BRA `(.L_x_87) ;  /* 0x0000002c006c9947 */ /* 0x002fea0003800000 */
.L_x_173:
[----:B------:R-:W-:Y:S05]  /*10710*/  @!P0 BRA `(.L_x_88) ;  /* 0x0000000000048947 */ /* 0x000fea0003800000 */
[----:B------:R-:W-:Y:S01]  /*10720*/  BPT.TRAP 0x1 ;  /* 0x000000040000795c */ /* 0x000fe20000300000 */
.L_x_88:
[----:B------:R-:W2:Y:S02]  /*10730*/  SYNCS.PHASECHK.TRANS64.TRYWAIT P1, [R3+URZ+0x38860], R2 ;  /* 0x03886002030075a7 */ /* 0x000ea4000802017f */
[----:B--2---:R-:W-:Y:S05]  /*10740*/  @!P1 BRA `(.L_x_89) ;  /* 0x0000002c00709947 */ /* 0x004fea0003800000 */
.L_x_174:
[----:B------:R-:W-:Y:S05]  /*10750*/  @!P0 BRA `(.L_x_90) ;  /* 0x0000000000048947 */ /* 0x000fea0003800000 */
[----:B------:R-:W-:Y:S01]  /*10760*/  BPT.TRAP 0x1 ;  /* 0x000000040000795c */ /* 0x000fe20000300000 */
.L_x_90:
[----:B---3--:R3:W4:Y:S02]  /*10770*/  SYNCS.PHASECHK.TRANS64.TRYWAIT P0, [R5+URZ+0x38860], R0 ;  /* 0x03886000050075a7 */ /* 0x008724000800017f */
[----:B----4-:R-:W-:Y:S05]  /*10780*/  @!P0 NANOSLEEP.SYNCS 0x989680 ;  /* 0x009896800000895d */ /* 0x010fea0003900000 */
[----:B------:R-:W4:Y:S02]  /*10790*/  @!P0 SYNCS.PHASECHK.TRANS64 P0, [R5+URZ+0x38860], R0 ;  /* 0x03886000050085a7 */ /* 0x000f24000800007f */
[----:B----4-:R-:W-:Y:S05]  /*107a0*/  @!P0 BRA `(.L_x_90) ;  /* 0xfffffffc00f08947 */ /* 0x010fea000383ffff */
.L_x_82:
[----:B------:R-:W-:Y:S05]  /*107b0*/  BSYNC B0 ;  /* 0x0000000000007941 */ /* 0x000fea0003800000 */
.L_x_81:
[----:B------:R-:W-:Y:S05]  /*107c0*/  EXIT ;  /* 0x000000000000794d */ /* 0x000fea0003800000 */
.L_x_8:
[----:B0-----:R-:W-:-:S04]  /*107d0*/  MOV R3, UR40 ;  /* 0x0000002800037c02 */ /* 0x001fc80008000f00 */
[----:B------:R0:W1:Y:S03]  /*107e0*/  SYNCS.PHASECHK.TRANS64.TRYWAIT P1, [R3+URZ+0x38800], R0 ;  /* 0x03880000030075a7 */ /* 0x000066000802017f */
[----:B-1----:R-:W-:Y:S05]  /*107f0*/  @!P1 NANOSLEEP.SYNCS 0x989680 ;  /* 0x009896800000995d */ /* 0x002fea0003900000 */
[----:B------:R-:W1:Y:S02]  /*10800*/  @!P1 SYNCS.PHASECHK.TRANS64 P1, [R3+URZ+0x38800], R0 ;  /* 0x03880000030095a7 */ /* 0x000e64000802007f */
[----:B-1----:R-:W-:Y:S05]  /*10810*/  @!P1 BRA `(.L_x_8) ;  /* 0xfffffffc00ec9947 */ /* 0x002fea000383ffff */
[----:B------:R-:W-:Y:S05]  /*10820*/  BRA `(.L_x_91) ;  /* 0xffffff0800587947 */ /* 0x000fea000383ffff */
.L_x_12:
[----:B-1----:R1:W2:Y:S02]  /*10830*/  SYNCS.PHASECHK.TRANS64.TRYWAIT P1, [R0+URZ+0x38830], R3 ;  /* 0x03883003000075a7 */ /* 0x0022a4000802017f */
[----:B--2---:R-:W-:Y:S05]  /*10840*/  @!P1 NANOSLEEP.SYNCS 0x989680 ;  /* 0x009896800000995d */ /* 0x004fea0003900000 */
[----:B------:R-:W2:Y:S02]  /*10850*/  @!P1 SYNCS.PHASECHK.TRANS64 P1, [R0+URZ+0x38830], R3 ;  /* 0x03883003000095a7 */ /* 0x000ea4000802007f */
[----:B--2---:R-:W-:Y:S05]  /*10860*/  @!P1 BRA `(.L_x_12) ;  /* 0xfffffffc00f09947 */ /* 0x004fea000383ffff */
[----:B------:R-:W-:Y:S05]  /*10870*/  BRA `(.L_x_11) ;  /* 0xffffff08007c7947 */ /* 0x000fea000383ffff */
.L_x_18:
[----:B-1----:R-:W-:-:S04]  /*10880*/  IMAD.U32 R153, RZ, RZ, UR61 ;  /* 0x0000003dff997e24 */ /* 0x002fc8000f8e00ff */
[----:B------:R1:W2:Y:S03]  /*10890*/  SYNCS.PHASECHK.TRANS64.TRYWAIT P1, [R153+URZ+0x38830], R4 ;  /* 0x03883004990075a7 */ /* 0x0002a6000802017f */
[----:B--2---:R-:W-:Y:S05]  /*108a0*/  @!P1 NANOSLEEP.SYNCS 0x989680 ;  /* 0x009896800000995d */ /* 0x004fea0003900000 */
[----:B------:R-:W2:Y:S02]  /*108b0*/  @!P1 SYNCS.PHASECHK.TRANS64 P1, [R153+URZ+0x38830], R4 ;  /* 0x03883004990095a7 */ /* 0x000ea4000802007f */
[----:B--2---:R-:W-:Y:S05]  /*108c0*/  @!P1 BRA `(.L_x_18) ;  /* 0xfffffffc00ec9947 */ /* 0x004fea000383ffff */
[----:B------:R-:W-:Y:S05]  /*108d0*/  BRA `(.L_x_17) ;  /* 0xffffff5000587947 */ /* 0x000fea000383ffff */
.L_x_22:
[----:B--2---:R-:W-:-:S04]  /*108e0*/  IMAD.U32 R2, RZ, RZ, UR4 ;  /* 0x00000004ff027e24 */ /* 0x004fc8000f8e00ff */
[----:B------:R2:W3:Y:S03]  /*108f0*/  SYNCS.PHASECHK.TRANS64.TRYWAIT P1, [R2+URZ+0x38850], R0 ;  /* 0x03885000020075a7 */ /* 0x0004e6000802017f */
[----:B---3--:R-:W-:Y:S05]  /*10900*/  @!P1 NANOSLEEP.SYNCS 0x989680 ;  /* 0x009896800000995d */ /* 0x008fea0003900000 */
[----:B------:R-:W3:Y:S02]  /*10910*/  @!P1 SYNCS.PHASECHK.TRANS64 P1, [R2+URZ+0x38850], R0 ;  /* 0x03885000020095a7 */ /* 0x000ee4000802007f */
[----:B---3--:R-:W-:Y:S05]  /*10920*/  @!P1 BRA `(.L_x_22) ;  /* 0xfffffffc00ec9947 */ /* 0x008fea000383ffff */
[----:B------:R-:W-:Y:S05]  /*10930*/  BRA `(.L_x_21) ;  /* 0xffffff7800a87947 */ /* 0x000fea000383ffff */
.L_x_29:
[----:B-1----:R-:W-:-:S04]  /*10940*/  MOV R7, UR12 ;  /* 0x0000000c00077c02 */ /* 0x002fc80008000f00 */
[----:B------:R1:W2:Y:S03]  /*10950*/  SYNCS.PHASECHK.TRANS64.TRYWAIT P1, [R7+URZ+0x38850], R0 ;  /* 0x03885000070075a7 */ /* 0x0002a6000802017f */
[----:B--2---:R-:W-:Y:S05]  /*10960*/  @!P1 NANOSLEEP.SYNCS 0x989680 ;  /* 0x009896800000995d */ /* 0x004fea0003900000 */
[----:B------:R-:W2:Y:S02]  /*10970*/  @!P1 SYNCS.PHASECHK.TRANS64 P1, [R7+URZ+0x38850], R0 ;  /* 0x03885000070095a7 */ /* 0x000ea4000802007f */
[----:B--2---:R-:W-:Y:S05]  /*10980*/  @!P1 BRA `(.L_x_29) ;  /* 0xfffffffc00ec9947 */ /* 0x004fea000383ffff */
[----:B------:R-:W-:Y:S05]  /*10990*/  BRA `(.L_x_28) ;  /* 0xffffff9800087947 */ /* 0x000fea000383ffff */
.L_x_44:
[----:B------:R-:W0:Y:S01]  /*109a0*/  S2R R17, SR_TID.X ;  /* 0x0000000000117919 */ /* 0x000e220000002100 */
[----:B------:R-:W-:Y:S01]  /*109b0*/  BSSY B0, `(.L_x_92) ;  /* 0x000000a000007945 */ /* 0x000fe20003800000 */
[----:B------:R-:W-:Y:S01]  /*109c0*/  IMAD.MOV.U32 R12, RZ, RZ, RZ ;  /* 0x000000ffff0c7224 */ /* 0x000fe200078e00ff */
[----:B------:R-:W-:Y:S01]  /*109d0*/  MOV R11, 0x1f ;  /* 0x0000001f000b7802 */ /* 0x000fe20000000f00 */
[----:B------:R-:W-:Y:S01]  /*109e0*/  IMAD.MOV.U32 R15, RZ, RZ, -0x1 ;  /* 0xffffffffff0f7424 */ /* 0x000fe200078e00ff */
[----:B0-----:R-:W-:-:S04]  /*109f0*/  SHF.R.U32.HI R17, RZ, 0x5, R17 ;  /* 0x00000005ff117819 */ /* 0x001fc80000011611 */
[----:B------:R-:W-:-:S05]  /*10a00*/  LOP3.LUT R17, R17, 0x3, RZ, 0xc0, !PT ;  /* 0x0000000311117812 */ /* 0x000fca00078ec0ff */
[----:B------:R-:W-:-:S07]  /*10a10*/  IMAD.MOV.U32 R13, RZ, RZ, R17 ;  /* 0x000000ffff0d7224 */ /* 0x000fce00078e0011 */
[----:B-1---5:R-:W-:Y:S05]  /*10a20*/  WARPSYNC.COLLECTIVE R15, `(.L_x_93) ;  /* 0x000000000f087348 */ /* 0x022fea0003c00000 */
[----:B------:R0:W2:Y:S02]  /*10a30*/  SHFL.IDX P6, R14, R13, R12, R11 ;  /* 0x0000000c0d0e7389 */ /* 0x0000a400000c000b */
[----:B012--5:R-:W-:Y:S01]  /*10a40*/  ENDCOLLECTIVE ;  /* 0x000000000000791b */ /* 0x027fe20003800000 */
.L_x_93:
[----:B------:R-:W-:Y:S05]  /*10a50*/  BSYNC B0 ;  /* 0x0000000000007941 */ /* 0x000fea0003800000 */
.L_x_92:
[----:B------:R-:W-:Y:S05]  /*10a60*/  BRA `(.L_x_94) ;  /* 0xffffffcc00787947 */ /* 0x000fea000383ffff */
.L_x_47:
[----:B0-----:R0:W1:Y:S02]  /*10a70*/  SYNCS.PHASECHK.TRANS64.TRYWAIT P0, [R0+URZ+0x38840], R3 ;  /* 0x03884003000075a7 */ /* 0x001064000800017f */
[----:B-1----:R-:W-:Y:S05]  /*10a80*/  @!P0 NANOSLEEP.SYNCS 0x989680 ;  /* 0x009896800000895d */ /* 0x002fea0003900000 */
[----:B------:R-:W1:Y:S02]  /*10a90*/  @!P0 SYNCS.PHASECHK.TRANS64 P0, [R0+URZ+0x38840], R3 ;  /* 0x03884003000085a7 */ /* 0x000e64000800007f */
[----:B-1----:R-:W-:Y:S05]  /*10aa0*/  @!P0 BRA `(.L_x_47) ;  /* 0xfffffffc00f08947 */ /* 0x002fea000383ffff */
[----:B------:R-:W-:Y:S05]  /*10ab0*/  BRA `(.L_x_95) ;  /* 0xffffffd0004c7947 */ /* 0x000fea000383ffff */
.L_x_48:
[----:B------:R-:W-:Y:S01]  /*10ac0*/  BSSY B0, `(.L_x_96) ;  /* 0x0000008000007945 */ /* 0x000fe20003800000 */
[----:B------:R-:W-:Y:S01]  /*10ad0*/  IMAD.MOV.U32 R13, RZ, RZ, R6 ;  /* 0x000000ffff0d7224 */ /* 0x000fe200078e0006 */
[----:B------:R-:W-:Y:S01]  /*10ae0*/  MOV R12, RZ ;  /* 0x000000ff000c7202 */ /* 0x000fe20000000f00 */
[----:B------:R-:W-:Y:S02]  /*10af0*/  IMAD.MOV.U32 R11, RZ, RZ, 0x181f ;  /* 0x0000181fff0b7424 */ /* 0x000fe400078e00ff */
[----:B------:R-:W-:-:S07]  /*10b00*/  IMAD.MOV.U32 R15, RZ, RZ, -0x1 ;  /* 0xffffffffff0f7424 */ /* 0x000fce00078e00ff */
[----:B------:R-:W-:Y:S05]  /*10b10*/  WARPSYNC.COLLECTIVE R15, `(.L_x_97) ;  /* 0x000000000f087348 */ /* 0x000fea0003c00000 */
[----:B------:R0:W1:Y:S02]  /*10b20*/  SHFL.IDX P6, R14, R13, R12, R11 ;  /* 0x0000000c0d0e7389 */ /* 0x00006400000c000b */
[----:B01----:R-:W-:Y:S01]  /*10b30*/  ENDCOLLECTIVE ;  /* 0x000000000000791b */ /* 0x003fe20003800000 */
.L_x_97:
[----:B------:R-:W-:Y:S05]  /*10b40*/  BSYNC B0 ;  /* 0x0000000000007941 */ /* 0x000fea0003800000 */
.L_x_96:
[----:B------:R-:W-:Y:S01]  /*10b50*/  IMAD.MOV.U32 R13, RZ, RZ, R4 ;  /* 0x000000ffff0d7224 */ /* 0x000fe200078e0004 */
[----:B------:R-:W-:Y:S01]  /*10b60*/  MOV R11, 0x181f ;  /* 0x0000181f000b7802 */ /* 0x000fe20000000f00 */
[----:B------:R-:W-:Y:S01]  /*10b70*/  IMAD.MOV.U32 R12, RZ, RZ, RZ ;  /* 0x000000ffff0c7224 */ /* 0x000fe200078e00ff */
[----:B------:R-:W-:Y:S01]  /*10b80*/  MOV R2, R14 ;  /* 0x0000000e00027202 */ /* 0x000fe20000000f00 */
[----:B------:R-:W-:Y:S01]  /*10b90*/  IMAD.MOV.U32 R15, RZ, RZ, -0x1 ;  /* 0xffffffffff0f7424 */ /* 0x000fe200078e00ff */
[----:B------:R-:W-:Y:S02]  /*10ba0*/  ISETP.GE.AND P0, PT, R33, 0x1, PT ;  /* 0x000000012100780c */ /* 0x000fe40003f06270 */
[----:B------:R-:W-:-:S13]  /*10bb0*/  LOP3.LUT P5, RZ, R16, 0x8, RZ, 0xc0, !PT ;  /* 0x0000000810ff7812 */ /* 0x000fda00078ac0ff */
[----:B------:R-:W-:Y:S05]  /*10bc0*/  WARPSYNC.COLLECTIVE R15, `(.L_x_98) ;  /* 0x000000000f087348 */ /* 0x000fea0003c00000 */
[----:B------:R0:W1:Y:S02]  /*10bd0*/  SHFL.IDX P6, R14, R13, R12, R11 ;  /* 0x0000000c0d0e7389 */ /* 0x00006400000c000b */
[----:B01----:R-:W-:Y:S01]  /*10be0*/  ENDCOLLECTIVE ;  /* 0x000000000000791b */ /* 0x003fe20003800000 */
.L_x_98:
[C---:B------:R-:W-:Y:S02]  /*10bf0*/  LOP3.LUT P4, RZ, R16.reuse, 0x4, RZ, 0xc0, !PT ;  /* 0x0000000410ff7812 */ /* 0x040fe4000788c0ff */
[C---:B------:R-:W-:Y:S02]  /*10c00*/  LOP3.LUT P3, RZ, R16.reuse, 0x2, RZ, 0xc0, !PT ;  /* 0x0000000210ff7812 */ /* 0x040fe4000786c0ff */
[----:B------:R-:W-:Y:S02]  /*10c10*/  LOP3.LUT P2, RZ, R16, 0x1, RZ, 0xc0, !PT ;  /* 0x0000000110ff7812 */ /* 0x000fe4000784c0ff */
[----:B------:R-:W-:Y:S01]  /*10c20*/  @P0 LEA R7, R5, UR39, 0x1 ;  /* 0x0000002705070c11 */ /* 0x000fe2000f8e08ff */
[----:B------:R-:W-:Y:S02]  /*10c30*/  IMAD.MOV.U32 R13, RZ, RZ, R6 ;  /* 0x000000ffff0d7224 */ /* 0x000fe400078e0006 */
[----:B------:R-:W-:Y:S01]  /*10c40*/  IMAD.MOV.U32 R12, RZ, RZ, 0x1 ;  /* 0x00000001ff0c7424 */ /* 0x000fe200078e00ff */
[----:B------:R-:W-:-:S05]  /*10c50*/  @P0 LEA R14, P1, R37, R14, 0x1 ;  /* 0x0000000e250e0211 */ /* 0x000fca00078208ff */
[----:B------:R-:W-:Y:S01]  /*10c60*/  @P0 IMAD.X R3, RZ, RZ, R2, P1 ;  /* 0x000000ffff030224 */ /* 0x000fe200008e0602 */
[----:B------:R-:W-:-:S07]  /*10c70*/  @P0 MOV R2, R14 ;  /* 0x0000000e00020202 */ /* 0x000fce0000000f00 */
[----:B------:R-:W-:Y:S05]  /*10c80*/  WARPSYNC.COLLECTIVE R15, `(.L_x_99) ;  /* 0x000000000f087348 */ /* 0x000fea0003c00000 */
[----:B------:R0:W1:Y:S02]  /*10c90*/  SHFL.IDX P6, R14, R13, R12, R11 ;  /* 0x0000000c0d0e7389 */ /* 0x00006400000c000b */
[----:B01----:R-:W-:Y:S01]  /*10ca0*/  ENDCOLLECTIVE ;  /* 0x000000000000791b */ /* 0x003fe20003800000 */
.L_x_99:
[----:B------:R-:W-:Y:S01]  /*10cb0*/  @!PT LDS RZ, [RZ] ;  /* 0x00000000fffff984 */ /* 0x000fe20000000800 */
[----:B------:R-:W-:Y:S01]  /*10cc0*/  @!PT LDS RZ, [RZ] ;  /* 0x00000000fffff984 */ /* 0x000fe20000000800 */
[----:B------:R-:W-:Y:S01]  /*10cd0*/  @!PT LDS RZ, [RZ] ;  /* 0x00000000fffff984 */ /* 0x000fe20000000800 */
[----:B------:R0:W-:Y:S04]  /*10ce0*/  @P0 LDGSTS.E.BYPASS.LTC128B.128 [R7+0x24400], desc[UR36][R2.64], !P5 ;  /* 0x2440000002070fae */ /* 0x0001e8000e901d64 */
[----:B------:R0:W-:Y:S04]  /*10cf0*/  @P0 LDGSTS.E.BYPASS.LTC128B.128 [R7+0x26c00], desc[UR36][R2.64+0x80], !P4 ;  /* 0x26c0008002070fae */ /* 0x0001e8000e101d64 */
[----:B------:R0:W-:Y:S01]  /*10d00*/  @P0 LDGSTS.E.BYPASS.LTC128B.128 [R7+0x29400], desc[UR36][R2.64+0x100], !P3 ;  /* 0x2940010002070fae */ /* 0x0001e2000d901d64 */
[----:B------:R-:W-:-:S03]  /*10d10*/  IMAD.MOV.U32 R13, RZ, RZ, R4 ;  /* 0x000000ffff0d7224 */ /* 0x000fc600078e0004 */
[----:B------:R0:W-:Y:S01]  /*10d20*/  @P0 LDGSTS.E.BYPASS.LTC128B.128 [R7+0x2bc00], desc[UR36][R2.64+0x180], !P2 ;  /* 0x2bc0018002070fae */ /* 0x0001e2000d101d64 */
[----:B------:R-:W-:Y:S02]  /*10d30*/  ISETP.GE.AND P0, PT, R33, 0x11, PT ;  /* 0x000000112100780c */ /* 0x000fe40003f06270 */
[----:B------:R-:W-:-:S11]  /*10d40*/  MOV R8, R14 ;  /* 0x0000000e00087202 */ /* 0x000fd60000000f00 */
[----:B0-----:R-:W-:Y:S05]  /*10d50*/  WARPSYNC.COLLECTIVE R15, `(.L_x_100) ;  /* 0x000000000f087348 */ /* 0x001fea0003c00000 */
[----:B------:R1:W2:Y:S02]  /*10d60*/  SHFL.IDX P6, R14, R13, R12, R11 ;  /* 0x0000000c0d0e7389 */ /* 0x0002a400000c000b */
[----:B012---:R-:W-:Y:S01]  /*10d70*/  ENDCOLLECTIVE ;  /* 0x000000000000791b */ /* 0x007fe20003800000 */
.L_x_100:
[----:B------:R-:W-:Y:S01]  /*10d80*/  @P0 LEA R21, R5, UR39, 0x1 ;  /* 0x0000002705150c11 */ /* 0x000fe2000f8e08ff */
[----:B------:R-:W-:Y:S01]  /*10d90*/  IMAD.MOV.U32 R13, RZ, RZ, R6 ;  /* 0x000000ffff0d7224 */ /* 0x000fe200078e0006 */
[----:B------:R-:W-:Y:S02]  /*10da0*/  MOV R12, 0x2 ;  /* 0x00000002000c7802 */ /* 0x000fe40000000f00 */
[----:B------:R-:W-:-:S04]  /*10db0*/  @P0 LEA R14, P1, R37, R14, 0x1 ;  /* 0x0000000e250e0211 */ /* 0x000fc800078208ff */
[----:B------:R-:W-:Y:S01]  /*10dc0*/  @P0 MOV R2, R14 ;  /* 0x0000000e00020202 */ /* 0x000fe20000000f00 */
[----:B------:R-:W-:-:S08]  /*10dd0*/  @P0 IMAD.X R9, RZ, RZ, R8, P1 ;  /* 0x000000ffff090224 */ /* 0x000fd000008e0608 */
[----:B------:R-:W-:Y:S05]  /*10de0*/  WARPSYNC.COLLECTIVE R15, `(.L_x_101) ;  /* 0x000000000f087348 */ /* 0x000fea0003c00000 */
[----:B------:R0:W1:Y:S02]  /*10df0*/  SHFL.IDX P6, R14, R13, R12, R11 ;  /* 0x0000000c0d0e7389 */ /* 0x00006400000c000b */
[----:B01----:R-:W-:Y:S01]  /*10e00*/  ENDCOLLECTIVE ;  /* 0x000000000000791b */ /* 0x003fe20003800000 */
.L_x_101:
[----:B------:R-:W-:-:S05]  /*10e10*/  @P0 IMAD.MOV.U32 R3, RZ, RZ, R9 ;  /* 0x000000ffff030224 */ /* 0x000fca00078e0009 */
[----:B------:R-:W-:Y:S01]  /*10e20*/  @!PT LDS RZ, [RZ] ;  /* 0x00000000fffff984 */ /* 0x000fe20000000800 */
[----:B------:R-:W-:Y:S01]  /*10e30*/  @!PT LDS RZ, [RZ] ;  /* 0x00000000fffff984 */ /* 0x000fe20000000800 */
[----:B------:R-:W-:Y:S01]  /*10e40*/  @!PT LDS RZ, [RZ] ;  /* 0x00000000fffff984 */ /* 0x000fe20000000800 */
[----:B------:R0:W-:Y:S04]  /*10e50*/  @P0 LDGSTS.E.BYPASS.LTC128B.128 [R21+0x24c00], desc[UR36][R2.64], !P5 ;  /* 0x24c0000002150fae */ /* 0x0001e8000e901d64 */
[----:B------:R0:W-:Y:S01]  /*10e60*/  @P0 LDGSTS.E.BYPASS.LTC128B.128 [R21+0x27400], desc[UR36][R2.64+0x80], !P4 ;  /* 0x2740008002150fae */ /* 0x0001e2000e101d64 */
[----:B------:R-:W-:-:S03]  /*10e70*/  IMAD.MOV.U32 R13, RZ, RZ, R4 ;  /* 0x000000ffff0d7224 */ /* 0x000fc600078e0004 */
[----:B------:R0:W-:Y:S04]  /*10e80*/  @P0 LDGSTS.E.BYPASS.LTC128B.128 [R21+0x29c00], desc[UR36][R2.64+0x100], !P3 ;  /* 0x29c0010002150fae */ /* 0x0001e8000d901d64 */
[----:B------:R0:W-:Y:S01]  /*10e90*/  @P0 LDGSTS.E.BYPASS.LTC128B.128 [R21+0x2c400], desc[UR36][R2.64+0x180], !P2 ;  /* 0x2c40018002150fae */ /* 0x0001e2000d101d64 */
[----:B------:R-:W-:Y:S01]  /*10ea0*/  ISETP.GE.AND P0, PT, R33, 0x21, PT ;  /* 0x000000212100780c */ /* 0x000fe20003f06270 */
[----:B------:R-:W-:-:S12]  /*10eb0*/  IMAD.MOV.U32 R7, RZ, RZ, R14 ;  /* 0x000000ffff077224 */ /* 0x000fd800078e000e */
[----:B0-----:R-:W-:Y:S05]  /*10ec0*/  WARPSYNC.COLLECTIVE R15, `(.L_x_102) ;  /* 0x000000000f087348 */ /* 0x001fea0003c00000 */
[----:B------:R1:W2:Y:S02]  /*10ed0*/  SHFL.IDX P6, R14, R13, R12, R11 ;  /* 0x0000000c0d0e7389 */ /* 0x0002a400000c000b */
[----:B012---:R-:W-:Y:S01]  /*10ee0*/  ENDCOLLECTIVE ;  /* 0x000000000000791b */ /* 0x007fe20003800000 */
.L_x_102:
[----:B------:R-:W-:Y:S02]  /*10ef0*/  @P0 LEA R9, R5, UR39, 0x1 ;  /* 0x0000002705090c11 */ /* 0x000fe4000f8e08ff */
[----:B------:R-:W-:Y:S01]  /*10f00*/  MOV R13, R6 ;  /* 0x00000006000d7202 */ /* 0x000fe20000000f00 */
[----:B------:R-:W-:Y:S01]  /*10f10*/  IMAD.MOV.U32 R12, RZ, RZ, 0x3 ;  /* 0x00000003ff0c7424 */ /* 0x000fe200078e00ff */
[----:B------:R-:W-:-:S04]  /*10f20*/  @P0 LEA R14, P1, R37, R14, 0x1 ;  /* 0x0000000e250e0211 */ /* 0x000fc800078208ff */
[----:B------:R-:W-:Y:S01]  /*10f30*/  @P0 IADD3.X R7, RZ, R7, RZ, P1, !PT ;  /* 0x00000007ff070210 */ /* 0x000fe20000ffe4ff */
[----:B------:R-:W-:-:S08]  /*10f40*/  @P0 IMAD.MOV.U32 R2, RZ, RZ, R14 ;  /* 0x000000ffff020224 */ /* 0x000fd000078e000e */
[----:B------:R-:W-:Y:S05]  /*10f50*/  WARPSYNC.COLLECTIVE R15, `(.L_x_103) ;  /* 0x000000000f087348 */ /* 0x000fea0003c00000 */
[----:B------:R0:W1:Y:S02]  /*10f60*/  SHFL.IDX P6, R14, R13, R12, R11 ;  /* 0x0000000c0d0e7389 */ /* 0x00006400000c000b */
[----:B01----:R-:W-:Y:S01]  /*10f70*/  ENDCOLLECTIVE ;  /* 0x000000000000791b */ /* 0x003fe20003800000 */
.L_x_103:
[----:B------:R-:W-:-:S05]  /*10f80*/  @P0 IMAD.MOV.U32 R3, RZ, RZ, R7 ;  /* 0x000000ffff030224 */ /* 0x000fca00078e0007 */
[----:B------:R-:W-:Y:S01]  /*10f90*/  @!PT LDS RZ, [RZ] ;  /* 0x00000000fffff984 */ /* 0x000fe20000000800 */
[----:B------:R-:W-:Y:S01]  /*10fa0*/  @!PT LDS RZ, [RZ] ;  /* 0x00000000fffff984 */ /* 0x000fe20000000800 */
[----:B------:R-:W-:Y:S01]  /*10fb0*/  @!PT LDS RZ, [RZ] ;  /* 0x00000000fffff984 */ /* 0x000fe20000000800 */
[----:B------:R0:W-:Y:S04]  /*10fc0*/  @P0 LDGSTS.E.BYPASS.LTC128B.128 [R9+0x25400], desc[UR36][R2.64], !P5 ;  /* 0x2540000002090fae */ /* 0x0001e8000e901d64 */
[----:B------:R0:W-:Y:S01]  /*10fd0*/  @P0 LDGSTS.E.BYPASS.LTC128B.128 [R9+0x27c00], desc[UR36][R2.64+0x80], !P4 ;  /* 0x27c0008002090fae */ /* 0x0001e2000e101d64 */
[----:B------:R-:W-:-:S03]  /*10fe0*/  MOV R13, R4 ;  /* 0x00000004000d7202 */ /* 0x000fc60000000f00 */
[----:B------:R0:W-:Y:S04]  /*10ff0*/  @P0 LDGSTS.E.BYPASS.LTC128B.128 [R9+0x2a400], desc[UR36][R2.64+0x100], !P3 ;  /* 0x2a40010002090fae */ /* 0x0001e8000d901d64 */
[----:B------:R0:W-:Y:S01]  /*11000*/  @P0 LDGSTS.E.BYPASS.LTC128B.128 [R9+0x2cc00], desc[UR36][R2.64+0x180], !P2 ;  /* 0x2cc0018002090fae */ /* 0x0001e2000d101d64 */
[----:B------:R-:W-:Y:S01]  /*11010*/  ISETP.GE.AND P0, PT, R33, 0x31, PT ;  /* 0x000000312100780c */ /* 0x000fe20003f06270 */
[----:B------:R-:W-:-:S12]  /*11020*/  IMAD.MOV.U32 R7, RZ, RZ, R14 ;  /* 0x000000ffff077224 */ /* 0x000fd800078e000e */
[----:B0-----:R-:W-:Y:S05]  /*11030*/  WARPSYNC.COLLECTIVE R15, `(.L_x_104) ;  /* 0x000000000f087348 */ /* 0x001fea0003c00000 */
[----:B------:R1:W2:Y:S02]  /*11040*/  SHFL.IDX P6, R14, R13, R12, R11 ;  /* 0x0000000c0d0e7389 */ /* 0x0002a400000c000b */
[----:B012---:R-:W-:Y:S01]  /*11050*/  ENDCOLLECTIVE ;  /* 0x000000000000791b */ /* 0x007fe20003800000 */
.L_x_104:
[----:B------:R-:W-:Y:S01]  /*11060*/  @P0 LEA R21, R5, UR39, 0x1 ;  /* 0x0000002705150c11 */ /* 0x000fe2000f8e08ff */
[----:B------:R-:W-:Y:S02]  /*11070*/  IMAD.MOV.U32 R13, RZ, RZ, R6 ;  /* 0x000000ffff0d7224 */ /* 0x000fe400078e0006 */
[----:B------:R-:W-:Y:S01]  /*11080*/  IMAD.MOV.U32 R12, RZ, RZ, 0x4 ;  /* 0x00000004ff0c7424 */ /* 0x000fe200078e00ff */
[----:B------:R-:W-:-:S05]  /*11090*/  @P0 LEA R14, P1, R37, R14, 0x1 ;  /* 0x0000000e250e0211 */ /* 0x000fca00078208ff */
[----:B------:R-:W-:-:S08]  /*110a0*/  @P0 IMAD.MOV.U32 R2, RZ, RZ, R14 ;  /* 0x000000ffff020224 */ /* 0x000fd000078e000e */
[----:B------:R-:W-:Y:S05]  /*110b0*/  WARPSYNC.COLLECTIVE R15, `(.L_x_105) ;  /* 0x000000000f087348 */ /* 0x000fea0003c00000 */
[----:B------:R0:W1:Y:S02]  /*110c0*/  SHFL.IDX P6, R14, R13, R12, R11 ;  /* 0x0000000c0d0e7389 */ /* 0x00006400000c000b */
[----:B01----:R-:W-:Y:S01]  /*110d0*/  ENDCOLLECTIVE ;  /* 0x000000000000791b */ /* 0x003fe20003800000 */
.L_x_105:
[----:B------:R-:W-:-:S05]  /*110e0*/  @P0 IMAD.X R7, RZ, RZ, R7, P1 ;  /* 0x000000ffff070224 */ /* 0x000fca00008e0607 */
[----:B------:R-:W-:-:S05]  /*110f0*/  @P0 MOV R3, R7 ;  /* 0x0000000700030202 */ /* 0x000fca0000000f00 */
[----:B------:R-:W-:Y:S01]  /*11100*/  @!PT LDS RZ, [RZ] ;  /* 0x00000000fffff984 */ /* 0x000fe20000000800 */
[----:B------:R-:W-:Y:S01]  /*11110*/  @!PT LDS RZ, [RZ] ;  /* 0x00000000fffff984 */ /* 0x000fe20000000800 */
[----:B------:R-:W-:Y:S01]  /*11120*/  @!PT LDS RZ, [RZ] ;  /* 0x00000000fffff984 */ /* 0x000fe20000000800 */
[----:B------:R0:W-:Y:S01]  /*11130*/  @P0 LDGSTS.E.BYPASS.LTC128B.128 [R21+0x25c00], desc[UR36][R2.64], !P5 ;  /* 0x25c0000002150fae */ /* 0x0001e2000e901d64 */
[----:B------:R-:W-:-:S03]  /*11140*/  IMAD.MOV.U32 R13, RZ, RZ, R4 ;  /* 0x000000ffff0d7224 */ /* 0x000fc600078e0004 */
[----:B------:R0:W-:Y:S04]  /*11150*/  @P0 LDGSTS.E.BYPASS.LTC128B.128 [R21+0x28400], desc[UR36][R2.64+0x80], !P4 ;  /* 0x2840008002150fae */ /* 0x0001e8000e101d64 */
[----:B------:R0:W-:Y:S04]  /*11160*/  @P0 LDGSTS.E.BYPASS.LTC128B.128 [R21+0x2ac00], desc[UR36][R2.64+0x100], !P3 ;  /* 0x2ac0010002150fae */ /* 0x0001e8000d901d64 */
[----:B------:R0:W-:Y:S01]  /*11170*/  @P0 LDGSTS.E.BYPASS.LTC128B.128 [R21+0x2d400], desc[UR36][R2.64+0x180], !P2 ;  /* 0x2d40018002150fae */ /* 0x0001e2000d101d64 */
[----:B------:R-:W-:-:S07]  /*11180*/  MOV R7, R14 ;  /* 0x0000000e00077202 */ /* 0x000fce0000000f00 */
[----:B0-----:R-:W-:Y:S05]  /*11190*/  WARPSYNC.COLLECTIVE R15, `(.L_x_106) ;  /* 0x000000000f087348 */ /* 0x001fea0003c00000 */
[----:B------:R1:W2:Y:S02]  /*111a0*/  SHFL.IDX P6, R14, R13, R12, R11 ;  /* 0x0000000c0d0e7389 */ /* 0x0002a400000c000b */
[----:B012---:R-:W-:Y:S01]  /*111b0*/  ENDCOLLECTIVE ;  /* 0x000000000000791b */ /* 0x007fe20003800000 */
.L_x_106:
[----:B------:R-:W-:Y:S05]  /*111c0*/  BRA `(.L_x_107) ;  /* 0xffffffcc00b47947 */ /* 0x000fea000383ffff */
.L_x_54:
[----:B------:R-:W-:Y:S01]  /*111d0*/  IMAD.MOV.U32 R13, RZ, RZ, R5 ;  /* 0x000000ffff0d7224 */ /* 0x000fe200078e0005 */
[----:B------:R-:W-:Y:S01]  /*111e0*/  MOV R12, RZ ;  /* 0x000000ff000c7202 */ /* 0x000fe20000000f00 */
[----:B------:R-:W-:Y:S02]  /*111f0*/  IMAD.MOV.U32 R11, RZ, RZ, 0x181f ;  /* 0x0000181fff0b7424 */ /* 0x000fe400078e00ff */
[----:B------:R-:W-:Y:S02]  /*11200*/  IMAD.MOV.U32 R15, RZ, RZ, -0x1 ;  /* 0xffffffffff0f7424 */ /* 0x000fe400078e00ff */
[----:B------:R-:W-:-:S07]  /*11210*/  IMAD.IADD R4, R34, 0x1, R4 ;  /* 0x0000000122047824 */ /* 0x000fce00078e0204 */
[----:B-----5:R-:W-:Y:S05]  /*11220*/  WARPSYNC.COLLECTIVE R15, `(.L_x_108) ;  /* 0x000000000f087348 */ /* 0x020fea0003c00000 */
[----:B------:R0:W1:Y:S02]  /*11230*/  SHFL.IDX P6, R14, R13, R12, R11 ;  /* 0x0000000c0d0e7389 */ /* 0x00006400000c000b */
[----:B01---5:R-:W-:Y:S01]  /*11240*/  ENDCOLLECTIVE ;  /* 0x000000000000791b */ /* 0x023fe20003800000 */
.L_x_108:
[C---:B------:R-:W-:Y:S01]  /*11250*/  VIADD R6, R4.reuse, 0x10 ;  /* 0x0000001004067836 */ /* 0x040fe20000000000 */
[----:B------:R-:W-:Y:S01]  /*11260*/  ISETP.GE.AND P0, PT, R4, UR40, PT ;  /* 0x0000002804007c0c */ /* 0x000fe2000bf06270 */
[----:B------:R-:W-:Y:S01]  /*11270*/  IMAD.MOV.U32 R13, RZ, RZ, R0 ;  /* 0x000000ffff0d7224 */ /* 0x000fe200078e0000 */
[----:B------:R-:W-:-:S11]  /*11280*/  MOV R2, R14 ;  /* 0x0000000e00027202 */ /* 0x000fd60000000f00 */
[----:B------:R-:W-:Y:S05]  /*11290*/  WARPSYNC.COLLECTIVE R15, `(.L_x_109) ;  /* 0x000000000f087348 */ /* 0x000fea0003c00000 */
[----:B------:R0:W1:Y:S02]  /*112a0*/  SHFL.IDX P6, R14, R13, R12, R11 ;  /* 0x0000000c0d0e7389 */ /* 0x00006400000c000b */
[----:B01----:R-:W-:Y:S01]  /*112b0*/  ENDCOLLECTIVE ;  /* 0x000000000000791b */ /* 0x003fe20003800000 */
.L_x_109:
[----:B------:R-:W-:Y:S01]  /*112c0*/  MOV R13, R5 ;  /* 0x00000005000d7202 */ /* 0x000fe20000000f00 */
[----:B------:R-:W-:Y:S01]  /*112d0*/  IMAD.MOV.U32 R12, RZ, RZ, 0x1 ;  /* 0x00000001ff0c7424 */ /* 0x000fe200078e00ff */
[----:B------:R-:W-:-:S04]  /*112e0*/  @!P0 LEA R14, P1, R37, R14, 0x1 ;  /* 0x0000000e250e8211 */ /* 0x000fc800078208ff */
[----:B------:R-:W-:Y:S01]  /*112f0*/  @!P0 IADD3.X R3, RZ, R2, RZ, P1, !PT ;  /* 0x00000002ff038210 */ /* 0x000fe20000ffe4ff */
[----:B------:R-:W-:-:S08]  /*11300*/  @!P0 IMAD.MOV.U32 R2, RZ, RZ, R14 ;  /* 0x000000ffff028224 */ /* 0x000fd000078e000e */
[----:B------:R-:W-:Y:S05]  /*11310*/  WARPSYNC.COLLECTIVE R15, `(.L_x_110) ;  /* 0x000000000f087348 */ /* 0x000fea0003c00000 */
[----:B------:R0:W1:Y:S02]  /*11320*/  SHFL.IDX P6, R14, R13, R12, R11 ;  /* 0x0000000c0d0e7389 */ /* 0x00006400000c000b */
[----:B01----:R-:W-:Y:S01]  /*11330*/  ENDCOLLECTIVE ;  /* 0x000000000000791b */ /* 0x003fe20003800000 */
.L_x_110:
[----:B------:R-:W-:Y:S01]  /*11340*/  @!PT LDS RZ, [RZ] ;  /* 0x00000000fffff984 */ /* 0x000fe20000000800 */
[----:B------:R-:W-:Y:S01]  /*11350*/  @!PT LDS RZ, [RZ] ;  /* 0x00000000fffff984 */ /* 0x000fe20000000800 */
[----:B------:R-:W-:Y:S01]  /*11360*/  @!PT LDS RZ, [RZ] ;  /* 0x00000000fffff984 */ /* 0x000fe20000000800 */
[----:B------:R0:W-:Y:S04]  /*11370*/  @!P0 LDGSTS.E.BYPASS.LTC128B.128 [R20+0x14400], desc[UR36][R2.64], !P2 ;  /* 0x1440000002148fae */ /* 0x0001e8000d101d64 */
[----:B------:R0:W-:Y:S04]  /*11380*/  @!P0 LDGSTS.E.BYPASS.LTC128B.128 [R20+0x18400], desc[UR36][R2.64+0x80], !P3 ;  /* 0x1840008002148fae */ /* 0x0001e8000d901d64 */
[----:B------:R0:W-:Y:S01]  /*11390*/  @!P0 LDGSTS.E.BYPASS.LTC128B.128 [R20+0x1c400], desc[UR36][R2.64+0x100], !P4 ;  /* 0x1c40010002148fae */ /* 0x0001e2000e101d64 */
[----:B------:R-:W-:-:S03]  /*113a0*/  MOV R13, R0 ;  /* 0x00000000000d7202 */ /* 0x000fc60000000f00 */
[----:B------:R0:W-:Y:S01]  /*113b0*/  @!P0 LDGSTS.E.BYPASS.LTC128B.128 [R20+0x20400], desc[UR36][R2.64+0x180], !P5 ;  /* 0x2040018002148fae */ /* 0x0001e2000e901d64 */
[----:B------:R-:W-:Y:S01]  /*113c0*/  ISETP.GE.AND P0, PT, R6, UR40, PT ;  /* 0x0000002806007c0c */ /* 0x000fe2000bf06270 */
[----:B------:R-:W-:-:S12]  /*113d0*/  IMAD.MOV.U32 R6, RZ, RZ, R14 ;  /* 0x000000ffff067224 */ /* 0x000fd800078e000e */
[----:B0-----:R-:W-:Y:S05]  /*113e0*/  WARPSYNC.COLLECTIVE R15, `(.L_x_111) ;  /* 0x000000000f087348 */ /* 0x001fea0003c00000 */
[----:B------:R1:W2:Y:S02]  /*113f0*/  SHFL.IDX P6, R14, R13, R12, R11 ;  /* 0x0000000c0d0e7389 */ /* 0x0002a400000c000b */
[----:B012---:R-:W-:Y:S01]  /*11400*/  ENDCOLLECTIVE ;  /* 0x000000000000791b */ /* 0x007fe20003800000 */
.L_x_111:
[----:B------:R-:W-:Y:S01]  /*11410*/  IMAD.MOV.U32 R13, RZ, RZ, R5 ;  /* 0x000000ffff0d7224 */ /* 0x000fe200078e0005 */
[----:B------:R-:W-:Y:S02]  /*11420*/  MOV R12, 0x2 ;  /* 0x00000002000c7802 */ /* 0x000fe40000000f00 */
[----:B------:R-:W-:-:S05]  /*11430*/  @!P0 LEA R14, P1, R37, R14, 0x1 ;  /* 0x0000000e250e8211 */ /* 0x000fca00078208ff */
[----:B------:R-:W-:-:S08]  /*11440*/  @!P0 IMAD.MOV.U32 R2, RZ, RZ, R14 ;  /* 0x000000ffff028224 */ /* 0x000fd000078e000e */
[----:B------:R-:W-:Y:S05]  /*11450*/  WARPSYNC.COLLECTIVE R15, `(.L_x_112) ;  /* 0x000000000f087348 */ /* 0x000fea0003c00000 */
[----:B------:R0:W1:Y:S02]  /*11460*/  SHFL.IDX P6, R14, R13, R12, R11 ;  /* 0x0000000c0d0e7389 */ /* 0x00006400000c000b */
[----:B01----:R-:W-:Y:S01]  /*11470*/  ENDCOLLECTIVE ;  /* 0x000000000000791b */ /* 0x003fe20003800000 */
.L_x_112:
[----:B------:R-:W-:Y:S02]  /*11480*/  @!P0 IMAD.X R7, RZ, RZ, R6, P1 ;  /* 0x000000ffff078224 */ /* 0x000fe400008e0606 */
[----:B------:R-:W-:-:S03]  /*11490*/  VIADD R6, R4, 0x20 ;  /* 0x0000002004067836 */ /* 0x000fc60000000000 */
[----:B------:R-:W-:-:S05]  /*114a0*/  @!P0 MOV R3, R7 ;  /* 0x0000000700038202 */ /* 0x000fca0000000f00 */
[----:B------:R-:W-:Y:S01]  /*114b0*/  @!PT LDS RZ, [RZ] ;  /* 0x00000000fffff984 */ /* 0x000fe20000000800 */
[----:B------:R-:W-:Y:S01]  /*114c0*/  @!PT LDS RZ, [RZ] ;  /* 0x00000000fffff984 */ /* 0x000fe20000000800 */
[----:B------:R-:W-:Y:S01]  /*114d0*/  @!PT LDS RZ, [RZ] ;  /* 0x00000000fffff984 */ /* 0x000fe20000000800 */
[----:B------:R0:W-:Y:S01]  /*114e0*/  @!P0 LDGSTS.E.BYPASS.LTC128B.128 [R20+0x14c00], desc[UR36][R2.64], !P2 ;  /* 0x14c0000002148fae */ /* 0x0001e2000d101d64 */
[----:B------:R-:W-:-:S03]  /*114f0*/  IMAD.MOV.U32 R13, RZ, RZ, R0 ;  /* 0x000000ffff0d7224 */ /* 0x000fc600078e0000 */
[----:B------:R0:W-:Y:S04]  /*11500*/  @!P0 LDGSTS.E.BYPASS.LTC128B.128 [R20+0x18c00], desc[UR36][R2.64+0x80], !P3 ;  /* 0x18c0008002148fae */ /* 0x0001e8000d901d64 */
[----:B------:R0:W-:Y:S04]  /*11510*/  @!P0 LDGSTS.E.BYPASS.LTC128B.128 [R20+0x1cc00], desc[UR36][R2.64+0x100], !P4 ;  /* 0x1cc0010002148fae */ /* 0x0001e8000e101d64 */
[----:B------:R0:W-:Y:S01]  /*11520*/  @!P0 LDGSTS.E.BYPASS.LTC128B.128 [R20+0x20c00], desc[UR36][R2.64+0x180], !P5 ;  /* 0x20c0018002148fae */ /* 0x0001e2000e901d64 */
[----:B------:R-:W-:Y:S01]  /*11530*/  ISETP.GE.AND P0, PT, R6, UR40, PT ;  /* 0x0000002806007c0c */ /* 0x000fe2000bf06270 */
[----:B------:R-:W-:-:S12]  /*11540*/  IMAD.MOV.U32 R6, RZ, RZ, R14 ;  /* 0x000000ffff067224 */ /* 0x000fd800078e000e */
[----:B0-----:R-:W-:Y:S05]  /*11550*/  WARPSYNC.COLLECTIVE R15, `(.L_x_113) ;  /* 0x000000000f087348 */ /* 0x001fea0003c00000 */
[----:B------:R1:W2:Y:S02]  /*11560*/  SHFL.IDX P6, R14, R13, R12, R11 ;  /* 0x0000000c0d0e7389 */ /* 0x0002a400000c000b */
[----:B012---:R-:W-:Y:S01]  /*11570*/  ENDCOLLECTIVE ;  /* 0x000000000000791b */ /* 0x007fe20003800000 */
.L_x_113:
[----:B------:R-:W-:Y:S02]  /*11580*/  IMAD.MOV.U32 R13, RZ, RZ, R5 ;  /* 0x000000ffff0d7224 */ /* 0x000fe400078e0005 */
[----:B------:R-:W-:Y:S01]  /*11590*/  IMAD.MOV.U32 R12, RZ, RZ, 0x3 ;  /* 0x00000003ff0c7424 */ /* 0x000fe200078e00ff */
[----:B------:R-:W-:-:S04]  /*115a0*/  @!P0 LEA R14, P1, R37, R14, 0x1 ;  /* 0x0000000e250e8211 */ /* 0x000fc800078208ff */
[----:B------:R-:W-:Y:S01]  /*115b0*/  @!P0 IADD3.X R7, RZ, R6, RZ, P1, !PT ;  /* 0x00000006ff078210 */ /* 0x000fe20000ffe4ff */
[----:B------:R-:W-:Y:S01]  /*115c0*/  @!P0 IMAD.MOV.U32 R2, RZ, RZ, R14 ;  /* 0x000000ffff028224 */ /* 0x000fe200078e000e */
[----:B------:R-:W-:-:S07]  /*115d0*/  IADD3 R6, R4, 0x30, RZ ;  /* 0x0000003004067810 */ /* 0x000fce0007ffe0ff */
[----:B------:R-:W-:Y:S05]  /*115e0*/  WARPSYNC.COLLECTIVE R15, `(.L_x_114) ;  /* 0x000000000f087348 */ /* 0x000fea0003c00000 */
[----:B------:R0:W1:Y:S02]  /*115f0*/  SHFL.IDX P6, R14, R13, R12, R11 ;  /* 0x0000000c0d0e7389 */ /* 0x00006400000c000b */
[----:B01----:R-:W-:Y:S01]  /*11600*/  ENDCOLLECTIVE ;  /* 0x000000000000791b */ /* 0x003fe20003800000 */
.L_x_114:
[----:B------:R-:W-:-:S05]  /*11610*/  @!P0 IMAD.MOV.U32 R3, RZ, RZ, R7 ;  /* 0x000000ffff038224 */ /* 0x000fca00078e0007 */
[----:B------:R-:W-:Y:S01]  /*11620*/  @!PT LDS RZ, [RZ] ;  /* 0x00000000fffff984 */ /* 0x000fe20000000800 */
[----:B------:R-:W-:Y:S01]  /*11630*/  @!PT LDS RZ, [RZ] ;  /* 0x00000000fffff984 */ /* 0x000fe20000000800 */
[----:B------:R-:W-:Y:S01]  /*11640*/  @!PT LDS RZ, [RZ] ;  /* 0x00000000fffff984 */ /* 0x000fe20000000800 */
[----:B------:R0:W-:Y:S04]  /*11650*/  @!P0 LDGSTS.E.BYPASS.LTC128B.128 [R20+0x15400], desc[UR36][R2.64], !P2 ;  /* 0x1540000002148fae */ /* 0x0001e8000d101d64 */
[----:B------:R0:W-:Y:S01]  /*11660*/  @!P0 LDGSTS.E.BYPASS.LTC128B.128 [R20+0x19400], desc[UR36][R2.64+0x80], !P3 ;  /* 0x1940008002148fae */ /* 0x0001e2000d901d64 */
[----:B------:R-:W-:-:S03]  /*11670*/  IMAD.MOV.U32 R13, RZ, RZ, R0 ;  /* 0x000000ffff0d7224 */ /* 0x000fc600078e0000 */
[----:B------:R0:W-:Y:S04]  /*11680*/  @!P0 LDGSTS.E.BYPASS.LTC128B.128 [R20+0x1d400], desc[UR36][R2.64+0x100], !P4 ;  /* 0x1d40010002148fae */ /* 0x0001e8000e101d64 */
[----:B------:R0:W-:Y:S01]  /*11690*/  @!P0 LDGSTS.E.BYPASS.LTC128B.128 [R20+0x21400], desc[UR36][R2.64+0x180], !P5 ;  /* 0x2140018002148fae */ /* 0x0001e2000e901d64 */
[----:B------:R-:W-:Y:S02]  /*116a0*/  ISETP.GE.AND P0, PT, R6, UR40, PT ;  /* 0x0000002806007c0c */ /* 0x000fe4000bf06270 */
[----:B------:R-:W-:-:S11]  /*116b0*/  MOV R6, R14 ;  /* 0x0000000e00067202 */ /* 0x000fd60000000f00 */
[----:B0-----:R-:W-:Y:S05]  /*116c0*/  WARPSYNC.COLLECTIVE R15, `(.L_x_115) ;  /* 0x000000000f087348 */ /* 0x001fea0003c00000 */
[----:B------:R1:W2:Y:S02]  /*116d0*/  SHFL.IDX P6, R14, R13, R12, R11 ;  /* 0x0000000c0d0e7389 */ /* 0x0002a400000c000b */
[----:B012---:R-:W-:Y:S01]  /*116e0*/  ENDCOLLECTIVE ;  /* 0x000000000000791b */ /* 0x007fe20003800000 */
.L_x_115:
[----:B------:R-:W-:Y:S01]  /*116f0*/  MOV R13, R5 ;  /* 0x00000005000d7202 */ /* 0x000fe20000000f00 */
[----:B------:R-:W-:Y:S01]  /*11700*/  IMAD.MOV.U32 R12, RZ, RZ, 0x4 ;  /* 0x00000004ff0c7424 */ /* 0x000fe200078e00ff */
[----:B------:R-:W-:-:S04]  /*11710*/  @!P0 LEA R14, P1, R37, R14, 0x1 ;  /* 0x0000000e250e8211 */ /* 0x000fc800078208ff */
[----:B------:R-:W-:Y:S01]  /*11720*/  @!P0 MOV R2, R14 ;  /* 0x0000000e00028202 */ /* 0x000fe20000000f00 */
[----:B------:R-:W-:-:S08]  /*11730*/  @!P0 IMAD.X R7, RZ, RZ, R6, P1 ;  /* 0x000000ffff078224 */ /* 0x000fd000008e0606 */
[----:B------:R-:W-:Y:S05]  /*11740*/  WARPSYNC.COLLECTIVE R15, `(.L_x_116) ;  /* 0x000000000f087348 */ /* 0x000fea0003c00000 */
[----:B------:R0:W1:Y:S02]  /*11750*/  SHFL.IDX P6, R14, R13, R12, R11 ;  /* 0x0000000c0d0e7389 */ /* 0x00006400000c000b */
[----:B01----:R-:W-:Y:S01]  /*11760*/  ENDCOLLECTIVE ;  /* 0x000000000000791b */ /* 0x003fe20003800000 */
.L_x_116:
[----:B------:R-:W-:Y:S02]  /*11770*/  VIADD R6, R4, 0x40 ;  /* 0x0000004004067836 */ /* 0x000fe40000000000 */
[----:B------:R-:W-:-:S05]  /*11780*/  @!P0 IMAD.MOV.U32 R3, RZ, RZ, R7 ;  /* 0x000000ffff038224 */ /* 0x000fca00078e0007 */
[----:B------:R-:W-:Y:S01]  /*11790*/  @!PT LDS RZ, [RZ] ;  /* 0x00000000fffff984 */ /* 0x000fe20000000800 */
[----:B------:R-:W-:Y:S01]  /*117a0*/  @!PT LDS RZ, [RZ] ;  /* 0x00000000fffff984 */ /* 0x000fe20000000800 */
[----:B------:R-:W-:Y:S01]  /*117b0*/  @!PT LDS RZ, [RZ] ;  /* 0x00000000fffff984 */ /* 0x000fe20000000800 */
[----:B------:R0:W-:Y:S04]  /*117c0*/  @!P0 LDGSTS.E.BYPASS.LTC128B.128 [R20+0x15c00], desc[UR36][R2.64], !P2 ;  /* 0x15c0000002148fae */ /* 0x0001e8000d101d64 */
[----:B------:R0:W-:Y:S01]  /*117d0*/  @!P0 LDGSTS.E.BYPASS.LTC128B.128 [R20+0x19c00], desc[UR36][R2.64+0x80], !P3 ;  /* 0x19c0008002148fae */ /* 0x0001e2000d901d64 */
[----:B------:R-:W-:-:S03]  /*117e0*/  MOV R13, R0 ;  /* 0x00000000000d7202 */ /* 0x000fc60000000f00 */
[----:B------:R0:W-:Y:S04]  /*117f0*/  @!P0 LDGSTS.E.BYPASS.LTC128B.128 [R20+0x1dc00], desc[UR36][R2.64+0x100], !P4 ;  /* 0x1dc0010002148fae */ /* 0x0001e8000e101d64 */
[----:B------:R0:W-:Y:S01]  /*11800*/  @!P0 LDGSTS.E.BYPASS.LTC128B.128 [R20+0x21c00], desc[UR36][R2.64+0x180], !P5 ;  /* 0x21c0018002148fae */ /* 0x0001e2000e901d64 */
[----:B------:R-:W-:Y:S01]  /*11810*/  ISETP.GE.AND P0, PT, R6, UR40, PT ;  /* 0x0000002806007c0c */ /* 0x000fe2000bf06270 */
[----:B------:R-:W-:-:S12]  /*11820*/  IMAD.MOV.U32 R6, RZ, RZ, R14 ;  /* 0x000000ffff067224 */ /* 0x000fd800078e000e */
[----:B0-----:R-:W-:Y:S05]  /*11830*/  WARPSYNC.COLLECTIVE R15, `(.L_x_117) ;  /* 0x000000000f087348 */ /* 0x001fea0003c00000 */
[----:B------:R1:W2:Y:S02]  /*11840*/  SHFL.IDX P6, R14, R13, R12, R11 ;  /* 0x0000000c0d0e7389 */ /* 0x0002a400000c000b */
[----:B012---:R-:W-:Y:S01]  /*11850*/  ENDCOLLECTIVE ;  /* 0x000000000000791b */ /* 0x007fe20003800000 */
.L_x_117:
[----:B------:R-:W-:Y:S01]  /*11860*/  IMAD.MOV.U32 R13, RZ, RZ, R5 ;  /* 0x000000ffff0d7224 */ /* 0x000fe200078e0005 */
[----:B------:R-:W-:Y:S02]  /*11870*/  MOV R12, 0x5 ;  /* 0x00000005000c7802 */ /* 0x000fe40000000f00 */
[----:B------:R-:W-:-:S05]  /*11880*/  @!P0 LEA R14, P1, R37, R14, 0x1 ;  /* 0x0000000e250e8211 */ /* 0x000fca00078208ff */
[----:B------:R-:W-:-:S08]  /*11890*/  @!P0 IMAD.MOV.U32 R2, RZ, RZ, R14 ;  /* 0x000000ffff028224 */ /* 0x000fd000078e000e */
[----:B------:R-:W-:Y:S05]  /*118a0*/  WARPSYNC.COLLECTIVE R15, `(.L_x_118) ;  /* 0x000000000f087348 */ /* 0x000fea0003c00000 */
[----:B------:R0:W1:Y:S02]  /*118b0*/  SHFL.IDX P6, R14, R13, R12, R11 ;  /* 0x0000000c0d0e7389 */ /* 0x00006400000c000b */
[----:B01----:R-:W-:Y:S01]  /*118c0*/  ENDCOLLECTIVE ;  /* 0x000000000000791b */ /* 0x003fe20003800000 */
.L_x_118:
        /* <DEDUP_REMOVED lines=16> */
.L_x_119:
        /* <DEDUP_REMOVED lines=9> */
.L_x_120:
        /* <DEDUP_REMOVED lines=14> */
.L_x_121:
[----:B------:R-:W-:Y:S01]  /*11b40*/  IMAD.MOV.U32 R13, RZ, RZ, R5 ;  /* 0x000000ffff0d7224 */ /* 0x000fe200078e0005 */
[----:B------:R-:W-:Y:S02]  /*11b50*/  MOV R12, 0x7 ;  /* 0x00000007000c7802 */ /* 0x000fe40000000f00 */
[----:B------:R-:W-:-:S04]  /*11b60*/  @!P0 LEA R14, P1, R37, R14, 0x1 ;  /* 0x0000000e250e8211 */ /* 0x000fc800078208ff */
[----:B------:R-:W-:Y:S01]  /*11b70*/  @!P0 MOV R2, R14 ;  /* 0x0000000e00028202 */ /* 0x000fe20000000f00 */
[----:B------:R-:W-:-:S08]  /*11b80*/  @!P0 IMAD.X R7, RZ, RZ, R6, P1 ;  /* 0x000000ffff078224 */ /* 0x000fd000008e0606 */
[----:B------:R-:W-:Y:S05]  /*11b90*/  WARPSYNC.COLLECTIVE R15, `(.L_x_122) ;  /* 0x000000000f087348 */ /* 0x000fea0003c00000 */
[----:B------:R0:W1:Y:S02]  /*11ba0*/  SHFL.IDX P6, R14, R13, R12, R11 ;  /* 0x0000000c0d0e7389 */ /* 0x00006400000c000b */
[----:B01----:R-:W-:Y:S01]  /*11bb0*/  ENDCOLLECTIVE ;  /* 0x000000000000791b */ /* 0x003fe20003800000 */
.L_x_122:
        /* <DEDUP_REMOVED lines=9> */
[----:B------:R-:W-:-:S07]  /*11c50*/  IMAD.MOV.U32 R6, RZ, RZ, R14 ;  /* 0x000000ffff067224 */ /* 0x000fce00078e000e */
[----:B0-----:R-:W-:Y:S05]  /*11c60*/  WARPSYNC.COLLECTIVE R15, `(.L_x_123) ;  /* 0x000000000f087348 */ /* 0x001fea0003c00000 */
[----:B------:R1:W2:Y:S02]  /*11c70*/  SHFL.IDX P6, R14, R13, R12, R11 ;  /* 0x0000000c0d0e7389 */ /* 0x0002a400000c000b */
[----:B012---:R-:W-:Y:S01]  /*11c80*/  ENDCOLLECTIVE ;  /* 0x000000000000791b */ /* 0x007fe20003800000 */
.L_x_123:
[----:B------:R-:W-:Y:S05]  /*11c90*/  BRA `(.L_x_124) ;  /* 0xffffffcc00e47947 */ /* 0x000fea000383ffff */
.L_x_56:
[----:B0-----:R-:W-:-:S04]  /*11ca0*/  MOV R3, UR39 ;  /* 0x0000002700037c02 */ /* 0x001fc80008000f00 */
[----:B------:R0:W1:Y:S03]  /*11cb0*/  SYNCS.PHASECHK.TRANS64.TRYWAIT P0, [R3+URZ+0x38820], R0 ;  /* 0x03882000030075a7 */ /* 0x000066000800017f */
[----:B-1----:R-:W-:Y:S05]  /*11cc0*/  @!P0 NANOSLEEP.SYNCS 0x989680 ;  /* 0x009896800000895d */ /* 0x002fea0003900000 */
[----:B------:R-:W1:Y:S02]  /*11cd0*/  @!P0 SYNCS.PHASECHK.TRANS64 P0, [R3+URZ+0x38820], R0 ;  /* 0x03882000030085a7 */ /* 0x000e64000800007f */
[----:B-1----:R-:W-:Y:S05]  /*11ce0*/  @!P0 BRA `(.L_x_56) ;  /* 0xfffffffc00ec8947 */ /* 0x002fea000383ffff */
[----:B------:R-:W-:Y:S05]  /*11cf0*/  BRA `(.L_x_125) ;  /* 0xffffffd000247947 */ /* 0x000fea000383ffff */
.L_x_60:
[----:B0-----:R0:W1:Y:S02]  /*11d00*/  SYNCS.PHASECHK.TRANS64.TRYWAIT P0, [R7+URZ+0x38840], R0 ;  /* 0x03884000070075a7 */ /* 0x001064000800017f */
[----:B-1----:R-:W-:Y:S05]  /*11d10*/  @!P0 NANOSLEEP.SYNCS 0x989680 ;  /* 0x009896800000895d */ /* 0x002fea0003900000 */
[----:B------:R-:W1:Y:S02]  /*11d20*/  @!P0 SYNCS.PHASECHK.TRANS64 P0, [R7+URZ+0x38840], R0 ;  /* 0x03884000070085a7 */ /* 0x000e64000800007f */
[----:B-1----:R-:W-:Y:S05]  /*11d30*/  @!P0 BRA `(.L_x_60) ;  /* 0xfffffffc00f08947 */ /* 0x002fea000383ffff */
[----:B------:R-:W-:Y:S05]  /*11d40*/  BRA `(.L_x_126) ;  /* 0xffffffd000d47947 */ /* 0x000fea000383ffff */
.L_x_61:
[----:B------:R-:W-:Y:S01]  /*11d50*/  BSSY B1, `(.L_x_127) ;  /* 0x0000008000017945 */ /* 0x000fe20003800000 */
[----:B------:R-:W-:Y:S01]  /*11d60*/  IMAD.MOV.U32 R13, RZ, RZ, R23 ;  /* 0x000000ffff0d7224 */ /* 0x000fe200078e0017 */
[----:B------:R-:W-:Y:S01]  /*11d70*/  MOV R11, 0x181f ;  /* 0x0000181f000b7802 */ /* 0x000fe20000000f00 */
[----:B------:R-:W-:Y:S02]  /*11d80*/  IMAD.MOV.U32 R12, RZ, RZ, RZ ;  /* 0x000000ffff0c7224 */ /* 0x000fe400078e00ff */
[----:B------:R-:W-:-:S07]  /*11d90*/  IMAD.MOV.U32 R15, RZ, RZ, -0x1 ;  /* 0xffffffffff0f7424 */ /* 0x000fce00078e00ff */
[----:B------:R-:W-:Y:S05]  /*11da0*/  WARPSYNC.COLLECTIVE R15, `(.L_x_128) ;  /* 0x000000000f087348 */ /* 0x000fea0003c00000 */
[----:B------:R0:W1:Y:S02]  /*11db0*/  SHFL.IDX P6, R14, R13, R12, R11 ;  /* 0x0000000c0d0e7389 */ /* 0x00006400000c000b */
[----:B01----:R-:W-:Y:S01]  /*11dc0*/  ENDCOLLECTIVE ;  /* 0x000000000000791b */ /* 0x003fe20003800000 */
.L_x_128:
[----:B------:R-:W-:Y:S05]  /*11dd0*/  BSYNC B1 ;  /* 0x0000000000017941 */ /* 0x000fea0003800000 */
.L_x_127:
[----:B------:R-:W-:Y:S01]  /*11de0*/  MOV R13, R9 ;  /* 0x00000009000d7202 */ /* 0x000fe20000000f00 */
[----:B------:R-:W-:Y:S01]  /*11df0*/  IMAD.MOV.U32 R12, RZ, RZ, RZ ;  /* 0x000000ffff0c7224 */ /* 0x000fe200078e00ff */
[----:B------:R-:W-:Y:S01]  /*11e00*/  MOV R15, 0xffffffff ;  /* 0xffffffff000f7802 */ /* 0x000fe20000000f00 */
[----:B------:R-:W-:Y:S01]  /*11e10*/  IMAD.MOV.U32 R11, RZ, RZ, 0x181f ;  /* 0x0000181fff0b7424 */ /* 0x000fe200078e00ff */
[----:B------:R-:W-:Y:S01]  /*11e20*/  LEA R20, R20, UR39, 0x1 ;  /* 0x0000002714147c11 */ /* 0x000fe2000f8e08ff */
[----:B------:R-:W-:Y:S02]  /*11e30*/  IMAD.MOV.U32 R3, RZ, RZ, R14 ;  /* 0x000000ffff037224 */ /* 0x000fe400078e000e */
[----:B------:R-:W-:-:S07]  /*11e40*/  IMAD.SHL.U32 R0, R37, 0x2, RZ ;  /* 0x0000000225007824 */ /* 0x000fce00078e00ff */
[----:B------:R-:W-:Y:S05]  /*11e50*/  WARPSYNC.COLLECTIVE R15, `(.L_x_129) ;  /* 0x000000000f087348 */ /* 0x000fea0003c00000 */
[----:B------:R0:W1:Y:S02]  /*11e60*/  SHFL.IDX P6, R14, R13, R12, R11 ;  /* 0x0000000c0d0e7389 */ /* 0x00006400000c000b */
[----:B01----:R-:W-:Y:S01]  /*11e70*/  ENDCOLLECTIVE ;  /* 0x000000000000791b */ /* 0x003fe20003800000 */
.L_x_129:
[----:B------:R-:W-:Y:S01]  /*11e80*/  MOV R13, R23 ;  /* 0x00000017000d7202 */ /* 0x000fe20000000f00 */
[----:B------:R-:W-:Y:S01]  /*11e90*/  IMAD.MOV.U32 R12, RZ, RZ, 0x1 ;  /* 0x00000001ff0c7424 */ /* 0x000fe200078e00ff */
[----:B------:R-:W-:-:S13]  /*11ea0*/  IADD3 R2, P0, R14, R0, RZ ;  /* 0x000000000e027210 */ /* 0x000fda0007f1e0ff */
[----:B------:R-:W-:Y:S05]  /*11eb0*/  WARPSYNC.COLLECTIVE R15, `(.L_x_130) ;  /* 0x000000000f087348 */ /* 0x000fea0003c00000 */
[----:B------:R0:W1:Y:S02]  /*11ec0*/  SHFL.IDX P6, R14, R13, R12, R11 ;  /* 0x0000000c0d0e7389 */ /* 0x00006400000c000b */
[----:B01----:R-:W-:Y:S01]  /*11ed0*/  ENDCOLLECTIVE ;  /* 0x000000000000791b */ /* 0x003fe20003800000 */
.L_x_130:
[----:B------:R-:W-:-:S05]  /*11ee0*/  IMAD.X R3, RZ, RZ, R3, P0 ;  /* 0x000000ffff037224 */ /* 0x000fca00000e0603 */
[----:B------:R-:W-:Y:S01]  /*11ef0*/  @!PT LDS RZ, [RZ] ;  /* 0x00000000fffff984 */ /* 0x000fe20000000800 */
[----:B------:R-:W-:Y:S01]  /*11f00*/  @!PT LDS RZ, [RZ] ;  /* 0x00000000fffff984 */ /* 0x000fe20000000800 */
[----:B------:R-:W-:Y:S01]  /*11f10*/  @!PT LDS RZ, [RZ] ;  /* 0x00000000fffff984 */ /* 0x000fe20000000800 */
[----:B------:R0:W-:Y:S04]  /*11f20*/  LDGSTS.E.BYPASS.LTC128B.128 [R20+0x24400], desc[UR36][R2.64], !P4 ;  /* 0x2440000002147fae */ /* 0x0001e8000e101d64 */
[----:B------:R0:W-:Y:S01]  /*11f30*/  LDGSTS.E.BYPASS.LTC128B.128 [R20+0x26c00], desc[UR36][R2.64+0x80], !P3 ;  /* 0x26c0008002147fae */ /* 0x0001e2000d901d64 */
[----:B------:R-:W-:-:S03]  /*11f40*/  MOV R13, R9 ;  /* 0x00000009000d7202 */ /* 0x000fc60000000f00 */
[----:B------:R0:W-:Y:S04]  /*11f50*/  LDGSTS.E.BYPASS.LTC128B.128 [R20+0x29400], desc[UR36][R2.64+0x100], !P2 ;  /* 0x2940010002147fae */ /* 0x0001e8000d101d64 */
[----:B------:R0:W-:Y:S01]  /*11f60*/  LDGSTS.E.BYPASS.LTC128B.128 [R20+0x2bc00], desc[UR36][R2.64+0x180], !P1 ;  /* 0x2bc0018002147fae */ /* 0x0001e2000c901d64 */
[----:B------:R-:W-:-:S07]  /*11f70*/  IMAD.MOV.U32 R35, RZ, RZ, R14 ;  /* 0x000000ffff237224 */ /* 0x000fce00078e000e */
[----:B0-----:R-:W-:Y:S05]  /*11f80*/  WARPSYNC.COLLECTIVE R15, `(.L_x_131) ;  /* 0x000000000f087348 */ /* 0x001fea0003c00000 */
[----:B------:R1:W2:Y:S02]  /*11f90*/  SHFL.IDX P6, R14, R13, R12, R11 ;  /* 0x0000000c0d0e7389 */ /* 0x0002a400000c000b */
[----:B012---:R-:W-:Y:S01]  /*11fa0*/  ENDCOLLECTIVE ;  /* 0x000000000000791b */ /* 0x007fe20003800000 */
.L_x_131:
[----:B------:R-:W-:Y:S01]  /*11fb0*/  IMAD.MOV.U32 R13, RZ, RZ, R23 ;  /* 0x000000ffff0d7224 */ /* 0x000fe200078e0017 */
[----:B------:R-:W-:Y:S02]  /*11fc0*/  MOV R12, 0x2 ;  /* 0x00000002000c7802 */ /* 0x000fe40000000f00 */
[----:B------:R-:W-:-:S13]  /*11fd0*/  IADD3 R2, P0, R14, R0, RZ ;  /* 0x000000000e027210 */ /* 0x000fda0007f1e0ff */
[----:B------:R-:W-:Y:S05]  /*11fe0*/  WARPSYNC.COLLECTIVE R15, `(.L_x_132) ;  /* 0x000000000f087348 */ /* 0x000fea0003c00000 */
[----:B------:R0:W1:Y:S02]  /*11ff0*/  SHFL.IDX P6, R14, R13, R12, R11 ;  /* 0x0000000c0d0e7389 */ /* 0x00006400000c000b */
[----:B01----:R-:W-:Y:S01]  /*12000*/  ENDCOLLECTIVE ;  /* 0x000000000000791b */ /* 0x003fe20003800000 */
.L_x_132:
[----:B------:R-:W-:-:S05]  /*12010*/  IMAD.X R3, RZ, RZ, R35, P0 ;  /* 0x000000ffff037224 */ /* 0x000fca00000e0623 */
[----:B------:R-:W-:Y:S01]  /*12020*/  @!PT LDS RZ, [RZ] ;  /* 0x00000000fffff984 */ /* 0x000fe20000000800 */
[----:B------:R-:W-:Y:S01]  /*12030*/  @!PT LDS RZ, [RZ] ;  /* 0x00000000fffff984 */ /* 0x000fe20000000800 */
[----:B------:R-:W-:Y:S01]  /*12040*/  @!PT LDS RZ, [RZ] ;  /* 0x00000000fffff984 */ /* 0x000fe20000000800 */
[----:B------:R0:W-:Y:S04]  /*12050*/  LDGSTS.E.BYPASS.LTC128B.128 [R20+0x24c00], desc[UR36][R2.64], !P4 ;  /* 0x24c0000002147fae */ /* 0x0001e8000e101d64 */
[----:B------:R0:W-:Y:S01]  /*12060*/  LDGSTS.E.BYPASS.LTC128B.128 [R20+0x27400], desc[UR36][R2.64+0x80], !P3 ;  /* 0x2740008002147fae */ /* 0x0001e2000d901d64 */
[----:B------:R-:W-:-:S03]  /*12070*/  IMAD.MOV.U32 R13, RZ, RZ, R9 ;  /* 0x000000ffff0d7224 */ /* 0x000fc600078e0009 */
[----:B------:R0:W-:Y:S04]  /*12080*/  LDGSTS.E.BYPASS.LTC128B.128 [R20+0x29c00], desc[UR36][R2.64+0x100], !P2 ;  /* 0x29c0010002147fae */ /* 0x0001e8000d101d64 */
[----:B------:R0:W-:Y:S01]  /*12090*/  LDGSTS.E.BYPASS.LTC128B.128 [R20+0x2c400], desc[UR36][R2.64+0x180], !P1 ;  /* 0x2c40018002147fae */ /* 0x0001e2000c901d64 */
[----:B------:R-:W-:-:S07]  /*120a0*/  IMAD.MOV.U32 R35, RZ, RZ, R14 ;  /* 0x000000ffff237224 */ /* 0x000fce00078e000e */
[----:B0-----:R-:W-:Y:S05]  /*120b0*/  WARPSYNC.COLLECTIVE R15, `(.L_x_133) ;  /* 0x000000000f087348 */ /* 0x001fea0003c00000 */
[----:B------:R1:W2:Y:S02]  /*120c0*/  SHFL.IDX P6, R14, R13, R12, R11 ;  /* 0x0000000c0d0e7389 */ /* 0x0002a400000c000b */
[----:B012---:R-:W-:Y:S01]  /*120d0*/  ENDCOLLECTIVE ;  /* 0x000000000000791b */ /* 0x007fe20003800000 */
.L_x_133:
[----:B------:R-:W-:Y:S02]  /*120e0*/  IMAD.MOV.U32 R13, RZ, RZ, R23 ;  /* 0x000000ffff0d7224 */ /* 0x000fe400078e0017 */
[----:B------:R-:W-:Y:S01]  /*120f0*/  IMAD.MOV.U32 R12, RZ, RZ, 0x3 ;  /* 0x00000003ff0c7424 */ /* 0x000fe200078e00ff */
[----:B------:R-:W-:-:S13]  /*12100*/  IADD3 R2, P0, R14, R0, RZ ;  /* 0x000000000e027210 */ /* 0x000fda0007f1e0ff */
[----:B------:R-:W-:Y:S05]  /*12110*/  WARPSYNC.COLLECTIVE R15, `(.L_x_134) ;  /* 0x000000000f087348 */ /* 0x000fea0003c00000 */
[----:B------:R0:W1:Y:S02]  /*12120*/  SHFL.IDX P6, R14, R13, R12, R11 ;  /* 0x0000000c0d0e7389 */ /* 0x00006400000c000b */
[----:B01----:R-:W-:Y:S01]  /*12130*/  ENDCOLLECTIVE ;  /* 0x000000000000791b */ /* 0x003fe20003800000 */
.L_x_134:
[----:B------:R-:W-:-:S05]  /*12140*/  IADD3.X R3, RZ, R35, RZ, P0, !PT ;  /* 0x00000023ff037210 */ /* 0x000fca00007fe4ff */
        /* <DEDUP_REMOVED lines=8> */
[----:B------:R-:W-:-:S07]  /*121d0*/  MOV R35, R14 ;  /* 0x0000000e00237202 */ /* 0x000fce0000000f00 */
[----:B0-----:R-:W-:Y:S05]  /*121e0*/  WARPSYNC.COLLECTIVE R15, `(.L_x_135) ;  /* 0x000000000f087348 */ /* 0x001fea0003c00000 */
[----:B------:R1:W2:Y:S02]  /*121f0*/  SHFL.IDX P6, R14, R13, R12, R11 ;  /* 0x0000000c0d0e7389 */ /* 0x0002a400000c000b */
[----:B012---:R-:W-:Y:S01]  /*12200*/  ENDCOLLECTIVE ;  /* 0x000000000000791b */ /* 0x007fe20003800000 */
.L_x_135:
[----:B------:R-:W-:Y:S01]  /*12210*/  MOV R13, R23 ;  /* 0x00000017000d7202 */ /* 0x000fe20000000f00 */
[----:B------:R-:W-:Y:S01]  /*12220*/  IMAD.MOV.U32 R12, RZ, RZ, 0x4 ;  /* 0x00000004ff0c7424 */ /* 0x000fe200078e00ff */
[----:B------:R-:W-:-:S13]  /*12230*/  IADD3 R2, P0, R14, R0, RZ ;  /* 0x000000000e027210 */ /* 0x000fda0007f1e0ff */
[----:B------:R-:W-:Y:S05]  /*12240*/  WARPSYNC.COLLECTIVE R15, `(.L_x_136) ;  /* 0x000000000f087348 */ /* 0x000fea0003c00000 */
[----:B------:R0:W1:Y:S02]  /*12250*/  SHFL.IDX P6, R14, R13, R12, R11 ;  /* 0x0000000c0d0e7389 */ /* 0x00006400000c000b */
[----:B01----:R-:W-:Y:S01]  /*12260*/  ENDCOLLECTIVE ;  /* 0x000000000000791b */ /* 0x003fe20003800000 */
.L_x_136:
        /* <DEDUP_REMOVED lines=13> */
.L_x_137:
[----:B------:R-:W-:Y:S05]  /*12340*/  BRA `(.L_x_138) ;  /* 0xffffffd000547947 */ /* 0x000fea000383ffff */
.L_x_66:
[----:B0-----:R0:W1:Y:S02]  /*12350*/  SYNCS.PHASECHK.TRANS64.TRYWAIT P0, [R7+URZ+0x38860], R2 ;  /* 0x03886002070075a7 */ /* 0x001064000800017f */
[----:B-1----:R-:W-:Y:S05]  /*12360*/  @!P0 NANOSLEEP.SYNCS 0x989680 ;  /* 0x009896800000895d */ /* 0x002fea0003900000 */
[----:B------:R-:W1:Y:S02]  /*12370*/  @!P0 SYNCS.PHASECHK.TRANS64 P0, [R7+URZ+0x38860], R2 ;  /* 0x03886002070085a7 */ /* 0x000e64000800007f */
[----:B-1----:R-:W-:Y:S05]  /*12380*/  @!P0 BRA `(.L_x_66) ;  /* 0xfffffffc00f08947 */ /* 0x002fea000383ffff */
[----:B------:R-:W-:Y:S05]  /*12390*/  BRA `(.L_x_139) ;  /* 0xffffffd000bc7947 */ /* 0x000fea000383ffff */
.L_x_67:
[----:B------:R-:W-:Y:S01]  /*123a0*/  BSSY B1, `(.L_x_140) ;  /* 0x0000008000017945 */ /* 0x000fe20003800000 */
[----:B------:R-:W-:Y:S01]  /*123b0*/  IMAD.MOV.U32 R13, RZ, RZ, R18 ;  /* 0x000000ffff0d7224 */ /* 0x000fe200078e0012 */
[----:B------:R-:W-:Y:S01]  /*123c0*/  MOV R11, 0x181f ;  /* 0x0000181f000b7802 */ /* 0x000fe20000000f00 */
[----:B------:R-:W-:Y:S02]  /*123d0*/  IMAD.MOV.U32 R12, RZ, RZ, RZ ;  /* 0x000000ffff0c7224 */ /* 0x000fe400078e00ff */
[----:B------:R-:W-:-:S07]  /*123e0*/  IMAD.MOV.U32 R15, RZ, RZ, -0x1 ;  /* 0xffffffffff0f7424 */ /* 0x000fce00078e00ff */
[----:B0-----:R-:W-:Y:S05]  /*123f0*/  WARPSYNC.COLLECTIVE R15, `(.L_x_141) ;  /* 0x000000000f087348 */ /* 0x001fea0003c00000 */
[----:B------:R1:W2:Y:S02]  /*12400*/  SHFL.IDX P6, R14, R13, R12, R11 ;  /* 0x0000000c0d0e7389 */ /* 0x0002a400000c000b */
[----:B012---:R-:W-:Y:S01]  /*12410*/  ENDCOLLECTIVE ;  /* 0x000000000000791b */ /* 0x007fe20003800000 */
.L_x_141:
[----:B------:R-:W-:Y:S05]  /*12420*/  BSYNC B1 ;  /* 0x0000000000017941 */ /* 0x000fea0003800000 */
.L_x_140:
[----:B------:R-:W-:Y:S01]  /*12430*/  MOV R13, R17 ;  /* 0x00000011000d7202 */ /* 0x000fe20000000f00 */
[----:B------:R-:W-:Y:S01]  /*12440*/  IMAD.MOV.U32 R12, RZ, RZ, RZ ;  /* 0x000000ffff0c7224 */ /* 0x000fe200078e00ff */
[----:B------:R-:W-:Y:S01]  /*12450*/  MOV R15, 0xffffffff ;  /* 0xffffffff000f7802 */ /* 0x000fe20000000f00 */
[----:B------:R-:W-:Y:S01]  /*12460*/  IMAD.MOV.U32 R11, RZ, RZ, 0x181f ;  /* 0x0000181fff0b7424 */ /* 0x000fe200078e00ff */
[----:B------:R-:W-:Y:S01]  /*12470*/  LEA R6, R6, UR39, 0x1 ;  /* 0x0000002706067c11 */ /* 0x000fe2000f8e08ff */
[----:B------:R-:W-:-:S07]  /*12480*/  IMAD.MOV.U32 R3, RZ, RZ, R14 ;  /* 0x000000ffff037224 */ /* 0x000fce00078e000e */
[----:B------:R-:W-:Y:S05]  /*12490*/  WARPSYNC.COLLECTIVE R15, `(.L_x_142) ;  /* 0x000000000f087348 */ /* 0x000fea0003c00000 */
[----:B------:R0:W1:Y:S02]  /*124a0*/  SHFL.IDX P6, R14, R13, R12, R11 ;  /* 0x0000000c0d0e7389 */ /* 0x00006400000c000b */
[----:B01----:R-:W-:Y:S01]  /*124b0*/  ENDCOLLECTIVE ;  /* 0x000000000000791b */ /* 0x003fe20003800000 */
.L_x_142:
[----:B------:R-:W-:Y:S01]  /*124c0*/  IMAD.MOV.U32 R13, RZ, RZ, R18 ;  /* 0x000000ffff0d7224 */ /* 0x000fe200078e0012 */
[----:B------:R-:W-:Y:S02]  /*124d0*/  MOV R12, 0x1 ;  /* 0x00000001000c7802 */ /* 0x000fe40000000f00 */
[----:B------:R-:W-:-:S13]  /*124e0*/  IADD3 R2, P0, R14, R0, RZ ;  /* 0x000000000e027210 */ /* 0x000fda0007f1e0ff */
[----:B------:R-:W-:Y:S05]  /*124f0*/  WARPSYNC.COLLECTIVE R15, `(.L_x_143) ;  /* 0x000000000f087348 */ /* 0x000fea0003c00000 */
[----:B------:R0:W1:Y:S02]  /*12500*/  SHFL.IDX P6, R14, R13, R12, R11 ;  /* 0x0000000c0d0e7389 */ /* 0x00006400000c000b */
[----:B01----:R-:W-:Y:S01]  /*12510*/  ENDCOLLECTIVE ;  /* 0x000000000000791b */ /* 0x003fe20003800000 */
.L_x_143:
[----:B------:R-:W-:Y:S01]  /*12520*/  IMAD.X R3, RZ, RZ, R3, P0 ;  /* 0x000000ffff037224 */ /* 0x000fe200000e0603 */
[----:B------:R-:W-:Y:S01]  /*12530*/  ISETP.LT.OR P0, PT, R9, 0x1, P4 ;  /* 0x000000010900780c */ /* 0x000fe20002701670 */
[----:B------:R-:W-:-:S12]  /*12540*/  IMAD.MOV.U32 R13, RZ, RZ, R17 ;  /* 0x000000ffff0d7224 */ /* 0x000fd800078e0011 */
        /* <DEDUP_REMOVED lines=8> */
[----:B------:R-:W-:-:S13]  /*125d0*/  ISETP.LT.OR P0, PT, R9, 0x1, P1 ;  /* 0x000000010900780c */ /* 0x000fda0000f01670 */
[----:B------:R0:W-:Y:S02]  /*125e0*/  LDGSTS.E.BYPASS.LTC128B.128 [R6+0x7c00], desc[UR36][R2.64+0x180], !P0 ;  /* 0x07c0018002067fae */ /* 0x0001e4000c101d64 */
[----:B0-----:R-:W-:-:S07]  /*125f0*/  IMAD.MOV.U32 R3, RZ, RZ, R14 ;  /* 0x000000ffff037224 */ /* 0x001fce00078e000e */
[----:B------:R-:W-:Y:S05]  /*12600*/  WARPSYNC.COLLECTIVE R15, `(.L_x_144) ;  /* 0x000000000f087348 */ /* 0x000fea0003c00000 */
[----:B------:R0:W1:Y:S02]  /*12610*/  SHFL.IDX P6, R14, R13, R12, R11 ;  /* 0x0000000c0d0e7389 */ /* 0x00006400000c000b */
[----:B01----:R-:W-:Y:S01]  /*12620*/  ENDCOLLECTIVE ;  /* 0x000000000000791b */ /* 0x003fe20003800000 */
.L_x_144:
[----:B------:R-:W-:Y:S02]  /*12630*/  IMAD.MOV.U32 R13, RZ, RZ, R18 ;  /* 0x000000ffff0d7224 */ /* 0x000fe400078e0012 */
[----:B------:R-:W-:Y:S01]  /*12640*/  IMAD.MOV.U32 R12, RZ, RZ, 0x2 ;  /* 0x00000002ff0c7424 */ /* 0x000fe200078e00ff */
[----:B------:R-:W-:-:S13]  /*12650*/  IADD3 R2, P0, R14, R0, RZ ;  /* 0x000000000e027210 */ /* 0x000fda0007f1e0ff */
[----:B------:R-:W-:Y:S05]  /*12660*/  WARPSYNC.COLLECTIVE R15, `(.L_x_145) ;  /* 0x000000000f087348 */ /* 0x000fea0003c00000 */
[----:B------:R0:W1:Y:S02]  /*12670*/  SHFL.IDX P6, R14, R13, R12, R11 ;  /* 0x0000000c0d0e7389 */ /* 0x00006400000c000b */
[----:B01----:R-:W-:Y:S01]  /*12680*/  ENDCOLLECTIVE ;  /* 0x000000000000791b */ /* 0x003fe20003800000 */
.L_x_145:
[----:B------:R-:W-:Y:S02]  /*12690*/  IADD3.X R3, RZ, R3, RZ, P0, !PT ;  /* 0x00000003ff037210 */ /* 0x000fe400007fe4ff */
        /* <DEDUP_REMOVED lines=12> */
[----:B0-----:R-:W-:-:S07]  /*12760*/  MOV R3, R14 ;  /* 0x0000000e00037202 */ /* 0x001fce0000000f00 */
[----:B------:R-:W-:Y:S05]  /*12770*/  WARPSYNC.COLLECTIVE R15, `(.L_x_146) ;  /* 0x000000000f087348 */ /* 0x000fea0003c00000 */
[----:B------:R0:W1:Y:S02]  /*12780*/  SHFL.IDX P6, R14, R13, R12, R11 ;  /* 0x0000000c0d0e7389 */ /* 0x00006400000c000b */
[----:B01----:R-:W-:Y:S01]  /*12790*/  ENDCOLLECTIVE ;  /* 0x000000000000791b */ /* 0x003fe20003800000 */
.L_x_146:
[----:B------:R-:W-:Y:S01]  /*127a0*/  MOV R13, R18 ;  /* 0x00000012000d7202 */ /* 0x000fe20000000f00 */
[----:B------:R-:W-:Y:S01]  /*127b0*/  IMAD.MOV.U32 R12, RZ, RZ, 0x3 ;  /* 0x00000003ff0c7424 */ /* 0x000fe200078e00ff */
[----:B------:R-:W-:-:S13]  /*127c0*/  IADD3 R2, P0, R14, R0, RZ ;  /* 0x000000000e027210 */ /* 0x000fda0007f1e0ff */
[----:B------:R-:W-:Y:S05]  /*127d0*/  WARPSYNC.COLLECTIVE R15, `(.L_x_147) ;  /* 0x000000000f087348 */ /* 0x000fea0003c00000 */
[----:B------:R0:W1:Y:S02]  /*127e0*/  SHFL.IDX P6, R14, R13, R12, R11 ;  /* 0x0000000c0d0e7389 */ /* 0x00006400000c000b */
[----:B01----:R-:W-:Y:S01]  /*127f0*/  ENDCOLLECTIVE ;  /* 0x000000000000791b */ /* 0x003fe20003800000 */
.L_x_147:
[----:B------:R-:W-:Y:S01]  /*12800*/  IMAD.X R3, RZ, RZ, R3, P0 ;  /* 0x000000ffff037224 */ /* 0x000fe200000e0603 */
[----:B------:R-:W-:Y:S02]  /*12810*/  ISETP.LT.OR P0, PT, R9, 0x21, P4 ;  /* 0x000000210900780c */ /* 0x000fe40002701670 */
[----:B------:R-:W-:-:S11]  /*12820*/  MOV R13, R17 ;  /* 0x00000011000d7202 */ /* 0x000fd60000000f00 */
        /* <DEDUP_REMOVED lines=14> */
.L_x_148:
[----:B------:R-:W-:Y:S01]  /*12910*/  IMAD.MOV.U32 R13, RZ, RZ, R18 ;  /* 0x000000ffff0d7224 */ /* 0x000fe200078e0012 */
[----:B------:R-:W-:Y:S02]  /*12920*/  MOV R12, 0x4 ;  /* 0x00000004000c7802 */ /* 0x000fe40000000f00 */
[----:B------:R-:W-:-:S13]  /*12930*/  IADD3 R2, P0, R14, R0, RZ ;  /* 0x000000000e027210 */ /* 0x000fda0007f1e0ff */
[----:B------:R-:W-:Y:S05]  /*12940*/  WARPSYNC.COLLECTIVE R15, `(.L_x_149) ;  /* 0x000000000f087348 */ /* 0x000fea0003c00000 */
[----:B------:R0:W1:Y:S02]  /*12950*/  SHFL.IDX P6, R14, R13, R12, R11 ;  /* 0x0000000c0d0e7389 */ /* 0x00006400000c000b */
[----:B01----:R-:W-:Y:S01]  /*12960*/  ENDCOLLECTIVE ;  /* 0x000000000000791b */ /* 0x003fe20003800000 */
.L_x_149:
[----:B------:R-:W-:Y:S01]  /*12970*/  IMAD.X R3, RZ, RZ, R3, P0 ;  /* 0x000000ffff037224 */ /* 0x000fe200000e0603 */
[----:B------:R-:W-:Y:S01]  /*12980*/  ISETP.LT.OR P0, PT, R9, 0x31, P4 ;  /* 0x000000310900780c */ /* 0x000fe20002701670 */
[----:B------:R-:W-:-:S12]  /*12990*/  IMAD.MOV.U32 R13, RZ, RZ, R17 ;  /* 0x000000ffff0d7224 */ /* 0x000fd800078e0011 */
[----:B------:R-:W-:Y:S01]  /*129a0*/  @!PT LDS RZ, [RZ] ;  /* 0x00000000fffff984 */ /* 0x000fe20000000800 */
[----:B------:R-:W-:Y:S01]  /*129b0*/  @!PT LDS RZ, [RZ] ;  /* 0x00000000fffff984 */ /* 0x000fe20000000800 */
[----:B------:R-:W-:Y:S01]  /*129c0*/  @!PT LDS RZ, [RZ] ;  /* 0x00000000fffff984 */ /* 0x000fe20000000800 */
[----:B------:R0:W-:Y:S01]  /*129d0*/  LDGSTS.E.BYPASS.LTC128B.128 [R6+0x1c00], desc[UR36][R2.64], !P0 ;  /* 0x01c0000002067fae */ /* 0x0001e2000c101d64 */
[----:B------:R-:W-:Y:S01]  /*129e0*/  ISETP.LT.OR P0, PT, R9, 0x31, P3 ;  /* 0x000000310900780c */ /* 0x000fe20001f01670 */
[----:B------:R-:W-:-:S12]  /*129f0*/  IMAD.MOV.U32 R18, RZ, RZ, R14 ;  /* 0x000000ffff127224 */ /* 0x000fd800078e000e */
[----:B0-----:R-:W-:Y:S05]  /*12a00*/  WARPSYNC.COLLECTIVE R15, `(.L_x_150) ;  /* 0x000000000f087348 */ /* 0x001fea0003c00000 */
[----:B------:R1:W2:Y:S02]  /*12a10*/  SHFL.IDX P6, R14, R13, R12, R11 ;  /* 0x0000000c0d0e7389 */ /* 0x0002a400000c000b */
[----:B012---:R-:W-:Y:S01]  /*12a20*/  ENDCOLLECTIVE ;  /* 0x000000000000791b */ /* 0x007fe20003800000 */
.L_x_150:
        /* <DEDUP_REMOVED lines=8> */
[----:B------:R-:W-:Y:S05]  /*12ab0*/  BRA `(.L_x_151) ;  /* 0xffffffcc00e47947 */ /* 0x000fea000383ffff */
.L_x_73:
[----:B0-----:R0:W1:Y:S02]  /*12ac0*/  SYNCS.PHASECHK.TRANS64.TRYWAIT P0, [R4+URZ+0x38860], R3 ;  /* 0x03886003040075a7 */ /* 0x001064000800017f */
[----:B-1----:R-:W-:Y:S05]  /*12ad0*/  @!P0 NANOSLEEP.SYNCS 0x989680 ;  /* 0x009896800000895d */ /* 0x002fea0003900000 */
[----:B------:R-:W1:Y:S02]  /*12ae0*/  @!P0 SYNCS.PHASECHK.TRANS64 P0, [R4+URZ+0x38860], R3 ;  /* 0x03886003040085a7 */ /* 0x000e64000800007f */
[----:B-1----:R-:W-:Y:S05]  /*12af0*/  @!P0 BRA `(.L_x_73) ;  /* 0xfffffffc00f08947 */ /* 0x002fea000383ffff */
[----:B------:R-:W-:Y:S05]  /*12b00*/  BRA `(.L_x_152) ;  /* 0xffffffd000c47947 */ /* 0x000fea000383ffff */
.L_x_74:
[----:B------:R-:W-:Y:S01]  /*12b10*/  BSSY B0, `(.L_x_153) ;  /* 0x0000008000007945 */ /* 0x000fe20003800000 */
[----:B------:R-:W-:Y:S01]  /*12b20*/  MOV R13, R18 ;  /* 0x00000012000d7202 */ /* 0x000fe20000000f00 */
[----:B------:R-:W-:Y:S01]  /*12b30*/  IMAD.MOV.U32 R12, RZ, RZ, RZ ;  /* 0x000000ffff0c7224 */ /* 0x000fe200078e00ff */
[----:B------:R-:W-:Y:S01]  /*12b40*/  MOV R15, 0xffffffff ;  /* 0xffffffff000f7802 */ /* 0x000fe20000000f00 */
[----:B------:R-:W-:-:S07]  /*12b50*/  IMAD.MOV.U32 R11, RZ, RZ, 0x181f ;  /* 0x0000181fff0b7424 */ /* 0x000fce00078e00ff */
[----:B0-----:R-:W-:Y:S05]  /*12b60*/  WARPSYNC.COLLECTIVE R15, `(.L_x_154) ;  /* 0x000000000f087348 */ /* 0x001fea0003c00000 */
[----:B------:R1:W2:Y:S02]  /*12b70*/  SHFL.IDX P6, R14, R13, R12, R11 ;  /* 0x0000000c0d0e7389 */ /* 0x0002a400000c000b */
[----:B012---:R-:W-:Y:S01]  /*12b80*/  ENDCOLLECTIVE ;  /* 0x000000000000791b */ /* 0x007fe20003800000 */
.L_x_154:
[----:B------:R-:W-:Y:S05]  /*12b90*/  BSYNC B0 ;  /* 0x0000000000007941 */ /* 0x000fea0003800000 */
.L_x_153:
[----:B------:R-:W-:Y:S01]  /*12ba0*/  IMAD.MOV.U32 R13, RZ, RZ, R17 ;  /* 0x000000ffff0d7224 */ /* 0x000fe200078e0011 */
[----:B------:R-:W-:Y:S01]  /*12bb0*/  MOV R12, RZ ;  /* 0x000000ff000c7202 */ /* 0x000fe20000000f00 */
[----:B------:R-:W-:Y:S01]  /*12bc0*/  IMAD.MOV.U32 R11, RZ, RZ, 0x181f ;  /* 0x0000181fff0b7424 */ /* 0x000fe200078e00ff */
[----:B------:R-:W-:Y:S01]  /*12bd0*/  SHF.L.U32 R6, R37, 0x1, RZ ;  /* 0x0000000125067819 */ /* 0x000fe200000006ff */
[----:B------:R-:W-:Y:S02]  /*12be0*/  IMAD.MOV.U32 R15, RZ, RZ, -0x1 ;  /* 0xffffffffff0f7424 */ /* 0x000fe400078e00ff */
[----:B------:R-:W-:-:S07]  /*12bf0*/  IMAD.MOV.U32 R0, RZ, RZ, R14 ;  /* 0x000000ffff007224 */ /* 0x000fce00078e000e */
[----:B------:R-:W-:Y:S05]  /*12c00*/  WARPSYNC.COLLECTIVE R15, `(.L_x_155) ;  /* 0x000000000f087348 */ /* 0x000fea0003c00000 */
[----:B------:R0:W1:Y:S02]  /*12c10*/  SHFL.IDX P6, R14, R13, R12, R11 ;  /* 0x0000000c0d0e7389 */ /* 0x00006400000c000b */
[----:B01----:R-:W-:Y:S01]  /*12c20*/  ENDCOLLECTIVE ;  /* 0x000000000000791b */ /* 0x003fe20003800000 */
.L_x_155:
[----:B------:R-:W-:Y:S01]  /*12c30*/  IMAD.MOV.U32 R13, RZ, RZ, R18 ;  /* 0x000000ffff0d7224 */ /* 0x000fe200078e0012 */
[----:B------:R-:W-:Y:S02]  /*12c40*/  MOV R12, 0x1 ;  /* 0x00000001000c7802 */ /* 0x000fe40000000f00 */
[----:B------:R-:W-:-:S13]  /*12c50*/  IADD3 R2, P0, R14, R6, RZ ;  /* 0x000000060e027210 */ /* 0x000fda0007f1e0ff */
[----:B------:R-:W-:Y:S05]  /*12c60*/  WARPSYNC.COLLECTIVE R15, `(.L_x_156) ;  /* 0x000000000f087348 */ /* 0x000fea0003c00000 */
[----:B------:R0:W1:Y:S02]  /*12c70*/  SHFL.IDX P6, R14, R13, R12, R11 ;  /* 0x0000000c0d0e7389 */ /* 0x00006400000c000b */
[----:B01----:R-:W-:Y:S01]  /*12c80*/  ENDCOLLECTIVE ;  /* 0x000000000000791b */ /* 0x003fe20003800000 */
.L_x_156:
[----:B------:R-:W-:Y:S01]  /*12c90*/  IMAD.X R3, RZ, RZ, R0, P0 ;  /* 0x000000ffff037224 */ /* 0x000fe200000e0600 */
[----:B------:R-:W-:Y:S02]  /*12ca0*/  ISETP.LT.OR P0, PT, R5, 0x1, P4 ;  /* 0x000000010500780c */ /* 0x000fe40002701670 */
[----:B------:R-:W-:Y:S01]  /*12cb0*/  LEA R0, R7, UR39, 0x1 ;  /* 0x0000002707007c11 */ /* 0x000fe2000f8e08ff */
[----:B------:R-:W-:-:S10]  /*12cc0*/  IMAD.MOV.U32 R13, RZ, RZ, R17 ;  /* 0x000000ffff0d7224 */ /* 0x000fd400078e0011 */
        /* <DEDUP_REMOVED lines=9> */
.L_x_157:
[----:B------:R-:W-:Y:S01]  /*12d60*/  @!PT LDS RZ, [RZ] ;  /* 0x00000000fffff984 */ /* 0x000fe20000000800 */
[----:B------:R-:W-:Y:S01]  /*12d70*/  @!PT LDS RZ, [RZ] ;  /* 0x00000000fffff984 */ /* 0x000fe20000000800 */
[----:B------:R-:W-:Y:S01]  /*12d80*/  @!PT LDS RZ, [RZ] ;  /* 0x00000000fffff984 */ /* 0x000fe20000000800 */
[----:B------:R-:W-:Y:S01]  /*12d90*/  LDGSTS.E.BYPASS.LTC128B.128 [R0+0x2c00], desc[UR36][R2.64+0x80], !P0 ;  /* 0x02c0008002007fae */ /* 0x000fe2000c101d64 */
[----:B------:R-:W-:Y:S01]  /*12da0*/  ISETP.LT.OR P0, PT, R5, 0x1, P2 ;  /* 0x000000010500780c */ /* 0x000fe20001701670 */
[----:B------:R-:W-:Y:S02]  /*12db0*/  IMAD.MOV.U32 R13, RZ, RZ, R18 ;  /* 0x000000ffff0d7224 */ /* 0x000fe400078e0012 */
[----:B------:R-:W-:-:S10]  /*12dc0*/  IMAD.MOV.U32 R12, RZ, RZ, 0x2 ;  /* 0x00000002ff0c7424 */ /* 0x000fd400078e00ff */
[----:B------:R-:W-:Y:S01]  /*12dd0*/  LDGSTS.E.BYPASS.LTC128B.128 [R0+0x5400], desc[UR36][R2.64+0x100], !P0 ;  /* 0x0540010002007fae */ /* 0x000fe2000c101d64 */
[----:B------:R-:W-:-:S13]  /*12de0*/  ISETP.LT.OR P0, PT, R5, 0x1, P1 ;  /* 0x000000010500780c */ /* 0x000fda0000f01670 */
[----:B------:R0:W-:Y:S02]  /*12df0*/  LDGSTS.E.BYPASS.LTC128B.128 [R0+0x7c00], desc[UR36][R2.64+0x180], !P0 ;  /* 0x07c0018002007fae */ /* 0x0001e4000c101d64 */
[----:B0-----:R-:W-:-:S13]  /*12e00*/  IADD3 R2, P0, R14, R6, RZ ;  /* 0x000000060e027210 */ /* 0x001fda0007f1e0ff */
[----:B------:R-:W-:Y:S05]  /*12e10*/  WARPSYNC.COLLECTIVE R15, `(.L_x_158) ;  /* 0x000000000f087348 */ /* 0x000fea0003c00000 */
[----:B------:R0:W1:Y:S02]  /*12e20*/  SHFL.IDX P6, R14, R13, R12, R11 ;  /* 0x0000000c0d0e7389 */ /* 0x00006400000c000b */
[----:B01----:R-:W-:Y:S01]  /*12e30*/  ENDCOLLECTIVE ;  /* 0x000000000000791b */ /* 0x003fe20003800000 */
.L_x_158:
[----:B------:R-:W-:Y:S02]  /*12e40*/  IADD3.X R3, RZ, R7, RZ, P0, !PT ;  /* 0x00000007ff037210 */ /* 0x000fe400007fe4ff */
[----:B------:R-:W-:Y:S01]  /*12e50*/  ISETP.LT.OR P0, PT, R5, 0x11, P4 ;  /* 0x000000110500780c */ /* 0x000fe20002701670 */
[----:B------:R-:W-:-:S12]  /*12e60*/  IMAD.MOV.U32 R13, RZ, RZ, R17 ;  /* 0x000000ffff0d7224 */ /* 0x000fd800078e0011 */
[----:B------:R-:W-:Y:S01]  /*12e70*/  @!PT LDS RZ, [RZ] ;  /* 0x00000000fffff984 */ /* 0x000fe20000000800 */
[----:B------:R-:W-:Y:S01]  /*12e80*/  @!PT LDS RZ, [RZ] ;  /* 0x00000000fffff984 */ /* 0x000fe20000000800 */
[----:B------:R-:W-:Y:S01]  /*12e90*/  @!PT LDS RZ, [RZ] ;  /* 0x00000000fffff984 */ /* 0x000fe20000000800 */
[----:B------:R0:W-:Y:S01]  /*12ea0*/  LDGSTS.E.BYPASS.LTC128B.128 [R0+0xc00], desc[UR36][R2.64], !P0 ;  /* 0x00c0000002007fae */ /* 0x0001e2000c101d64 */
[----:B------:R-:W-:Y:S02]  /*12eb0*/  ISETP.LT.OR P0, PT, R5, 0x11, P3 ;  /* 0x000000110500780c */ /* 0x000fe40001f01670 */
[----:B------:R-:W-:-:S11]  /*12ec0*/  MOV R7, R14 ;  /* 0x0000000e00077202 */ /* 0x000fd60000000f00 */
[----:B0-----:R-:W-:Y:S05]  /*12ed0*/  WARPSYNC.COLLECTIVE R15, `(.L_x_159) ;  /* 0x000000000f087348 */ /* 0x001fea0003c00000 */
[----:B------:R1:W2:Y:S02]  /*12ee0*/  SHFL.IDX P6, R14, R13, R12, R11 ;  /* 0x0000000c0d0e7389 */ /* 0x0002a400000c000b */
[----:B012---:R-:W-:Y:S01]  /*12ef0*/  ENDCOLLECTIVE ;  /* 0x000000000000791b */ /* 0x007fe20003800000 */
.L_x_159:
[----:B------:R-:W-:Y:S01]  /*12f00*/  @!PT LDS RZ, [RZ] ;  /* 0x00000000fffff984 */ /* 0x000fe20000000800 */
[----:B------:R-:W-:Y:S01]  /*12f10*/  @!PT LDS RZ, [RZ] ;  /* 0x00000000fffff984 */ /* 0x000fe20000000800 */
[----:B------:R-:W-:Y:S01]  /*12f20*/  @!PT LDS RZ, [RZ] ;  /* 0x00000000fffff984 */ /* 0x000fe20000000800 */
[----:B------:R-:W-:Y:S01]  /*12f30*/  LDGSTS.E.BYPASS.LTC128B.128 [R0+0x3400], desc[UR36][R2.64+0x80], !P0 ;  /* 0x0340008002007fae */ /* 0x000fe2000c101d64 */
[----:B------:R-:W-:Y:S02]  /*12f40*/  ISETP.LT.OR P0, PT, R5, 0x11, P2 ;  /* 0x000000110500780c */ /* 0x000fe40001701670 */
[----:B------:R-:W-:Y:S01]  /*12f50*/  MOV R13, R18 ;  /* 0x00000012000d7202 */ /* 0x000fe20000000f00 */
        /* <DEDUP_REMOVED lines=8> */
.L_x_160:
[----:B------:R-:W-:Y:S01]  /*12fe0*/  IMAD.X R3, RZ, RZ, R7, P0 ;  /* 0x000000ffff037224 */ /* 0x000fe200000e0607 */
[----:B------:R-:W-:Y:S02]  /*12ff0*/  ISETP.LT.OR P0, PT, R5, 0x21, P4 ;  /* 0x000000210500780c */ /* 0x000fe40002701670 */
[----:B------:R-:W-:-:S11]  /*13000*/  MOV R13, R17 ;  /* 0x00000011000d7202 */ /* 0x000fd60000000f00 */
        /* <DEDUP_REMOVED lines=9> */
.L_x_161:
[----:B------:R-:W-:Y:S01]  /*130a0*/  @!PT LDS RZ, [RZ] ;  /* 0x00000000fffff984 */ /* 0x000fe20000000800 */
[----:B------:R-:W-:Y:S01]  /*130b0*/  @!PT LDS RZ, [RZ] ;  /* 0x00000000fffff984 */ /* 0x000fe20000000800 */
[----:B------:R-:W-:Y:S01]  /*130c0*/  @!PT LDS RZ, [RZ] ;  /* 0x00000000fffff984 */ /* 0x000fe20000000800 */
[----:B------:R-:W-:Y:S01]  /*130d0*/  LDGSTS.E.BYPASS.LTC128B.128 [R0+0x3c00], desc[UR36][R2.64+0x80], !P0 ;  /* 0x03c0008002007fae */ /* 0x000fe2000c101d64 */
[----:B------:R-:W-:Y:S01]  /*130e0*/  ISETP.LT.OR P0, PT, R5, 0x21, P2 ;  /* 0x000000210500780c */ /* 0x000fe20001701670 */
[----:B------:R-:W-:Y:S01]  /*130f0*/  IMAD.MOV.U32 R13, RZ, RZ, R18 ;  /* 0x000000ffff0d7224 */ /* 0x000fe200078e0012 */
[----:B------:R-:W-:-:S11]  /*13100*/  MOV R12, 0x4 ;  /* 0x00000004000c7802 */ /* 0x000fd60000000f00 */
[----:B------:R-:W-:Y:S01]  /*13110*/  LDGSTS.E.BYPASS.LTC128B.128 [R0+0x6400], desc[UR36][R2.64+0x100], !P0 ;  /* 0x0640010002007fae */ /* 0x000fe2000c101d64 */
[----:B------:R-:W-:-:S13]  /*13120*/  ISETP.LT.OR P0, PT, R5, 0x21, P1 ;  /* 0x000000210500780c */ /* 0x000fda0000f01670 */
[----:B------:R0:W-:Y:S02]  /*13130*/  LDGSTS.E.BYPASS.LTC128B.128 [R0+0x8c00], desc[UR36][R2.64+0x180], !P0 ;  /* 0x08c0018002007fae */ /* 0x0001e4000c101d64 */
[----:B0-----:R-:W-:-:S13]  /*13140*/  IADD3 R2, P0, R14, R6, RZ ;  /* 0x000000060e027210 */ /* 0x001fda0007f1e0ff */
[----:B------:R-:W-:Y:S05]  /*13150*/  WARPSYNC.COLLECTIVE R15, `(.L_x_162) ;  /* 0x000000000f087348 */ /* 0x000fea0003c00000 */
[----:B------:R0:W1:Y:S02]  /*13160*/  SHFL.IDX P6, R14, R13, R12, R11 ;  /* 0x0000000c0d0e7389 */ /* 0x00006400000c000b */
[----:B01----:R-:W-:Y:S01]  /*13170*/  ENDCOLLECTIVE ;  /* 0x000000000000791b */ /* 0x003fe20003800000 */
.L_x_162:
        /* <DEDUP_REMOVED lines=12> */
.L_x_163:
        /* <DEDUP_REMOVED lines=9> */
.L_x_79:
[----:B0-----:R0:W1:Y:S02]  /*132d0*/  SYNCS.PHASECHK.TRANS64.TRYWAIT P0, [R5+URZ+0x38820], R0 ;  /* 0x03882000050075a7 */ /* 0x001064000800017f */
[----:B-1----:R-:W-:Y:S05]  /*132e0*/  @!P0 NANOSLEEP.SYNCS 0x989680 ;  /* 0x009896800000895d */ /* 0x002fea0003900000 */
[----:B------:R-:W1:Y:S02]  /*132f0*/  @!P0 SYNCS.PHASECHK.TRANS64 P0, [R5+URZ+0x38820], R0 ;  /* 0x03882000050085a7 */ /* 0x000e64000800007f */
[----:B-1----:R-:W-:Y:S05]  /*13300*/  @!P0 BRA `(.L_x_79) ;  /* 0xfffffffc00f08947 */ /* 0x002fea000383ffff */
[----:B------:R-:W-:Y:S05]  /*13310*/  BRA `(.L_x_165) ;  /* 0xffffffd0006c7947 */ /* 0x000fea000383ffff */
.L_x_80:
[----:B------:R-:W1:Y:S01]  /*13320*/  S2R R2, SR_TID.X ;  /* 0x0000000000027919 */ /* 0x000e620000002100 */
[----:B------:R-:W-:Y:S01]  /*13330*/  BSSY B0, `(.L_x_166) ;  /* 0x000000a000007945 */ /* 0x000fe20003800000 */
[----:B------:R-:W-:Y:S01]  /*13340*/  IMAD.MOV.U32 R12, RZ, RZ, RZ ;  /* 0x000000ffff0c7224 */ /* 0x000fe200078e00ff */
[----:B------:R-:W-:Y:S01]  /*13350*/  MOV R15, 0xffffffff ;  /* 0xffffffff000f7802 */ /* 0x000fe20000000f00 */
[----:B------:R-:W-:Y:S01]  /*13360*/  IMAD.MOV.U32 R11, RZ, RZ, 0x1f ;  /* 0x0000001fff0b7424 */ /* 0x000fe200078e00ff */
[----:B-1----:R-:W-:-:S04]  /*13370*/  SHF.R.U32.HI R2, RZ, 0x5, R2 ;  /* 0x00000005ff027819 */ /* 0x002fc80000011602 */
[----:B------:R-:W-:-:S04]  /*13380*/  LOP3.LUT R2, R2, 0x3, RZ, 0xc0, !PT ;  /* 0x0000000302027812 */ /* 0x000fc800078ec0ff */
[----:B------:R-:W-:-:S07]  /*13390*/  MOV R13, R2 ;  /* 0x00000002000d7202 */ /* 0x000fce0000000f00 */
[----:B0-----:R-:W-:Y:S05]  /*133a0*/  WARPSYNC.COLLECTIVE R15, `(.L_x_167) ;  /* 0x000000000f087348 */ /* 0x001fea0003c00000 */
[----:B------:R1:W2:Y:S02]  /*133b0*/  SHFL.IDX P6, R14, R13, R12, R11 ;  /* 0x0000000c0d0e7389 */ /* 0x0002a400000c000b */
[----:B012---:R-:W-:Y:S01]  /*133c0*/  ENDCOLLECTIVE ;  /* 0x000000000000791b */ /* 0x007fe20003800000 */
.L_x_167:
[----:B------:R-:W-:Y:S05]  /*133d0*/  BSYNC B0 ;  /* 0x0000000000007941 */ /* 0x000fea0003800000 */
.L_x_166:
[----:B------:R-:W-:Y:S05]  /*133e0*/  BRA `(.L_x_168) ;  /* 0xffffffd000547947 */ /* 0x000fea000383ffff */
.L_x_83:
[----:B------:R-:W-:Y:S01]  /*133f0*/  BSSY B1, `(.L_x_169) ;  /* 0x0000006000017945 */ /* 0x000fe20003800000 */
[----:B------:R-:W-:-:S07]  /*13400*/  IMAD.MOV.U32 R15, RZ, RZ, -0x1 ;  /* 0xffffffffff0f7424 */ /* 0x000fce00078e00ff */
[----:B0-----:R-:W-:Y:S05]  /*13410*/  WARPSYNC.COLLECTIVE R15, `(.L_x_170) ;  /* 0x000000000f0c7348 */ /* 0x001fea0003c00000 */
[----:B------:R-:W-:Y:S02]  /*13420*/  ELECT P6, UR62, PT ;  /* 0x00000000003e782f */ /* 0x000fe400038c0000 */
[----:B------:R-:W-:Y:S01]  /*13430*/  MOV R14, UR62 ;  /* 0x0000003e000e7c02 */ /* 0x000fe20008000f00 */
[----:B0-----:R-:W-:Y:S10]  /*13440*/  ENDCOLLECTIVE ;  /* 0x000000000000791b */ /* 0x001ff40003800000 */
.L_x_170:
[----:B------:R-:W-:Y:S05]  /*13450*/  BSYNC B1 ;  /* 0x0000000000017941 */ /* 0x000fea0003800000 */
.L_x_169:
[----:B------:R-:W-:Y:S05]  /*13460*/  BRA `(.L_x_171) ;  /* 0xffffffd0004c7947 */ /* 0x000fea000383ffff */
.L_x_85:
[----:B0-----:R0:W1:Y:S02]  /*13470*/  SYNCS.PHASECHK.TRANS64.TRYWAIT P1, [R3+URZ+0x38840], R2 ;  /* 0x03884002030075a7 */ /* 0x001064000802017f */
[----:B-1----:R-:W-:Y:S05]  /*13480*/  @!P1 NANOSLEEP.SYNCS 0x989680 ;  /* 0x009896800000995d */ /* 0x002fea0003900000 */
[----:B------:R-:W1:Y:S02]  /*13490*/  @!P1 SYNCS.PHASECHK.TRANS64 P1, [R3+URZ+0x38840], R2 ;  /* 0x03884002030095a7 */ /* 0x000e64000802007f */
[----:B-1----:R-:W-:Y:S05]  /*134a0*/  @!P1 BRA `(.L_x_85) ;  /* 0xfffffffc00f09947 */ /* 0x002fea000383ffff */
[----:B------:R-:W-:Y:S05]  /*134b0*/  BRA `(.L_x_172) ;  /* 0xffffffd000747947 */ /* 0x000fea000383ffff */
.L_x_87:
[----:B-1----:R1:W2:Y:S02]  /*134c0*/  SYNCS.PHASECHK.TRANS64.TRYWAIT P1, [R5+URZ+0x38840], R0 ;  /* 0x03884000050075a7 */ /* 0x0022a4000802017f */
[----:B--2---:R-:W-:Y:S05]  /*134d0*/  @!P1 NANOSLEEP.SYNCS 0x989680 ;  /* 0x009896800000995d */ /* 0x004fea0003900000 */
[----:B------:R-:W2:Y:S02]  /*134e0*/  @!P1 SYNCS.PHASECHK.TRANS64 P1, [R5+URZ+0x38840], R0 ;  /* 0x03884000050095a7 */ /* 0x000ea4000802007f */
[----:B--2---:R-:W-:Y:S05]  /*134f0*/  @!P1 BRA `(.L_x_87) ;  /* 0xfffffffc00f09947 */ /* 0x004fea000383ffff */
[----:B------:R-:W-:Y:S05]  /*13500*/  BRA `(.L_x_173) ;  /* 0xffffffd000807947 */ /* 0x000fea000383ffff */
.L_x_89:
[----:B--2---:R2:W3:Y:S02]  /*13510*/  SYNCS.PHASECHK.TRANS64.TRYWAIT P1, [R3+URZ+0x38860], R2 ;  /* 0x03886002030075a7 */ /* 0x0044e4000802017f */
[----:B---3--:R-:W-:Y:S05]  /*13520*/  @!P1 NANOSLEEP.SYNCS 0x989680 ;  /* 0x009896800000995d */ /* 0x008fea0003900000 */
[----:B------:R-:W3:Y:S02]  /*13530*/  @!P1 SYNCS.PHASECHK.TRANS64 P1, [R3+URZ+0x38860], R2 ;  /* 0x03886002030095a7 */ /* 0x000ee4000802007f */
[----:B---3--:R-:W-:Y:S05]  /*13540*/  @!P1 BRA `(.L_x_89) ;  /* 0xfffffffc00f09947 */ /* 0x008fea000383ffff */
[----:B------:R-:W-:Y:S05]  /*13550*/  BRA `(.L_x_174) ;  /* 0xffffffd0007c7947 */ /* 0x000fea000383ffff */
.L_x_175:
[----:B------:R-:W-:-:S00]  /*13560*/  BRA `(.L_x_175) ;  /* 0xfffffffc00fc7947 */ /* 0x000fc0000383ffff */
[----:B------:R-:W-:-:S00]  /*13570*/  NOP ;  /* 0x0000000000007918 */ /* 0x000fc00000000000 */
        /* <DEDUP_REMOVED lines=8> */
.L_x_3294:


//--------------------- .text._ZN7cutlass13device_kernelIN5flash11enable_sm90INS1_16FlashAttnFwdSm90INS1_25CollectiveMainloopFwdSm90ILi2EN4cute5tupleIJNS5_1CILi1EEES8_S8_EEENS6_IJNS7_ILi128EEENS7_ILi80EEENS7_ILi256EEEEEELi256ENS_10bfloat16_tEfNS_4arch4Sm90ELb0ELb0ELb1ELb1ELb1ELb0ELb0ELb1ELb1ELb1ELb0ELb0EEENS1_21CollectiveEpilogueFwdINS6_IJSA_SC_SB_EEES9_SE_SG_Li256ELb1ELb1ELb0ELb0EEENS1_36VarlenDynamicPersistentTileSchedulerILi128ELi80ELi256ELi128ELb0ELb1ELb1ELb0ELb1ELb1EEEEEEEEEvNT_6ParamsE --------------------------
	.section	.text._ZN7cutlass13device_kernelIN5flash11enable_sm90INS1_16FlashAttnFwdSm90INS1_25CollectiveMainloopFwdSm90ILi2EN4cute5tupleIJNS5_1CILi1EEES8_S8_EEENS6_IJNS7_ILi128EEENS7_ILi80EEENS7_ILi256EEEEEELi256ENS_10bfloat16_tEfNS_4arch4Sm90ELb0ELb0ELb1ELb1ELb1ELb0ELb0ELb1ELb1ELb1ELb0ELb0EEENS1_21CollectiveEpilogueFwdINS6_IJSA_SC_SB_EEES9_SE_SG_Li256ELb1ELb1ELb0ELb0EEENS1_36VarlenDynamicPersistentTileSchedulerILi128ELi80ELi256ELi128ELb0ELb1ELb1ELb0ELb1ELb1EEEEEEEEEvNT_6ParamsE,"ax",@progbits
	.align	128
.text._ZN7cutlass13device_kernelIN5flash11enable_sm90INS1_16FlashAttnFwdSm90INS1_25CollectiveMainloopFwdSm90ILi2EN4cute5tupleIJNS5_1CILi1EEES8_S8_EEENS6_IJNS7_ILi128EEENS7_ILi80EEENS7_ILi256EEEEEELi256ENS_10bfloat16_tEfNS_4arch4Sm90ELb0ELb0ELb1ELb1ELb1ELb0ELb0ELb1ELb1ELb1ELb0ELb0EEENS1_21CollectiveEpilogueFwdINS6_IJSA_SC_SB_EEES9_SE_SG_Li256ELb1ELb1ELb0ELb0EEENS1_36VarlenDynamicPersistentTileSchedulerILi128ELi80ELi256ELi128ELb0ELb1ELb1ELb0ELb1ELb1EEEEEEEEEvNT_6ParamsE:
        .type           _ZN7cutlass13device_kernelIN5flash11enable_sm90INS1_16FlashAttnFwdSm90INS1_25CollectiveMainloopFwdSm90ILi2EN4cute5tupleIJNS5_1CILi1EEES8_S8_EEENS6_IJNS7_ILi128EEENS7_ILi80EEENS7_ILi256EEEEEELi256ENS_10bfloat16_tEfNS_4arch4Sm90ELb0ELb0ELb1ELb1ELb1ELb0ELb0ELb1ELb1ELb1ELb0ELb0EEENS1_21CollectiveEpilogueFwdINS6_IJSA_SC_SB_EEES9_SE_SG_Li256ELb1ELb1ELb0ELb0EEENS1_36VarlenDynamicPersistentTileSchedulerILi128ELi80ELi256ELi128ELb0ELb1ELb1ELb0ELb1ELb1EEEEEEEEEvNT_6ParamsE,@function
        .size           _ZN7cutlass13device_kernelIN5flash11enable_sm90INS1_16FlashAttnFwdSm90INS1_25CollectiveMainloopFwdSm90ILi2EN4cute5tupleIJNS5_1CILi1EEES8_S8_EEENS6_IJNS7_ILi128EEENS7_ILi80EEENS7_ILi256EEEEEELi256ENS_10bfloat16_tEfNS_4arch4Sm90ELb0ELb0ELb1ELb1ELb1ELb0ELb0ELb1ELb1ELb1ELb0ELb0EEENS1_21CollectiveEpilogueFwdINS6_IJSA_SC_SB_EEES9_SE_SG_Li256ELb1ELb1ELb0ELb0EEENS1_36VarlenDynamicPersistentTileSchedulerILi128ELi80ELi256ELi128ELb0ELb1ELb1ELb0ELb1ELb1EEEEEEEEEvNT_6ParamsE,(.L_x_3295 - _ZN7cutlass13device_kernelIN5flash11enable_sm90INS1_16FlashAttnFwdSm90INS1_25CollectiveMainloopFwdSm90ILi2EN4cute5tupleIJNS5_1CILi1EEES8_S8_EEENS6_IJNS7_ILi128EEENS7_ILi80EEENS7_ILi256EEEEEELi256ENS_10bfloat16_tEfNS_4arch4Sm90ELb0ELb0ELb1ELb1ELb1ELb0ELb0ELb1ELb1ELb1ELb0ELb0EEENS1_21CollectiveEpilogueFwdINS6_IJSA_SC_SB_EEES9_SE_SG_Li256ELb1ELb1ELb0ELb0EEENS1_36VarlenDynamicPersistentTileSchedulerILi128ELi80ELi256ELi128ELb0ELb1ELb1ELb0ELb1ELb1EEEEEEEEEvNT_6ParamsE)
        .other          _ZN7cutlass13device_kernelIN5flash11enable_sm90INS1_16FlashAttnFwdSm90INS1_25CollectiveMainloopFwdSm90ILi2EN4cute5tupleIJNS5_1CILi1EEES8_S8_EEENS6_IJNS7_ILi128EEENS7_ILi80EEENS7_ILi256EEEEEELi256ENS_10bfloat16_tEfNS_4arch4Sm90ELb0ELb0ELb1ELb1ELb1ELb0ELb0ELb1ELb1ELb1ELb0ELb0EEENS1_21CollectiveEpilogueFwdINS6_IJSA_SC_SB_EEES9_SE_SG_Li256ELb1ELb1ELb0ELb0EEENS1_36VarlenDynamicPersistentTileSchedulerILi128ELi80ELi256ELi128ELb0ELb1ELb1ELb0ELb1ELb1EEEEEEEEEvNT_6ParamsE,@"STO_CUDA_ENTRY STV_DEFAULT"
_ZN7cutlass13device_kernelIN5flash11enable_sm90INS1_16FlashAttnFwdSm90INS1_25CollectiveMainloopFwdSm90ILi2EN4cute5tupleIJNS5_1CILi1EEES8_S8_EEENS6_IJNS7_ILi128EEENS7_ILi80EEENS7_ILi256EEEEEELi256ENS_10bfloat16_tEfNS_4arch4Sm90ELb0ELb0ELb1ELb1ELb1ELb0ELb0ELb1ELb1ELb1ELb0ELb0EEENS1_21CollectiveEpilogueFwdINS6_IJSA_SC_SB_EEES9_SE_SG_Li256ELb1ELb1ELb0ELb0EEENS1_36VarlenDynamicPersistentTileSchedulerILi128ELi80ELi256ELi128ELb0ELb1ELb1ELb0ELb1ELb1EEEEEEEEEvNT_6ParamsE:
        /* <DEDUP_REMOVED lines=45> */
.L_x_176:
        /* <DEDUP_REMOVED lines=22> */
.L_x_177:
        /* <DEDUP_REMOVED lines=18> */
.L_x_178:
        /* <DEDUP_REMOVED lines=22> */
.L_x_179:
        /* <DEDUP_REMOVED lines=23> */
.L_x_180:
        /* <DEDUP_REMOVED lines=10> */
.L_x_182:
[----:B------:R-:W-:-:S08]  /*08c0*/  NOP ;  /* 0x0000000000007918 */ /* 0x000fd00000000000 */
[----:B------:R-:W1:Y:S02]  /*08d0*/  USETMAXREG.TRY_ALLOC.CTAPOOL UP0, 0xe8 ;  /* 0x000000e8000079c8 */ /* 0x000e640008000600 */
[----:B-1----:R-:W-:-:S13]  /*08e0*/  PLOP3.LUT P0, PT, PT, PT, UP0, 0x80, 0x0 ;  /* 0x000000000000781c */ /* 0x002fda0003f0f008 */
[----:B------:R-:W-:Y:S05]  /*08f0*/  @!P0 BRA `(.L_x_182) ;  /* 0xfffffffc00f08947 */ /* 0x000fea000383ffff */
[----:B------:R-:W1:Y:S08]  /*0900*/  S2UR UR5, SR_CgaCtaId ;  /* 0x00000000000579c3 */ /* 0x000e700000008800 */
[----:B------:R-:W-:Y:S06]  /*0910*/  BAR.ARV 0x8, 0x180 ;  /* 0x0206000000007b1d */ /* 0x000fec0000002000 */
[----:B------:R-:W-:-:S02]  /*0920*/  UMOV UR4, 0x400 ;  /* 0x0000040000047882 */ /* 0x000fc40000000000 */
[----:B------:R-:W-:Y:S01]  /*0930*/  BAR.SYNC.DEFER_BLOCKING 0x5, 0x180 ;  /* 0x0146000000007b1d */ /* 0x000fe20000010000 */
[----:B-1----:R-:W-:-:S09]  /*0940*/  ULEA UR4, UR5, UR4, 0x18 ;  /* 0x0000000405047291 */ /* 0x002fd2000f8ec03f */
[----:B------:R-:W1:Y:S01]  /*0950*/  LDS.128 R12, [UR4+0x388d0] ;  /* 0x0388d004ff0c7984 */ /* 0x000e620008000c00 */
[----:B------:R-:W-:Y:S01]  /*0960*/  ULDC UR4, c[0x0][0xc3c] ;  /* 0x00030f0000047ab9 */ /* 0x000fe20000000800 */
[----:B------:R-:W-:Y:S06]  /*0970*/  BAR.ARV 0x4, 0x180 ;  /* 0x0106000000007b1d */ /* 0x000fec0000002000 */
[----:B-1----:R-:W-:-:S13]  /*0980*/  ISETP.GE.AND P0, PT, R15, UR4, PT ;  /* 0x000000040f007c0c */ /* 0x002fda000bf06270 */
[----:B------:R-:W-:Y:S05]  /*0990*/  @P0 EXIT ;  /* 0x000000000000094d */ /* 0x000fea0003800000 */
[----:B0-----:R-:W2:Y:S01]  /*09a0*/  LDL R2, [R1+0x24] ;  /* 0x0000240001027983 */ /* 0x001ea20000100800 */
[----:B------:R-:W-:Y:S01]  /*09b0*/  R2UR UR5, R13 ;  /* 0x000000000d0572ca */ /* 0x000fe200000e0000 */
[----:B------:R-:W-:Y:S01]  /*09c0*/  UMOV UR38, URZ ;  /* 0x0000003f00267c82 */ /* 0x000fe20008000000 */
[----:B------:R-:W-:Y:S01]  /*09d0*/  R2UR UR6, R14 ;  /* 0x000000000e0672ca */ /* 0x000fe200000e0000 */
[----:B------:R-:W0:Y:S01]  /*09e0*/  S2R R0, SR_TID.X ;  /* 0x0000000000007919 */ /* 0x000e220000002100 */
[----:B------:R-:W-:Y:S01]  /*09f0*/  R2UR UR7, R15 ;  /* 0x000000000f0772ca */ /* 0x000fe200000e0000 */
[----:B0-----:R-:W-:-:S05]  /*0a00*/  VIADD R11, R0, 0xffffff80 ;  /* 0xffffff80000b7836 */ /* 0x001fca0000000000 */
[----:B------:R-:W-:-:S04]  /*0a10*/  SHF.R.S32.HI R0, RZ, 0x1f, R11 ;  /* 0x0000001fff007819 */ /* 0x000fc8000001140b */
[CC--:B------:R-:W-:Y:S02]  /*0a20*/  LEA.HI R4, R0.reuse, R11.reuse, RZ, 0x5 ;  /* 0x0000000b00047211 */ /* 0x0c0fe400078f28ff */
[----:B------:R-:W-:-:S03]  /*0a30*/  LEA.HI R3, R0, R11, RZ, 0x4 ;  /* 0x0000000b00037211 */ /* 0x000fc600078f20ff */
[----:B------:R-:W-:Y:S01]  /*0a40*/  IMAD.SHL.U32 R5, R4, 0x20, RZ ;  /* 0x0000002004057824 */ /* 0x000fe200078e00ff */
[----:B------:R-:W-:Y:S02]  /*0a50*/  LOP3.LUT R4, R3, 0x3fffff0, RZ, 0xc0, !PT ;  /* 0x03fffff003047812 */ /* 0x000fe400078ec0ff */
[----:B------:R-:W-:Y:S02]  /*0a60*/  SHF.R.S32.HI R6, RZ, 0x4, R3 ;  /* 0x00000004ff067819 */ /* 0x000fe40000011403 */
[----:B------:R-:W-:Y:S02]  /*0a70*/  LOP3.LUT R5, R5, 0xfffffc00, RZ, 0xc0, !PT ;  /* 0xfffffc0005057812 */ /* 0x000fe400078ec0ff */
[----:B------:R-:W-:Y:S02]  /*0a80*/  IADD3 R4, R11, -R4, RZ ;  /* 0x800000040b047210 */ /* 0x000fe40007ffe0ff */
[----:B------:R-:W-:-:S03]  /*0a90*/  LEA.HI R3, R3, R6, RZ, 0x1 ;  /* 0x0000000603037211 */ /* 0x000fc600078f08ff */
[----:B------:R-:W-:Y:S01]  /*0aa0*/  IMAD R4, R4, 0x40, R5 ;  /* 0x0000004004047824 */ /* 0x000fe200078e0205 */
[----:B------:R-:W-:Y:S02]  /*0ab0*/  LEA.HI R5, R0, R11, RZ, 0x2 ;  /* 0x0000000b00057211 */ /* 0x000fe400078f10ff */
[----:B------:R-:W-:Y:S02]  /*0ac0*/  LOP3.LUT R3, R3, 0x1ffffffe, RZ, 0xc0, !PT ;  /* 0x1ffffffe03037812 */ /* 0x000fe400078ec0ff */
[----:B------:R-:W-:-:S03]  /*0ad0*/  LOP3.LUT R5, R5, 0xfffffffc, RZ, 0xc0, !PT ;  /* 0xfffffffc05057812 */ /* 0x000fc600078ec0ff */
[----:B------:R-:W-:Y:S01]  /*0ae0*/  IMAD.IADD R3, R6, 0x1, -R3 ;  /* 0x0000000106037824 */ /* 0x000fe200078e0a03 */
[----:B------:R-:W-:Y:S01]  /*0af0*/  IADD3 R5, R11, -R5, RZ ;  /* 0x800000050b057210 */ /* 0x000fe20007ffe0ff */
[----:B------:R-:W-:Y:S02]  /*0b00*/  IMAD.MOV.U32 R6, RZ, RZ, -0x2 ;  /* 0xfffffffeff067424 */ /* 0x000fe400078e00ff */
[----:B------:R-:W-:Y:S01]  /*0b10*/  IMAD R225, R3, 0x8, R4 ;  /* 0x0000000803e17824 */ /* 0x000fe200078e0204 */
[----:B------:R-:W-:-:S04]  /*0b20*/  LEA.HI R3, R5, R5, RZ, 0x1 ;  /* 0x0000000505037211 */ /* 0x000fc800078f08ff */
[----:B------:R-:W-:-:S05]  /*0b30*/  LOP3.LUT R4, R3, 0x1ffffffe, RZ, 0xc0, !PT ;  /* 0x1ffffffe03047812 */ /* 0x000fca00078ec0ff */
[----:B------:R-:W-:Y:S01]  /*0b40*/  IMAD.IADD R5, R5, 0x1, -R4 ;  /* 0x0000000105057824 */ /* 0x000fe200078e0a04 */
[----:B--2---:R-:W-:Y:S02]  /*0b50*/  R2UR UR4, R2 ;  /* 0x00000000020472ca */ /* 0x004fe400000e0000 */
[CC--:B------:R-:W-:Y:S02]  /*0b60*/  LEA.HI R2, R0.reuse, R11.reuse, RZ, 0x7 ;  /* 0x0000000b00027211 */ /* 0x0c0fe400078f38ff */
[----:B------:R-:W-:Y:S02]  /*0b70*/  LEA.HI R0, R0, R11, RZ, 0x3 ;  /* 0x0000000b00007211 */ /* 0x000fe400078f18ff */
[----:B------:R-:W-:Y:S02]  /*0b80*/  LOP3.LUT R220, R2, 0xffffff80, RZ, 0xc0, !PT ;  /* 0xffffff8002dc7812 */ /* 0x000fe400078ec0ff */
[----:B------:R-:W-:Y:S02]  /*0b90*/  SHF.R.S32.HI R221, RZ, 0x7, R2 ;  /* 0x00000007ffdd7819 */ /* 0x000fe40000011402 */
[----:B------:R-:W-:Y:S01]  /*0ba0*/  LOP3.LUT R213, R0, 0xfffffff8, RZ, 0xc0, !PT ;  /* 0xfffffff800d57812 */ /* 0x000fe200078ec0ff */
[C---:B------:R-:W-:Y:S01]  /*0bb0*/  IMAD.IADD R220, R11.reuse, 0x1, -R220 ;  /* 0x000000010bdc7824 */ /* 0x040fe200078e0adc */
[----:B------:R-:W-:Y:S01]  /*0bc0*/  LEA.HI R2, R2, R221, RZ, 0x1 ;  /* 0x000000dd02027211 */ /* 0x000fe200078f08ff */
[----:B------:R-:W-:Y:S01]  /*0bd0*/  ULOP3.LUT UR8, UR4, 0x1, URZ, 0xfc, !UPT ;  /* 0x0000000104087892 */ /* 0x000fe2000f8efc3f */
[----:B------:R-:W-:Y:S01]  /*0be0*/  SHF.R.S32.HI R217, RZ, 0x3, R0 ;  /* 0x00000003ffd97819 */ /* 0x000fe20000011400 */
[----:B------:R-:W-:Y:S01]  /*0bf0*/  IMAD.IADD R213, R11, 0x1, -R213 ;  /* 0x000000010bd57824 */ /* 0x000fe200078e0ad5 */
[----:B------:R-:W-:Y:S01]  /*0c00*/  SHF.R.S32.HI R7, RZ, 0x1f, R220 ;  /* 0x0000001fff077819 */ /* 0x000fe200000114dc */
[----:B------:R-:W-:Y:S01]  /*0c10*/  UMOV UR4, URZ ;  /* 0x0000003f00047c82 */ /* 0x000fe20008000000 */
[----:B------:R-:W-:Y:S01]  /*0c20*/  LOP3.LUT R2, R2, 0x3fffffe, RZ, 0xc0, !PT ;  /* 0x03fffffe02027812 */ /* 0x000fe200078ec0ff */
[----:B------:R-:W-:Y:S01]  /*0c30*/  IMAD.SHL.U32 R17, R213, 0x8, RZ ;  /* 0x00000008d5117824 */ /* 0x000fe200078e00ff */
[CC--:B------:R-:W-:Y:S01]  /*0c40*/  LEA.HI R8, R7.reuse, R220.reuse, RZ, 0x2 ;  /* 0x000000dc07087211 */ /* 0x0c0fe200078f10ff */
[----:B------:R-:W-:Y:S01]  /*0c50*/  IMAD.U32 R226, RZ, RZ, UR8 ;  /* 0x00000008ffe27e24 */ /* 0x000fe2000f8e00ff */
[----:B------:R-:W-:Y:S01]  /*0c60*/  LEA.HI R7, R7, R220, RZ, 0x5 ;  /* 0x000000dc07077211 */ /* 0x000fe200078f28ff */
[----:B------:R-:W-:Y:S01]  /*0c70*/  IMAD.IADD R2, R221, 0x1, -R2 ;  /* 0x00000001dd027824 */ /* 0x000fe200078e0a02 */
[--C-:B------:R-:W-:Y:S01]  /*0c80*/  SHF.R.S32.HI R9, RZ, 0x2, R8.reuse ;  /* 0x00000002ff097819 */ /* 0x100fe20000011408 */
[C---:B------:R-:W-:Y:S01]  /*0c90*/  VIADD R23, R17.reuse, 0x40 ;  /* 0x0000004011177836 */ /* 0x040fe20000000000 */
[----:B------:R-:W-:Y:S01]  /*0ca0*/  SHF.R.S32.HI R10, RZ, 0x1f, R8 ;  /* 0x0000001fff0a7819 */ /* 0x000fe20000011408 */
[C---:B------:R-:W-:Y:S01]  /*0cb0*/  VIADD R22, R17.reuse, 0x80 ;  /* 0x0000008011167836 */ /* 0x040fe20000000000 */
[----:B------:R-:W-:Y:S01]  /*0cc0*/  SHF.R.S32.HI R7, RZ, 0x5, R7 ;  /* 0x00000005ff077819 */ /* 0x000fe20000011407 */
[----:B------:R-:W-:Y:S01]  /*0cd0*/  IMAD.U32 R219, RZ, RZ, UR4 ;  /* 0x00000004ffdb7e24 */ /* 0x000fe2000f8e00ff */
[----:B------:R-:W-:Y:S01]  /*0ce0*/  LEA.HI R10, R10, R9, RZ, 0x3 ;  /* 0x000000090a0a7211 */ /* 0x000fe200078f18ff */
[----:B------:R-:W-:Y:S01]  /*0cf0*/  IMAD.U32 R16, RZ, RZ, UR4 ;  /* 0x00000004ff107e24 */ /* 0x000fe2000f8e00ff */
[----:B------:R-:W-:-:S02]  /*0d00*/  IADD3 R212, R17, 0xc0, RZ ;  /* 0x000000c011d47810 */ /* 0x000fc40007ffe0ff */
[----:B------:R-:W-:Y:S02]  /*0d10*/  LOP3.LUT R10, R10, 0xfffffff8, RZ, 0xc0, !PT ;  /* 0xfffffff80a0a7812 */ /* 0x000fe400078ec0ff */
[----:B------:R-:W-:Y:S02]  /*0d20*/  SHF.R.S32.HI R3, RZ, 0x1f, R17 ;  /* 0x0000001fff037819 */ /* 0x000fe40000011411 */
[----:B------:R-:W-:Y:S01]  /*0d30*/  SHF.R.S32.HI R0, RZ, 0x1f, R22 ;  /* 0x0000001fff007819 */ /* 0x000fe20000011416 */
[----:B------:R-:W-:Y:S01]  /*0d40*/  IMAD.IADD R10, R9, 0x1, -R10 ;  /* 0x00000001090a7824 */ /* 0x000fe200078e0a0a */
[----:B------:R-:W-:Y:S02]  /*0d50*/  LOP3.LUT R9, R8, 0x7ffffffc, RZ, 0xc0, !PT ;  /* 0x7ffffffc08097812 */ /* 0x000fe400078ec0ff */
[----:B------:R-:W-:Y:S01]  /*0d60*/  SHF.R.S32.HI R227, RZ, 0x1f, R212 ;  /* 0x0000001fffe37819 */ /* 0x000fe200000114d4 */
[----:B------:R-:W-:Y:S02]  /*0d70*/  IMAD R7, R7, 0x10, R10 ;  /* 0x0000001007077824 */ /* 0x000fe400078e020a */
[----:B------:R-:W-:-:S03]  /*0d80*/  IMAD.IADD R9, R220, 0x1, -R9 ;  /* 0x00000001dc097824 */ /* 0x000fc600078e0a09 */
[----:B------:R-:W-:Y:S01]  /*0d90*/  LEA R222, R2, R7, 0x6 ;  /* 0x0000000702de7211 */ /* 0x000fe200078e30ff */
[----:B------:R-:W-:Y:S01]  /*0da0*/  IMAD R223, R9, R6, 0x50 ;  /* 0x0000005009df7424 */ /* 0x000fe200078e0206 */
[----:B------:R-:W-:-:S03]  /*0db0*/  SHF.R.S32.HI R2, RZ, 0x1f, R23 ;  /* 0x0000001fff027819 */ /* 0x000fc60000011417 */
[----:B------:R-:W-:-:S07]  /*0dc0*/  IMAD R224, R5, 0x8, R222 ;  /* 0x0000000805e07824 */ /* 0x000fce00078e02de */
.L_x_228:
[----:B------:R-:W-:Y:S01]  /*0dd0*/  ULDC.64 UR8, c[0x0][0xc88] ;  /* 0x0003220000087ab9 */ /* 0x000fe20000000a00 */
[----:B------:R-:W-:Y:S01]  /*0de0*/  ULDC.64 UR10, c[0x0][0xa20] ;  /* 0x00028800000a7ab9 */ /* 0x000fe20000000a00 */
[----:B------:R-:W-:-:S06]  /*0df0*/  UIMAD.WIDE UR8, UR7, 0x4, UR8 ;  /* 0x00000004070878a5 */ /* 0x000fcc000f8e0208 */
[----:B01----:R-:W-:Y:S02]  /*0e00*/  IMAD.U32 R2, RZ, RZ, UR8 ;  /* 0x00000008ff027e24 */ /* 0x003fe4000f8e00ff */
[----:B------:R-:W-:Y:S01]  /*0e10*/  IMAD.U32 R3, RZ, RZ, UR9 ;  /* 0x00000009ff037e24 */ /* 0x000fe2000f8e00ff */
[----:B------:R-:W-:-:S04]  /*0e20*/  ULDC.64 UR8, c[0x0][0xa28] ;  /* 0x00028a0000087ab9 */ /* 0x000fc80000000a00 */
[----:B--2---:R-:W2:Y:S01]  /*0e30*/  LDG.E R2, desc[UR36][R2.64] ;  /* 0x0000002402027981 */ /* 0x004ea2000c1e1900 */
[----:B------:R-:W-:Y:S02]  /*0e40*/  UISETP.NE.U32.AND UP0, UPT, UR8, URZ, UPT ;  /* 0x0000003f0800728c */ /* 0x000fe4000bf05070 */
[----:B------:R-:W-:Y:S02]  /*0e50*/  UISETP.NE.U32.AND UP1, UPT, UR10, URZ, UPT ;  /* 0x0000003f0a00728c */ /* 0x000fe4000bf25070 */
[----:B------:R-:W-:Y:S02]  /*0e60*/  UISETP.NE.AND.EX UP0, UPT, UR9, URZ, UPT, UP0 ;  /* 0x0000003f0900728c */ /* 0x000fe4000bf05300 */
[----:B------:R-:W-:-:S04]  /*0e70*/  UISETP.NE.AND.EX UP1, UPT, UR11, URZ, UPT, UP1 ;  /* 0x0000003f0b00728c */ /* 0x000fc8000bf25310 */
[----:B------:R-:W-:Y:S02]  /*0e80*/  PLOP3.LUT P0, PT, PT, PT, UP0, 0x80, 0x0 ;  /* 0x000000000000781c */ /* 0x000fe40003f0f008 */
[----:B------:R-:W-:Y:S02]  /*0e90*/  PLOP3.LUT P1, PT, PT, PT, UP1, 0x80, 0x0 ;  /* 0x000000000000781c */ /* 0x000fe40003f2f018 */
[----:B--2---:R-:W-:-:S13]  /*0ea0*/  R2UR UR4, R2 ;  /* 0x00000000020472ca */ /* 0x004fda00000e0000 */
[----:B------:R-:W-:Y:S02]  /*0eb0*/  USHF.R.S32.HI UR12, URZ, 0x1f, UR4 ;  /* 0x0000001f3f0c7899 */ /* 0x000fe40008011404 */
[----:B------:R-:W-:Y:S01]  /*0ec0*/  IMAD.U32 R215, RZ, RZ, UR4 ;  /* 0x00000004ffd77e24 */ /* 0x000fe2000f8e00ff */
[----:B------:R-:W-:Y:S02]  /*0ed0*/  @UP0 ULEA UR8, UP2, UR4, UR8, 0x2 ;  /* 0x0000000804080291 */ /* 0x000fe4000f84103f */
[----:B------:R-:W-:Y:S02]  /*0ee0*/  @UP1 ULEA UR10, UP3, UR4, UR10, 0x2 ;  /* 0x0000000a040a1291 */ /* 0x000fe4000f86103f */
[----:B------:R-:W-:Y:S01]  /*0ef0*/  @UP0 ULEA.HI.X UR9, UR4, UR9, UR12, 0x2, UP2 ;  /* 0x0000000904090291 */ /* 0x000fe200090f140c */
[----:B------:R-:W-:Y:S01]  /*0f00*/  IMAD.U32 R216, RZ, RZ, UR5 ;  /* 0x00000005ffd87e24 */ /* 0x000fe2000f8e00ff */
[----:B------:R-:W-:Y:S01]  /*0f10*/  @UP1 ULEA.HI.X UR11, UR4, UR11, UR12, 0x2, UP3 ;  /* 0x0000000b040b1291 */ /* 0x000fe200098f140c */
[----:B------:R-:W-:Y:S01]  /*0f20*/  IMAD.U32 R2, RZ, RZ, UR8 ;  /* 0x00000008ff027e24 */ /* 0x000fe2000f8e00ff */
[----:B------:R-:W-:Y:S01]  /*0f30*/  ULDC UR5, c[0x0][0x2f0] ;  /* 0x0000bc0000057ab9 */ /* 0x000fe20000000800 */
[----:B----4-:R-:W-:Y:S01]  /*0f40*/  IMAD.U32 R4, RZ, RZ, UR10 ;  /* 0x0000000aff047e24 */ /* 0x010fe2000f8e00ff */
[----:B------:R-:W-:Y:S01]  /*0f50*/  ULDC UR4, c[0x0][0x424] ;  /* 0x0001090000047ab9 */ /* 0x000fe20000000800 */
[----:B------:R-:W-:Y:S01]  /*0f60*/  IMAD.U32 R3, RZ, RZ, UR9 ;  /* 0x00000009ff037e24 */ /* 0x000fe2000f8e00ff */
[----:B------:R-:W-:Y:S01]  /*0f70*/  ULDC.64 UR8, c[0x0][0x418] ;  /* 0x0001060000087ab9 */ /* 0x000fe20000000a00 */
[----:B------:R-:W-:Y:S01]  /*0f80*/  IMAD.U32 R5, RZ, RZ, UR11 ;  /* 0x0000000bff057e24 */ /* 0x000fe2000f8e00ff */
[----:B------:R-:W-:Y:S01]  /*0f90*/  UMOV UR39, URZ ;  /* 0x0000003f00277c82 */ /* 0x000fe20008000000 */
[----:B------:R-:W-:Y:S01]  /*0fa0*/  MOV R218, UR12 ;  /* 0x0000000c00da7c02 */ /* 0x000fe20008000f00 */
[----:B------:R-:W2:Y:S04]  /*0fb0*/  @P0 LDG.E R2, desc[UR36][R2.64] ;  /* 0x0000002402020981 */ /* 0x000ea8000c1e1900 */
[----:B---3--:R-:W3:Y:S01]  /*0fc0*/  @P1 LDG.E R4, desc[UR36][R4.64] ;  /* 0x0000002404041981 */ /* 0x008ee2000c1e1900 */
[----:B------:R-:W-:Y:S01]  /*0fd0*/  UISETP.NE.U32.AND UP0, UPT, UR8, URZ, UPT ;  /* 0x0000003f0800728c */ /* 0x000fe2000bf05070 */
[----:B------:R-:W-:-:S02]  /*0fe0*/  MOV R0, RZ ;  /* 0x000000ff00007202 */ /* 0x000fc40000000f00 */
[----:B------:R-:W-:Y:S02]  /*0ff0*/  CS2R R150, SRZ ;  /* 0x0000000000967805 */ /* 0x000fe4000001ff00 */
[----:B------:R-:W-:Y:S01]  /*1000*/  CS2R R148, SRZ ;  /* 0x0000000000947805 */ /* 0x000fe2000001ff00 */
[----:B------:R-:W-:Y:S01]  /*1010*/  UISETP.NE.AND.EX UP0, UPT, UR9, URZ, UPT, UP0 ;  /* 0x0000003f0900728c */ /* 0x000fe2000bf05300 */
[----:B------:R-:W-:Y:S02]  /*1020*/  CS2R R146, SRZ ;  /* 0x0000000000927805 */ /* 0x000fe4000001ff00 */
[----:B------:R-:W-:Y:S02]  /*1030*/  CS2R R144, SRZ ;  /* 0x0000000000907805 */ /* 0x000fe4000001ff00 */
[----:B------:R-:W-:Y:S01]  /*1040*/  CS2R R142, SRZ ;  /* 0x00000000008e7805 */ /* 0x000fe2000001ff00 */
[----:B------:R-:W-:Y:S01]  /*1050*/  USEL UR4, UR4, 0x1, UP0 ;  /* 0x0000000104047887 */ /* 0x000fe20008000000 */
[----:B------:R-:W-:-:S02]  /*1060*/  CS2R R140, SRZ ;  /* 0x00000000008c7805 */ /* 0x000fc4000001ff00 */
[----:B------:R-:W-:Y:S02]  /*1070*/  CS2R R138, SRZ ;  /* 0x00000000008a7805 */ /* 0x000fe4000001ff00 */
[----:B------:R-:W-:Y:S01]  /*1080*/  CS2R R136, SRZ ;  /* 0x0000000000887805 */ /* 0x000fe2000001ff00 */
[----:B------:R-:W-:Y:S01]  /*1090*/  UIMAD UR4, UR4, UR5, URZ ;  /* 0x00000005040472a4 */ /* 0x000fe2000f8e023f */
        /* <DEDUP_REMOVED lines=19> */
[----:B------:R-:W-:Y:S01]  /*11d0*/  CS2R R96, SRZ ;  /* 0x0000000000607805 */ /* 0x000fe2000001ff00 */
[----:B------:R-:W-:Y:S01]  /*11e0*/  IMAD.MOV.U32 R166, RZ, RZ, RZ ;  /* 0x000000ffffa67224 */ /* 0x000fe200078e00ff */
        /* <DEDUP_REMOVED lines=25> */
[----:B------:R-:W-:Y:S01]  /*1380*/  CS2R R44, SRZ ;  /* 0x00000000002c7805 */ /* 0x000fe2000001ff00 */
[----:B------:R-:W-:-:S02]  /*1390*/  IMAD.MOV.U32 R41, RZ, RZ, RZ ;  /* 0x000000ffff297224 */ /* 0x000fc400078e00ff */
[----:B------:R-:W-:Y:S01]  /*13a0*/  IMAD.U32 R214, RZ, RZ, UR6 ;  /* 0x00000006ffd67e24 */ /* 0x000fe2000f8e00ff */
[----:B--2---:R-:W-:Y:S02]  /*13b0*/  @P0 R2UR UR39, R2 ;  /* 0x00000000022702ca */ /* 0x004fe400000e0000 */
[----:B------:R-:W-:Y:S02]  /*13c0*/  CS2R R2, SRZ ;  /* 0x0000000000027805 */ /* 0x000fe4000001ff00 */
[----:B------:R-:W-:Y:S02]  /*13d0*/  PLOP3.LUT P0, PT, PT, PT, PT, 0x80, 0x0 ;  /* 0x000000000000781c */ /* 0x000fe40003f0f070 */
[----:B---3--:R-:W-:Y:S01]  /*13e0*/  @P1 R2UR UR4, R4 ;  /* 0x00000000040412ca */ /* 0x008fe200000e0000 */
[----:B------:R-:W-:-:S14]  /*13f0*/  @P1 BRA `(.L_x_183) ;  /* 0x0000000000381947 */ /* 0x000fdc0003800000 */
[----:B------:R-:W-:Y:S02]  /*1400*/  ULDC.64 UR6, c[0x0][0xa08] ;  /* 0x0002820000067ab9 */ /* 0x000fe40000000a00 */
[----:B------:R-:W-:-:S04]  /*1410*/  ISETP.NE.U32.AND P1, PT, RZ, UR6, PT ;  /* 0x00000006ff007c0c */ /* 0x000fc8000bf25070 */
[----:B------:R-:W-:-:S13]  /*1420*/  ISETP.NE.AND.EX P1, PT, RZ, UR7, PT, P1 ;  /* 0x00000007ff007c0c */ /* 0x000fda000bf25310 */
[----:B------:R-:W-:Y:S05]  /*1430*/  @!P1 BRA `(.L_x_183) ;  /* 0x0000000000289947 */ /* 0x000fea0003800000 */
[----:B------:R-:W-:Y:S01]  /*1440*/  R2UR UR6, R215 ;  /* 0x00000000d70672ca */ /* 0x000fe200000e0000 */
[----:B------:R-:W-:-:S12]  /*1450*/  ULDC.64 UR4, c[0x0][0xa08] ;  /* 0x0002820000047ab9 */ /* 0x000fd80000000a00 */
[----:B------:R-:W-:-:S06]  /*1460*/  UIMAD.WIDE UR4, UR6, 0x4, UR4 ;  /* 0x00000004060478a5 */ /* 0x000fcc000f8e0204 */
[----:B------:R-:W-:Y:S02]  /*1470*/  IMAD.U32 R4, RZ, RZ, UR4 ;  /* 0x00000004ff047e24 */ /* 0x000fe4000f8e00ff */
[----:B------:R-:W-:-:S05]  /*1480*/  IMAD.U32 R5, RZ, RZ, UR5 ;  /* 0x00000005ff057e24 */ /* 0x000fca000f8e00ff */
[----:B------:R-:W2:Y:S04]  /*1490*/  LDG.E R7, desc[UR36][R4.64] ;  /* 0x0000002404077981 */ /* 0x000ea8000c1e1900 */
[----:B------:R-:W3:Y:S01]  /*14a0*/  LDG.E R6, desc[UR36][R4.64+0x4] ;  /* 0x0000042404067981 */ /* 0x000ee2000c1e1900 */
[----:B--2---:R-:W-:Y:S02]  /*14b0*/  R2UR UR4, R7 ;  /* 0x00000000070472ca */ /* 0x004fe400000e0000 */
[----:B---3--:R-:W-:-:S13]  /*14c0*/  R2UR UR5, R6 ;  /* 0x00000000060572ca */ /* 0x008fda00000e0000 */
[----:B------:R-:W-:-:S12]  /*14d0*/  UIADD3 UR4, -UR4, UR5, URZ ;  /* 0x0000000504047290 */ /* 0x000fd8000fffe13f */
.L_x_183:
[----:B------:R-:W-:Y:S01]  /*14e0*/  UIADD3 UR39, -UR39, UR4, URZ ;  /* 0x0000000427277290 */ /* 0x000fe2000fffe13f */
[----:B------:R-:W-:Y:S02]  /*14f0*/  MOV R40, RZ ;  /* 0x000000ff00287202 */ /* 0x000fe40000000f00 */
[----:B------:R-:W-:Y:S02]  /*1500*/  CS2R R162, SRZ ;  /* 0x0000000000a27805 */ /* 0x000fe4000001ff00 */
[----:B------:R-:W-:Y:S01]  /*1510*/  CS2R R34, SRZ ;  /* 0x0000000000227805 */ /* 0x000fe2000001ff00 */
[----:B------:R-:W-:Y:S01]  /*1520*/  UISETP.GE.AND UP0, UPT, UR39, 0x1, UPT ;  /* 0x000000012700788c */ /* 0x000fe2000bf06270 */
[----:B------:R-:W-:Y:S01]  /*1530*/  CS2R R36, SRZ ;  /* 0x0000000000247805 */ /* 0x000fe2000001ff00 */
[----:B------:R-:W-:Y:S01]  /*1540*/  UIADD3 UR4, UR39, 0x4f, URZ ;  /* 0x0000004f27047890 */ /* 0x000fe2000fffe03f */
[----:B------:R-:W-:Y:S02]  /*1550*/  CS2R R32, SRZ ;  /* 0x0000000000207805 */ /* 0x000fe4000001ff00 */
[----:B------:R-:W-:-:S02]  /*1560*/  CS2R R164, SRZ ;  /* 0x0000000000a47805 */ /* 0x000fc4000001ff00 */
[----:B------:R-:W-:Y:S02]  /*1570*/  CS2R R26, SRZ ;  /* 0x00000000001a7805 */ /* 0x000fe4000001ff00 */
[----:B------:R-:W-:Y:S01]  /*1580*/  PLOP3.LUT P1, PT, PT, PT, UP0, 0x80, 0x0 ;  /* 0x000000000000781c */ /* 0x000fe20003f2f008 */
[----:B------:R-:W-:Y:S01]  /*1590*/  UIMAD.WIDE UR4, UR4, 0x66666667, URZ ;  /* 0x66666667040478a5 */ /* 0x000fe2000f8e023f */
[----:B------:R-:W-:Y:S02]  /*15a0*/  CS2R R28, SRZ ;  /* 0x00000000001c7805 */ /* 0x000fe4000001ff00 */
[----:B------:R-:W-:Y:S01]  /*15b0*/  CS2R R24, SRZ ;  /* 0x0000000000187805 */ /* 0x000fe2000001ff00 */
[----:B------:R-:W-:-:S04]  /*15c0*/  USHF.R.U32.HI UR60, URZ, 0x1f, UR5 ;  /* 0x0000001f3f3c7899 */ /* 0x000fc80008011605 */
[----:B------:R-:W-:-:S04]  /*15d0*/  ULEA.HI.SX32 UR60, UR5, UR60, 0x1b ;  /* 0x0000003c053c7291 */ /* 0x000fc8000f8fda3f */
[----:B------:R-:W-:Y:S08]  /*15e0*/  @!P1 BRA `(.L_x_184) ;  /* 0x0000009c00f09947 */ /* 0x000ff00003800000 */
[----:B------:R-:W0:Y:S01]  /*15f0*/  SHFL.IDX PT, R0, R221, RZ, 0x1f ;  /* 0x00001fffdd007589 */ /* 0x000e2200000e0000 */
[----:B------:R-:W1:Y:S01]  /*1600*/  S2UR UR61, SR_CgaCtaId ;  /* 0x00000000003d79c3 */ /* 0x000e620000008800 */
[----:B------:R-:W-:Y:S01]  /*1610*/  UMOV UR40, 0x400 ;  /* 0x0000040000287882 */ /* 0x000fe20000000000 */
[----:B0-----:R-:W-:Y:S01]  /*1620*/  R2UR UR4, R0 ;  /* 0x00000000000472ca */ /* 0x001fe200000e0000 */
[----:B-1----:R-:W-:-:S04]  /*1630*/  ULEA UR40, UR61, UR40, 0x18 ;  /* 0x000000283d287291 */ /* 0x002fc8000f8ec03f */
[----:B------:R-:W-:-:S04]  /*1640*/  UIADD3 UR6, UR40, 0x14400, URZ ;  /* 0x0001440028067890 */ /* 0x000fc8000fffe03f */
[----:B------:R-:W-:-:S04]  /*1650*/  ULOP3.LUT UP0, URZ, UR6, 0x9f, URZ, 0xc0, !UPT ;  /* 0x0000009f063f7892 */ /* 0x000fc8000f80c03f */
[----:B------:R-:W-:Y:S02]  /*1660*/  ULEA.HI UR5, UR4, UR4, URZ, 0x1 ;  /* 0x0000000404057291 */ /* 0x000fe4000f8f083f */
[----:B------:R-:W-:Y:S02]  /*1670*/  PLOP3.LUT P0, PT, PT, PT, UP0, 0x80, 0x0 ;  /* 0x000000000000781c */ /* 0x000fe40003f0f008 */
[----:B------:R-:W-:-:S04]  /*1680*/  ULOP3.LUT UR5, UR5, 0x1e, URZ, 0xc0, !UPT ;  /* 0x0000001e05057892 */ /* 0x000fc8000f8ec03f */
[----:B------:R-:W-:-:S04]  /*1690*/  UIADD3 UR5, UR4, -UR5, URZ ;  /* 0x8000000504057290 */ /* 0x000fc8000fffe03f */
[----:B------:R-:W-:-:S04]  /*16a0*/  ULEA UR5, UR5, UR6, 0xd ;  /* 0x0000000605057291 */ /* 0x000fc8000f8e683f */
[----:B------:R-:W-:-:S04]  /*16b0*/  USHF.R.U32.HI UR5, URZ, 0x4, UR5 ;  /* 0x000000043f057899 */ /* 0x000fc80008011605 */
[----:B------:R-:W-:Y:S01]  /*16c0*/  ULOP3.LUT UR41, UR5, 0x3fff, URZ, 0xc0, !UPT ;  /* 0x00003fff05297892 */ /* 0x000fe2000f8ec03f */
[----:B------:R-:W-:Y:S11]  /*16d0*/  @!P0 BRA `(.L_x_185) ;  /* 0x0000000000408947 */ /* 0x000ff60003800000 */
[----:B------:R-:W-:Y:S01]  /*16e0*/  MOV R0, 0x0 ;  /* 0x0000000000007802 */ /* 0x000fe20000000f00 */
[----:B------:R-:W-:Y:S01]  /*16f0*/  ULDC.64 UR4, c[0x4][0xa8] ;  /* 0x01002a0000047ab9 */ /* 0x000fe20000000a00 */
[----:B------:R-:W-:Y:S01]  /*1700*/  ULDC.64 UR6, c[0x4][0x28] ;  /* 0x01000a0000067ab9 */ /* 0x000fe20000000a00 */
[----:B------:R-:W-:Y:S01]  /*1710*/  IMAD.U32 R4, RZ, RZ, UR4 ;  /* 0x00000004ff047e24 */ /* 0x000fe2000f8e00ff */
[----:B------:R0:W1:Y:S01]  /*1720*/  LDC.64 R2, c[0x4][R0] ;  /* 0x0100000000027b82 */ /* 0x0000620000000a00 */
[----:B------:R-:W-:Y:S01]  /*1730*/  IMAD.U32 R5, RZ, RZ, UR5 ;  /* 0x00000005ff057e24 */ /* 0x000fe2000f8e00ff */
        /* <DEDUP_REMOVED lines=10> */
.L_x_185:
[----:B------:R-:W-:Y:S02]  /*17e0*/  R2UR UR6, R219 ;  /* 0x00000000db0672ca */ /* 0x000fe400000e0000 */
[----:B------:R-:W-:-:S11]  /*17f0*/  R2UR UR5, R226 ;  /* 0x00000000e20572ca */ /* 0x000fd600000e0000 */
[----:B------:R-:W-:Y:S02]  /*1800*/  ULEA.HI UR4, UR6, UR6, URZ, 0x1 ;  /* 0x0000000606047291 */ /* 0x000fe4000f8f083f */
[----:B------:R-:W-:Y:S02]  /*1810*/  IMAD.U32 R2, RZ, RZ, UR5 ;  /* 0x00000005ff027e24 */ /* 0x000fe4000f8e00ff */
[----:B------:R-:W-:-:S03]  /*1820*/  ULOP3.LUT UR4, UR4, 0xfffffffe, URZ, 0xc0, !UPT ;  /* 0xfffffffe04047892 */ /* 0x000fc6000f8ec03f */
[----:B------:R-:W-:Y:S01]  /*1830*/  ISETP.NE.AND P0, PT, R2, 0x3, PT ;  /* 0x000000030200780c */ /* 0x000fe20003f05270 */
[----:B------:R-:W-:-:S06]  /*1840*/  UIADD3 UR4, UR6, -UR4, URZ ;  /* 0x8000000406047290 */ /* 0x000fcc000fffe03f */
[----:B------:R-:W-:-:S05]  /*1850*/  IMAD.U32 R0, RZ, RZ, UR4 ;  /* 0x00000004ff007e24 */ /* 0x000fca000f8e00ff */
[----:B------:R-:W-:-:S04]  /*1860*/  SHF.L.U32 R0, R0, 0x1f, RZ ;  /* 0x0000001f00007819 */ /* 0x000fc800000006ff */
[----:B------:R-:W0:Y:S02]  /*1870*/  SYNCS.PHASECHK.TRANS64.TRYWAIT P1, [UR40+0x38800], R0 ;  /* 0x03880000ff0075a7 */ /* 0x000e240008020168 */
[----:B0-----:R-:W-:Y:S05]  /*1880*/  @!P1 BRA `(.L_x_186) ;  /* 0x0000012000949947 */ /* 0x001fea0003800000 */
.L_x_317:
[----:B------:R-:W-:Y:S05]  /*1890*/  @!P0 BRA `(.L_x_187) ;  /* 0x0000000000048947 */ /* 0x000fea0003800000 */
[----:B------:R-:W-:Y:S01]  /*18a0*/  BPT.TRAP 0x1 ;  /* 0x000000040000795c */ /* 0x000fe20000300000 */
.L_x_187:
[----:B------:R-:W-:Y:S02]  /*18b0*/  R2UR UR4, R16 ;  /* 0x00000000100472ca */ /* 0x000fe400000e0000 */
[----:B0-----:R-:W-:-:S04]  /*18c0*/  MOV R0, UR38 ;  /* 0x0000002600007c02 */ /* 0x001fc80008000f00 */
[----:B------:R-:W-:-:S07]  /*18d0*/  LEA R0, R0, UR40, 0x3 ;  /* 0x0000002800007c11 */ /* 0x000fce000f8e18ff */
[----:B------:R-:W-:-:S05]  /*18e0*/  IMAD.U32 R3, RZ, RZ, UR4 ;  /* 0x00000004ff037e24 */ /* 0x000fca000f8e00ff */
[----:B------:R-:W-:-:S04]  /*18f0*/  SHF.L.U32 R3, R3, 0x1f, RZ ;  /* 0x0000001f03037819 */ /* 0x000fc800000006ff */
[----:B------:R0:W1:Y:S01]  /*1900*/  SYNCS.PHASECHK.TRANS64.TRYWAIT P1, [R0+URZ+0x38830], R3 ;  /* 0x03883003000075a7 */ /* 0x000062000802017f */
[----:B------:R-:W-:Y:S05]  /*1910*/  @!P0 BRA `(.L_x_188) ;  /* 0x0000000000048947 */ /* 0x000fea0003800000 */
[----:B------:R-:W-:Y:S01]  /*1920*/  BPT.TRAP 0x1 ;  /* 0x000000040000795c */ /* 0x000fe20000300000 */
.L_x_188:
[----:B------:R-:W-:Y:S01]  /*1930*/  IMAD.MOV.U32 R151, RZ, RZ, RZ ;  /* 0x000000ffff977224 */ /* 0x000fe200078e00ff */
[----:B-1----:R-:W-:Y:S06]  /*1940*/  @P1 BRA `(.L_x_189) ;  /* 0x0000000000081947 */ /* 0x002fec0003800000 */
[----:B------:R-:W1:Y:S02]  /*1950*/  SYNCS.PHASECHK.TRANS64.TRYWAIT P1, [R0+URZ+0x38830], R3 ;  /* 0x03883003000075a7 */ /* 0x000e64000802017f */
[----:B-1----:R-:W-:Y:S05]  /*1960*/  @!P1 BRA `(.L_x_190) ;  /* 0x0000012000749947 */ /* 0x002fea0003800000 */
.L_x_189:
        /* <DEDUP_REMOVED lines=499> */
[----:B------:R-:W-:Y:S01]  /*38a0*/  MOV R6, UR12 ;  /* 0x0000000c00067c02 */ /* 0x000fe20008000f00 */
        /* <DEDUP_REMOVED lines=79> */
.L_x_191:
[----:B------:R-:W-:Y:S01]  /*3da0*/  ULDC UR4, c[0x0][0x9d8] ;  /* 0x0002760000047ab9 */ /* 0x000fe20000000800 */
[----:B------:R-:W-:Y:S02]  /*3db0*/  VIADD R2, R223, UR39 ;  /* 0x00000027df027c36 */ /* 0x000fe40008000000 */
        /* <DEDUP_REMOVED lines=141> */
[----:B------:R-:W-:Y:S01]  /*4690*/  MOV R66, R151 ;  /* 0x0000009700427202 */ /* 0x000fe20000000f00 */
[----:B------:R-:W2:Y:S01]  /*46a0*/  MUFU.TANH R54, R54 ;  /* 0x0000003600367308 */ /* 0x000ea20000002400 */
[----:B0-----:R-:W-:Y:S01]  /*46b0*/  FSEL R51, R51, -INF , P3 ;  /* 0xff80000033337808 */ /* 0x001fe20001800000 */
[--C-:B------:R-:W-:Y:S01]  /*46c0*/  IMAD.MOV.U32 R118, RZ, RZ, R151.reuse ;  /* 0x000000ffff767224 */ /* 0x100fe200078e0097 */
[----:B------:R-:W-:Y:S01]  /*46d0*/  ISETP.GT.AND P3, PT, R2, 0x29, PT ;  /* 0x000000290200780c */ /* 0x000fe20003f64270 */
[----:B------:R-:W-:-:S02]  /*46e0*/  IMAD.MOV.U32 R117, RZ, RZ, R151 ;  /* 0x000000ffff757224 */ /* 0x000fc400078e0097 */
[--C-:B------:R-:W-:Y:S02]  /*46f0*/  IMAD.MOV.U32 R116, RZ, RZ, R151.reuse ;  /* 0x000000ffff747224 */ /* 0x100fe400078e0097 */
        /* <DEDUP_REMOVED lines=86> */
[----:B------:R-:W-:-:S03]  /*4c60*/  IMAD.MOV.U32 R64, RZ, RZ, R151 ;  /* 0x000000ffff407224 */ /* 0x000fc600078e0097 */
        /* <DEDUP_REMOVED lines=64> */
[----:B0-----:R-:W-:Y:S01]  /*5070*/  FADD.FTZ R21, R56, R57 ;  /* 0x0000003938157221 */ /* 0x001fe20000010000 */
[----:B------:R-:W-:-:S02]  /*5080*/  FMNMX.FTZ R3, R35, R2, !PT ;  /* 0x0000000223037209 */ /* 0x000fc40007810000 */
[----:B------:R-:W-:Y:S01]  /*5090*/  F2FP.BF16.F32.PACK_AB R208, R57, R56 ;  /* 0x0000003839d0723e */ /* 0x000fe200000010ff */
[--C-:B------:R-:W-:Y:S01]  /*50a0*/  IMAD.MOV.U32 R57, RZ, RZ, R151.reuse ;  /* 0x000000ffff397224 */ /* 0x100fe200078e0097 */
[----:B------:R-:W-:Y:S01]  /*50b0*/  FMNMX.FTZ R2, R38, R3, !PT ;  /* 0x0000000326027209 */ /* 0x000fe20007810000 */
[----:B------:R-:W-:Y:S01]  /*50c0*/  MUFU.EX2 R48, R48 ;  /* 0x0000003000307308 */ /* 0x000fe20000000800 */
[----:B------:R-:W-:Y:S02]  /*50d0*/  IMAD.MOV.U32 R56, RZ, RZ, R151 ;  /* 0x000000ffff387224 */ /* 0x000fe400078e0097 */
        /* <DEDUP_REMOVED lines=33> */
[--C-:B------:R-:W-:Y:S01]  /*52f0*/  FFMA.FTZ R50, R50, UR5, -R2.reuse ;  /* 0x0000000532327c23 */ /* 0x100fe20008010802 */
[----:B-1----:R-:W-:Y:S01]  /*5300*/  FADD.FTZ R18, R60, R21 ;  /* 0x000000153c127221 */ /* 0x002fe20000010000 */
[--C-:B------:R-:W-:Y:S01]  /*5310*/  FFMA.FTZ R51, R51, UR5, -R2.reuse ;  /* 0x0000000533337c23 */ /* 0x100fe20008010802 */
[----:B------:R-:W-:Y:S01]  /*5320*/  MUFU.EX2 R58, R58 ;  /* 0x0000003a003a7308 */ /* 0x000fe20000000800 */
[----:B------:R-:W-:Y:S01]  /*5330*/  FFMA.FTZ R54, R54, UR5, -R2 ;  /* 0x0000000536367c23 */ /* 0x000fe20008010802 */
[----:B------:R-:W-:Y:S01]  /*5340*/  FADD.FTZ R21, R61, R18 ;  /* 0x000000123d157221 */ /* 0x000fe20000010000 */
[--C-:B------:R-:W-:Y:S01]  /*5350*/  FFMA.FTZ R55, R55, UR5, -R2.reuse ;  /* 0x0000000537377c23 */ /* 0x100fe20008010802 */
[--C-:B------:R-:W-:Y:S01]  /*5360*/  FFMA.FTZ R42, R42, UR5, -R2.reuse ;  /* 0x000000052a2a7c23 */ /* 0x100fe20008010802 */
[--C-:B------:R-:W-:Y:S01]  /*5370*/  FFMA.FTZ R43, R43, UR5, -R2.reuse ;  /* 0x000000052b2b7c23 */ /* 0x100fe20008010802 */
[----:B------:R-:W-:Y:S01]  /*5380*/  FADD.FTZ R18, R48, R21 ;  /* 0x0000001530127221 */ /* 0x000fe20000010000 */
[--C-:B------:R-:W-:Y:S01]  /*5390*/  FFMA.FTZ R46, R46, UR5, -R2.reuse ;  /* 0x000000052e2e7c23 */ /* 0x100fe20008010802 */
[----:B------:R-:W1:Y:S01]  /*53a0*/  MUFU.EX2 R59, R59 ;  /* 0x0000003b003b7308 */ /* 0x000e620000000800 */
[----:B------:R-:W-:Y:S01]  /*53b0*/  FFMA.FTZ R47, R47, UR5, -R2 ;  /* 0x000000052f2f7c23 */ /* 0x000fe20008010802 */
[----:B------:R-:W-:Y:S01]  /*53c0*/  FADD.FTZ R29, R49, R18 ;  /* 0x00000012311d7221 */ /* 0x000fe20000010000 */
[--C-:B------:R-:W-:Y:S01]  /*53d0*/  FFMA.FTZ R34, R34, UR5, -R2.reuse ;  /* 0x0000000522227c23 */ /* 0x100fe20008010802 */
[--C-:B------:R-:W-:Y:S01]  /*53e0*/  FFMA.FTZ R35, R35, UR5, -R2.reuse ;  /* 0x0000000523237c23 */ /* 0x100fe20008010802 */
[--C-:B------:R-:W-:Y:S01]  /*53f0*/  FFMA.FTZ R38, R38, UR5, -R2.reuse ;  /* 0x0000000526267c23 */ /* 0x100fe20008010802 */
[----:B------:R-:W-:Y:S01]  /*5400*/  FADD.FTZ R20, R52, R29 ;  /* 0x0000001d34147221 */ /* 0x000fe20000010000 */
[--C-:B------:R-:W-:Y:S01]  /*5410*/  FFMA.FTZ R39, R39, UR5, -R2.reuse ;  /* 0x0000000527277c23 */ /* 0x100fe20008010802 */
[----:B------:R-:W2:Y:S01]  /*5420*/  MUFU.EX2 R62, R62 ;  /* 0x0000003e003e7308 */ /* 0x000ea20000000800 */
[----:B------:R-:W-:Y:S01]  /*5430*/  FFMA.FTZ R26, R26, UR5, -R2 ;  /* 0x000000051a1a7c23 */ /* 0x000fe20008010802 */
[----:B------:R-:W-:Y:S01]  /*5440*/  FADD.FTZ R29, R53, R20 ;  /* 0x00000014351d7221 */ /* 0x000fe20000010000 */
[--C-:B------:R-:W-:Y:S01]  /*5450*/  FFMA.FTZ R27, R27, UR5, -R2.reuse ;  /* 0x000000051b1b7c23 */ /* 0x100fe20008010802 */
[--C-:B------:R-:W-:Y:S01]  /*5460*/  FFMA.FTZ R30, R30, UR5, -R2.reuse ;  /* 0x000000051e1e7c23 */ /* 0x100fe20008010802 */
[----:B------:R-:W-:Y:S01]  /*5470*/  FFMA.FTZ R2, R31, UR5, -R2 ;  /* 0x000000051f027c23 */ /* 0x000fe20008010802 */
[----:B------:R-:W-:Y:S01]  /*5480*/  FADD.FTZ R20, R40, R29 ;  /* 0x0000001d28147221 */ /* 0x000fe20000010000 */
[----:B0-----:R-:W-:Y:S01]  /*5490*/  F2FP.BF16.F32.PACK_AB R196, R33, R32 ;  /* 0x0000002021c4723e */ /* 0x001fe200000010ff */
[----:B------:R-:W0:Y:S01]  /*54a0*/  MUFU.EX2 R63, R63 ;  /* 0x0000003f003f7308 */ /* 0x000e220000000800 */
[----:B-1----:R-:W-:Y:S01]  /*54b0*/  FADD.FTZ R21, R58, R59 ;  /* 0x0000003b3a157221 */ /* 0x002fe20000010000 */
[----:B------:R-:W-:Y:S01]  /*54c0*/  FADD.FTZ R29, R41, R20 ;  /* 0x00000014291d7221 */ /* 0x000fe20000010000 */
[----:B------:R-:W-:Y:S01]  /*54d0*/  F2FP.BF16.F32.PACK_AB R209, R59, R58 ;  /* 0x0000003a3bd1723e */ /* 0x000fe200000010ff */
[----:B------:R-:W-:Y:S01]  /*54e0*/  IMAD.MOV.U32 R61, RZ, RZ, R151 ;  /* 0x000000ffff3d7224 */ /* 0x000fe200078e0097 */
[-C--:B------:R-:W-:Y:S01]  /*54f0*/  MOV R60, R151.reuse ;  /* 0x00000097003c7202 */ /* 0x080fe20000000f00 */
[----:B------:R-:W-:Y:S01]  /*5500*/  FADD.FTZ R0, R44, R29 ;  /* 0x0000001d2c007221 */ /* 0x000fe20000010000 */
[----:B------:R-:W-:Y:S01]  /*5510*/  IMAD.MOV.U32 R59, RZ, RZ, R151 ;  /* 0x000000ffff3b7224 */ /* 0x000fe200078e0097 */
[----:B------:R-:W1:Y:S01]  /*5520*/  MUFU.EX2 R50, R50 ;  /* 0x0000003200327308 */ /* 0x000e620000000800 */
[----:B--2---:R-:W-:Y:S01]  /*5530*/  FADD.FTZ R18, R62, R21 ;  /* 0x000000153e127221 */ /* 0x004fe20000010000 */
[----:B------:R-:W-:Y:S01]  /*5540*/  FADD.FTZ R29, R45, R0 ;  /* 0x000000002d1d7221 */ /* 0x000fe20000010000 */
[--C-:B------:R-:W-:Y:S01]  /*5550*/  IMAD.MOV.U32 R58, RZ, RZ, R151.reuse ;  /* 0x000000ffff3a7224 */ /* 0x100fe200078e0097 */
[----:B------:R-:W-:Y:S01]  /*5560*/  MOV R48, R151 ;  /* 0x0000009700307202 */ /* 0x000fe20000000f00 */
[----:B------:R-:W-:-:S02]  /*5570*/  IMAD.MOV.U32 R53, RZ, RZ, R151 ;  /* 0x000000ffff357224 */ /* 0x000fc400078e0097 */
[--C-:B------:R-:W-:Y:S01]  /*5580*/  IMAD.MOV.U32 R52, RZ, RZ, R151.reuse ;  /* 0x000000ffff347224 */ /* 0x100fe200078e0097 */
[----:B------:R-:W2:Y:S01]  /*5590*/  MUFU.EX2 R51, R51 ;  /* 0x0000003300337308 */ /* 0x000ea20000000800 */
[C---:B0-----:R-:W-:Y:S01]  /*55a0*/  FADD.FTZ R21, R63.reuse, R18 ;  /* 0x000000123f157221 */ /* 0x041fe20000010000 */
[----:B------:R-:W-:Y:S01]  /*55b0*/  F2FP.BF16.F32.PACK_AB R211, R63, R62 ;  /* 0x0000003e3fd3723e */ /* 0x000fe200000010ff */
[--C-:B------:R-:W-:Y:S02]  /*55c0*/  IMAD.MOV.U32 R63, RZ, RZ, R151.reuse ;  /* 0x000000ffff3f7224 */ /* 0x100fe400078e0097 */
        /* <DEDUP_REMOVED lines=10> */
[--C-:B------:R-:W-:Y:S02]  /*5670*/  IMAD.MOV.U32 R51, RZ, RZ, R151.reuse ;  /* 0x000000ffff337224 */ /* 0x100fe400078e0097 */
[--C-:B------:R-:W-:Y:S02]  /*5680*/  IMAD.MOV.U32 R50, RZ, RZ, R151.reuse ;  /* 0x000000ffff327224 */ /* 0x100fe400078e0097 */
[----:B------:R-:W-:Y:S01]  /*5690*/  IMAD.MOV.U32 R40, RZ, RZ, R151 ;  /* 0x000000ffff287224 */ /* 0x000fe200078e0097 */
[----:B------:R-:W2:Y:S01]  /*56a0*/  MUFU.EX2 R42, R42 ;  /* 0x0000002a002a7308 */ /* 0x000ea20000000800 */
[----:B0-----:R-:W-:Y:S01]  /*56b0*/  FADD.FTZ R18, R54, R21 ;  /* 0x0000001536127221 */ /* 0x001fe20000010000 */
[----:B------:R-:W-:-:S06]  /*56c0*/  IMAD.MOV.U32 R31, RZ, RZ, R151 ;  /* 0x000000ffff1f7224 */ /* 0x000fcc00078e0097 */
        /* <DEDUP_REMOVED lines=22> */
[--C-:B------:R-:W-:Y:S02]  /*5830*/  IMAD.MOV.U32 R47, RZ, RZ, R151.reuse ;  /* 0x000000ffff2f7224 */ /* 0x100fe400078e0097 */
[----:B------:R-:W-:-:S03]  /*5840*/  IMAD.MOV.U32 R46, RZ, RZ, R151 ;  /* 0x000000ffff2e7224 */ /* 0x000fc600078e0097 */
[----:B------:R-:W2:Y:S01]  /*5850*/  MUFU.EX2 R35, R35 ;  /* 0x0000002300237308 */ /* 0x000ea20000000800 */
[----:B0-----:R-:W-:-:S07]  /*5860*/  FADD.FTZ R0, R34, R21 ;  /* 0x0000001522007221 */ /* 0x001fce0000010000 */
[----:B------:R-:W0:Y:S01]  /*5870*/  MUFU.EX2 R24, R24 ;  /* 0x0000001800187308 */ /* 0x000e220000000800 */
[C---:B-1----:R-:W-:Y:S01]  /*5880*/  FADD.FTZ R29, R37.reuse, R18 ;  /* 0x00000012251d7221 */ /* 0x042fe20000010000 */
[----:B------:R-:W-:Y:S01]  /*5890*/  F2FP.BF16.F32.PACK_AB R198, R37, R36 ;  /* 0x0000002425c6723e */ /* 0x000fe200000010ff */
[----:B------:R-:W-:Y:S01]  /*58a0*/  IMAD.MOV.U32 R37, RZ, RZ, R151 ;  /* 0x000000ffff257224 */ /* 0x000fe200078e0097 */
[----:B------:R-:W-:-:S04]  /*58b0*/  MOV R36, R151 ;  /* 0x0000009700247202 */ /* 0x000fc80000000f00 */
        /* <DEDUP_REMOVED lines=20> */
[----:B-1----:R-:W-:Y:S01]  /*5a00*/  FADD.FTZ R18, R28, R29 ;  /* 0x0000001d1c127221 */ /* 0x002fe20000010000 */
[C---:B------:R-:W-:Y:S01]  /*5a10*/  F2FP.BF16.F32.PACK_AB R194, R5.reuse, R28 ;  /* 0x0000001c05c2723e */ /* 0x040fe200000010ff */
[--C-:B------:R-:W-:Y:S02]  /*5a20*/  IMAD.MOV.U32 R29, RZ, RZ, R151.reuse ;  /* 0x000000ffff1d7224 */ /* 0x100fe400078e0097 */
[----:B------:R-:W-:Y:S01]  /*5a30*/  FADD.FTZ R18, R5, R18 ;  /* 0x0000001205127221 */ /* 0x000fe20000010000 */
[----:B------:R-:W-:Y:S02]  /*5a40*/  IMAD.MOV.U32 R28, RZ, RZ, R151 ;  /* 0x000000ffff1c7224 */ /* 0x000fe400078e0097 */
[----:B------:R-:W1:Y:S01]  /*5a50*/  MUFU.EX2 R30, R30 ;  /* 0x0000001e001e7308 */ /* 0x000e620000000800 */
[----:B--2---:R-:W-:-:S07]  /*5a60*/  FADD.FTZ R0, R26, R21 ;  /* 0x000000151a007221 */ /* 0x004fce0000010000 */
[----:B------:R2:W3:Y:S01]  /*5a70*/  MUFU.EX2 R195, R2 ;  /* 0x0000000200c37308 */ /* 0x0004e20000000800 */
[C---:B0-----:R-:W-:Y:S01]  /*5a80*/  FADD.FTZ R5, R27.reuse, R0 ;  /* 0x000000001b057221 */ /* 0x041fe20000010000 */
[----:B------:R-:W-:Y:S01]  /*5a90*/  F2FP.BF16.F32.PACK_AB R193, R27, R26 ;  /* 0x0000001a1bc1723e */ /* 0x000fe200000010ff */
[--C-:B------:R-:W-:Y:S02]  /*5aa0*/  IMAD.MOV.U32 R27, RZ, RZ, R151.reuse ;  /* 0x000000ffff1b7224 */ /* 0x100fe400078e0097 */
[----:B------:R-:W-:Y:S02]  /*5ab0*/  IMAD.MOV.U32 R26, RZ, RZ, R151 ;  /* 0x000000ffff1a7224 */ /* 0x000fe400078e0097 */
        /* <DEDUP_REMOVED lines=9> */
[----:B------:R-:W-:Y:S01]  /*5b50*/  CS2R R150, SRZ ;  /* 0x0000000000967805 */ /* 0x000fe2000001ff00 */
[----:B------:R-:W-:Y:S01]  /*5b60*/  IMAD.MOV.U32 R21, RZ, RZ, R4 ;  /* 0x000000ffff157224 */ /* 0x000fe200078e0004 */
[----:B------:R-:W-:Y:S01]  /*5b70*/  CS2R R146, SRZ ;  /* 0x0000000000927805 */ /* 0x000fe2000001ff00 */
[----:B------:R-:W-:Y:S01]  /*5b80*/  IMAD.MOV.U32 R2, RZ, RZ, 0x3f800000 ;  /* 0x3f800000ff027424 */ /* 0x000fe200078e00ff */
        /* <DEDUP_REMOVED lines=65> */
[----:B------:R-:W-:Y:S01]  /*5fa0*/  UMOV UR60, UR38 ;  /* 0x00000026003c7c82 */ /* 0x000fe20008000000 */
[----:B------:R-:W-:-:S05]  /*5fb0*/  ULDC UR39, c[0x0][0x9d8] ;  /* 0x0002760000277ab9 */ /* 0x000fca0000000800 */
.L_x_203:
[----:B------:R-:W-:Y:S01]  /*5fc0*/  R2UR UR5, R229 ;  /* 0x00000000e50572ca */ /* 0x000fe200000e0000 */
[----:B------:R-:W-:-:S04]  /*5fd0*/  UISETP.NE.AND UP0, UPT, UR60, 0x1, UPT ;  /* 0x000000013c00788c */ /* 0x000fc8000bf05270 */
[----:B------:R-:W-:-:S08]  /*5fe0*/  USEL UR4, URZ, 0x1, UP0 ;  /* 0x000000013f047887 */ /* 0x000fd00008000000 */
[----:B------:R-:W-:-:S06]  /*5ff0*/  ULOP3.LUT UR4, UR5, UR4, URZ, 0x3c, !UPT ;  /* 0x0000000405047292 */ /* 0x000fcc000f8e3c3f */
[----:B------:R-:W-:Y:S01]  /*6000*/  MOV R16, UR4 ;  /* 0x0000000400107c02 */ /* 0x000fe20008000f00 */
[----:B------:R-:W-:Y:S06]  /*6010*/  @!P0 BRA `(.L_x_193) ;  /* 0x0000000000048947 */ /* 0x000fec0003800000 */
[----:B------:R-:W-:Y:S01]  /*6020*/  BPT.TRAP 0x1 ;  /* 0x000000040000795c */ /* 0x000fe20000300000 */
.L_x_193:
        /* <DEDUP_REMOVED lines=14> */
.L_x_194:
[----:B-1----:R-:W-:Y:S05]  /*6110*/  @P1 BRA `(.L_x_195) ;  /* 0x0000000000081947 */ /* 0x002fea0003800000 */
[----:B------:R-:W1:Y:S02]  /*6120*/  SYNCS.PHASECHK.TRANS64.TRYWAIT P1, [UR61+0x38830], R4 ;  /* 0x03883004ff0075a7 */ /* 0x000e64000802017d */
[----:B-1----:R-:W-:Y:S05]  /*6130*/  @!P1 BRA `(.L_x_196) ;  /* 0x000000d800949947 */ /* 0x002fea0003800000 */
.L_x_195:
        /* <DEDUP_REMOVED lines=655> */
.L_x_197:
        /* <DEDUP_REMOVED lines=8> */
.L_x_198:
[----:B--2---:R-:W-:Y:S05]  /*8ab0*/  @P1 BRA `(.L_x_199) ;  /* 0x0000000000081947 */ /* 0x004fea0003800000 */
[----:B------:R-:W2:Y:S02]  /*8ac0*/  SYNCS.PHASECHK.TRANS64.TRYWAIT P1, [UR4+0x38850], R0 ;  /* 0x03885000ff0075a7 */ /* 0x000ea40008020144 */
[----:B--2---:R-:W-:Y:S05]  /*8ad0*/  @!P1 BRA `(.L_x_200) ;  /* 0x000000b000449947 */ /* 0x004fea0003800000 */
.L_x_199:
        /* <DEDUP_REMOVED lines=37> */
.L_x_201:
        /* <DEDUP_REMOVED lines=45> */
[----:B------:R-:W-:Y:S01]  /*9000*/  FMUL.FTZ R158, R158, UR39 ;  /* 0x000000279e9e7c20 */ /* 0x000fe20008410000 */
[----:B------:R-:W3:Y:S01]  /*9010*/  MUFU.TANH R190, R190 ;  /* 0x000000be00be7308 */ /* 0x000ee20000002400 */
[----:B-1----:R-:W-:Y:S01]  /*9020*/  FMNMX.FTZ R193, R187, R2, !PT ;  /* 0x00000002bbc17209 */ /* 0x002fe20007810000 */
[----:B------:R-:W-:Y:S01]  /*9030*/  FMUL.FTZ R157, R157, UR39 ;  /* 0x000000279d9d7c20 */ /* 0x000fe20008410000 */
[----:B------:R-:W-:Y:S01]  /*9040*/  FMUL.FTZ R159, R159, UR39 ;  /* 0x000000279f9f7c20 */ /* 0x000fe20008410000 */
[----:B------:R-:W-:Y:S01]  /*9050*/  ULDC UR5, c[0x0][0x988] ;  /* 0x0002620000057ab9 */ /* 0x000fe20000000800 */
[----:B------:R-:W1:Y:S01]  /*9060*/  S2UR UR6, SR_CgaCtaId ;  /* 0x00000000000679c3 */ /* 0x000e620000008800 */
[----:B------:R-:W-:-:S02]  /*9070*/  UIADD3 UR61, UR61, 0x38840, URZ ;  /* 0x000388403d3d7890 */ /* 0x000fc4000fffe03f */
        /* <DEDUP_REMOVED lines=83> */
[----:B------:R-:W-:Y:S02]  /*95b0*/  MUFU.EX2 R0, R21 ;  /* 0x0000001500007308 */ /* 0x000fe40000000800 */
[----:B------:R-:W-:Y:S01]  /*95c0*/  FMUL.FTZ R2, R20, UR5 ;  /* 0x0000000514027c20 */ /* 0x000fe20008410000 */
[----:B------:R-:W-:-:S04]  /*95d0*/  FMUL.FTZ R20, R4, UR5 ;  /* 0x0000000504147c20 */ /* 0x000fc80008410000 */
[--C-:B------:R-:W-:Y:S01]  /*95e0*/  FFMA.FTZ R192, R152, UR5, -R20.reuse ;  /* 0x0000000598c07c23 */ /* 0x100fe20008010814 */
[----:B------:R-:W-:Y:S01]  /*95f0*/  FMUL.FTZ R152, R3, UR5 ;  /* 0x0000000503987c20 */ /* 0x000fe20008410000 */
[--C-:B------:R-:W-:Y:S01]  /*9600*/  FFMA.FTZ R208, R184, UR5, -R20.reuse ;  /* 0x00000005b8d07c23 */ /* 0x100fe20008010814 */
[--C-:B------:R-:W-:Y:S01]  /*9610*/  FFMA.FTZ R204, R176, UR5, -R20.reuse ;  /* 0x00000005b0cc7c23 */ /* 0x100fe20008010814 */
[----:B------:R-:W-:Y:S01]  /*9620*/  FFMA.FTZ R185, R185, UR5, -R20 ;  /* 0x00000005b9b97c23 */ /* 0x000fe20008010814 */
[----:B------:R-:W-:Y:S01]  /*9630*/  FFMA.FTZ R209, R186, UR5, -R152 ;  /* 0x00000005bad17c23 */ /* 0x000fe20008010898 */
[----:B------:R-:W-:Y:S01]  /*9640*/  FFMA.FTZ R176, R181, UR5, -R20 ;  /* 0x00000005b5b07c23 */ /* 0x000fe20008010814 */
[----:B------:R-:W-:Y:S01]  /*9650*/  FFMA.FTZ R181, R187, UR5, -R152 ;  /* 0x00000005bbb57c23 */ /* 0x000fe20008010898 */
[----:B------:R-:W0:Y:S01]  /*9660*/  MUFU.EX2 R208, R208 ;  /* 0x000000d000d07308 */ /* 0x000e220000000800 */
[----:B------:R-:W-:Y:S01]  /*9670*/  FFMA.FTZ R210, R188, UR5, -R20 ;  /* 0x00000005bcd27c23 */ /* 0x000fe20008010814 */
[----:B------:R-:W-:Y:S01]  /*9680*/  FFMA.FTZ R211, R190, UR5, -R152 ;  /* 0x00000005bed37c23 */ /* 0x000fe20008010898 */
[--C-:B------:R-:W-:Y:S01]  /*9690*/  FFMA.FTZ R184, R189, UR5, -R20.reuse ;  /* 0x00000005bdb87c23 */ /* 0x100fe20008010814 */
[----:B------:R-:W-:Y:S01]  /*96a0*/  FFMA.FTZ R206, R180, UR5, -R20 ;  /* 0x00000005b4ce7c23 */ /* 0x000fe20008010814 */
[--C-:B------:R-:W-:Y:S01]  /*96b0*/  FFMA.FTZ R180, R191, UR5, -R152.reuse ;  /* 0x00000005bfb47c23 */ /* 0x100fe20008010898 */
[----:B------:R-:W-:Y:S01]  /*96c0*/  FFMA.FTZ R205, R178, UR5, -R152 ;  /* 0x00000005b2cd7c23 */ /* 0x000fe20008010898 */
[--C-:B------:R-:W-:Y:S01]  /*96d0*/  FFMA.FTZ R200, R168, UR5, -R20.reuse ;  /* 0x00000005a8c87c23 */ /* 0x100fe20008010814 */
[----:B------:R-:W-:Y:S01]  /*96e0*/  MUFU.EX2 R2, R2 ;  /* 0x0000000200027308 */ /* 0x000fe20000000800 */
[--C-:B------:R-:W-:Y:S01]  /*96f0*/  FFMA.FTZ R177, R177, UR5, -R20.reuse ;  /* 0x00000005b1b17c23 */ /* 0x100fe20008010814 */
[----:B------:R-:W-:Y:S01]  /*9700*/  FFMA.FTZ R168, R173, UR5, -R20 ;  /* 0x00000005ada87c23 */ /* 0x000fe20008010814 */
[----:B------:R-:W-:Y:S01]  /*9710*/  FFMA.FTZ R173, R179, UR5, -R152 ;  /* 0x00000005b3ad7c23 */ /* 0x000fe20008010898 */
[----:B------:R-:W-:Y:S01]  /*9720*/  FFMA.FTZ R194, R156, UR5, -R20 ;  /* 0x000000059cc27c23 */ /* 0x000fe20008010814 */
[----:B------:R-:W-:Y:S01]  /*9730*/  FFMA.FTZ R207, R182, UR5, -R152 ;  /* 0x00000005b6cf7c23 */ /* 0x000fe20008010898 */
[----:B------:R-:W-:Y:S01]  /*9740*/  FFMA.FTZ R202, R172, UR5, -R20 ;  /* 0x00000005acca7c23 */ /* 0x000fe20008010814 */
[----:B------:R-:W-:Y:S01]  /*9750*/  FFMA.FTZ R172, R183, UR5, -R152 ;  /* 0x00000005b7ac7c23 */ /* 0x000fe20008010898 */
[----:B------:R-:W1:Y:S01]  /*9760*/  MUFU.EX2 R209, R209 ;  /* 0x000000d100d17308 */ /* 0x000e620000000800 */
[----:B0-----:R-:W-:Y:S01]  /*9770*/  FFMA.FTZ R18, R0, R18, R208 ;  /* 0x0000001200127223 */ /* 0x001fe200000100d0 */
[----:B------:R-:W-:Y:S01]  /*9780*/  FFMA.FTZ R21, R153, UR5, -R20 ;  /* 0x0000000599157c23 */ /* 0x000fe20008010814 */
[----:B------:R-:W-:Y:S01]  /*9790*/  FFMA.FTZ R201, R170, UR5, -R152 ;  /* 0x00000005aac97c23 */ /* 0x000fe20008010898 */
[--C-:B------:R-:W-:Y:S01]  /*97a0*/  FFMA.FTZ R196, R160, UR5, -R20.reuse ;  /* 0x00000005a0c47c23 */ /* 0x100fe20008010814 */
[--C-:B------:R-:W-:Y:S01]  /*97b0*/  FFMA.FTZ R169, R169, UR5, -R20.reuse ;  /* 0x00000005a9a97c23 */ /* 0x100fe20008010814 */
[----:B------:R-:W-:Y:S01]  /*97c0*/  FFMA.FTZ R160, R165, UR5, -R20 ;  /* 0x00000005a5a07c23 */ /* 0x000fe20008010814 */
[--C-:B------:R-:W-:Y:S01]  /*97d0*/  FFMA.FTZ R165, R171, UR5, -R152.reuse ;  /* 0x00000005aba57c23 */ /* 0x100fe20008010898 */
        /* <DEDUP_REMOVED lines=8> */
[----:B------:R-:W2:Y:S01]  /*9860*/  MUFU.EX2 R181, R181 ;  /* 0x000000b500b57308 */ /* 0x000ea20000000800 */
[----:B-1----:R-:W-:Y:S01]  /*9870*/  FFMA.FTZ R156, R2, R5, R209 ;  /* 0x00000005029c7223 */ /* 0x002fe200000100d1 */
[--C-:B------:R-:W-:Y:S01]  /*9880*/  FFMA.FTZ R193, R154, UR5, -R152.reuse ;  /* 0x000000059ac17c23 */ /* 0x100fe20008010898 */
[--C-:B------:R-:W-:Y:S01]  /*9890*/  FFMA.FTZ R199, R166, UR5, -R152.reuse ;  /* 0x00000005a6c77c23 */ /* 0x100fe20008010898 */
[----:B------:R-:W-:-:S04]  /*98a0*/  FFMA.FTZ R195, R158, UR5, -R152 ;  /* 0x000000059ec37c23 */ /* 0x000fc80008010898 */
[----:B------:R-:W1:Y:S01]  /*98b0*/  MUFU.EX2 R210, R210 ;  /* 0x000000d200d27308 */ /* 0x000e620000000800 */
[----:B0-----:R-:W-:-:S07]  /*98c0*/  FADD.FTZ R5, R185, R18 ;  /* 0x00000012b9057221 */ /* 0x001fce0000010000 */
[----:B------:R-:W0:Y:S01]  /*98d0*/  MUFU.EX2 R211, R211 ;  /* 0x000000d300d37308 */ /* 0x000e220000000800 */
[----:B--2---:R-:W-:-:S07]  /*98e0*/  FADD.FTZ R156, R181, R156 ;  /* 0x0000009cb59c7221 */ /* 0x004fce0000010000 */
[----:B------:R-:W2:Y:S01]  /*98f0*/  MUFU.EX2 R184, R184 ;  /* 0x000000b800b87308 */ /* 0x000ea20000000800 */
[----:B-1----:R-:W-:-:S07]  /*9900*/  FADD.FTZ R5, R210, R5 ;  /* 0x00000005d2057221 */ /* 0x002fce0000010000 */
        /* <DEDUP_REMOVED lines=11> */
[----:B-1----:R-:W-:Y:S01]  /*99c0*/  FADD.FTZ R5, R177, R156 ;  /* 0x0000009cb1057221 */ /* 0x002fe20000010000 */
[----:B------:R-:W-:-:S06]  /*99d0*/  FFMA.FTZ R156, R167, UR5, -R152 ;  /* 0x00000005a79c7c23 */ /* 0x000fcc0008010898 */
        /* <DEDUP_REMOVED lines=9> */
[----:B--2---:R-:W-:Y:S01]  /*9a70*/  FADD.FTZ R18, R172, R153 ;  /* 0x00000099ac127221 */ /* 0x004fe20000010000 */
[--C-:B------:R-:W-:Y:S01]  /*9a80*/  FFMA.FTZ R153, R155, UR5, -R152.reuse ;  /* 0x000000059b997c23 */ /* 0x100fe20008010898 */
[----:B------:R-:W-:-:S05]  /*9a90*/  FFMA.FTZ R152, R159, UR5, -R152 ;  /* 0x000000059f987c23 */ /* 0x000fca0008010898 */
        /* <DEDUP_REMOVED lines=44> */
[----:B0-----:R-:W-:-:S03]  /*9d60*/  FADD.FTZ R18, R20, R5 ;  /* 0x0000000514127221 */ /* 0x001fc60000010000 */
[----:B--2---:R-:W-:Y:S01]  /*9d70*/  FADD.FTZ R5, R152, R155 ;  /* 0x0000009b98057221 */ /* 0x004fe20000010000 */
[----:B------:R-:W-:Y:S06]  /*9d80*/  @!P0 BRA `(.L_x_202) ;  /* 0x0000000000048947 */ /* 0x000fec0003800000 */
[----:B------:R-:W-:Y:S01]  /*9d90*/  BPT.TRAP 0x1 ;  /* 0x000000040000795c */ /* 0x000fe20000300000 */
.L_x_202:
[----:B------:R-:W0:Y:S01]  /*9da0*/  S2UR UR7, SR_CgaCtaId ;  /* 0x00000000000779c3 */ /* 0x000e220000008800 */
[----:B------:R-:W-:Y:S01]  /*9db0*/  UIADD3 UR4, UR4, 0x38860, URZ ;  /* 0x0003886004047890 */ /* 0x000fe2000fffe03f */
[----:B------:R-:W-:Y:S01]  /*9dc0*/  R2UR UR6, R228 ;  /* 0x00000000e40672ca */ /* 0x000fe200000e0000 */
[----:B------:R-:W-:Y:S01]  /*9dd0*/  UMOV UR60, UR38 ;  /* 0x00000026003c7c82 */ /* 0x000fe20008000000 */
[----:B------:R-:W-:Y:S01]  /*9de0*/  F2FP.BF16.F32.PACK_AB R192, R21, R192 ;  /* 0x000000c015c0723e */ /* 0x000fe200000010ff */
[----:B------:R-:W-:Y:S01]  /*9df0*/  IMAD.MOV.U32 R21, RZ, RZ, R4 ;  /* 0x000000ffff157224 */ /* 0x000fe200078e0004 */
        /* <DEDUP_REMOVED lines=24> */
[----:B------:R-:W-:Y:S02]  /*9f80*/  F2FP.BF16.F32.PACK_AB R193, R153, R193 ;  /* 0x000000c199c1723e */ /* 0x000fe400000010ff */
[----:B------:R-:W-:-:S02]  /*9f90*/  MOV R229, UR6 ;  /* 0x0000000600e57c02 */ /* 0x000fc40008000f00 */
[----:B------:R-:W-:Y:S01]  /*9fa0*/  F2FP.BF16.F32.PACK_AB R195, R152, R195 ;  /* 0x000000c398c3723e */ /* 0x000fe200000010ff */
[----:B------:R-:W-:Y:S06]  /*9fb0*/  @P1 BRA `(.L_x_203) ;  /* 0xffffffc000001947 */ /* 0x000fec000383ffff */
.L_x_192:
        /* <DEDUP_REMOVED lines=131> */
.L_x_204:
[----:B------:R-:W0:Y:S01]  /*a7f0*/  S2UR UR8, SR_CgaCtaId ;  /* 0x00000000000879c3 */ /* 0x000e220000008800 */
[----:B------:R-:W-:Y:S01]  /*a800*/  R2UR UR6, R16 ;  /* 0x00000000100672ca */ /* 0x000fe200000e0000 */
[----:B------:R-:W-:-:S12]  /*a810*/  UMOV UR4, 0x400 ;  /* 0x0000040000047882 */ /* 0x000fd80000000000 */
[----:B------:R-:W-:-:S05]  /*a820*/  IMAD.U32 R0, RZ, RZ, UR6 ;  /* 0x00000006ff007e24 */ /* 0x000fca000f8e00ff */
[----:B------:R-:W-:Y:S01]  /*a830*/  SHF.L.U32 R0, R0, 0x1f, RZ ;  /* 0x0000001f00007819 */ /* 0x000fe200000006ff */
[----:B0-----:R-:W-:-:S04]  /*a840*/  ULEA UR4, UR8, UR4, 0x18 ;  /* 0x0000000408047291 */ /* 0x001fc8000f8ec03f */
[----:B------:R-:W-:-:S09]  /*a850*/  ULEA UR7, UR38, UR4, 0x3 ;  /* 0x0000000426077291 */ /* 0x000fd2000f8e183f */
[----:B------:R0:W1:Y:S01]  /*a860*/  SYNCS.PHASECHK.TRANS64.TRYWAIT P1, [UR7+0x38850], R0 ;  /* 0x03885000ff0075a7 */ /* 0x0000620008020147 */
[----:B------:R-:W-:Y:S05]  /*a870*/  @!P0 BRA `(.L_x_205) ;  /* 0x0000000000048947 */ /* 0x000fea0003800000 */
[----:B------:R-:W-:Y:S01]  /*a880*/  BPT.TRAP 0x1 ;  /* 0x000000040000795c */ /* 0x000fe20000300000 */
.L_x_205:
[----:B-1----:R-:W-:Y:S05]  /*a890*/  @P1 BRA `(.L_x_206) ;  /* 0x0000000000081947 */ /* 0x002fea0003800000 */
[----:B------:R-:W1:Y:S02]  /*a8a0*/  SYNCS.PHASECHK.TRANS64.TRYWAIT P1, [UR7+0x38850], R0 ;  /* 0x03885000ff0075a7 */ /* 0x000e640008020147 */
[----:B-1----:R-:W-:Y:S05]  /*a8b0*/  @!P1 BRA `(.L_x_207) ;  /* 0x0000009000e49947 */ /* 0x002fea0003800000 */
.L_x_206:
[----:B------:R-:W-:Y:S01]  /*a8c0*/  UIADD3 UR4, UR4, 0x400, URZ ;  /* 0x0000040004047890 */ /* 0x000fe2000fffe03f */
[----:B------:R-:W-:Y:S01]  /*a8d0*/  WARPGROUP.ARRIVE ;  /* 0x00000000000079c5 */ /* 0x000fe20000000000 */
[----:B------:R-:W-:Y:S01]  /*a8e0*/  UMOV UR11, 0x40000040 ;  /* 0x40000040000b7882 */ /* 0x000fe20000000000 */
[----:B-1----:R-:W1:Y:S01]  /*a8f0*/  SHFL.BFLY PT, R7, R18, 0x2, 0x1f ;  /* 0x0c401f0012077f89 */ /* 0x002e6200000e0000 */
[----:B------:R-:W-:Y:S01]  /*a900*/  USHF.R.U32.HI UR4, URZ, 0x4, UR4 ;  /* 0x000000043f047899 */ /* 0x000fe20008011604 */
[----:B------:R-:W-:Y:S01]  /*a910*/  IMAD.MOV.U32 R6, RZ, RZ, RZ ;  /* 0x000000ffff067224 */ /* 0x000fe200078e00ff */
[----:B------:R-:W-:Y:S01]  /*a920*/  MOV R13, UR5 ;  /* 0x00000005000d7c02 */ /* 0x000fe20008000f00 */
[----:B0-----:R-:W0:Y:S01]  /*a930*/  SHFL.BFLY PT, R0, R5, 0x2, 0x1f ;  /* 0x0c401f0005007f89 */ /* 0x001e2200000e0000 */
[----:B------:R-:W-:-:S04]  /*a940*/  ULOP3.LUT UR4, UR4, 0x3fff, URZ, 0xc0, !UPT ;  /* 0x00003fff04047892 */ /* 0x000fc8000f8ec03f */
[----:B------:R-:W-:-:S04]  /*a950*/  ULOP3.LUT UR4, UR4, 0x2800000, URZ, 0xfc, !UPT ;  /* 0x0280000004047892 */ /* 0x000fc8000f8efc3f */
[----:B------:R-:W-:-:S04]  /*a960*/  UIMAD UR4, UR38, 0xa00, UR4 ;  /* 0x00000a00260478a4 */ /* 0x000fc8000f8e0204 */
[----:B------:R-:W-:-:S03]  /*a970*/  UIADD3 UR6, UR4, 0x80, URZ ;  /* 0x0000008004067890 */ /* 0x000fc6000fffe03f */
[----:B------:R-:W-:Y:S02]  /*a980*/  UMOV UR10, UR4 ;  /* 0x00000004000a7c82 */ /* 0x000fe40008000000 */
[----:B------:R-:W-:Y:S01]  /*a990*/  HGMMA.64x256x16.F32.BF16 R24, R208, gdesc[UR8].tnspB, R24, gsb0 ;  /* 0x43e00008d0187df0 */ /* 0x000fe20008001818 */
[----:B------:R-:W-:Y:S01]  /*a9a0*/  UMOV UR11, 0x40000040 ;  /* 0x40000040000b7882 */ /* 0x000fe20000000000 */
[----:B------:R-:W-:Y:S01]  /*a9b0*/  UMOV UR10, UR6 ;  /* 0x00000006000a7c82 */ /* 0x000fe20008000000 */
[----:B------:R-:W-:Y:S01]  /*a9c0*/  UIADD3 UR6, UR4, 0x100, URZ ;  /* 0x0000010004067890 */ /* 0x000fe2000fffe03f */
[----:B-1----:R-:W-:Y:S01]  /*a9d0*/  FADD.FTZ R7, R7, R18 ;  /* 0x0000001207077221 */ /* 0x002fe20000010000 */
[----:B0-----:R-:W-:Y:S01]  /*a9e0*/  FADD.FTZ R2, R0, R5 ;  /* 0x0000000500027221 */ /* 0x001fe20000010000 */
[----:B------:R-:W-:-:S03]  /*a9f0*/  IMAD.MOV.U32 R5, RZ, RZ, RZ ;  /* 0x000000ffff057224 */ /* 0x000fc600078e00ff */
[----:B------:R-:W0:Y:S04]  /*aa00*/  SHFL.BFLY PT, R0, R7, 0x1, 0x1f ;  /* 0x0c201f0007007f89 */ /* 0x000e2800000e0000 */
        /* <DEDUP_REMOVED lines=42> */
[----:B0-23--:R-:W-:Y:S05]  /*acb0*/  @!P0 BRA `(.L_x_208) ;  /* 0x0000000000048947 */ /* 0x00dfea0003800000 */
[----:B------:R-:W-:Y:S01]  /*acc0*/  BPT.TRAP 0x1 ;  /* 0x000000040000795c */ /* 0x000fe20000300000 */
.L_x_208:
[----:B------:R-:W-:Y:S01]  /*acd0*/  UIADD3 UR4, UR7, 0x38860, URZ ;  /* 0x0003886007047890 */ /* 0x000fe2000fffe03f */
[----:B------:R-:W-:Y:S01]  /*ace0*/  R2UR UR6, R219 ;  /* 0x00000000db0672ca */ /* 0x000fe200000e0000 */
[----:B------:R-:W-:Y:S01]  /*acf0*/  UIADD3 UR38, UR38, 0x1, URZ ;  /* 0x0000000126267890 */ /* 0x000fe2000fffe03f */
[----:B------:R-:W-:Y:S01]  /*ad00*/  R2UR UR5, R16 ;  /* 0x00000000100572ca */ /* 0x000fe200000e0000 */
[----:B------:R-:W-:Y:S01]  /*ad10*/  UPRMT UR4, UR8, 0x654, UR4 ;  /* 0x0000065408047896 */ /* 0x000fe20008000004 */
[-C--:B------:R-:W-:Y:S01]  /*ad20*/  FMUL.FTZ R3, R83, R5.reuse ;  /* 0x0000000553037220 */ /* 0x080fe20000410000 */
[----:B------:R-:W-:Y:S01]  /*ad30*/  UISETP.NE.AND UP0, UPT, UR38, 0x2, UPT ;  /* 0x000000022600788c */ /* 0x000fe2000bf05270 */
[-C--:B------:R-:W-:Y:S01]  /*ad40*/  FMUL.FTZ R165, R27, R5.reuse ;  /* 0x000000051ba57220 */ /* 0x080fe20000410000 */
[-C--:B------:R-:W-:Y:S01]  /*ad50*/  FMUL.FTZ R163, R35, R5.reuse ;  /* 0x0000000523a37220 */ /* 0x080fe20000410000 */
[-C--:B------:R-:W-:Y:S01]  /*ad60*/  FMUL.FTZ R161, R43, R5.reuse ;  /* 0x000000052ba17220 */ /* 0x080fe20000410000 */
[-C--:B------:R-:W-:Y:S01]  /*ad70*/  FMUL.FTZ R159, R51, R5.reuse ;  /* 0x00000005339f7220 */ /* 0x080fe20000410000 */
[-C--:B------:R-:W-:Y:S01]  /*ad80*/  FMUL.FTZ R157, R59, R5.reuse ;  /* 0x000000053b9d7220 */ /* 0x080fe20000410000 */
[-C--:B------:R-:W-:Y:S01]  /*ad90*/  FMUL.FTZ R155, R67, R5.reuse ;  /* 0x00000005439b7220 */ /* 0x080fe20000410000 */
[----:B------:R-:W-:Y:S01]  /*ada0*/  SYNCS.ARRIVE.TRANS64.RED.A1T0 RZ, [UR4], RZ ;  /* 0x000000ffffff79a7 */ /* 0x000fe20008100404 */
[----:B------:R-:W-:Y:S01]  /*adb0*/  USEL UR4, URZ, 0x1, UP0 ;  /* 0x000000013f047887 */ /* 0x000fe20008000000 */
[-C--:B------:R-:W-:Y:S01]  /*adc0*/  FMUL.FTZ R153, R75, R5.reuse ;  /* 0x000000054b997220 */ /* 0x080fe20000410000 */
[----:B------:R-:W-:Y:S01]  /*add0*/  UIADD3 UR6, UR6, 0x1, URZ ;  /* 0x0000000106067890 */ /* 0x000fe2000fffe03f */
[-C--:B------:R-:W-:Y:S01]  /*ade0*/  FMUL.FTZ R83, R87, R5.reuse ;  /* 0x0000000557537220 */ /* 0x080fe20000410000 */
[----:B------:R-:W-:Y:S01]  /*adf0*/  ULOP3.LUT UR5, UR5, UR4, URZ, 0x3c, !UPT ;  /* 0x0000000405057292 */ /* 0x000fe2000f8e3c3f */
        /* <DEDUP_REMOVED lines=114> */
[----:B------:R-:W-:Y:S01]  /*b520*/  IMAD.U32 R219, RZ, RZ, UR6 ;  /* 0x00000006ffdb7e24 */ /* 0x000fe2000f8e00ff */
[----:B------:R-:W-:Y:S01]  /*b530*/  PLOP3.LUT P0, PT, PT, PT, PT, 0x8, 0x0 ;  /* 0x000000000000781c */ /* 0x000fe20003f0e170 */
[-C--:B------:R-:W-:Y:S01]  /*b540*/  FMUL.FTZ R143, R143, R5.reuse ;  /* 0x000000058f8f7220 */ /* 0x080fe20000410000 */
[-C--:B------:R-:W-:Y:S01]  /*b550*/  FMUL.FTZ R146, R146, R5.reuse ;  /* 0x0000000592927220 */ /* 0x080fe20000410000 */
[----:B------:R-:W-:Y:S01]  /*b560*/  FMUL.FTZ R147, R147, R5 ;  /* 0x0000000593937220 */ /* 0x000fe20000410000 */
[----:B------:R-:W-:-:S02]  /*b570*/  IMAD.U32 R16, RZ, RZ, UR5 ;  /* 0x00000005ff107e24 */ /* 0x000fc4000f8e00ff */
[-C--:B------:R-:W-:Y:S01]  /*b580*/  FMUL.FTZ R150, R150, R5.reuse ;  /* 0x0000000596967220 */ /* 0x080fe20000410000 */
[----:B------:R-:W-:Y:S01]  /*b590*/  FMUL.FTZ R151, R151, R5 ;  /* 0x0000000597977220 */ /* 0x000fe20000410000 */
[----:B------:R-:W-:-:S12]  /*b5a0*/  USEL UR38, UR38, URZ, UP0 ;  /* 0x0000003f26267287 */ /* 0x000fd80008000000 */
.L_x_184:
[----:B------:R-:W0:Y:S08]  /*b5b0*/  S2UR UR4, SR_CgaCtaId ;  /* 0x00000000000479c3 */ /* 0x000e300000008800 */
[----:B------:R-:W-:Y:S06]  /*b5c0*/  BAR.SYNC.DEFER_BLOCKING 0x5, 0x180 ;  /* 0x0146000000007b1d */ /* 0x000fec0000010000 */
[----:B------:R-:W-:Y:S01]  /*b5d0*/  UMOV UR10, 0x400 ;  /* 0x00000400000a7882 */ /* 0x000fe20000000000 */
[----:B------:R-:W-:Y:S01]  /*b5e0*/  BSSY B0, `(.L_x_209) ;  /* 0x00002f3000007945 */ /* 0x000fe20003800000 */
[----:B0-----:R-:W-:-:S09]  /*b5f0*/  ULEA UR10, UR4, UR10, 0x18 ;  /* 0x0000000a040a7291 */ /* 0x001fd2000f8ec03f */
[----:B------:R-:W0:Y:S02]  /*b600*/  LDS.128 R4, [UR10+0x388d0] ;  /* 0x0388d00aff047984 */ /* 0x000e240008000c00 */
[----:B0-----:R-:W-:Y:S02]  /*b610*/  R2UR UR5, R5 ;  /* 0x00000000050572ca */ /* 0x001fe400000e0000 */
[----:B------:R-:W-:Y:S02]  /*b620*/  R2UR UR6, R6 ;  /* 0x00000000060672ca */ /* 0x000fe400000e0000 */
[----:B------:R-:W-:Y:S01]  /*b630*/  R2UR UR7, R7 ;  /* 0x00000000070772ca */ /* 0x000fe200000e0000 */
[----:B------:R-:W-:Y:S06]  /*b640*/  BAR.ARV 0x4, 0x180 ;  /* 0x0106000000007b1d */ /* 0x000fec0000002000 */
[----:B------:R-:W-:Y:S08]  /*b650*/  @P0 BRA `(.L_x_210) ;  /* 0x0000002000100947 */ /* 0x000ff00003800000 */
[----:B------:R-:W0:Y:S01]  /*b660*/  S2UR UR4, SR_SWINHI ;  /* 0x00000000000479c3 */ /* 0x000e220000002f00 */
[----:B------:R-:W-:-:S07]  /*b670*/  IMAD.MOV.U32 R94, RZ, RZ, 0x2 ;  /* 0x00000002ff5e7424 */ /* 0x000fce00078e00ff */
[----:B------:R-:W-:Y:S01]  /*b680*/  BAR.SYNC.DEFER_BLOCKING 0x1, 0x100 ;  /* 0x0044000000007b1d */ /* 0x000fe20000010000 */
[----:B------:R-:W-:Y:S02]  /*b690*/  F2FP.BF16.F32.PACK_AB R24, R25, R24 ;  /* 0x000000181918723e */ /* 0x000fe400000010ff */
[----:B------:R-:W-:Y:S02]  /*b6a0*/  F2FP.BF16.F32.PACK_AB R25, R165, R26 ;  /* 0x0000001aa519723e */ /* 0x000fe400000010ff */
[----:B------:R-:W-:Y:S02]  /*b6b0*/  F2FP.BF16.F32.PACK_AB R32, R33, R32 ;  /* 0x000000202120723e */ /* 0x000fe400000010ff */
[----:B------:R-:W-:Y:S02]  /*b6c0*/  F2FP.BF16.F32.PACK_AB R26, R29, R28 ;  /* 0x0000001c1d1a723e */ /* 0x000fe400000010ff */
[----:B------:R-:W-:Y:S02]  /*b6d0*/  F2FP.BF16.F32.PACK_AB R27, R164, R27 ;  /* 0x0000001ba41b723e */ /* 0x000fe400000010ff */
[----:B------:R-:W-:-:S02]  /*b6e0*/  F2FP.BF16.F32.PACK_AB R33, R163, R34 ;  /* 0x00000022a321723e */ /* 0x000fc400000010ff */
[----:B------:R-:W-:Y:S02]  /*b6f0*/  F2FP.BF16.F32.PACK_AB R40, R41, R40 ;  /* 0x000000282928723e */ /* 0x000fe400000010ff */
[----:B------:R-:W-:Y:S02]  /*b700*/  F2FP.BF16.F32.PACK_AB R34, R37, R36 ;  /* 0x000000242522723e */ /* 0x000fe400000010ff */
[----:B------:R-:W-:Y:S02]  /*b710*/  F2FP.BF16.F32.PACK_AB R35, R162, R35 ;  /* 0x00000023a223723e */ /* 0x000fe400000010ff */
[----:B------:R-:W-:Y:S02]  /*b720*/  F2FP.BF16.F32.PACK_AB R41, R161, R42 ;  /* 0x0000002aa129723e */ /* 0x000fe400000010ff */
[----:B------:R-:W-:Y:S01]  /*b730*/  F2FP.BF16.F32.PACK_AB R48, R49, R48 ;  /* 0x000000303130723e */ /* 0x000fe200000010ff */
[----:B------:R-:W-:Y:S01]  /*b740*/  UMOV UR8, UR10 ;  /* 0x0000000a00087c82 */ /* 0x000fe20008000000 */
[----:B0-----:R-:W-:Y:S01]  /*b750*/  UMOV UR9, UR4 ;  /* 0x0000000400097c82 */ /* 0x001fe20008000000 */
[----:B------:R-:W-:Y:S01]  /*b760*/  F2FP.BF16.F32.PACK_AB R42, R45, R44 ;  /* 0x0000002c2d2a723e */ /* 0x000fe200000010ff */
[----:B------:R-:W-:Y:S01]  /*b770*/  IMAD.WIDE R94, R225, R94, UR8 ;  /* 0x00000008e15e7e25 */ /* 0x000fe2000f8e025e */
[----:B------:R-:W-:-:S02]  /*b780*/  F2FP.BF16.F32.PACK_AB R43, R160, R43 ;  /* 0x0000002ba02b723e */ /* 0x000fc400000010ff */
[----:B------:R-:W-:Y:S02]  /*b790*/  F2FP.BF16.F32.PACK_AB R49, R159, R50 ;  /* 0x000000329f31723e */ /* 0x000fe400000010ff */
[C---:B------:R-:W-:Y:S02]  /*b7a0*/  IADD3 R169, P1, R94.reuse, 0x20, RZ ;  /* 0x000000205ea97810 */ /* 0x040fe40007f3e0ff */
[C---:B------:R-:W-:Y:S02]  /*b7b0*/  IADD3 R171, P0, R94.reuse, 0x40, RZ ;  /* 0x000000405eab7810 */ /* 0x040fe40007f1e0ff */
[C---:B------:R-:W-:Y:S02]  /*b7c0*/  IADD3 R173, P4, R94.reuse, 0x60, RZ ;  /* 0x000000605ead7810 */ /* 0x040fe40007f9e0ff */
[C---:B------:R-:W-:Y:S01]  /*b7d0*/  IADD3 R175, P3, R94.reuse, 0x4000, RZ ;  /* 0x000040005eaf7810 */ /* 0x040fe20007f7e0ff */
[--C-:B------:R-:W-:Y:S01]  /*b7e0*/  IMAD.X R9, RZ, RZ, R95.reuse, P0 ;  /* 0x000000ffff097224 */ /* 0x100fe200000e065f */
[----:B------:R-:W-:Y:S01]  /*b7f0*/  LOP3.LUT R5, R94, 0x380, RZ, 0xc0, !PT ;  /* 0x000003805e057812 */ /* 0x000fe200078ec0ff */
[--C-:B------:R-:W-:Y:S01]  /*b800*/  IMAD.X R11, RZ, RZ, R95.reuse, P4 ;  /* 0x000000ffff0b7224 */ /* 0x100fe200020e065f */
[----:B------:R-:W-:Y:S01]  /*b810*/  IADD3.X R7, RZ, R95, RZ, P1, !PT ;  /* 0x0000005fff077210 */ /* 0x000fe20000ffe4ff */
[----:B------:R-:W-:Y:S01]  /*b820*/  IMAD.X R13, RZ, RZ, R95, P3 ;  /* 0x000000ffff0d7224 */ /* 0x000fe200018e065f */
[----:B------:R-:W-:-:S02]  /*b830*/  LOP3.LUT R6, R169, 0x380, RZ, 0xc0, !PT ;  /* 0x00000380a9067812 */ /* 0x000fc400078ec0ff */
[C---:B------:R-:W-:Y:S02]  /*b840*/  IADD3 R177, P6, R94.reuse, 0x4020, RZ ;  /* 0x000040205eb17810 */ /* 0x040fe40007fde0ff */
[C---:B------:R-:W-:Y:S02]  /*b850*/  IADD3 R179, P5, R94.reuse, 0x4040, RZ ;  /* 0x000040405eb37810 */ /* 0x040fe40007fbe0ff */
[C---:B------:R-:W-:Y:S01]  /*b860*/  IADD3 R183, P1, R94.reuse, 0x8000, RZ ;  /* 0x000080005eb77810 */ /* 0x040fe20007f3e0ff */
[--C-:B------:R-:W-:Y:S01]  /*b870*/  IMAD.X R15, RZ, RZ, R95.reuse, P6 ;  /* 0x000000ffff0f7224 */ /* 0x100fe200030e065f */
[----:B------:R-:W-:Y:S01]  /*b880*/  LOP3.LUT R8, R171, 0x380, RZ, 0xc0, !PT ;  /* 0x00000380ab087812 */ /* 0x000fe200078ec0ff */
[--C-:B------:R-:W-:Y:S01]  /*b890*/  IMAD.X R19, RZ, RZ, R95.reuse, P5 ;  /* 0x000000ffff137224 */ /* 0x100fe200028e065f */
[----:B------:R-:W-:Y:S01]  /*b8a0*/  IADD3 R181, P2, R94, 0x4060, RZ ;  /* 0x000040605eb57810 */ /* 0x000fe20007f5e0ff */
[----:B------:R-:W-:Y:S01]  /*b8b0*/  IMAD.X R31, RZ, RZ, R95, P1 ;  /* 0x000000ffff1f7224 */ /* 0x000fe200008e065f */
[----:B------:R-:W-:-:S02]  /*b8c0*/  LOP3.LUT R10, R173, 0x380, RZ, 0xc0, !PT ;  /* 0x00000380ad0a7812 */ /* 0x000fc400078ec0ff */
[----:B------:R-:W-:Y:S02]  /*b8d0*/  LOP3.LUT R12, R175, 0x380, RZ, 0xc0, !PT ;  /* 0x00000380af0c7812 */ /* 0x000fe400078ec0ff */
[----:B------:R-:W-:Y:S02]  /*b8e0*/  SHF.R.U64 R5, R5, 0x3, RZ ;  /* 0x0000000305057819 */ /* 0x000fe400000012ff */
[----:B------:R-:W-:Y:S02]  /*b8f0*/  SHF.R.U64 R6, R6, 0x3, RZ ;  /* 0x0000000306067819 */ /* 0x000fe400000012ff */
[----:B------:R-:W-:Y:S02]  /*b900*/  IADD3 R38, P0, R94, 0x8020, RZ ;  /* 0x000080205e267810 */ /* 0x000fe40007f1e0ff */
[----:B------:R-:W-:Y:S02]  /*b910*/  SHF.R.U64 R8, R8, 0x3, RZ ;  /* 0x0000000308087819 */ /* 0x000fe400000012ff */
[----:B------:R-:W-:Y:S01]  /*b920*/  LOP3.LUT R14, R177, 0x380, RZ, 0xc0, !PT ;  /* 0x00000380b10e7812 */ /* 0x000fe200078ec0ff */
[----:B------:R-:W-:Y:S01]  /*b930*/  IMAD.X R39, RZ, RZ, R95, P0 ;  /* 0x000000ffff277224 */ /* 0x000fe200000e065f */
[----:B------:R-:W-:-:S02]  /*b940*/  IADD3 R46, P4, R94, 0x8040, RZ ;  /* 0x000080405e2e7810 */ /* 0x000fc40007f9e0ff */
[----:B------:R-:W-:Y:S02]  /*b950*/  IADD3.X R21, RZ, R95, RZ, P2, !PT ;  /* 0x0000005fff157210 */ /* 0x000fe400017fe4ff */
[----:B------:R-:W-:Y:S01]  /*b960*/  SHF.R.U64 R10, R10, 0x3, RZ ;  /* 0x000000030a0a7819 */ /* 0x000fe200000012ff */
[--C-:B------:R-:W-:Y:S01]  /*b970*/  IMAD.X R47, RZ, RZ, R95.reuse, P4 ;  /* 0x000000ffff2f7224 */ /* 0x100fe200020e065f */
[----:B------:R-:W-:Y:S02]  /*b980*/  LOP3.LUT R18, R179, 0x380, RZ, 0xc0, !PT ;  /* 0x00000380b3127812 */ /* 0x000fe400078ec0ff */
[C---:B------:R-:W-:Y:S02]  /*b990*/  IADD3 R54, P3, R94.reuse, 0x8060, RZ ;  /* 0x000080605e367810 */ /* 0x040fe40007f7e0ff */
[C---:B------:R-:W-:Y:S02]  /*b9a0*/  IADD3 R62, P6, R94.reuse, 0xc000, RZ ;  /* 0x0000c0005e3e7810 */ /* 0x040fe40007fde0ff */
[C---:B------:R-:W-:Y:S01]  /*b9b0*/  IADD3 R4, P5, R94.reuse, 0xc020, RZ ;  /* 0x0000c0205e047810 */ /* 0x040fe20007fbe0ff */
[--C-:B------:R-:W-:Y:S01]  /*b9c0*/  IMAD.X R55, RZ, RZ, R95.reuse, P3 ;  /* 0x000000ffff377224 */ /* 0x100fe200018e065f */
[C---:B------:R-:W-:Y:S01]  /*b9d0*/  IADD3 R78, P2, R94.reuse, 0xc040, RZ ;  /* 0x0000c0405e4e7810 */ /* 0x040fe20007f5e0ff */
[----:B------:R-:W-:Y:S01]  /*b9e0*/  IMAD.X R63, RZ, RZ, R95, P6 ;  /* 0x000000ffff3f7224 */ /* 0x000fe200030e065f */
[----:B------:R-:W-:-:S02]  /*b9f0*/  IADD3 R167, P1, R94, 0xc060, RZ ;  /* 0x0000c0605ea77810 */ /* 0x000fc40007f3e0ff */
[----:B------:R-:W-:Y:S01]  /*ba00*/  SHF.R.U64 R12, R12, 0x3, RZ ;  /* 0x000000030c0c7819 */ /* 0x000fe200000012ff */
[--C-:B------:R-:W-:Y:S01]  /*ba10*/  IMAD.X R79, RZ, RZ, R95.reuse, P2 ;  /* 0x000000ffff4f7224 */ /* 0x100fe200010e065f */
[----:B------:R-:W-:Y:S02]  /*ba20*/  LOP3.LUT R20, R181, 0x380, RZ, 0xc0, !PT ;  /* 0x00000380b5147812 */ /* 0x000fe400078ec0ff */
[----:B------:R-:W-:Y:S01]  /*ba30*/  LOP3.LUT R94, R5, R94, RZ, 0x3c, !PT ;  /* 0x0000005e055e7212 */ /* 0x000fe200078e3cff */
[----:B------:R-:W-:Y:S01]  /*ba40*/  IMAD.X R5, RZ, RZ, R95, P1 ;  /* 0x000000ffff057224 */ /* 0x000fe200008e065f */
[----:B------:R-:W-:Y:S02]  /*ba50*/  LOP3.LUT R6, R6, R169, RZ, 0x3c, !PT ;  /* 0x000000a906067212 */ /* 0x000fe400078e3cff */
[----:B------:R-:W-:Y:S02]  /*ba60*/  LOP3.LUT R30, R183, 0x380, RZ, 0xc0, !PT ;  /* 0x00000380b71e7812 */ /* 0x000fe400078ec0ff */
[----:B------:R-:W-:-:S02]  /*ba70*/  LOP3.LUT R8, R8, R171, RZ, 0x3c, !PT ;  /* 0x000000ab08087212 */ /* 0x000fc400078e3cff */
[----:B------:R-:W-:Y:S02]  /*ba80*/  SHF.R.U64 R14, R14, 0x3, RZ ;  /* 0x000000030e0e7819 */ /* 0x000fe400000012ff */
[----:B------:R-:W-:Y:S02]  /*ba90*/  LOP3.LUT R169, R38, 0x380, RZ, 0xc0, !PT ;  /* 0x0000038026a97812 */ /* 0x000fe400078ec0ff */
[----:B------:R-:W-:Y:S02]  /*baa0*/  LOP3.LUT R10, R10, R173, RZ, 0x3c, !PT ;  /* 0x000000ad0a0a7212 */ /* 0x000fe400078e3cff */
[----:B------:R-:W-:Y:S02]  /*bab0*/  SHF.R.U64 R18, R18, 0x3, RZ ;  /* 0x0000000312127819 */ /* 0x000fe400000012ff */
[----:B------:R-:W-:Y:S02]  /*bac0*/  LOP3.LUT R171, R46, 0x380, RZ, 0xc0, !PT ;  /* 0x000003802eab7812 */ /* 0x000fe400078ec0ff */
[----:B------:R-:W-:-:S02]  /*bad0*/  LOP3.LUT R12, R12, R175, RZ, 0x3c, !PT ;  /* 0x000000af0c0c7212 */ /* 0x000fc400078e3cff */
[----:B------:R-:W-:Y:S02]  /*bae0*/  SHF.R.U64 R20, R20, 0x3, RZ ;  /* 0x0000000314147819 */ /* 0x000fe400000012ff */
[----:B------:R-:W-:Y:S02]  /*baf0*/  LOP3.LUT R173, R54, 0x380, RZ, 0xc0, !PT ;  /* 0x0000038036ad7812 */ /* 0x000fe400078ec0ff */
[----:B------:R-:W-:Y:S02]  /*bb00*/  SHF.R.U64 R30, R30, 0x3, RZ ;  /* 0x000000031e1e7819 */ /* 0x000fe400000012ff */
[----:B------:R-:W-:Y:S02]  /*bb10*/  LOP3.LUT R175, R62, 0x380, RZ, 0xc0, !PT ;  /* 0x000003803eaf7812 */ /* 0x000fe400078ec0ff */
[----:B------:R-:W-:Y:S02]  /*bb20*/  MOV R94, R94 ;  /* 0x0000005e005e7202 */ /* 0x000fe40000000f00 */
[----:B------:R-:W-:-:S02]  /*bb30*/  IADD3.X R71, RZ, R95, RZ, P5, !PT ;  /* 0x0000005fff477210 */ /* 0x000fc40002ffe4ff */
[----:B------:R-:W-:Y:S01]  /*bb40*/  LOP3.LUT R14, R14, R177, RZ, 0x3c, !PT ;  /* 0x000000b10e0e7212 */ /* 0x000fe200078e3cff */
[----:B------:R-:W-:Y:S01]  /*bb50*/  STSM.16.M88.4 [R94], R24 ;  /* 0x000000185e007844 */ /* 0x000fe20000000200 */
[----:B------:R-:W-:Y:S02]  /*bb60*/  SHF.R.U64 R169, R169, 0x3, RZ ;  /* 0x00000003a9a97819 */ /* 0x000fe400000012ff */
[----:B------:R-:W-:Y:S02]  /*bb70*/  LOP3.LUT R70, R4, 0x380, RZ, 0xc0, !PT ;  /* 0x0000038004467812 */ /* 0x000fe400078ec0ff */
[----:B------:R-:W-:Y:S02]  /*bb80*/  MOV R7, R6 ;  /* 0x0000000600077202 */ /* 0x000fe40000000f00 */
[----:B------:R-:W-:Y:S02]  /*bb90*/  LOP3.LUT R18, R18, R179, RZ, 0x3c, !PT ;  /* 0x000000b312127212 */ /* 0x000fe400078e3cff */
[----:B------:R-:W-:Y:S01]  /*bba0*/  SHF.R.U64 R171, R171, 0x3, RZ ;  /* 0x00000003abab7819 */ /* 0x000fe200000012ff */
[----:B------:R0:W-:Y:S01]  /*bbb0*/  STSM.16.M88.4 [R7], R32 ;  /* 0x0000002007007844 */ /* 0x0001e20000000200 */
[----:B------:R-:W-:-:S02]  /*bbc0*/  LOP3.LUT R95, R78, 0x380, RZ, 0xc0, !PT ;  /* 0x000003804e5f7812 */ /* 0x000fc400078ec0ff */
[----:B------:R-:W-:Y:S02]  /*bbd0*/  MOV R8, R8 ;  /* 0x0000000800087202 */ /* 0x000fe40000000f00 */
[----:B------:R-:W-:Y:S02]  /*bbe0*/  F2FP.BF16.F32.PACK_AB R56, R57, R56 ;  /* 0x000000383938723e */ /* 0x000fe400000010ff */
[----:B------:R-:W-:Y:S01]  /*bbf0*/  LOP3.LUT R20, R20, R181, RZ, 0x3c, !PT ;  /* 0x000000b514147212 */ /* 0x000fe200078e3cff */
[----:B------:R-:W-:Y:S01]  /*bc00*/  STSM.16.M88.4 [R8], R40 ;  /* 0x0000002808007844 */ /* 0x000fe20000000200 */
[----:B------:R-:W-:Y:S02]  /*bc10*/  SHF.R.U64 R173, R173, 0x3, RZ ;  /* 0x00000003adad7819 */ /* 0x000fe400000012ff */
[----:B------:R-:W-:Y:S02]  /*bc20*/  LOP3.LUT R165, R167, 0x380, RZ, 0xc0, !PT ;  /* 0x00000380a7a57812 */ /* 0x000fe400078ec0ff */
[----:B------:R-:W-:-:S02]  /*bc30*/  MOV R10, R10 ;  /* 0x0000000a000a7202 */ /* 0x000fc40000000f00 */
[----:B------:R-:W-:Y:S02]  /*bc40*/  F2FP.BF16.F32.PACK_AB R50, R53, R52 ;  /* 0x000000343532723e */ /* 0x000fe400000010ff */
[----:B------:R-:W-:Y:S02]  /*bc50*/  F2FP.BF16.F32.PACK_AB R51, R158, R51 ;  /* 0x000000339e33723e */ /* 0x000fe400000010ff */
[----:B------:R-:W-:Y:S02]  /*bc60*/  F2FP.BF16.F32.PACK_AB R57, R157, R58 ;  /* 0x0000003a9d39723e */ /* 0x000fe400000010ff */
[----:B------:R-:W-:Y:S01]  /*bc70*/  F2FP.BF16.F32.PACK_AB R64, R65, R64 ;  /* 0x000000404140723e */ /* 0x000fe200000010ff */
[----:B------:R1:W-:Y:S01]  /*bc80*/  STSM.16.M88.4 [R10], R48 ;  /* 0x000000300a007844 */ /* 0x0003e20000000200 */
[----:B------:R-:W-:Y:S02]  /*bc90*/  LOP3.LUT R30, R30, R183, RZ, 0x3c, !PT ;  /* 0x000000b71e1e7212 */ /* 0x000fe400078e3cff */
[----:B------:R-:W-:-:S02]  /*bca0*/  SHF.R.U64 R175, R175, 0x3, RZ ;  /* 0x00000003afaf7819 */ /* 0x000fc400000012ff */
[----:B------:R-:W-:Y:S02]  /*bcb0*/  MOV R12, R12 ;  /* 0x0000000c000c7202 */ /* 0x000fe40000000f00 */
[----:B------:R-:W-:Y:S02]  /*bcc0*/  F2FP.BF16.F32.PACK_AB R58, R61, R60 ;  /* 0x0000003c3d3a723e */ /* 0x000fe400000010ff */
[----:B------:R-:W-:Y:S02]  /*bcd0*/  F2FP.BF16.F32.PACK_AB R59, R156, R59 ;  /* 0x0000003b9c3b723e */ /* 0x000fe400000010ff */
[----:B------:R-:W-:Y:S02]  /*bce0*/  F2FP.BF16.F32.PACK_AB R65, R155, R66 ;  /* 0x000000429b41723e */ /* 0x000fe400000010ff */
[----:B------:R-:W-:Y:S01]  /*bcf0*/  F2FP.BF16.F32.PACK_AB R72, R73, R72 ;  /* 0x000000484948723e */ /* 0x000fe200000010ff */
[----:B------:R2:W-:Y:S01]  /*bd00*/  STSM.16.M88.4 [R12], R56 ;  /* 0x000000380c007844 */ /* 0x0005e20000000200 */
[----:B------:R-:W-:-:S02]  /*bd10*/  LOP3.LUT R38, R169, R38, RZ, 0x3c, !PT ;  /* 0x00000026a9267212 */ /* 0x000fc400078e3cff */
[----:B------:R-:W-:Y:S02]  /*bd20*/  SHF.R.U64 R29, R70, 0x3, RZ ;  /* 0x00000003461d7819 */ /* 0x000fe400000012ff */
[----:B------:R-:W-:Y:S02]  /*bd30*/  MOV R14, R14 ;  /* 0x0000000e000e7202 */ /* 0x000fe40000000f00 */
[----:B------:R-:W-:Y:S02]  /*bd40*/  F2FP.BF16.F32.PACK_AB R66, R69, R68 ;  /* 0x000000444542723e */ /* 0x000fe400000010ff */
[----:B------:R-:W-:Y:S02]  /*bd50*/  F2FP.BF16.F32.PACK_AB R67, R154, R67 ;  /* 0x000000439a43723e */ /* 0x000fe400000010ff */
[----:B------:R-:W-:Y:S02]  /*bd60*/  F2FP.BF16.F32.PACK_AB R73, R153, R74 ;  /* 0x0000004a9949723e */ /* 0x000fe400000010ff */
[----:B------:R-:W-:Y:S01]  /*bd70*/  F2FP.BF16.F32.PACK_AB R80, R81, R80 ;  /* 0x000000505150723e */ /* 0x000fe200000010ff */
[----:B------:R2:W-:Y:S01]  /*bd80*/  STSM.16.M88.4 [R14], R64 ;  /* 0x000000400e007844 */ /* 0x0005e20000000200 */
[----:B------:R-:W-:-:S02]  /*bd90*/  R2UR UR12, R218 ;  /* 0x00000000da0c72ca */ /* 0x000fc400000e0000 */
[----:B------:R-:W-:Y:S02]  /*bda0*/  R2UR UR11, R215 ;  /* 0x00000000d70b72ca */ /* 0x000fe400000e0000 */
[----:B------:R-:W-:Y:S02]  /*bdb0*/  LOP3.LUT R46, R171, R46, RZ, 0x3c, !PT ;  /* 0x0000002eab2e7212 */ /* 0x000fe400078e3cff */
[----:B------:R-:W-:Y:S02]  /*bdc0*/  SHF.R.U64 R95, R95, 0x3, RZ ;  /* 0x000000035f5f7819 */ /* 0x000fe400000012ff */
[----:B------:R-:W-:Y:S02]  /*bdd0*/  MOV R18, R18 ;  /* 0x0000001200127202 */ /* 0x000fe40000000f00 */
[----:B------:R-:W-:Y:S02]  /*bde0*/  F2FP.BF16.F32.PACK_AB R74, R77, R76 ;  /* 0x0000004c4d4a723e */ /* 0x000fe400000010ff */
[----:B------:R-:W-:Y:S01]  /*bdf0*/  F2FP.BF16.F32.PACK_AB R75, R152, R75 ;  /* 0x0000004b984b723e */ /* 0x000fe200000010ff */
[----:B------:R-:W3:Y:S01]  /*be00*/  LDC R76, c[0x0][0xbe8] ;  /* 0x0002fa00ff4c7b82 */ /* 0x000ee20000000800 */
[----:B------:R-:W-:Y:S01]  /*be10*/  F2FP.BF16.F32.PACK_AB R81, R3, R82 ;  /* 0x000000520351723e */ /* 0x000fe200000010ff */
[----:B------:R-:W-:Y:S01]  /*be20*/  USHF.L.U64.HI UR15, UR11, 0x2, UR12 ;  /* 0x000000020b0f7899 */ /* 0x000fe2000801020c */
[----:B------:R-:W-:Y:S01]  /*be30*/  LOP3.LUT R54, R173, R54, RZ, 0x3c, !PT ;  /* 0x00000036ad367212 */ /* 0x000fe200078e3cff */
[----:B------:R2:W-:Y:S01]  /*be40*/  STSM.16.M88.4 [R18], R72 ;  /* 0x0000004812007844 */ /* 0x0005e20000000200 */
[----:B------:R-:W-:Y:S01]  /*be50*/  SHF.R.U64 R28, R165, 0x3, RZ ;  /* 0x00000003a51c7819 */ /* 0x000fe200000012ff */
[----:B------:R-:W-:Y:S01]  /*be60*/  ULDC.64 UR12, c[0x0][0xc00] ;  /* 0x00030000000c7ab9 */ /* 0x000fe20000000a00 */
[----:B------:R-:W-:Y:S01]  /*be70*/  MOV R20, R20 ;  /* 0x0000001400147202 */ /* 0x000fe20000000f00 */
[----:B------:R-:W-:Y:S01]  /*be80*/  UISETP.NE.U32.AND UP0, UPT, UR12, URZ, UPT ;  /* 0x0000003f0c00728c */ /* 0x000fe2000bf05070 */
[----:B------:R-:W-:Y:S01]  /*be90*/  F2FP.BF16.F32.PACK_AB R82, R85, R84 ;  /* 0x000000545552723e */ /* 0x000fe200000010ff */
[----:B------:R-:W-:Y:S01]  /*bea0*/  USHF.L.U32 UR14, UR11, 0x2, URZ ;  /* 0x000000020b0e7899 */ /* 0x000fe2000800063f */
[----:B------:R-:W-:Y:S01]  /*beb0*/  F2FP.BF16.F32.PACK_AB R83, R83, R86 ;  /* 0x000000565353723e */ /* 0x000fe200000010ff */
[----:B------:R-:W-:Y:S01]  /*bec0*/  UISETP.NE.AND.EX UP0, UPT, UR13, URZ, UPT, UP0 ;  /* 0x0000003f0d00728c */ /* 0x000fe2000bf05300 */
[----:B------:R-:W-:Y:S01]  /*bed0*/  F2FP.BF16.F32.PACK_AB R96, R97, R96 ;  /* 0x000000606160723e */ /* 0x000fe200000010ff */
[----:B------:R-:W-:Y:S01]  /*bee0*/  UIADD3 UR4, UP1, UR14, UR12, URZ ;  /* 0x0000000c0e047290 */ /* 0x000fe2000ff3e03f */
[----:B------:R-:W-:Y:S01]  /*bef0*/  LOP3.LUT R62, R175, R62, RZ, 0x3c, !PT ;  /* 0x0000003eaf3e7212 */ /* 0x000fe200078e3cff */
[----:B------:R2:W-:Y:S01]  /*bf00*/  STSM.16.M88.4 [R20], R80 ;  /* 0x0000005014007844 */ /* 0x0005e20000000200 */
[----:B------:R-:W-:Y:S01]  /*bf10*/  MOV R30, R30 ;  /* 0x0000001e001e7202 */ /* 0x000fe20000000f00 */
[----:B------:R-:W-:Y:S01]  /*bf20*/  UIADD3.X UR11, UR15, UR13, URZ, UP1, !UPT ;  /* 0x0000000d0f0b7290 */ /* 0x000fe20008ffe43f */
[----:B------:R-:W-:-:S02]  /*bf30*/  F2FP.BF16.F32.PACK_AB R84, R89, R88 ;  /* 0x000000585954723e */ /* 0x000fc400000010ff */
[----:B------:R-:W-:Y:S01]  /*bf40*/  F2FP.BF16.F32.PACK_AB R85, R91, R90 ;  /* 0x0000005a5b55723e */ /* 0x000fe200000010ff */
[----:B------:R-:W-:Y:S01]  /*bf50*/  ULDC.64 UR12, c[0x0][0xc08] ;  /* 0x00030200000c7ab9 */ /* 0x000fe20000000a00 */
[----:B------:R-:W-:Y:S02]  /*bf60*/  F2FP.BF16.F32.PACK_AB R86, R93, R92 ;  /* 0x0000005c5d56723e */ /* 0x000fe400000010ff */
[----:B------:R-:W-:Y:S02]  /*bf70*/  F2FP.BF16.F32.PACK_AB R87, R166, R87 ;  /* 0x00000057a657723e */ /* 0x000fe400000010ff */
[----:B------:R-:W-:Y:S02]  /*bf80*/  F2FP.BF16.F32.PACK_AB R97, R99, R98 ;  /* 0x000000626361723e */ /* 0x000fe400000010ff */
[----:B------:R-:W-:Y:S01]  /*bf90*/  F2FP.BF16.F32.PACK_AB R104, R105, R104 ;  /* 0x000000686968723e */ /* 0x000fe200000010ff */
[----:B------:R2:W-:Y:S01]  /*bfa0*/  STSM.16.M88.4 [R30], R84 ;  /* 0x000000541e007844 */ /* 0x0005e20000000200 */
[----:B------:R-:W-:-:S02]  /*bfb0*/  LOP3.LUT R70, R29, R4, RZ, 0x3c, !PT ;  /* 0x000000041d467212 */ /* 0x000fc400078e3cff */
[----:B------:R-:W-:Y:S02]  /*bfc0*/  MOV R38, R38 ;  /* 0x0000002600267202 */ /* 0x000fe40000000f00 */
        /* <DEDUP_REMOVED lines=19> */
[----:B------:R-:W-:-:S02]  /*c100*/  MOV R62, R62 ;  /* 0x0000003e003e7202 */ /* 0x000fc40000000f00 */
[----:B------:R-:W-:Y:S02]  /*c110*/  F2FP.BF16.F32.PACK_AB R122, R125, R124 ;  /* 0x0000007c7d7a723e */ /* 0x000fe400000010ff */
[----:B------:R-:W-:Y:S02]  /*c120*/  F2FP.BF16.F32.PACK_AB R123, R127, R126 ;  /* 0x0000007e7f7b723e */ /* 0x000fe400000010ff */
[----:B------:R-:W-:Y:S02]  /*c130*/  F2FP.BF16.F32.PACK_AB R129, R131, R130 ;  /* 0x000000828381723e */ /* 0x000fe400000010ff */
[----:B------:R-:W-:Y:S01]  /*c140*/  F2FP.BF16.F32.PACK_AB R136, R137, R136 ;  /* 0x000000888988723e */ /* 0x000fe200000010ff */
[----:B------:R2:W-:Y:S01]  /*c150*/  STSM.16.M88.4 [R62], R120 ;  /* 0x000000783e007844 */ /* 0x0005e20000000200 */
[----:B------:R-:W-:Y:S02]  /*c160*/  MOV R70, R70 ;  /* 0x0000004600467202 */ /* 0x000fe40000000f00 */
[----:B------:R-:W-:-:S02]  /*c170*/  F2FP.BF16.F32.PACK_AB R130, R133, R132 ;  /* 0x000000848582723e */ /* 0x000fc400000010ff */
[----:B------:R-:W-:Y:S02]  /*c180*/  F2FP.BF16.F32.PACK_AB R131, R135, R134 ;  /* 0x000000868783723e */ /* 0x000fe400000010ff */
[----:B------:R-:W-:Y:S02]  /*c190*/  F2FP.BF16.F32.PACK_AB R137, R139, R138 ;  /* 0x0000008a8b89723e */ /* 0x000fe400000010ff */
[----:B------:R-:W-:Y:S01]  /*c1a0*/  F2FP.BF16.F32.PACK_AB R144, R145, R144 ;  /* 0x000000909190723e */ /* 0x000fe200000010ff */
[----:B------:R2:W-:Y:S01]  /*c1b0*/  STSM.16.M88.4 [R70], R128 ;  /* 0x0000008046007844 */ /* 0x0005e20000000200 */
[----:B------:R-:W-:Y:S02]  /*c1c0*/  MOV R78, R78 ;  /* 0x0000004e004e7202 */ /* 0x000fe40000000f00 */
[----:B------:R-:W-:Y:S02]  /*c1d0*/  F2FP.BF16.F32.PACK_AB R138, R141, R140 ;  /* 0x0000008c8d8a723e */ /* 0x000fe400000010ff */
[----:B------:R-:W-:-:S02]  /*c1e0*/  F2FP.BF16.F32.PACK_AB R139, R143, R142 ;  /* 0x0000008e8f8b723e */ /* 0x000fc400000010ff */
[----:B------:R-:W-:Y:S02]  /*c1f0*/  F2FP.BF16.F32.PACK_AB R145, R147, R146 ;  /* 0x000000929391723e */ /* 0x000fe400000010ff */
[----:B------:R-:W-:Y:S01]  /*c200*/  MOV R6, R4 ;  /* 0x0000000400067202 */ /* 0x000fe20000000f00 */
[----:B------:R2:W-:Y:S01]  /*c210*/  STSM.16.M88.4 [R78], R136 ;  /* 0x000000884e007844 */ /* 0x0005e20000000200 */
[----:B------:R-:W-:Y:S01]  /*c220*/  F2FP.BF16.F32.PACK_AB R146, R149, R148 ;  /* 0x000000949592723e */ /* 0x000fe200000010ff */
[----:B------:R-:W-:Y:S01]  /*c230*/  IMAD.U32 R4, RZ, RZ, UR4 ;  /* 0x00000004ff047e24 */ /* 0x000fe2000f8e00ff */
[----:B------:R-:W-:Y:S01]  /*c240*/  F2FP.BF16.F32.PACK_AB R147, R151, R150 ;  /* 0x000000969793723e */ /* 0x000fe200000010ff */
[----:B------:R-:W-:Y:S01]  /*c250*/  IMAD.U32 R5, RZ, RZ, UR11 ;  /* 0x0000000bff057e24 */ /* 0x000fe2000f8e00ff */
[----:B------:R-:W-:-:S03]  /*c260*/  PLOP3.LUT P0, PT, PT, PT, UP0, 0x80, 0x0 ;  /* 0x000000000000781c */ /* 0x000fc60003f0f008 */
[----:B------:R2:W-:Y:S01]  /*c270*/  STSM.16.M88.4 [R6], R144 ;  /* 0x0000009006007844 */ /* 0x0005e20000000200 */
[----:B------:R-:W-:Y:S09]  /*c280*/  BAR.SYNC.DEFER_BLOCKING 0x1, 0x100 ;  /* 0x0044000000007b1d */ /* 0x000ff20000010000 */
[----:B------:R-:W4:Y:S01]  /*c290*/  @P0 LDG.E R3, desc[UR36][R4.64] ;  /* 0x0000002404030981 */ /* 0x000f22000c1e1900 */
[----:B------:R-:W-:Y:S01]  /*c2a0*/  UISETP.NE.U32.AND UP1, UPT, UR12, URZ, UPT ;  /* 0x0000003f0c00728c */ /* 0x000fe2000bf25070 */
[----:B---3--:R-:W-:Y:S01]  /*c2b0*/  ISETP.NE.AND P1, PT, R76, 0x1, PT ;  /* 0x000000014c00780c */ /* 0x008fe20003f25270 */
[----:B------:R-:W-:Y:S01]  /*c2c0*/  ULDC UR11, c[0x0][0xa88] ;  /* 0x0002a200000b7ab9 */ /* 0x000fe20000000800 */
[----:B------:R-:W-:Y:S01]  /*c2d0*/  UMOV UR4, URZ ;  /* 0x0000003f00047c82 */ /* 0x000fe20008000000 */
[----:B------:R-:W-:-:S06]  /*c2e0*/  UISETP.NE.AND.EX UP1, UPT, UR13, URZ, UPT, UP1 ;  /* 0x0000003f0d00728c */ /* 0x000fcc000bf25310 */
[----:B------:R-:W-:-:S04]  /*c2f0*/  PLOP3.LUT P2, PT, PT, PT, UP1, 0x80, 0x0 ;  /* 0x000000000000781c */ /* 0x000fc80003f4f018 */
[----:B0-----:R-:W0:Y:S01]  /*c300*/  @P1 LDC R7, c[0x0][0xbec] ;  /* 0x0002fb00ff071b82 */ /* 0x001e220000000800 */
[----:B------:R-:W-:-:S04]  /*c310*/  @UP1 UIADD3 UR12, UP2, UR14, UR12, URZ ;  /* 0x0000000c0e0c1290 */ /* 0x000fc8000ff5e03f */
[----:B------:R-:W-:Y:S02]  /*c320*/  @UP1 UIADD3.X UR13, UR15, UR13, URZ, UP2, !UPT ;  /* 0x0000000d0f0d1290 */ /* 0x000fe400097fe43f */
[----:B-1----:R-:W-:Y:S01]  /*c330*/  MOV R10, UR12 ;  /* 0x0000000c000a7c02 */ /* 0x002fe20008000f00 */
[----:B------:R-:W1:Y:S03]  /*c340*/  @P1 LDC R9, c[0x0][0xbf0] ;  /* 0x0002fc00ff091b82 */ /* 0x000e660000000800 */
[----:B------:R-:W-:Y:S01]  /*c350*/  IMAD.U32 R11, RZ, RZ, UR13 ;  /* 0x0000000dff0b7e24 */ /* 0x000fe2000f8e00ff */
[----:B----4-:R-:W-:Y:S01]  /*c360*/  @P0 R2UR UR4, R3 ;  /* 0x00000000030402ca */ /* 0x010fe200000e0000 */
[----:B------:R-:W-:-:S06]  /*c370*/  IMAD.U32 R3, RZ, RZ, UR11 ;  /* 0x0000000bff037e24 */ /* 0x000fcc000f8e00ff */
[----:B------:R2:W5:Y:S01]  /*c380*/  @P2 LDG.E R3, desc[UR36][R10.64] ;  /* 0x000000240a032981 */ /* 0x000562000c1e1900 */
[----:B01----:R-:W-:Y:S07]  /*c390*/  @P2 BRA `(.L_x_211) ;  /* 0x0000000000102947 */ /* 0x003fee0003800000 */
[----:B------:R-:W-:Y:S05]  /*c3a0*/  @!P0 BRA `(.L_x_211) ;  /* 0x00000000000c8947 */ /* 0x000fea0003800000 */
[----:B--2---:R-:W2:Y:S04]  /*c3b0*/  LDG.E R6, desc[UR36][R4.64] ;  /* 0x0000002404067981 */ /* 0x004ea8000c1e1900 */
[----:B-----5:R-:W2:Y:S02]  /*c3c0*/  LDG.E R3, desc[UR36][R4.64+0x4] ;  /* 0x0000042404037981 */ /* 0x020ea4000c1e1900 */
[----:B--2---:R-:W-:-:S07]  /*c3d0*/  IMAD.IADD R3, R3, 0x1, -R6 ;  /* 0x0000000103037824 */ /* 0x004fce00078e0a06 */
.L_x_211:
[----:B------:R-:W-:Y:S01]  /*c3e0*/  R2UR UR22, R214 ;  /* 0x00000000d61672ca */ /* 0x000fe200000e0000 */
[----:B------:R-:W-:Y:S01]  /*c3f0*/  ULDC.64 UR16, c[0x0][0xb90] ;  /* 0x0002e40000107ab9 */ /* 0x000fe20000000a00 */
[----:B------:R-:W-:Y:S01]  /*c400*/  R2UR UR21, R216 ;  /* 0x00000000d81572ca */ /* 0x000fe200000e0000 */
[----:B------:R-:W-:Y:S01]  /*c410*/  USHF.R.S32.HI UR13, URZ, 0x1f, UR4 ;  /* 0x0000001f3f0d7899 */ /* 0x000fe20008011404 */
[----:B------:R-:W-:Y:S01]  /*c420*/  R2UR UR20, R218 ;  /* 0x00000000da1472ca */ /* 0x000fe200000e0000 */
[----:B------:R-:W-:Y:S01]  /*c430*/  UMOV UR12, UR4 ;  /* 0x00000004000c7c82 */ /* 0x000fe20008000000 */
[----:B------:R-:W-:Y:S01]  /*c440*/  R2UR UR19, R215 ;  /* 0x00000000d71372ca */ /* 0x000fe200000e0000 */
[----:B-----5:R-:W-:-:S06]  /*c450*/  IMAD R79, R3, R76, RZ ;  /* 0x0000004c034f7224 */ /* 0x020fcc00078e02ff */
[----:B------:R-:W-:Y:S02]  /*c460*/  USHF.R.S32.HI UR18, URZ, 0x1f, UR22 ;  /* 0x0000001f3f127899 */ /* 0x000fe40008011416 */
[----:B------:R-:W-:Y:S01]  /*c470*/  IMAD.U32 R5, RZ, RZ, UR21 ;  /* 0x00000015ff057e24 */ /* 0x000fe2000f8e00ff */
[----:B------:R-:W-:Y:S02]  /*c480*/  UIMAD.WIDE.U32 UR14, UR22, UR16, UR12 ;  /* 0x00000010160e72a5 */ /* 0x000fe4000f8e000c */
[----:B------:R-:W-:Y:S01]  /*c490*/  UIMAD UR11, UR18, UR16, URZ ;  /* 0x00000010120b72a4 */ /* 0x000fe2000f8e023f */
[----:B------:R-:W-:Y:S01]  /*c4a0*/  IMAD R8, R5, 0x80, R224 ;  /* 0x0000008005087824 */ /* 0x000fe200078e02e0 */
[----:B------:R-:W-:Y:S01]  /*c4b0*/  USEL UR20, UR20, URZ, !UP0 ;  /* 0x0000003f14147287 */ /* 0x000fe2000c000000 */
[----:B------:R-:W-:Y:S01]  /*c4c0*/  IMAD.MOV.U32 R5, RZ, RZ, 0x2 ;  /* 0x00000002ff057424 */ /* 0x000fe200078e00ff */
[----:B------:R-:W-:Y:S01]  /*c4d0*/  UIMAD UR11, UR22, UR17, UR11 ;  /* 0x00000011160b72a4 */ /* 0x000fe2000f8e020b */
[----:B------:R-:W-:Y:S01]  /*c4e0*/  @P1 IMAD.HI.U32 R4, R8, R7, RZ ;  /* 0x0000000708041227 */ /* 0x000fe200078e00ff */
[----:B------:R-:W-:Y:S01]  /*c4f0*/  USEL UR19, UR19, URZ, !UP0 ;  /* 0x0000003f13137287 */ /* 0x000fe2000c000000 */
[----:B------:R-:W-:-:S02]  /*c500*/  ULDC.64 UR16, c[0x0][0xb98] ;  /* 0x0002e60000107ab9 */ /* 0x000fc40000000a00 */
[----:B--2---:R-:W-:Y:S01]  /*c510*/  IMAD.MOV.U32 R6, RZ, RZ, R8 ;  /* 0x000000ffff067224 */ /* 0x004fe200078e0008 */
[----:B------:R-:W-:Y:S01]  /*c520*/  UIADD3 UR15, UR15, UR11, URZ ;  /* 0x0000000b0f0f7290 */ /* 0x000fe2000fffe03f */
[----:B------:R-:W-:Y:S01]  /*c530*/  @P1 SHF.R.U32.HI R6, RZ, R9, R4 ;  /* 0x00000009ff061219 */ /* 0x000fe20000011604 */
[----:B------:R-:W-:Y:S01]  /*c540*/  UIMAD UR11, UR20, UR16, URZ ;  /* 0x00000010140b72a4 */ /* 0x000fe2000f8e023f */
[----:B------:R-:W-:Y:S01]  /*c550*/  LEA R4, R217, R17, 0x6 ;  /* 0x00000011d9047211 */ /* 0x000fe200078e30ff */
[----:B------:R-:W-:Y:S01]  /*c560*/  UIMAD.WIDE.U32 UR14, UR19, UR16, UR14 ;  /* 0x00000010130e72a5 */ /* 0x000fe2000f8e000e */
[--C-:B------:R-:W-:Y:S01]  /*c570*/  SHF.R.S32.HI R7, RZ, 0x1f, R6.reuse ;  /* 0x0000001fff077819 */ /* 0x100fe20000011406 */
[----:B------:R-:W-:Y:S01]  /*c580*/  UIMAD UR11, UR19, UR17, UR11 ;  /* 0x00000011130b72a4 */ /* 0x000fe2000f8e020b */
[----:B------:R-:W-:Y:S02]  /*c590*/  IMAD.MOV R9, RZ, RZ, -R6 ;  /* 0x000000ffff097224 */ /* 0x000fe400078e0a06 */
[----:B------:R-:W-:Y:S01]  /*c5a0*/  IMAD.WIDE R4, R4, R5, UR8 ;  /* 0x0000000804047e25 */ /* 0x000fe2000f8e0205 */
[----:B------:R-:W-:Y:S01]  /*c5b0*/  IADD3 R6, P0, R6, UR14, RZ ;  /* 0x0000000e06067c10 */ /* 0x000fe2000ff1e0ff */
[----:B------:R-:W-:-:S02]  /*c5c0*/  ULDC.64 UR8, c[0x0][0xb88] ;  /* 0x0002e20000087ab9 */ /* 0x000fc40000000a00 */
[----:B------:R-:W-:Y:S01]  /*c5d0*/  IMAD R9, R76, R9, R8 ;  /* 0x000000094c097224 */ /* 0x000fe200078e0208 */
[C---:B------:R-:W-:Y:S01]  /*c5e0*/  IADD3 R11, P5, R4.reuse, 0x1000, RZ ;  /* 0x00001000040b7810 */ /* 0x040fe20007fbe0ff */
[----:B------:R-:W-:Y:S01]  /*c5f0*/  IMAD.U32 R8, RZ, RZ, UR11 ;  /* 0x0000000bff087e24 */ /* 0x000fe2000f8e00ff */
[C---:B------:R-:W-:Y:S02]  /*c600*/  IADD3 R29, P3, R4.reuse, 0x4000, RZ ;  /* 0x00004000041d7810 */ /* 0x040fe40007f7e0ff */
[----:B------:R-:W-:Y:S02]  /*c610*/  LOP3.LUT R10, R11, 0x380, RZ, 0xc0, !PT ;  /* 0x000003800b0a7812 */ /* 0x000fe400078ec0ff */
[----:B------:R-:W-:Y:S01]  /*c620*/  IADD3.X R7, R7, UR15, R8, P0, !PT ;  /* 0x0000000f07077c10 */ /* 0x000fe200087fe408 */
[----:B------:R-:W-:Y:S01]  /*c630*/  ULDC.64 UR14, c[0x0][0xaa0] ;  /* 0x0002a800000e7ab9 */ /* 0x000fe20000000a00 */
[----:B------:R-:W-:Y:S02]  /*c640*/  SHF.R.S32.HI R8, RZ, 0x1f, R9 ;  /* 0x0000001fff087819 */ /* 0x000fe40000011409 */
[----:B------:R-:W-:Y:S01]  /*c650*/  IADD3 R25, P0, R4, 0x3000, RZ ;  /* 0x0000300004197810 */ /* 0x000fe20007f1e0ff */
[----:B------:R-:W-:Y:S01]  /*c660*/  IMAD.WIDE.U32 R6, R9, UR8, R6 ;  /* 0x0000000809067c25 */ /* 0x000fe2000f8e0006 */
[----:B------:R-:W-:-:S02]  /*c670*/  SHF.R.U64 R10, R10, 0x3, RZ ;  /* 0x000000030a0a7819 */ /* 0x000fc400000012ff */
[----:B------:R-:W-:Y:S01]  /*c680*/  LOP3.LUT R24, R25, 0x380, RZ, 0xc0, !PT ;  /* 0x0000038019187812 */ /* 0x000fe200078ec0ff */
[----:B------:R-:W-:Y:S01]  /*c690*/  IMAD R14, R8, UR8, RZ ;  /* 0x00000008080e7c24 */ /* 0x000fe2000f8e02ff */
[----:B------:R-:W-:Y:S02]  /*c6a0*/  IADD3 R33, P2, R4, 0x5000, RZ ;  /* 0x0000500004217810 */ /* 0x000fe40007f5e0ff */
[----:B------:R-:W-:Y:S02]  /*c6b0*/  LOP3.LUT R28, R29, 0x380, RZ, 0xc0, !PT ;  /* 0x000003801d1c7812 */ /* 0x000fe400078ec0ff */
[----:B------:R-:W-:Y:S01]  /*c6c0*/  LOP3.LUT R8, R10, R11, RZ, 0x3c, !PT ;  /* 0x0000000b0a087212 */ /* 0x000fe200078e3cff */
[----:B------:R-:W-:Y:S01]  /*c6d0*/  IMAD R11, R9, UR9, R14 ;  /* 0x00000009090b7c24 */ /* 0x000fe2000f8e020e */
[----:B------:R-:W-:Y:S01]  /*c6e0*/  SHF.R.U64 R24, R24, 0x3, RZ ;  /* 0x0000000318187819 */ /* 0x000fe200000012ff */
[----:B------:R-:W-:Y:S01]  /*c6f0*/  ULDC.64 UR8, c[0x0][0xb50] ;  /* 0x0002d40000087ab9 */ /* 0x000fe20000000a00 */
[----:B------:R-:W-:Y:S01]  /*c700*/  LOP3.LUT R32, R33, 0x380, RZ, 0xc0, !PT ;  /* 0x0000038021207812 */ /* 0x000fe200078ec0ff */
[----:B------:R-:W-:Y:S01]  /*c710*/  IMAD.IADD R7, R7, 0x1, R11 ;  /* 0x0000000107077824 */ /* 0x000fe200078e020b */
[----:B------:R-:W-:Y:S01]  /*c720*/  SHF.R.U64 R28, R28, 0x3, RZ ;  /* 0x000000031c1c7819 */ /* 0x000fe200000012ff */
[----:B------:R-:W-:Y:S01]  /*c730*/  IMAD.X R9, RZ, RZ, R5, P5 ;  /* 0x000000ffff097224 */ /* 0x000fe200028e0605 */
[----:B------:R-:W-:-:S02]  /*c740*/  LEA R11, P6, R6, UR8, 0x2 ;  /* 0x00000008060b7c11 */ /* 0x000fc4000f8c10ff */
[----:B------:R-:W-:Y:S01]  /*c750*/  LOP3.LUT R24, R24, R25, RZ, 0x3c, !PT ;  /* 0x0000001918187212 */ /* 0x000fe200078e3cff */
[--C-:B------:R-:W-:Y:S01]  /*c760*/  IMAD.X R25, RZ, RZ, R5.reuse, P0 ;  /* 0x000000ffff197224 */ /* 0x100fe200000e0605 */
[----:B------:R-:W-:Y:S01]  /*c770*/  SHF.R.U64 R32, R32, 0x3, RZ ;  /* 0x0000000320207819 */ /* 0x000fe200000012ff */
[----:B------:R-:W-:Y:S01]  /*c780*/  SHFL.IDX PT, R18, R11, RZ, 0x1c1f ;  /* 0x001c1fff0b127589 */ /* 0x000fe200000e0000 */
[----:B------:R-:W-:Y:S01]  /*c790*/  LOP3.LUT R28, R28, R29, RZ, 0x3c, !PT ;  /* 0x0000001d1c1c7212 */ /* 0x000fe200078e3cff */
[----:B------:R-:W-:Y:S01]  /*c7a0*/  IMAD.X R29, RZ, RZ, R5, P3 ;  /* 0x000000ffff1d7224 */ /* 0x000fe200018e0605 */
[C---:B------:R-:W-:Y:S01]  /*c7b0*/  IADD3 R57, P0, R4.reuse, 0x9000, RZ ;  /* 0x0000900004397810 */ /* 0x040fe20007f1e0ff */
[----:B------:R-:W-:Y:S01]  /*c7c0*/  SHFL.IDX PT, R20, R11, 0x1, 0x1c1f ;  /* 0x003c1f000b147f89 */ /* 0x000fe200000e0000 */
[----:B------:R-:W-:Y:S02]  /*c7d0*/  IADD3 R45, P3, R4, 0xa000, RZ ;  /* 0x0000a000042d7810 */ /* 0x000fe40007f7e0ff */
[----:B------:R-:W-:Y:S01]  /*c7e0*/  LEA.HI.X R14, R6, UR9, R7, 0x2, P6 ;  /* 0x00000009060e7c11 */ /* 0x000fe2000b0f1407 */
[----:B------:R-:W-:Y:S01]  /*c7f0*/  IMAD.U32 R7, RZ, RZ, UR21 ;  /* 0x00000015ff077e24 */ /* 0x000fe2000f8e00ff */
[----:B------:R-:W-:Y:S01]  /*c800*/  LOP3.LUT R32, R32, R33, RZ, 0x3c, !PT ;  /* 0x0000002120207212 */ /* 0x000fe200078e3cff */
[----:B------:R-:W-:Y:S01]  /*c810*/  IMAD.X R33, RZ, RZ, R5, P2 ;  /* 0x000000ffff217224 */ /* 0x000fe200010e0605 */
[----:B------:R-:W-:Y:S01]  /*c820*/  LOP3.LUT R56, R57, 0x380, RZ, 0xc0, !PT ;  /* 0x0000038039387812 */ /* 0x000fe200078ec0ff */
[----:B------:R-:W0:Y:S01]  /*c830*/  SHFL.IDX PT, R19, R14, RZ, 0x1c1f ;  /* 0x001c1fff0e137589 */ /* 0x000e2200000e0000 */
[----:B------:R-:W-:Y:S01]  /*c840*/  IADD3 R49, P2, R4, 0xb000, RZ ;  /* 0x0000b00004317810 */ /* 0x000fe20007f5e0ff */
[----:B------:R-:W-:Y:S01]  /*c850*/  IMAD R26, R7, 0x80, R222 ;  /* 0x00000080071a7824 */ /* 0x000fe200078e02de */
[----:B------:R-:W-:Y:S01]  /*c860*/  LOP3.LUT R44, R45, 0x380, RZ, 0xc0, !PT ;  /* 0x000003802d2c7812 */ /* 0x000fe200078ec0ff */
[----:B------:R-:W1:Y:S01]  /*c870*/  SHFL.IDX PT, R21, R14, 0x1, 0x1c1f ;  /* 0x003c1f000e157f89 */ /* 0x000e6200000e0000 */
[----:B------:R-:W-:Y:S01]  /*c880*/  SHF.R.U64 R56, R56, 0x3, RZ ;  /* 0x0000000338387819 */ /* 0x000fe200000012ff */
[----:B------:R-:W-:Y:S01]  /*c890*/  VIADD R6, R26, 0x8 ;  /* 0x000000081a067836 */ /* 0x000fe20000000000 */
[----:B------:R-:W-:-:S02]  /*c8a0*/  LOP3.LUT R48, R49, 0x380, RZ, 0xc0, !PT ;  /* 0x0000038031307812 */ /* 0x000fc400078ec0ff */
[----:B------:R-:W-:Y:S02]  /*c8b0*/  SHF.R.U64 R44, R44, 0x3, RZ ;  /* 0x000000032c2c7819 */ /* 0x000fe400000012ff */
[----:B------:R-:W-:Y:S01]  /*c8c0*/  LOP3.LUT R56, R56, R57, RZ, 0x3c, !PT ;  /* 0x0000003938387212 */ /* 0x000fe200078e3cff */
[--C-:B------:R-:W-:Y:S01]  /*c8d0*/  IMAD.X R57, RZ, RZ, R5.reuse, P0 ;  /* 0x000000ffff397224 */ /* 0x100fe200000e0605 */
[----:B------:R-:W-:Y:S02]  /*c8e0*/  SHF.R.U64 R48, R48, 0x3, RZ ;  /* 0x0000000330307819 */ /* 0x000fe400000012ff */
[----:B------:R-:W-:Y:S01]  /*c8f0*/  LOP3.LUT R44, R44, R45, RZ, 0x3c, !PT ;  /* 0x0000002d2c2c7212 */ /* 0x000fe200078e3cff */
[----:B------:R-:W-:Y:S01]  /*c900*/  IMAD.X R45, RZ, RZ, R5, P3 ;  /* 0x000000ffff2d7224 */ /* 0x000fe200018e0605 */
[----:B------:R-:W-:Y:S02]  /*c910*/  LOP3.LUT P0, RZ, R220, 0x3, RZ, 0xc0, !PT ;  /* 0x00000003dcff7812 */ /* 0x000fe4000780c0ff */
[----:B------:R-:W-:-:S02]  /*c920*/  IADD3 R10, P3, R4, 0xf000, RZ ;  /* 0x0000f000040a7810 */ /* 0x000fc40007f7e0ff */
[----:B------:R-:W-:Y:S02]  /*c930*/  LOP3.LUT R48, R48, R49, RZ, 0x3c, !PT ;  /* 0x0000003130307212 */ /* 0x000fe400078e3cff */
[----:B------:R-:W-:Y:S02]  /*c940*/  IADD3.X R49, RZ, R5, RZ, P2, !PT ;  /* 0x00000005ff317210 */ /* 0x000fe400017fe4ff */
[----:B------:R-:W-:Y:S01]  /*c950*/  IADD3 R13, P4, R4, 0x2000, RZ ;  /* 0x00002000040d7810 */ /* 0x000fe20007f9e0ff */
[----:B------:R-:W-:Y:S01]  /*c960*/  UIMAD UR11, UR13, UR14, URZ ;  /* 0x0000000e0d0b72a4 */ /* 0x000fe2000f8e023f */
[-C--:B------:R-:W-:Y:S02]  /*c970*/  ISETP.GE.OR P2, PT, R26, R79.reuse, P0 ;  /* 0x0000004f1a00720c */ /* 0x080fe40000746670 */
[----:B------:R-:W-:Y:S01]  /*c980*/  IADD3 R41, P5, R4, 0x7000, RZ ;  /* 0x0000700004297810 */ /* 0x000fe20007fbe0ff */
[----:B------:R-:W-:Y:S01]  /*c990*/  UIMAD.WIDE.U32 UR8, UR4, UR14, URZ ;  /* 0x0000000e040872a5 */ /* 0x000fe2000f8e003f */
[----:B------:R-:W-:Y:S01]  /*c9a0*/  LOP3.LUT R3, R10, 0x380, RZ, 0xc0, !PT ;  /* 0x000003800a037812 */ /* 0x000fe200078ec0ff */
[----:B------:R-:W-:Y:S01]  /*c9b0*/  ULDC.64 UR12, c[0x0][0xae8] ;  /* 0x0002ba00000c7ab9 */ /* 0x000fe20000000a00 */
[----:B------:R-:W-:Y:S01]  /*c9c0*/  ISETP.GE.OR P0, PT, R6, R79, P0 ;  /* 0x0000004f0600720c */ /* 0x000fe20000706670 */
[----:B------:R-:W-:Y:S01]  /*c9d0*/  IMAD.X R53, RZ, RZ, R5, P3 ;  /* 0x000000ffff357224 */ /* 0x000fe200018e0605 */
[----:B------:R-:W-:-:S02]  /*c9e0*/  SHF.R.U64 R3, R3, 0x3, RZ ;  /* 0x0000000303037819 */ /* 0x000fc400000012ff */
[----:B------:R-:W-:Y:S02]  /*c9f0*/  LOP3.LUT R12, R13, 0x380, RZ, 0xc0, !PT ;  /* 0x000003800d0c7812 */ /* 0x000fe400078ec0ff */
[----:B------:R-:W-:Y:S01]  /*ca00*/  LOP3.LUT R52, R3, R10, RZ, 0x3c, !PT ;  /* 0x0000000a03347212 */ /* 0x000fe200078e3cff */
[----:B0-----:R0:W-:Y:S01]  /*ca10*/  @!P2 ST.E desc[UR36][R18.64], R0 ;  /* 0x000000001200a985 */ /* 0x0011e2000c101924 */
[----:B------:R-:W2:Y:S01]  /*ca20*/  @P1 LDC R3, c[0x0][0xbec] ;  /* 0x0002fb00ff031b82 */ /* 0x000ea20000000800 */
[----:B------:R-:W-:Y:S02]  /*ca30*/  SHF.R.U64 R12, R12, 0x3, RZ ;  /* 0x000000030c0c7819 */ /* 0x000fe400000012ff */
[----:B------:R-:W-:Y:S02]  /*ca40*/  IADD3 R37, P6, R4, 0x6000, RZ ;  /* 0x0000600004257810 */ /* 0x000fe40007fde0ff */
[----:B-1----:R1:W-:Y:S01]  /*ca50*/  @!P0 ST.E desc[UR36][R20.64], R2 ;  /* 0x0000000214008985 */ /* 0x0023e2000c101924 */
[----:B------:R-:W-:-:S02]  /*ca60*/  LOP3.LUT R12, R12, R13, RZ, 0x3c, !PT ;  /* 0x0000000d0c0c7212 */ /* 0x000fc400078e3cff */
[----:B------:R-:W-:Y:S01]  /*ca70*/  IADD3.X R13, RZ, R5, RZ, P4, !PT ;  /* 0x00000005ff0d7210 */ /* 0x000fe200027fe4ff */
[----:B------:R-:W-:Y:S01]  /*ca80*/  UIMAD UR11, UR4, UR15, UR11 ;  /* 0x0000000f040b72a4 */ /* 0x000fe2000f8e020b */
[----:B------:R-:W-:Y:S02]  /*ca90*/  IADD3 R65, P4, R4, 0x8000, RZ ;  /* 0x0000800004417810 */ /* 0x000fe40007f9e0ff */
[----:B------:R-:W-:Y:S01]  /*caa0*/  LOP3.LUT R40, R41, 0x380, RZ, 0xc0, !PT ;  /* 0x0000038029287812 */ /* 0x000fe200078ec0ff */
[----:B0-----:R-:W-:Y:S01]  /*cab0*/  IMAD R0, R213, 0x20, R217 ;  /* 0x00000020d5007824 */ /* 0x001fe200078e02d9 */
[----:B------:R-:W-:Y:S01]  /*cac0*/  LOP3.LUT R36, R37, 0x380, RZ, 0xc0, !PT ;  /* 0x0000038025247812 */ /* 0x000fe200078ec0ff */
[----:B------:R-:W5:Y:S01]  /*cad0*/  LD.E.128 R8, desc[UR36][R8.64] ;  /* 0x0000002408087980 */ /* 0x000f62000c101d00 */
[----:B------:R-:W-:Y:S01]  /*cae0*/  LOP3.LUT R64, R65, 0x380, RZ, 0xc0, !PT ;  /* 0x0000038041407812 */ /* 0x000fe200078ec0ff */
[----:B-1----:R-:W0:Y:S01]  /*caf0*/  @P1 LDC R21, c[0x0][0xbf0] ;  /* 0x0002fc00ff151b82 */ /* 0x002e220000000800 */
[----:B------:R-:W-:Y:S01]  /*cb00*/  MOV R19, UR21 ;  /* 0x0000001500137c02 */ /* 0x000fe20008000f00 */
[----:B------:R-:W-:Y:S01]  /*cb10*/  UIADD3 UR9, UR9, UR11, URZ ;  /* 0x0000000b09097290 */ /* 0x000fe2000fffe03f */
[----:B------:R-:W-:Y:S01]  /*cb20*/  SHF.R.U64 R36, R36, 0x3, RZ ;  /* 0x0000000324247819 */ /* 0x000fe200000012ff */
[----:B------:R-:W-:Y:S01]  /*cb30*/  UIMAD UR4, UR18, UR12, URZ ;  /* 0x0000000c120472a4 */ /* 0x000fe2000f8e023f */
[----:B------:R-:W-:Y:S01]  /*cb40*/  SHF.R.U64 R40, R40, 0x3, RZ ;  /* 0x0000000328287819 */ /* 0x000fe200000012ff */
[----:B------:R-:W5:Y:S01]  /*cb50*/  LD.E.128 R12, desc[UR36][R12.64] ;  /* 0x000000240c0c7980 */ /* 0x000f62000c101d00 */
[----:B------:R-:W-:Y:S01]  /*cb60*/  SHF.R.U64 R64, R64, 0x3, RZ ;  /* 0x0000000340407819 */ /* 0x000fe200000012ff */
[----:B------:R-:W-:Y:S01]  /*cb70*/  IMAD R18, R19, 0x80, R0 ;  /* 0x0000008013127824 */ /* 0x000fe200078e0200 */
[----:B------:R-:W-:Y:S01]  /*cb80*/  LOP3.LUT R36, R36, R37, RZ, 0x3c, !PT ;  /* 0x0000002524247212 */ /* 0x000fe200078e3cff */
[--C-:B------:R-:W-:Y:S01]  /*cb90*/  IMAD.X R37, RZ, RZ, R5.reuse, P6 ;  /* 0x000000ffff257224 */ /* 0x100fe200030e0605 */
[----:B------:R-:W-:Y:S01]  /*cba0*/  LOP3.LUT R40, R40, R41, RZ, 0x3c, !PT ;  /* 0x0000002928287212 */ /* 0x000fe200078e3cff */
[----:B------:R-:W-:Y:S01]  /*cbb0*/  IMAD.X R41, RZ, RZ, R5, P5 ;  /* 0x000000ffff297224 */ /* 0x000fe200028e0605 */
[----:B------:R-:W-:Y:S01]  /*cbc0*/  LOP3.LUT R64, R64, R65, RZ, 0x3c, !PT ;  /* 0x0000004140407212 */ /* 0x000fe200078e3cff */
[----:B------:R-:W-:Y:S01]  /*cbd0*/  UIMAD UR4, UR22, UR13, UR4 ;  /* 0x0000000d160472a4 */ /* 0x000fe2000f8e0204 */
[----:B------:R-:W-:Y:S01]  /*cbe0*/  IADD3.X R65, RZ, R5, RZ, P4, !PT ;  /* 0x00000005ff417210 */ /* 0x000fe200027fe4ff */
[----:B------:R-:W-:Y:S01]  /*cbf0*/  UIMAD.WIDE.U32 UR8, UR22, UR12, UR8 ;  /* 0x0000000c160872a5 */ /* 0x000fe2000f8e0008 */
[----:B------:R-:W-:Y:S01]  /*cc00*/  IADD3 R73, P6, R4, 0xc000, RZ ;  /* 0x0000c00004497810 */ /* 0x000fe20007fde0ff */
[----:B--2---:R-:W-:Y:S01]  /*cc10*/  @P1 IMAD.HI.U32 R0, R18, R3, RZ ;  /* 0x0000000312001227 */ /* 0x004fe200078e00ff */
[C---:B------:R-:W-:Y:S01]  /*cc20*/  IADD3 R69, P5, R4.reuse, 0xd000, RZ ;  /* 0x0000d00004457810 */ /* 0x040fe20007fbe0ff */
[----:B------:R-:W-:Y:S01]  /*cc30*/  ULDC.64 UR12, c[0x0][0xaf0] ;  /* 0x0002bc00000c7ab9 */ /* 0x000fe20000000a00 */
[----:B------:R-:W-:Y:S01]  /*cc40*/  IADD3 R61, P4, R4, 0xe000, RZ ;  /* 0x0000e000043d7810 */ /* 0x000fe20007f9e0ff */
[----:B------:R-:W-:Y:S01]  /*cc50*/  UIADD3 UR9, UR9, UR4, URZ ;  /* 0x0000000409097290 */ /* 0x000fe2000fffe03f */
[----:B------:R-:W-:Y:S01]  /*cc60*/  LOP3.LUT R72, R73, 0x380, RZ, 0xc0, !PT ;  /* 0x0000038049487812 */ /* 0x000fe200078ec0ff */
[----:B------:R-:W-:Y:S01]  /*cc70*/  UIMAD UR4, UR20, UR12, URZ ;  /* 0x0000000c140472a4 */ /* 0x000fe2000f8e023f */
[----:B------:R-:W-:Y:S01]  /*cc80*/  LOP3.LUT R68, R69, 0x380, RZ, 0xc0, !PT ;  /* 0x0000038045447812 */ /* 0x000fe200078ec0ff */
[----:B------:R-:W-:Y:S01]  /*cc90*/  IMAD.MOV.U32 R19, RZ, RZ, R18 ;  /* 0x000000ffff137224 */ /* 0x000fe200078e0012 */
[----:B------:R-:W-:-:S02]  /*cca0*/  LOP3.LUT R60, R61, 0x380, RZ, 0xc0, !PT ;  /* 0x000003803d3c7812 */ /* 0x000fc400078ec0ff */
[----:B------:R-:W-:Y:S01]  /*ccb0*/  LOP3.LUT R7, R4, 0x380, RZ, 0xc0, !PT ;  /* 0x0000038004077812 */ /* 0x000fe200078ec0ff */
[----:B------:R-:W-:Y:S01]  /*ccc0*/  UIMAD.WIDE.U32 UR8, UR19, UR12, UR8 ;  /* 0x0000000c130872a5 */ /* 0x000fe2000f8e0008 */
[----:B0-----:R-:W-:Y:S01]  /*ccd0*/  @P1 SHF.R.U32.HI R19, RZ, R21, R0 ;  /* 0x00000015ff131219 */ /* 0x001fe20000011600 */
[----:B------:R-:W-:Y:S01]  /*cce0*/  UIMAD UR4, UR19, UR13, UR4 ;  /* 0x0000000d130472a4 */ /* 0x000fe2000f8e0204 */
[----:B------:R-:W-:Y:S01]  /*ccf0*/  SHF.R.U64 R72, R72, 0x3, RZ ;  /* 0x0000000348487819 */ /* 0x000fe200000012ff */
[----:B------:R-:W5:Y:S01]  /*cd00*/  LD.E.128 R24, desc[UR36][R24.64] ;  /* 0x0000002418187980 */ /* 0x000f62000c101d00 */
[----:B------:R-:W-:Y:S02]  /*cd10*/  SHF.R.U64 R68, R68, 0x3, RZ ;  /* 0x0000000344447819 */ /* 0x000fe400000012ff */
[----:B------:R-:W-:Y:S01]  /*cd20*/  SHF.R.U64 R60, R60, 0x3, RZ ;  /* 0x000000033c3c7819 */ /* 0x000fe200000012ff */
[----:B------:R-:W5:Y:S01]  /*cd30*/  LD.E.128 R28, desc[UR36][R28.64] ;  /* 0x000000241c1c7980 */ /* 0x000f62000c101d00 */
[----:B------:R-:W-:Y:S01]  /*cd40*/  SHF.R.U64 R7, R7, 0x3, RZ ;  /* 0x0000000307077819 */ /* 0x000fe200000012ff */
[----:B------:R-:W-:Y:S01]  /*cd50*/  UIADD3 UR4, UR9, UR4, URZ ;  /* 0x0000000409047290 */ /* 0x000fe2000fffe03f */
[----:B------:R-:W-:Y:S01]  /*cd60*/  SHF.R.S32.HI R0, RZ, 0x1f, R19 ;  /* 0x0000001fff007819 */ /* 0x000fe20000011413 */
[----:B------:R-:W5:Y:S01]  /*cd70*/  LD.E.128 R32, desc[UR36][R32.64] ;  /* 0x0000002420207980 */ /* 0x000f62000c101d00 */
[----:B------:R-:W-:Y:S01]  /*cd80*/  IADD3 R21, -R19, RZ, RZ ;  /* 0x000000ff13157210 */ /* 0x000fe20007ffe1ff */
[----:B------:R-:W-:Y:S01]  /*cd90*/  IMAD.U32 R2, RZ, RZ, UR8 ;  /* 0x00000008ff027e24 */ /* 0x000fe2000f8e00ff */
[----:B------:R-:W-:Y:S01]  /*cda0*/  LOP3.LUT R72, R72, R73, RZ, 0x3c, !PT ;  /* 0x0000004948487212 */ /* 0x000fe200078e3cff */
[--C-:B------:R-:W-:Y:S01]  /*cdb0*/  IMAD.X R73, RZ, RZ, R5.reuse, P6 ;  /* 0x000000ffff497224 */ /* 0x100fe200030e0605 */
[----:B------:R-:W-:Y:S01]  /*cdc0*/  LOP3.LUT R68, R68, R69, RZ, 0x3c, !PT ;  /* 0x0000004544447212 */ /* 0x000fe200078e3cff */
[--C-:B------:R-:W-:Y:S01]  /*cdd0*/  IMAD.X R69, RZ, RZ, R5.reuse, P5 ;  /* 0x000000ffff457224 */ /* 0x100fe200028e0605 */
[----:B------:R-:W-:Y:S01]  /*cde0*/  LOP3.LUT R60, R60, R61, RZ, 0x3c, !PT ;  /* 0x0000003d3c3c7212 */ /* 0x000fe200078e3cff */
[----:B------:R-:W-:Y:S01]  /*cdf0*/  IMAD.X R61, RZ, RZ, R5, P4 ;  /* 0x000000ffff3d7224 */ /* 0x000fe200020e0605 */
[----:B------:R-:W-:Y:S01]  /*ce00*/  LOP3.LUT R4, R7, R4, RZ, 0x3c, !PT ;  /* 0x0000000407047212 */ /* 0x000fe200078e3cff */
[----:B------:R-:W-:Y:S01]  /*ce10*/  IMAD.U32 R3, RZ, RZ, UR9 ;  /* 0x00000009ff037e24 */ /* 0x000fe2000f8e00ff */
[----:B------:R-:W-:Y:S01]  /*ce20*/  ULDC.64 UR8, c[0x0][0xae0] ;  /* 0x0002b80000087ab9 */ /* 0x000fe20000000a00 */
[----:B------:R-:W-:Y:S01]  /*ce30*/  IMAD R21, R76, R21, R18 ;  /* 0x000000154c157224 */ /* 0x000fe200078e0212 */
[----:B------:R-:W5:Y:S01]  /*ce40*/  LD.E.128 R36, desc[UR36][R36.64] ;  /* 0x0000002424247980 */ /* 0x000f62000c101d00 */
[----:B------:R-:W-:-:S02]  /*ce50*/  IMAD R0, R0, UR8, RZ ;  /* 0x0000000800007c24 */ /* 0x000fc4000f8e02ff */
[----:B------:R-:W-:Y:S01]  /*ce60*/  IMAD.U32 R3, RZ, RZ, UR4 ;  /* 0x00000004ff037e24 */ /* 0x000fe2000f8e00ff */
[----:B------:R-:W5:Y:S01]  /*ce70*/  LD.E.128 R4, desc[UR36][R4.64] ;  /* 0x0000002404047980 */ /* 0x000f62000c101d00 */
[C---:B------:R-:W-:Y:S01]  /*ce80*/  IMAD R77, R19.reuse, UR9, R0 ;  /* 0x00000009134d7c24 */ /* 0x040fe2000f8e0200 */
[----:B------:R-:W-:Y:S02]  /*ce90*/  SHF.R.S32.HI R0, RZ, 0x1f, R21 ;  /* 0x0000001fff007819 */ /* 0x000fe40000011415 */
[----:B------:R-:W5:Y:S01]  /*cea0*/  LD.E.128 R40, desc[UR36][R40.64] ;  /* 0x0000002428287980 */ /* 0x000f62000c101d00 */
[----:B------:R-:W-:Y:S01]  /*ceb0*/  IMAD.WIDE.U32 R2, R19, UR8, R2 ;  /* 0x0000000813027c25 */ /* 0x000fe2000f8e0002 */
[----:B------:R-:W-:Y:S02]  /*cec0*/  ULDC.64 UR8, c[0x0][0xad8] ;  /* 0x0002b60000087ab9 */ /* 0x000fe40000000a00 */
[----:B------:R-:W5:Y:S04]  /*ced0*/  LD.E.128 R64, desc[UR36][R64.64] ;  /* 0x0000002440407980 */ /* 0x000f68000c101d00 */
[----:B------:R-:W5:Y:S04]  /*cee0*/  LD.E.128 R56, desc[UR36][R56.64] ;  /* 0x0000002438387980 */ /* 0x000f68000c101d00 */
[----:B------:R-:W5:Y:S04]  /*cef0*/  LD.E.128 R44, desc[UR36][R44.64] ;  /* 0x000000242c2c7980 */ /* 0x000f68000c101d00 */
[----:B------:R-:W5:Y:S04]  /*cf00*/  LD.E.128 R48, desc[UR36][R48.64] ;  /* 0x0000002430307980 */ /* 0x000f68000c101d00 */
[----:B------:R-:W5:Y:S04]  /*cf10*/  LD.E.128 R72, desc[UR36][R72.64] ;  /* 0x0000002448487980 */ /* 0x000f68000c101d00 */
[----:B------:R-:W5:Y:S04]  /*cf20*/  LD.E.128 R68, desc[UR36][R68.64] ;  /* 0x0000002444447980 */ /* 0x000f68000c101d00 */
[----:B------:R-:W5:Y:S04]  /*cf30*/  LD.E.128 R60, desc[UR36][R60.64] ;  /* 0x000000243c3c7980 */ /* 0x000f68000c101d00 */
[----:B------:R-:W5:Y:S01]  /*cf40*/  LD.E.128 R52, desc[UR36][R52.64] ;  /* 0x0000002434347980 */ /* 0x000f62000c101d00 */
[----:B------:R-:W-:Y:S01]  /*cf50*/  IMAD.U32 R82, RZ, RZ, UR21 ;  /* 0x00000015ff527e24 */ /* 0x000fe2000f8e00ff */
[----:B------:R-:W-:Y:S01]  /*cf60*/  @!PT LDS RZ, [RZ] ;  /* 0x00000000fffff984 */ /* 0x000fe20000000800 */
[----:B------:R-:W-:Y:S01]  /*cf70*/  @!PT LDS RZ, [RZ] ;  /* 0x00000000fffff984 */ /* 0x000fe20000000800 */
[----:B------:R-:W-:Y:S01]  /*cf80*/  @!PT LDS RZ, [RZ] ;  /* 0x00000000fffff984 */ /* 0x000fe20000000800 */
[----:B------:R-:W-:Y:S01]  /*cf90*/  @!PT LDS RZ, [RZ] ;  /* 0x00000000fffff984 */ /* 0x000fe20000000800 */
[----:B------:R0:W-:Y:S06]  /*cfa0*/  MEMBAR.ALL.CTA ;  /* 0x0000000000007992 */ /* 0x0001ec0000008000 */
[----:B0-----:R-:W0:Y:S01]  /*cfb0*/  FENCE.VIEW.ASYNC.S ;  /* 0x00000000000073c6 */ /* 0x001e220000000000 */
[----:B------:R-:W-:-:S02]  /*cfc0*/  IMAD.IADD R3, R3, 0x1, R77 ;  /* 0x0000000103037824 */ /* 0x000fc400078e024d */
[----:B------:R-:W-:Y:S02]  /*cfd0*/  IMAD R18, R0, UR8, RZ ;  /* 0x0000000800127c24 */ /* 0x000fe4000f8e02ff */
[----:B------:R-:W-:Y:S01]  /*cfe0*/  IMAD R82, R82, 0x80, R217 ;  /* 0x0000008052527824 */ /* 0x000fe200078e02d9 */
[----:B------:R-:W-:Y:S01]  /*cff0*/  UIADD3 UR10, UR10, 0x38820, URZ ;  /* 0x000388200a0a7890 */ /* 0x000fe2000fffe03f */
[C---:B------:R-:W-:Y:S02]  /*d000*/  IMAD R19, R21.reuse, UR9, R18 ;  /* 0x0000000915137c24 */ /* 0x040fe4000f8e0212 */
[----:B------:R-:W-:Y:S01]  /*d010*/  IMAD.WIDE.U32 R2, R21, UR8, R2 ;  /* 0x0000000815027c25 */ /* 0x000fe2000f8e0002 */
[C---:B------:R-:W-:Y:S01]  /*d020*/  ISETP.GE.AND P2, PT, R82.reuse, R79, PT ;  /* 0x0000004f5200720c */ /* 0x040fe20003f46270 */
[----:B------:R-:W-:Y:S02]  /*d030*/  ULDC.64 UR8, c[0x0][0xa80] ;  /* 0x0002a00000087ab9 */ /* 0x000fe40000000a00 */
[----:B------:R-:W-:Y:S01]  /*d040*/  VIADD R0, R82, 0x20 ;  /* 0x0000002052007836 */ /* 0x000fe20000000000 */
[----:B------:R-:W-:Y:S01]  /*d050*/  IADD3 R3, R3, R19, RZ ;  /* 0x0000001303037210 */ /* 0x000fe20007ffe0ff */
[----:B------:R-:W-:Y:S01]  /*d060*/  UPRMT UR10, URZ, 0x654, UR10 ;  /* 0x000006543f0a7896 */ /* 0x000fe2000800000a */
[----:B------:R-:W-:-:S02]  /*d070*/  LEA R78, P3, R2, UR8, 0x1 ;  /* 0x00000008024e7c11 */ /* 0x000fc4000f8608ff */
[-C--:B------:R-:W-:Y:S01]  /*d080*/  ISETP.GE.AND P1, PT, R0, R79.reuse, PT ;  /* 0x0000004f0000720c */ /* 0x080fe20003f26270 */
[----:B------:R-:W-:Y:S01]  /*d090*/  VIADD R0, R82, 0x40 ;  /* 0x0000004052007836 */ /* 0x000fe20000000000 */
[----:B------:R-:W-:Y:S01]  /*d0a0*/  LEA.HI.X R80, R2, UR9, R3, 0x1, P3 ;  /* 0x0000000902507c11 */ /* 0x000fe200098f0c03 */
[----:B0-----:R0:W1:Y:S01]  /*d0b0*/  SHFL.IDX PT, R76, R78, RZ, 0x181f ;  /* 0x00181fff4e4c7589 */ /* 0x00106200000e0000 */
[----:B------:R-:W-:Y:S02]  /*d0c0*/  BSSY B1, `(.L_x_212) ;  /* 0x0000019000017945 */ /* 0x000fe40003800000 */
[----:B------:R-:W-:Y:S01]  /*d0d0*/  ISETP.GE.AND P0, PT, R0, R79, PT ;  /* 0x0000004f0000720c */ /* 0x000fe20003f06270 */
[----:B------:R-:W-:Y:S01]  /*d0e0*/  SYNCS.ARRIVE.TRANS64.RED.A1T0 RZ, [UR10], RZ ;  /* 0x000000ffffff79a7 */ /* 0x000fe2000810040a */
[----:B------:R0:W2:Y:S01]  /*d0f0*/  SHFL.IDX PT, R0, R80, RZ, 0x181f ;  /* 0x00181fff50007589 */ /* 0x0000a200000e0000 */
[----:B------:R-:W-:Y:S02]  /*d100*/  SHF.R.S32.HI R81, RZ, 0x1f, R22 ;  /* 0x0000001fff517819 */ /* 0x000fe40000011416 */
[----:B------:R-:W-:-:S02]  /*d110*/  SHF.R.S32.HI R83, RZ, 0x1f, R23 ;  /* 0x0000001fff537819 */ /* 0x000fc40000011417 */
[----:B------:R-:W-:Y:S01]  /*d120*/  SHF.R.S32.HI R84, RZ, 0x1f, R17 ;  /* 0x0000001fff547819 */ /* 0x000fe20000011411 */
[----:B------:R-:W-:Y:S06]  /*d130*/  @P2 BRA `(.L_x_213) ;  /* 0x0000000000442947 */ /* 0x000fec0003800000 */
[----:B------:R-:W-:Y:S02]  /*d140*/  ULDC UR4, c[0x0][0xac8] ;  /* 0x0002b20000047ab9 */ /* 0x000fe40000000800 */
[----:B------:R-:W-:Y:S02]  /*d150*/  ISETP.GE.AND P5, PT, R17, UR4, PT ;  /* 0x0000000411007c0c */ /* 0x000fe4000bfa6270 */
[----:B------:R-:W-:Y:S02]  /*d160*/  ISETP.GE.AND P4, PT, R23, UR4, PT ;  /* 0x0000000417007c0c */ /* 0x000fe4000bf86270 */
[----:B------:R-:W-:Y:S02]  /*d170*/  ISETP.GE.AND P3, PT, R22, UR4, PT ;  /* 0x0000000416007c0c */ /* 0x000fe4000bf66270 */
[----:B------:R-:W-:-:S07]  /*d180*/  ISETP.GE.AND P2, PT, R212, UR4, PT ;  /* 0x00000004d4007c0c */ /* 0x000fce000bf46270 */
[----:B-1----:R-:W-:-:S04]  /*d190*/  @!P5 LEA R2, P6, R17, R76, 0x1 ;  /* 0x0000004c1102d211 */ /* 0x002fc800078c08ff */
[----:B--2---:R-:W-:Y:S02]  /*d1a0*/  @!P5 LEA.HI.X R3, R17, R0, R84, 0x1, P6 ;  /* 0x000000001103d211 */ /* 0x004fe400030f0c54 */
[----:B------:R-:W-:-:S03]  /*d1b0*/  @!P4 LEA R18, P6, R23, R76, 0x1 ;  /* 0x0000004c1712c211 */ /* 0x000fc600078c08ff */
[----:B-----5:R3:W-:Y:S01]  /*d1c0*/  @!P5 ST.E.128 desc[UR36][R2.64], R4 ;  /* 0x000000040200d985 */ /* 0x0207e2000c101d24 */
[----:B------:R-:W-:Y:S02]  /*d1d0*/  @!P4 LEA.HI.X R19, R23, R0, R83, 0x1, P6 ;  /* 0x000000001713c211 */ /* 0x000fe400030f0c53 */
[----:B------:R-:W-:-:S03]  /*d1e0*/  @!P3 LEA R20, P6, R22, R76, 0x1 ;  /* 0x0000004c1614b211 */ /* 0x000fc600078c08ff */
[----:B------:R3:W-:Y:S01]  /*d1f0*/  @!P4 ST.E.128 desc[UR36][R18.64], R28 ;  /* 0x0000001c1200c985 */ /* 0x0007e2000c101d24 */
[----:B------:R-:W-:Y:S02]  /*d200*/  @!P3 LEA.HI.X R21, R22, R0, R81, 0x1, P6 ;  /* 0x000000001615b211 */ /* 0x000fe400030f0c51 */
[----:B------:R-:W-:-:S03]  /*d210*/  @!P2 LEA R76, P6, R212, R76, 0x1 ;  /* 0x0000004cd44ca211 */ /* 0x000fc600078c08ff */
[----:B------:R3:W-:Y:S01]  /*d220*/  @!P3 ST.E.128 desc[UR36][R20.64], R64 ;  /* 0x000000401400b985 */ /* 0x0007e2000c101d24 */
[----:B------:R-:W-:-:S05]  /*d230*/  @!P2 LEA.HI.X R77, R212, R0, R227, 0x1, P6 ;  /* 0x00000000d44da211 */ /* 0x000fca00030f0ce3 */
[----:B------:R3:W-:Y:S04]  /*d240*/  @!P2 ST.E.128 desc[UR36][R76.64], R72 ;  /* 0x000000484c00a985 */ /* 0x0007e8000c101d24 */
.L_x_213:
[----:B------:R-:W-:Y:S05]  /*d250*/  BSYNC B1 ;  /* 0x0000000000017941 */ /* 0x000fea0003800000 */
.L_x_212:
[----:B--2---:R2:W4:Y:S01]  /*d260*/  SHFL.IDX PT, R0, R80, 0x1, 0x181f ;  /* 0x00381f0050007f89 */ /* 0x00452200000e0000 */
[----:B------:R-:W-:Y:S03]  /*d270*/  BSSY B1, `(.L_x_214) ;  /* 0x0000014000017945 */ /* 0x000fe60003800000 */
[----:B---3--:R2:W3:Y:S01]  /*d280*/  SHFL.IDX PT, R18, R78, 0x1, 0x181f ;  /* 0x00381f004e127f89 */ /* 0x0084e200000e0000 */
[----:B------:R-:W-:Y:S05]  /*d290*/  @P1 BRA `(.L_x_215) ;  /* 0x0000000000441947 */ /* 0x000fea0003800000 */
[----:B------:R-:W-:Y:S02]  /*d2a0*/  ULDC UR4, c[0x0][0xac8] ;  /* 0x0002b20000047ab9 */ /* 0x000fe40000000800 */
[----:B------:R-:W-:Y:S02]  /*d2b0*/  ISETP.GE.AND P4, PT, R17, UR4, PT ;  /* 0x0000000411007c0c */ /* 0x000fe4000bf86270 */
[----:B------:R-:W-:Y:S02]  /*d2c0*/  ISETP.GE.AND P3, PT, R23, UR4, PT ;  /* 0x0000000417007c0c */ /* 0x000fe4000bf66270 */
[----:B------:R-:W-:Y:S02]  /*d2d0*/  ISETP.GE.AND P2, PT, R22, UR4, PT ;  /* 0x0000000416007c0c */ /* 0x000fe4000bf46270 */
[----:B------:R-:W-:-:S07]  /*d2e0*/  ISETP.GE.AND P1, PT, R212, UR4, PT ;  /* 0x00000004d4007c0c */ /* 0x000fce000bf26270 */
[-C--:B---3--:R-:W-:Y:S02]  /*d2f0*/  @!P4 LEA R2, P6, R17, R18.reuse, 0x1 ;  /* 0x000000121102c211 */ /* 0x088fe400078c08ff */
[----:B-----5:R-:W-:Y:S02]  /*d300*/  @!P3 LEA R4, P5, R23, R18, 0x1 ;  /* 0x000000121704b211 */ /* 0x020fe400078a08ff */
[----:B----4-:R-:W-:Y:S02]  /*d310*/  @!P4 LEA.HI.X R3, R17, R0, R84, 0x1, P6 ;  /* 0x000000001103c211 */ /* 0x010fe400030f0c54 */
[----:B------:R-:W-:Y:S02]  /*d320*/  @!P2 LEA R6, P6, R22, R18, 0x1 ;  /* 0x000000121606a211 */ /* 0x000fe400078c08ff */
[----:B------:R-:W-:Y:S01]  /*d330*/  @!P3 LEA.HI.X R5, R23, R0, R83, 0x1, P5 ;  /* 0x000000001705b211 */ /* 0x000fe200028f0c53 */
[----:B------:R3:W-:Y:S01]  /*d340*/  @!P4 ST.E.128 desc[UR36][R2.64], R8 ;  /* 0x000000080200c985 */ /* 0x0007e2000c101d24 */
[----:B------:R-:W-:-:S02]  /*d350*/  @!P1 LEA R18, P5, R212, R18, 0x1 ;  /* 0x00000012d4129211 */ /* 0x000fc400078a08ff */
[-C--:B------:R-:W-:Y:S01]  /*d360*/  @!P2 LEA.HI.X R7, R22, R0.reuse, R81, 0x1, P6 ;  /* 0x000000001607a211 */ /* 0x080fe200030f0c51 */
[----:B------:R3:W-:Y:S01]  /*d370*/  @!P3 ST.E.128 desc[UR36][R4.64], R32 ;  /* 0x000000200400b985 */ /* 0x0007e2000c101d24 */
[----:B------:R-:W-:-:S03]  /*d380*/  @!P1 LEA.HI.X R19, R212, R0, R227, 0x1, P5 ;  /* 0x00000000d4139211 */ /* 0x000fc600028f0ce3 */
[----:B------:R3:W-:Y:S04]  /*d390*/  @!P2 ST.E.128 desc[UR36][R6.64], R56 ;  /* 0x000000380600a985 */ /* 0x0007e8000c101d24 */
[----:B------:R3:W-:Y:S02]  /*d3a0*/  @!P1 ST.E.128 desc[UR36][R18.64], R68 ;  /* 0x0000004412009985 */ /* 0x0007e4000c101d24 */
.L_x_215:
[----:B------:R-:W-:Y:S05]  /*d3b0*/  BSYNC B1 ;  /* 0x0000000000017941 */ /* 0x000fea0003800000 */
.L_x_214:
[----:B----4-:R4:W0:Y:S01]  /*d3c0*/  SHFL.IDX PT, R0, R80, 0x2, 0x181f ;  /* 0x00581f0050007f89 */ /* 0x01082200000e0000 */
[----:B------:R-:W-:Y:S03]  /*d3d0*/  BSSY B1, `(.L_x_216) ;  /* 0x0000014000017945 */ /* 0x000fe60003800000 */
[----:B---3-5:R4:W3:Y:S01]  /*d3e0*/  SHFL.IDX PT, R8, R78, 0x2, 0x181f ;  /* 0x00581f004e087f89 */ /* 0x0288e200000e0000 */
[----:B------:R-:W-:Y:S05]  /*d3f0*/  @P0 BRA `(.L_x_217) ;  /* 0x0000000000440947 */ /* 0x000fea0003800000 */
[----:B------:R-:W-:Y:S02]  /*d400*/  ULDC UR4, c[0x0][0xac8] ;  /* 0x0002b20000047ab9 */ /* 0x000fe40000000800 */
[----:B------:R-:W-:Y:S02]  /*d410*/  ISETP.GE.AND P3, PT, R17, UR4, PT ;  /* 0x0000000411007c0c */ /* 0x000fe4000bf66270 */
[----:B------:R-:W-:Y:S02]  /*d420*/  ISETP.GE.AND P2, PT, R23, UR4, PT ;  /* 0x0000000417007c0c */ /* 0x000fe4000bf46270 */
[----:B------:R-:W-:Y:S02]  /*d430*/  ISETP.GE.AND P1, PT, R22, UR4, PT ;  /* 0x0000000416007c0c */ /* 0x000fe4000bf26270 */
[----:B------:R-:W-:-:S07]  /*d440*/  ISETP.GE.AND P0, PT, R212, UR4, PT ;  /* 0x00000004d4007c0c */ /* 0x000fce000bf06270 */
[-C--:B---3--:R-:W-:Y:S02]  /*d450*/  @!P3 LEA R2, P6, R17, R8.reuse, 0x1 ;  /* 0x000000081102b211 */ /* 0x088fe400078c08ff */
[-C--:B------:R-:W-:Y:S02]  /*d460*/  @!P2 LEA R4, P5, R23, R8.reuse, 0x1 ;  /* 0x000000081704a211 */ /* 0x080fe400078a08ff */
[----:B------:R-:W-:Y:S02]  /*d470*/  @!P1 LEA R6, P4, R22, R8, 0x1 ;  /* 0x0000000816069211 */ /* 0x000fe400078808ff */
[----:B0-----:R-:W-:Y:S02]  /*d480*/  @!P3 LEA.HI.X R3, R17, R0, R84, 0x1, P6 ;  /* 0x000000001103b211 */ /* 0x001fe400030f0c54 */
[----:B------:R-:W-:Y:S02]  /*d490*/  @!P0 LEA R8, P6, R212, R8, 0x1 ;  /* 0x00000008d4088211 */ /* 0x000fe400078c08ff */
[-C--:B------:R-:W-:Y:S01]  /*d4a0*/  @!P2 LEA.HI.X R5, R23, R0.reuse, R83, 0x1, P5 ;  /* 0x000000001705a211 */ /* 0x080fe200028f0c53 */
[----:B------:R0:W-:Y:S01]  /*d4b0*/  @!P3 ST.E.128 desc[UR36][R2.64], R12 ;  /* 0x0000000c0200b985 */ /* 0x0001e2000c101d24 */
[----:B------:R-:W-:-:S02]  /*d4c0*/  @!P1 LEA.HI.X R7, R22, R0, R81, 0x1, P4 ;  /* 0x0000000016079211 */ /* 0x000fc400020f0c51 */
[----:B------:R-:W-:Y:S01]  /*d4d0*/  @!P0 LEA.HI.X R9, R212, R0, R227, 0x1, P6 ;  /* 0x00000000d4098211 */ /* 0x000fe200030f0ce3 */
[----:B------:R0:W-:Y:S04]  /*d4e0*/  @!P2 ST.E.128 desc[UR36][R4.64], R36 ;  /* 0x000000240400a985 */ /* 0x0001e8000c101d24 */
[----:B------:R0:W-:Y:S04]  /*d4f0*/  @!P1 ST.E.128 desc[UR36][R6.64], R44 ;  /* 0x0000002c06009985 */ /* 0x0001e8000c101d24 */
[----:B------:R0:W-:Y:S02]  /*d500*/  @!P0 ST.E.128 desc[UR36][R8.64], R60 ;  /* 0x0000003c08008985 */ /* 0x0001e4000c101d24 */
.L_x_217:
[----:B------:R-:W-:Y:S05]  /*d510*/  BSYNC B1 ;  /* 0x0000000000017941 */ /* 0x000fea0003800000 */
.L_x_216:
[----:B0-----:R-:W-:Y:S01]  /*d520*/  VIADD R0, R82, 0x60 ;  /* 0x0000006052007836 */ /* 0x001fe20000000000 */
[----:B--2-4-:R-:W0:Y:S04]  /*d530*/  SHFL.IDX PT, R80, R80, 0x3, 0x181f ;  /* 0x00781f0050507f89 */ /* 0x014e2800000e0000 */
[----:B------:R-:W-:Y:S01]  /*d540*/  ISETP.GE.AND P0, PT, R0, R79, PT ;  /* 0x0000004f0000720c */ /* 0x000fe20003f06270 */
[----:B------:R-:W2:-:S12]  /*d550*/  SHFL.IDX PT, R78, R78, 0x3, 0x181f ;  /* 0x00781f004e4e7f89 */ /* 0x000e9800000e0000 */
[----:B------:R-:W-:Y:S05]  /*d560*/  @P0 BRA `(.L_x_218) ;  /* 0x0000000c00e80947 */ /* 0x000fea0003800000 */
[----:B------:R-:W-:Y:S02]  /*d570*/  ULDC UR4, c[0x0][0xac8] ;  /* 0x0002b20000047ab9 */ /* 0x000fe40000000800 */
[----:B------:R-:W-:Y:S02]  /*d580*/  ISETP.GE.AND P3, PT, R17, UR4, PT ;  /* 0x0000000411007c0c */ /* 0x000fe4000bf66270 */
[----:B------:R-:W-:Y:S02]  /*d590*/  ISETP.GE.AND P4, PT, R23, UR4, PT ;  /* 0x0000000417007c0c */ /* 0x000fe4000bf86270 */
[----:B------:R-:W-:-:S09]  /*d5a0*/  ISETP.GE.AND P5, PT, R22, UR4, PT ;  /* 0x0000000416007c0c */ /* 0x000fd2000bfa6270 */
[-C--:B--2---:R-:W-:Y:S02]  /*d5b0*/  @!P3 LEA R2, P0, R17, R78.reuse, 0x1 ;  /* 0x0000004e1102b211 */ /* 0x084fe400078008ff */
[-C--:B------:R-:W-:Y:S02]  /*d5c0*/  @!P4 LEA R4, P1, R23, R78.reuse, 0x1 ;  /* 0x0000004e1704c211 */ /* 0x080fe400078208ff */
[C---:B------:R-:W-:Y:S02]  /*d5d0*/  @!P5 LEA R6, P2, R22.reuse, R78, 0x1 ;  /* 0x0000004e1606d211 */ /* 0x040fe400078408ff */
[-C--:B0-----:R-:W-:Y:S02]  /*d5e0*/  @!P3 LEA.HI.X R3, R17, R80.reuse, R84, 0x1, P0 ;  /* 0x000000501103b211 */ /* 0x081fe400000f0c54 */
[-C--:B------:R-:W-:Y:S02]  /*d5f0*/  @!P4 LEA.HI.X R5, R23, R80.reuse, R83, 0x1, P1 ;  /* 0x000000501705c211 */ /* 0x080fe400008f0c53 */
[----:B------:R-:W-:Y:S01]  /*d600*/  @!P5 LEA.HI.X R7, R22, R80, R81, 0x1, P2 ;  /* 0x000000501607d211 */ /* 0x000fe200010f0c51 */
[----:B------:R0:W-:Y:S01]  /*d610*/  @!P3 ST.E.128 desc[UR36][R2.64], R24 ;  /* 0x000000180200b985 */ /* 0x0001e2000c101d24 */
[----:B------:R-:W-:-:S03]  /*d620*/  ISETP.GE.AND P0, PT, R212, UR4, PT ;  /* 0x00000004d4007c0c */ /* 0x000fc6000bf06270 */
[----:B------:R0:W-:Y:S04]  /*d630*/  @!P4 ST.E.128 desc[UR36][R4.64], R40 ;  /* 0x000000280400c985 */ /* 0x0001e8000c101d24 */
[----:B------:R0:W-:Y:S06]  /*d640*/  @!P5 ST.E.128 desc[UR36][R6.64], R48 ;  /* 0x000000300600d985 */ /* 0x0001ec000c101d24 */
[----:B------:R-:W-:Y:S05]  /*d650*/  @P0 BRA `(.L_x_218) ;  /* 0x0000000c00ac0947 */ /* 0x000fea0003800000 */
[----:B0-----:R-:W-:-:S04]  /*d660*/  LEA R2, P0, R212, R78, 0x1 ;  /* 0x0000004ed4027211 */ /* 0x001fc800078008ff */
[----:B------:R-:W-:-:S05]  /*d670*/  LEA.HI.X R3, R212, R80, R227, 0x1, P0 ;  /* 0x00000050d4037211 */ /* 0x000fca00000f0ce3 */
[----:B------:R0:W-:Y:S01]  /*d680*/  ST.E.128 desc[UR36][R2.64], R52 ;  /* 0x0000003402007985 */ /* 0x0001e2000c101d24 */
[----:B------:R-:W-:Y:S05]  /*d690*/  BRA `(.L_x_218) ;  /* 0x0000000c009c7947 */ /* 0x000fea0003800000 */
.L_x_210:
[----:B------:R-:W-:Y:S01]  /*d6a0*/  R2UR UR4, R215 ;  /* 0x00000000d70472ca */ /* 0x000fe200000e0000 */
[----:B------:R-:W-:Y:S01]  /*d6b0*/  ULDC.64 UR8, c[0x0][0xc00] ;  /* 0x0003000000087ab9 */ /* 0x000fe20000000a00 */
[----:B------:R-:W0:Y:S01]  /*d6c0*/  LDC R11, c[0x0][0xbe8] ;  /* 0x0002fa00ff0b7b82 */ /* 0x000e220000000800 */
[----:B------:R-:W-:Y:S01]  /*d6d0*/  UISETP.NE.U32.AND UP0, UPT, UR8, URZ, UPT ;  /* 0x0000003f0800728c */ /* 0x000fe2000bf05070 */
[----:B------:R-:W-:-:S03]  /*d6e0*/  R2UR UR10, R214 ;  /* 0x00000000d60a72ca */ /* 0x000fc600000e0000 */
[----:B------:R-:W-:-:S03]  /*d6f0*/  UISETP.NE.AND.EX UP0, UPT, UR9, URZ, UPT, UP0 ;  /* 0x0000003f0900728c */ /* 0x000fc6000bf05300 */
[----:B------:R-:W-:-:S03]  /*d700*/  ULDC.64 UR8, c[0x0][0xc00] ;  /* 0x0003000000087ab9 */ /* 0x000fc60000000a00 */
[----:B------:R-:W-:Y:S01]  /*d710*/  UIMAD.WIDE UR8, UR4, 0x4, UR8 ;  /* 0x00000004040878a5 */ /* 0x000fe2000f8e0208 */
[----:B------:R-:W-:-:S05]  /*d720*/  PLOP3.LUT P2, PT, PT, PT, UP0, 0x80, 0x0 ;  /* 0x000000000000781c */ /* 0x000fca0003f4f008 */
[----:B------:R-:W-:Y:S02]  /*d730*/  IMAD.U32 R2, RZ, RZ, UR8 ;  /* 0x00000008ff027e24 */ /* 0x000fe4000f8e00ff */
[----:B------:R-:W-:Y:S01]  /*d740*/  IMAD.U32 R3, RZ, RZ, UR9 ;  /* 0x00000009ff037e24 */ /* 0x000fe2000f8e00ff */
[----:B------:R-:W-:Y:S02]  /*d750*/  ULDC.64 UR8, c[0x0][0xc08] ;  /* 0x0003020000087ab9 */ /* 0x000fe40000000a00 */
[----:B------:R-:W-:-:S03]  /*d760*/  UISETP.NE.U32.AND UP1, UPT, UR8, URZ, UPT ;  /* 0x0000003f0800728c */ /* 0x000fc6000bf25070 */
[----:B------:R-:W2:Y:S01]  /*d770*/  @P2 LDG.E R6, desc[UR36][R2.64] ;  /* 0x0000002402062981 */ /* 0x000ea2000c1e1900 */
[----:B------:R-:W-:-:S06]  /*d780*/  UISETP.NE.AND.EX UP1, UPT, UR9, URZ, UPT, UP1 ;  /* 0x0000003f0900728c */ /* 0x000fcc000bf25310 */
[----:B------:R-:W-:-:S05]  /*d790*/  PLOP3.LUT P3, PT, PT, PT, UP1, 0x80, 0x0 ;  /* 0x000000000000781c */ /* 0x000fca0003f6f018 */
[----:B------:R-:W-:Y:S02]  /*d7a0*/  @UP1 ULDC.64 UR8, c[0x0][0xc08] ;  /* 0x0003020000081ab9 */ /* 0x000fe40000000a00 */
[----:B------:R-:W-:-:S03]  /*d7b0*/  @UP1 UIMAD.WIDE UR8, UR4, 0x4, UR8 ;  /* 0x00000004040818a5 */ /* 0x000fc6000f8e0208 */
[----:B------:R-:W-:Y:S02]  /*d7c0*/  ULDC UR4, c[0x0][0xa88] ;  /* 0x0002a20000047ab9 */ /* 0x000fe40000000800 */
[----:B------:R-:W-:Y:S01]  /*d7d0*/  IMAD.U32 R0, RZ, RZ, UR4 ;  /* 0x00000004ff007e24 */ /* 0x000fe2000f8e00ff */
[----:B------:R-:W-:Y:S01]  /*d7e0*/  MOV R5, UR9 ;  /* 0x0000000900057c02 */ /* 0x000fe20008000f00 */
[----:B------:R-:W-:-:S05]  /*d7f0*/  IMAD.U32 R4, RZ, RZ, UR8 ;  /* 0x00000008ff047e24 */ /* 0x000fca000f8e00ff */
[----:B------:R1:W5:Y:S01]  /*d800*/  @P3 LDG.E R0, desc[UR36][R4.64] ;  /* 0x0000002404003981 */ /* 0x000362000c1e1900 */
[----:B0-----:R-:W-:Y:S01]  /*d810*/  ISETP.NE.AND P0, PT, R11, 0x1, PT ;  /* 0x000000010b00780c */ /* 0x001fe20003f05270 */
[----:B------:R-:W-:Y:S01]  /*d820*/  UMOV UR4, URZ ;  /* 0x0000003f00047c82 */ /* 0x000fe20008000000 */
[----:B------:R-:W-:Y:S01]  /*d830*/  USHF.R.S32.HI UR12, URZ, 0x1f, UR10 ;  /* 0x0000001f3f0c7899 */ /* 0x000fe2000801140a */
[----:B------:R-:W0:Y:S10]  /*d840*/  S2R R7, SR_TID.X ;  /* 0x0000000000077919 */ /* 0x000e340000002100 */
[----:B------:R-:W3:Y:S01]  /*d850*/  @P0 LDC R9, c[0x0][0xbec] ;  /* 0x0002fb00ff090b82 */ /* 0x000ee20000000800 */
[----:B0-----:R-:W-:-:S05]  /*d860*/  VIADD R7, R7, 0xffffff80 ;  /* 0xffffff8007077836 */ /* 0x001fca0000000000 */
[----:B------:R-:W-:Y:S02]  /*d870*/  ISETP.GE.AND P1, PT, R7, 0x80, PT ;  /* 0x000000800700780c */ /* 0x000fe40003f26270 */
[----:B--2---:R-:W-:-:S13]  /*d880*/  @P2 R2UR UR4, R6 ;  /* 0x00000000060422ca */ /* 0x004fda00000e0000 */
[----:B------:R-:W-:Y:S01]  /*d890*/  USHF.R.S32.HI UR11, URZ, 0x1f, UR4 ;  /* 0x0000001f3f0b7899 */ /* 0x000fe20008011404 */
[----:B-1-3--:R-:W-:Y:S11]  /*d8a0*/  @P3 BRA `(.L_x_219) ;  /* 0x0000000000103947 */ /* 0x00aff60003800000 */
[----:B------:R-:W-:Y:S05]  /*d8b0*/  @!P2 BRA `(.L_x_219) ;  /* 0x00000000000ca947 */ /* 0x000fea0003800000 */
[----:B------:R-:W2:Y:S04]  /*d8c0*/  LDG.E R5, desc[UR36][R2.64] ;  /* 0x0000002402057981 */ /* 0x000ea8000c1e1900 */
[----:B-----5:R-:W2:Y:S02]  /*d8d0*/  LDG.E R0, desc[UR36][R2.64+0x4] ;  /* 0x0000042402007981 */ /* 0x020ea4000c1e1900 */
[----:B--2---:R-:W-:-:S07]  /*d8e0*/  IMAD.IADD R0, R0, 0x1, -R5 ;  /* 0x0000000100007824 */ /* 0x004fce00078e0a05 */
.L_x_219:
[----:B------:R-:W-:Y:S01]  /*d8f0*/  R2UR UR9, R215 ;  /* 0x00000000d70972ca */ /* 0x000fe200000e0000 */
[----:B------:R-:W-:Y:S01]  /*d900*/  BSSY B1, `(.L_x_220) ;  /* 0x0000031000017945 */ /* 0x000fe20003800000 */
[----:B------:R-:W-:-:S11]  /*d910*/  R2UR UR8, R218 ;  /* 0x00000000da0872ca */ /* 0x000fd600000e0000 */
[----:B------:R-:W-:Y:S02]  /*d920*/  USEL UR13, UR9, URZ, !UP0 ;  /* 0x0000003f090d7287 */ /* 0x000fe4000c000000 */
[----:B------:R-:W-:Y:S01]  /*d930*/  USEL UR14, UR8, URZ, !UP0 ;  /* 0x0000003f080e7287 */ /* 0x000fe2000c000000 */
[----:B------:R-:W-:Y:S11]  /*d940*/  @P1 BRA `(.L_x_221) ;  /* 0x0000000000b01947 */ /* 0x000ff60003800000 */
[----:B------:R-:W0:Y:S01]  /*d950*/  S2R R3, SR_TID.X ;  /* 0x0000000000037919 */ /* 0x000e220000002100 */
[----:B------:R-:W1:Y:S01]  /*d960*/  LDC R7, c[0x0][0xbe8] ;  /* 0x0002fa00ff077b82 */ /* 0x000e620000000800 */
[----:B------:R-:W-:-:S13]  /*d970*/  R2UR UR8, R216 ;  /* 0x00000000d80872ca */ /* 0x000fda00000e0000 */
[----:B------:R-:W-:-:S04]  /*d980*/  IMAD.U32 R2, RZ, RZ, UR8 ;  /* 0x00000008ff027e24 */ /* 0x000fc8000f8e00ff */
[----:B0-----:R-:W-:Y:S02]  /*d990*/  IMAD R2, R2, 0x80, R3 ;  /* 0x0000008002027824 */ /* 0x001fe400078e0203 */
[----:B-1---5:R-:W-:Y:S02]  /*d9a0*/  IMAD R3, R0, R7, RZ ;  /* 0x0000000700037224 */ /* 0x022fe400078e02ff */
[----:B------:R-:W-:-:S05]  /*d9b0*/  VIADD R4, R2, 0xffffff80 ;  /* 0xffffff8002047836 */ /* 0x000fca0000000000 */
[----:B------:R-:W-:-:S13]  /*d9c0*/  ISETP.GE.AND P1, PT, R4, R3, PT ;  /* 0x000000030400720c */ /* 0x000fda0003f26270 */
[----:B------:R-:W-:Y:S05]  /*d9d0*/  @P1 BRA `(.L_x_221) ;  /* 0x00000000008c1947 */ /* 0x000fea0003800000 */
[----:B------:R-:W-:Y:S01]  /*d9e0*/  ISETP.NE.AND P1, PT, R7, 0x1, PT ;  /* 0x000000010700780c */ /* 0x000fe20003f25270 */
[----:B------:R-:W-:Y:S01]  /*d9f0*/  ULDC.64 UR16, c[0x0][0xb90] ;  /* 0x0002e40000107ab9 */ /* 0x000fe20000000a00 */
[----:B------:R-:W-:Y:S01]  /*da00*/  R2UR UR15, R214 ;  /* 0x00000000d60f72ca */ /* 0x000fe200000e0000 */
[----:B------:R-:W-:Y:S01]  /*da10*/  UIMAD UR10, UR12, UR16, URZ ;  /* 0x000000100c0a72a4 */ /* 0x000fe2000f8e023f */
[----:B------:R-:W-:Y:S01]  /*da20*/  MOV R2, R4 ;  /* 0x0000000400027202 */ /* 0x000fe20000000f00 */
[----:B------:R-:W-:Y:S01]  /*da30*/  UMOV UR8, UR4 ;  /* 0x0000000400087c82 */ /* 0x000fe20008000000 */
[----:B------:R-:W-:-:S07]  /*da40*/  UMOV UR9, UR11 ;  /* 0x0000000b00097c82 */ /* 0x000fce0008000000 */
[----:B------:R-:W0:Y:S02]  /*da50*/  @P1 LDC R3, c[0x0][0xbec] ;  /* 0x0002fb00ff031b82 */ /* 0x000e240000000800 */
[----:B------:R-:W-:Y:S02]  /*da60*/  UIMAD.WIDE.U32 UR8, UR15, UR16, UR8 ;  /* 0x000000100f0872a5 */ /* 0x000fe4000f8e0008 */
[----:B------:R-:W-:-:S03]  /*da70*/  UIMAD UR10, UR15, UR17, UR10 ;  /* 0x000000110f0a72a4 */ /* 0x000fc6000f8e020a */
[----:B------:R-:W-:Y:S01]  /*da80*/  ULDC.64 UR16, c[0x0][0xb98] ;  /* 0x0002e60000107ab9 */ /* 0x000fe20000000a00 */
[----:B------:R-:W1:Y:S01]  /*da90*/  @P1 LDC R6, c[0x0][0xbf0] ;  /* 0x0002fc00ff061b82 */ /* 0x000e620000000800 */
[----:B------:R-:W-:Y:S02]  /*daa0*/  UIADD3 UR9, UR9, UR10, URZ ;  /* 0x0000000a09097290 */ /* 0x000fe4000fffe03f */
[----:B------:R-:W-:Y:S02]  /*dab0*/  UIMAD UR10, UR14, UR16, URZ ;  /* 0x000000100e0a72a4 */ /* 0x000fe4000f8e023f */
[----:B------:R-:W-:Y:S02]  /*dac0*/  UIMAD.WIDE.U32 UR8, UR13, UR16, UR8 ;  /* 0x000000100d0872a5 */ /* 0x000fe4000f8e0008 */
[----:B------:R-:W-:-:S03]  /*dad0*/  UIMAD UR10, UR13, UR17, UR10 ;  /* 0x000000110d0a72a4 */ /* 0x000fc6000f8e020a */
[----:B------:R-:W-:Y:S01]  /*dae0*/  ULDC.64 UR16, c[0x0][0xb88] ;  /* 0x0002e20000107ab9 */ /* 0x000fe20000000a00 */
[----:B0-----:R-:W-:-:S05]  /*daf0*/  @P1 IMAD.HI.U32 R3, R4, R3, RZ ;  /* 0x0000000304031227 */ /* 0x001fca00078e00ff */
[----:B-1----:R-:W-:Y:S01]  /*db00*/  @P1 SHF.R.U32.HI R2, RZ, R6, R3 ;  /* 0x00000006ff021219 */ /* 0x002fe20000011603 */
[----:B------:R-:W-:-:S03]  /*db10*/  IMAD.U32 R6, RZ, RZ, UR10 ;  /* 0x0000000aff067e24 */ /* 0x000fc6000f8e00ff */
[--C-:B------:R-:W-:Y:S01]  /*db20*/  SHF.R.S32.HI R3, RZ, 0x1f, R2.reuse ;  /* 0x0000001fff037819 */ /* 0x100fe20000011402 */
[----:B------:R-:W-:Y:S01]  /*db30*/  IMAD.MOV R5, RZ, RZ, -R2 ;  /* 0x000000ffff057224 */ /* 0x000fe200078e0a02 */
[----:B------:R-:W-:-:S03]  /*db40*/  IADD3 R2, P1, R2, UR8, RZ ;  /* 0x0000000802027c10 */ /* 0x000fc6000ff3e0ff */
[----:B------:R-:W-:Y:S01]  /*db50*/  IMAD R5, R7, R5, R4 ;  /* 0x0000000507057224 */ /* 0x000fe200078e0204 */
[----:B------:R-:W-:Y:S01]  /*db60*/  IADD3.X R3, R3, UR9, R6, P1, !PT ;  /* 0x0000000903037c10 */ /* 0x000fe20008ffe406 */
[----:B------:R-:W-:-:S03]  /*db70*/  ULDC.64 UR8, c[0x0][0xb50] ;  /* 0x0002d40000087ab9 */ /* 0x000fc60000000a00 */
[----:B------:R-:W-:Y:S01]  /*db80*/  SHF.R.S32.HI R4, RZ, 0x1f, R5 ;  /* 0x0000001fff047819 */ /* 0x000fe20000011405 */
[----:B------:R-:W-:-:S04]  /*db90*/  IMAD.WIDE.U32 R2, R5, UR16, R2 ;  /* 0x0000001005027c25 */ /* 0x000fc8000f8e0002 */
[----:B------:R-:W-:-:S04]  /*dba0*/  IMAD R4, R4, UR16, RZ ;  /* 0x0000001004047c24 */ /* 0x000fc8000f8e02ff */
[----:B------:R-:W-:Y:S01]  /*dbb0*/  IMAD R7, R5, UR17, R4 ;  /* 0x0000001105077c24 */ /* 0x000fe2000f8e0204 */
[----:B------:R-:W-:-:S03]  /*dbc0*/  LEA R4, P1, R2, UR8, 0x2 ;  /* 0x0000000802047c11 */ /* 0x000fc6000f8210ff */
[----:B------:R-:W-:-:S05]  /*dbd0*/  IMAD.IADD R3, R3, 0x1, R7 ;  /* 0x0000000103037824 */ /* 0x000fca00078e0207 */
[----:B------:R-:W-:Y:S01]  /*dbe0*/  LEA.HI.X R5, R2, UR9, R3, 0x2, P1 ;  /* 0x0000000902057c11 */ /* 0x000fe200088f1403 */
[----:B------:R-:W-:-:S05]  /*dbf0*/  IMAD.MOV.U32 R3, RZ, RZ, -0x800000 ;  /* 0xff800000ff037424 */ /* 0x000fca00078e00ff */
[----:B------:R0:W-:Y:S02]  /*dc00*/  STG.E desc[UR36][R4.64], R3 ;  /* 0x0000000304007986 */ /* 0x0001e4000c101924 */
.L_x_221:
[----:B------:R-:W-:Y:S05]  /*dc10*/  BSYNC B1 ;  /* 0x0000000000017941 */ /* 0x000fea0003800000 */
.L_x_220:
[----:B------:R-:W-:Y:S01]  /*dc20*/  R2UR UR15, R216 ;  /* 0x00000000d80f72ca */ /* 0x000fe200000e0000 */
[----:B0-----:R-:W0:Y:S01]  /*dc30*/  @P0 LDC R3, c[0x0][0xbf0] ;  /* 0x0002fc00ff030b82 */ /* 0x001e220000000800 */
[----:B------:R-:W-:Y:S01]  /*dc40*/  ULDC.64 UR16, c[0x0][0xaa0] ;  /* 0x0002a80000107ab9 */ /* 0x000fe20000000a00 */
[----:B------:R-:W-:Y:S01]  /*dc50*/  R2UR UR18, R214 ;  /* 0x00000000d61272ca */ /* 0x000fe200000e0000 */
[----:B------:R-:W-:Y:S01]  /*dc60*/  UIMAD UR10, UR11, UR16, URZ ;  /* 0x000000100b0a72a4 */ /* 0x000fe2000f8e023f */
[----:B------:R-:W-:Y:S01]  /*dc70*/  IMAD R2, R213, 0x20, R217 ;  /* 0x00000020d5027824 */ /* 0x000fe200078e02d9 */
[----:B------:R-:W-:Y:S01]  /*dc80*/  UIMAD.WIDE.U32 UR8, UR4, UR16, URZ ;  /* 0x00000010040872a5 */ /* 0x000fe2000f8e003f */
[----:B------:R-:W-:Y:S01]  /*dc90*/  BSSY B1, `(.L_x_222) ;  /* 0x0000045000017945 */ /* 0x000fe20003800000 */
[----:B------:R-:W-:Y:S01]  /*dca0*/  UIMAD UR10, UR4, UR17, UR10 ;  /* 0x00000011040a72a4 */ /* 0x000fe2000f8e020a */
[----:B------:R-:W-:Y:S02]  /*dcb0*/  SHF.R.S32.HI R18, RZ, 0x1f, R22 ;  /* 0x0000001fff127819 */ /* 0x000fe40000011416 */
[----:B------:R-:W-:Y:S01]  /*dcc0*/  ULDC.64 UR16, c[0x0][0xae8] ;  /* 0x0002ba0000107ab9 */ /* 0x000fe20000000a00 */
[----:B------:R-:W-:Y:S01]  /*dcd0*/  UIADD3 UR9, UR9, UR10, URZ ;  /* 0x0000000a09097290 */ /* 0x000fe2000fffe03f */
[----:B------:R-:W-:Y:S01]  /*dce0*/  MOV R5, UR15 ;  /* 0x0000000f00057c02 */ /* 0x000fe20008000f00 */
[----:B------:R-:W-:Y:S01]  /*dcf0*/  UIMAD UR4, UR12, UR16, URZ ;  /* 0x000000100c0472a4 */ /* 0x000fe2000f8e023f */
[----:B------:R-:W-:Y:S01]  /*dd00*/  IMAD.U32 R8, RZ, RZ, UR15 ;  /* 0x0000000fff087e24 */ /* 0x000fe2000f8e00ff */
[----:B------:R-:W-:Y:S01]  /*dd10*/  UIMAD.WIDE.U32 UR8, UR18, UR16, UR8 ;  /* 0x00000010120872a5 */ /* 0x000fe2000f8e0008 */
[----:B------:R-:W-:Y:S01]  /*dd20*/  SHF.R.S32.HI R19, RZ, 0x1f, R23 ;  /* 0x0000001fff137819 */ /* 0x000fe20000011417 */
[----:B------:R-:W-:Y:S01]  /*dd30*/  IMAD R6, R5, 0x80, R2 ;  /* 0x0000008005067824 */ /* 0x000fe200078e0202 */
[----:B------:R-:W-:Y:S01]  /*dd40*/  UIMAD UR4, UR18, UR17, UR4 ;  /* 0x00000011120472a4 */ /* 0x000fe2000f8e0204 */
[----:B------:R-:W-:Y:S01]  /*dd50*/  IMAD R8, R8, 0x80, R217 ;  /* 0x0000008008087824 */ /* 0x000fe200078e02d9 */
[----:B------:R-:W-:Y:S01]  /*dd60*/  ULDC.64 UR10, c[0x0][0xaf0] ;  /* 0x0002bc00000a7ab9 */ /* 0x000fe20000000a00 */
[----:B------:R-:W-:Y:S01]  /*dd70*/  @P0 IMAD.HI.U32 R2, R6, R9, RZ ;  /* 0x0000000906020227 */ /* 0x000fe200078e00ff */
[----:B------:R-:W-:Y:S01]  /*dd80*/  UIADD3 UR9, UR9, UR4, URZ ;  /* 0x0000000409097290 */ /* 0x000fe2000fffe03f */
[----:B------:R-:W-:Y:S01]  /*dd90*/  SHF.R.S32.HI R20, RZ, 0x1f, R17 ;  /* 0x0000001fff147819 */ /* 0x000fe20000011411 */
[----:B------:R-:W-:Y:S01]  /*dda0*/  UIMAD UR4, UR14, UR10, URZ ;  /* 0x0000000a0e0472a4 */ /* 0x000fe2000f8e023f */
[----:B------:R-:W-:Y:S01]  /*ddb0*/  IMAD.MOV.U32 R5, RZ, RZ, R6 ;  /* 0x000000ffff057224 */ /* 0x000fe200078e0006 */
[----:B0-----:R-:W-:Y:S01]  /*ddc0*/  @P0 SHF.R.U32.HI R5, RZ, R3, R2 ;  /* 0x00000003ff050219 */ /* 0x001fe20000011602 */
[----:B------:R-:W-:-:S02]  /*ddd0*/  UIMAD.WIDE.U32 UR8, UR13, UR10, UR8 ;  /* 0x0000000a0d0872a5 */ /* 0x000fc4000f8e0008 */
[----:B------:R-:W-:Y:S01]  /*dde0*/  UIMAD UR4, UR13, UR11, UR4 ;  /* 0x0000000b0d0472a4 */ /* 0x000fe2000f8e0204 */
[--C-:B------:R-:W-:Y:S01]  /*ddf0*/  SHF.R.S32.HI R2, RZ, 0x1f, R5.reuse ;  /* 0x0000001fff027819 */ /* 0x100fe20000011405 */
[----:B------:R-:W-:Y:S01]  /*de00*/  IMAD.MOV R7, RZ, RZ, -R5 ;  /* 0x000000ffff077224 */ /* 0x000fe200078e0a05 */
[----:B------:R-:W-:Y:S01]  /*de10*/  ULDC.64 UR10, c[0x0][0xae0] ;  /* 0x0002b800000a7ab9 */ /* 0x000fe20000000a00 */
[----:B------:R-:W-:Y:S02]  /*de20*/  UIADD3 UR4, UR9, UR4, URZ ;  /* 0x0000000409047290 */ /* 0x000fe4000fffe03f */
[----:B------:R-:W-:Y:S02]  /*de30*/  IMAD.U32 R3, RZ, RZ, UR9 ;  /* 0x00000009ff037e24 */ /* 0x000fe4000f8e00ff */
[----:B------:R-:W-:Y:S02]  /*de40*/  IMAD R4, R2, UR10, RZ ;  /* 0x0000000a02047c24 */ /* 0x000fe4000f8e02ff */
[----:B------:R-:W-:Y:S01]  /*de50*/  IMAD R7, R11, R7, R6 ;  /* 0x000000070b077224 */ /* 0x000fe200078e0206 */
[----:B------:R-:W-:Y:S01]  /*de60*/  MOV R3, UR4 ;  /* 0x0000000400037c02 */ /* 0x000fe20008000f00 */
[----:B------:R-:W-:Y:S01]  /*de70*/  IMAD.U32 R2, RZ, RZ, UR8 ;  /* 0x00000008ff027e24 */ /* 0x000fe2000f8e00ff */
[----:B------:R-:W-:Y:S01]  /*de80*/  ULDC.64 UR8, c[0x0][0xad8] ;  /* 0x0002b60000087ab9 */ /* 0x000fe20000000a00 */
[C---:B------:R-:W-:Y:S01]  /*de90*/  IMAD R9, R5.reuse, UR11, R4 ;  /* 0x0000000b05097c24 */ /* 0x040fe2000f8e0204 */
[----:B------:R-:W-:Y:S01]  /*dea0*/  SHF.R.S32.HI R4, RZ, 0x1f, R7 ;  /* 0x0000001fff047819 */ /* 0x000fe20000011407 */
[----:B------:R-:W-:-:S04]  /*deb0*/  IMAD.WIDE.U32 R2, R5, UR10, R2 ;  /* 0x0000000a05027c25 */ /* 0x000fc8000f8e0002 */
[----:B------:R-:W-:Y:S02]  /*dec0*/  IMAD.IADD R3, R3, 0x1, R9 ;  /* 0x0000000103037824 */ /* 0x000fe400078e0209 */
[----:B------:R-:W-:Y:S02]  /*ded0*/  IMAD R4, R4, UR8, RZ ;  /* 0x0000000804047c24 */ /* 0x000fe4000f8e02ff */
[----:B-----5:R-:W-:Y:S02]  /*dee0*/  IMAD R11, R0, R11, RZ ;  /* 0x0000000b000b7224 */ /* 0x020fe400078e02ff */
[C---:B------:R-:W-:Y:S02]  /*def0*/  IMAD R5, R7.reuse, UR9, R4 ;  /* 0x0000000907057c24 */ /* 0x040fe4000f8e0204 */
[----:B------:R-:W-:Y:S01]  /*df00*/  IMAD.WIDE.U32 R2, R7, UR8, R2 ;  /* 0x0000000807027c25 */ /* 0x000fe2000f8e0002 */
[----:B------:R-:W-:Y:S01]  /*df10*/  ISETP.GE.AND P2, PT, R8, R11, PT ;  /* 0x0000000b0800720c */ /* 0x000fe20003f46270 */
[----:B------:R-:W-:-:S02]  /*df20*/  ULDC.64 UR8, c[0x0][0xa80] ;  /* 0x0002a00000087ab9 */ /* 0x000fc40000000a00 */
[----:B------:R-:W-:Y:S01]  /*df30*/  VIADD R0, R8, 0x20 ;  /* 0x0000002008007836 */ /* 0x000fe20000000000 */
[----:B------:R-:W-:Y:S02]  /*df40*/  IADD3 R3, R3, R5, RZ ;  /* 0x0000000503037210 */ /* 0x000fe40007ffe0ff */
[----:B------:R-:W-:Y:S02]  /*df50*/  LEA R4, P3, R2, UR8, 0x1 ;  /* 0x0000000802047c11 */ /* 0x000fe4000f8608ff */
[-C--:B------:R-:W-:Y:S01]  /*df60*/  ISETP.GE.AND P1, PT, R0, R11.reuse, PT ;  /* 0x0000000b0000720c */ /* 0x080fe20003f26270 */
[----:B------:R-:W-:Y:S01]  /*df70*/  VIADD R0, R8, 0x40 ;  /* 0x0000004008007836 */ /* 0x000fe20000000000 */
[----:B------:R-:W-:Y:S02]  /*df80*/  LEA.HI.X R5, R2, UR9, R3, 0x1, P3 ;  /* 0x0000000902057c11 */ /* 0x000fe400098f0c03 */
[----:B------:R0:W1:Y:S02]  /*df90*/  SHFL.IDX PT, R2, R4, RZ, 0x181f ;  /* 0x00181fff04027589 */ /* 0x00006400000e0000 */
[----:B------:R-:W-:-:S02]  /*dfa0*/  ISETP.GE.AND P0, PT, R0, R11, PT ;  /* 0x0000000b0000720c */ /* 0x000fc40003f06270 */
[----:B------:R0:W2:Y:S01]  /*dfb0*/  SHFL.IDX PT, R0, R5, RZ, 0x181f ;  /* 0x00181fff05007589 */ /* 0x0000a200000e0000 */
[----:B------:R-:W-:Y:S10]  /*dfc0*/  @P2 BRA `(.L_x_223) ;  /* 0x0000000000442947 */ /* 0x000ff40003800000 */
        /* <DEDUP_REMOVED lines=8> */
[----:B------:R3:W-:Y:S01]  /*e050*/  @!P5 ST.E.128 desc[UR36][R6.64], RZ ;  /* 0x000000ff0600d985 */ /* 0x0007e2000c101d24 */
[----:B------:R-:W-:Y:S02]  /*e060*/  @!P4 LEA.HI.X R13, R23, R0, R19, 0x1, P6 ;  /* 0x00000000170dc211 */ /* 0x000fe400030f0c13 */
[----:B------:R-:W-:-:S03]  /*e070*/  @!P3 LEA R14, P6, R22, R2, 0x1 ;  /* 0x00000002160eb211 */ /* 0x000fc600078c08ff */
[----:B------:R3:W-:Y:S01]  /*e080*/  @!P4 ST.E.128 desc[UR36][R12.64], RZ ;  /* 0x000000ff0c00c985 */ /* 0x0007e2000c101d24 */
[----:B------:R-:W-:Y:S02]  /*e090*/  @!P3 LEA.HI.X R15, R22, R0, R18, 0x1, P6 ;  /* 0x00000000160fb211 */ /* 0x000fe400030f0c12 */
[----:B------:R-:W-:-:S03]  /*e0a0*/  @!P2 LEA R2, P6, R212, R2, 0x1 ;  /* 0x00000002d402a211 */ /* 0x000fc600078c08ff */
[----:B------:R3:W-:Y:S01]  /*e0b0*/  @!P3 ST.E.128 desc[UR36][R14.64], RZ ;  /* 0x000000ff0e00b985 */ /* 0x0007e2000c101d24 */
[----:B------:R-:W-:-:S05]  /*e0c0*/  @!P2 LEA.HI.X R3, R212, R0, R227, 0x1, P6 ;  /* 0x00000000d403a211 */ /* 0x000fca00030f0ce3 */
[----:B------:R3:W-:Y:S04]  /*e0d0*/  @!P2 ST.E.128 desc[UR36][R2.64], RZ ;  /* 0x000000ff0200a985 */ /* 0x0007e8000c101d24 */
.L_x_223:
[----:B------:R-:W-:Y:S05]  /*e0e0*/  BSYNC B1 ;  /* 0x0000000000017941 */ /* 0x000fea0003800000 */
.L_x_222:
[----:B--2---:R2:W4:Y:S01]  /*e0f0*/  SHFL.IDX PT, R0, R5, 0x1, 0x181f ;  /* 0x00381f0005007f89 */ /* 0x00452200000e0000 */
[----:B------:R-:W-:Y:S03]  /*e100*/  BSSY B1, `(.L_x_224) ;  /* 0x0000014000017945 */ /* 0x000fe60003800000 */
[----:B-1-3--:R2:W1:Y:S01]  /*e110*/  SHFL.IDX PT, R2, R4, 0x1, 0x181f ;  /* 0x00381f0004027f89 */ /* 0x00a46200000e0000 */
[----:B------:R-:W-:Y:S05]  /*e120*/  @P1 BRA `(.L_x_225) ;  /* 0x0000000000441947 */ /* 0x000fea0003800000 */
[----:B------:R-:W-:Y:S02]  /*e130*/  ULDC UR4, c[0x0][0xac8] ;  /* 0x0002b20000047ab9 */ /* 0x000fe40000000800 */
[----:B------:R-:W-:Y:S02]  /*e140*/  ISETP.GE.AND P4, PT, R17, UR4, PT ;  /* 0x0000000411007c0c */ /* 0x000fe4000bf86270 */
[----:B------:R-:W-:Y:S02]  /*e150*/  ISETP.GE.AND P3, PT, R23, UR4, PT ;  /* 0x0000000417007c0c */ /* 0x000fe4000bf66270 */
[----:B------:R-:W-:Y:S02]  /*e160*/  ISETP.GE.AND P2, PT, R22, UR4, PT ;  /* 0x0000000416007c0c */ /* 0x000fe4000bf46270 */
[----:B------:R-:W-:-:S07]  /*e170*/  ISETP.GE.AND P1, PT, R212, UR4, PT ;  /* 0x00000004d4007c0c */ /* 0x000fce000bf26270 */
[-C--:B-1----:R-:W-:Y:S02]  /*e180*/  @!P4 LEA R6, P6, R17, R2.reuse, 0x1 ;  /* 0x000000021106c211 */ /* 0x082fe400078c08ff */
[----:B------:R-:W-:Y:S02]  /*e190*/  @!P3 LEA R12, P5, R23, R2, 0x1 ;  /* 0x00000002170cb211 */ /* 0x000fe400078a08ff */
[----:B----4-:R-:W-:Y:S02]  /*e1a0*/  @!P4 LEA.HI.X R7, R17, R0, R20, 0x1, P6 ;  /* 0x000000001107c211 */ /* 0x010fe400030f0c14 */
[----:B------:R-:W-:Y:S02]  /*e1b0*/  @!P2 LEA R14, P6, R22, R2, 0x1 ;  /* 0x00000002160ea211 */ /* 0x000fe400078c08ff */
[----:B------:R-:W-:Y:S01]  /*e1c0*/  @!P3 LEA.HI.X R13, R23, R0, R19, 0x1, P5 ;  /* 0x00000000170db211 */ /* 0x000fe200028f0c13 */
[----:B------:R3:W-:Y:S01]  /*e1d0*/  @!P4 ST.E.128 desc[UR36][R6.64], RZ ;  /* 0x000000ff0600c985 */ /* 0x0007e2000c101d24 */
[----:B------:R-:W-:-:S02]  /*e1e0*/  @!P1 LEA R2, P5, R212, R2, 0x1 ;  /* 0x00000002d4029211 */ /* 0x000fc400078a08ff */
[-C--:B------:R-:W-:Y:S01]  /*e1f0*/  @!P2 LEA.HI.X R15, R22, R0.reuse, R18, 0x1, P6 ;  /* 0x00000000160fa211 */ /* 0x080fe200030f0c12 */
[----:B------:R3:W-:Y:S01]  /*e200*/  @!P3 ST.E.128 desc[UR36][R12.64], RZ ;  /* 0x000000ff0c00b985 */ /* 0x0007e2000c101d24 */
[----:B------:R-:W-:-:S03]  /*e210*/  @!P1 LEA.HI.X R3, R212, R0, R227, 0x1, P5 ;  /* 0x00000000d4039211 */ /* 0x000fc600028f0ce3 */
[----:B------:R3:W-:Y:S04]  /*e220*/  @!P2 ST.E.128 desc[UR36][R14.64], RZ ;  /* 0x000000ff0e00a985 */ /* 0x0007e8000c101d24 */
[----:B------:R3:W-:Y:S02]  /*e230*/  @!P1 ST.E.128 desc[UR36][R2.64], RZ ;  /* 0x000000ff02009985 */ /* 0x0007e4000c101d24 */
.L_x_225:
[----:B------:R-:W-:Y:S05]  /*e240*/  BSYNC B1 ;  /* 0x0000000000017941 */ /* 0x000fea0003800000 */
.L_x_224:
[----:B----4-:R4:W0:Y:S01]  /*e250*/  SHFL.IDX PT, R0, R5, 0x2, 0x181f ;  /* 0x00581f0005007f89 */ /* 0x01082200000e0000 */
        /* <DEDUP_REMOVED lines=9> */
[-C--:B------:R-:W-:Y:S02]  /*e2f0*/  @!P2 LEA R12, P5, R23, R2.reuse, 0x1 ;  /* 0x00000002170ca211 */ /* 0x080fe400078a08ff */
[----:B------:R-:W-:Y:S02]  /*e300*/  @!P1 LEA R14, P4, R22, R2, 0x1 ;  /* 0x00000002160e9211 */ /* 0x000fe400078808ff */
[----:B0-----:R-:W-:Y:S02]  /*e310*/  @!P3 LEA.HI.X R7, R17, R0, R20, 0x1, P6 ;  /* 0x000000001107b211 */ /* 0x001fe400030f0c14 */
[----:B------:R-:W-:Y:S02]  /*e320*/  @!P0 LEA R2, P6, R212, R2, 0x1 ;  /* 0x00000002d4028211 */ /* 0x000fe400078c08ff */
[-C--:B------:R-:W-:Y:S01]  /*e330*/  @!P2 LEA.HI.X R13, R23, R0.reuse, R19, 0x1, P5 ;  /* 0x00000000170da211 */ /* 0x080fe200028f0c13 */
[----:B------:R3:W-:Y:S01]  /*e340*/  @!P3 ST.E.128 desc[UR36][R6.64], RZ ;  /* 0x000000ff0600b985 */ /* 0x0007e2000c101d24 */
[----:B------:R-:W-:-:S02]  /*e350*/  @!P1 LEA.HI.X R15, R22, R0, R18, 0x1, P4 ;  /* 0x00000000160f9211 */ /* 0x000fc400020f0c12 */
[----:B------:R-:W-:Y:S01]  /*e360*/  @!P0 LEA.HI.X R3, R212, R0, R227, 0x1, P6 ;  /* 0x00000000d4038211 */ /* 0x000fe200030f0ce3 */
[----:B------:R3:W-:Y:S04]  /*e370*/  @!P2 ST.E.128 desc[UR36][R12.64], RZ ;  /* 0x000000ff0c00a985 */ /* 0x0007e8000c101d24 */
[----:B------:R3:W-:Y:S04]  /*e380*/  @!P1 ST.E.128 desc[UR36][R14.64], RZ ;  /* 0x000000ff0e009985 */ /* 0x0007e8000c101d24 */
[----:B------:R3:W-:Y:S02]  /*e390*/  @!P0 ST.E.128 desc[UR36][R2.64], RZ ;  /* 0x000000ff02008985 */ /* 0x0007e4000c101d24 */
.L_x_227:
[----:B------:R-:W-:Y:S05]  /*e3a0*/  BSYNC B1 ;  /* 0x0000000000017941 */ /* 0x000fea0003800000 */
.L_x_226:
[----:B0-----:R-:W-:Y:S01]  /*e3b0*/  VIADD R0, R8, 0x60 ;  /* 0x0000006008007836 */ /* 0x001fe20000000000 */
[----:B---3--:R0:W3:Y:S04]  /*e3c0*/  SHFL.IDX PT, R6, R5, 0x3, 0x181f ;  /* 0x00781f0005067f89 */ /* 0x0080e800000e0000 */
[----:B------:R-:W-:Y:S01]  /*e3d0*/  ISETP.GE.AND P0, PT, R0, R11, PT ;  /* 0x0000000b0000720c */ /* 0x000fe20003f06270 */
[----:B-1----:R0:W1:-:S12]  /*e3e0*/  SHFL.IDX PT, R2, R4, 0x3, 0x181f ;  /* 0x00781f0004027f89 */ /* 0x00205800000e0000 */
[----:B0-----:R-:W-:Y:S05]  /*e3f0*/  @P0 BRA `(.L_x_218) ;  /* 0x0000000000440947 */ /* 0x001fea0003800000 */
[----:B------:R-:W-:Y:S02]  /*e400*/  ULDC UR4, c[0x0][0xac8] ;  /* 0x0002b20000047ab9 */ /* 0x000fe40000000800 */
[----:B------:R-:W-:Y:S02]  /*e410*/  ISETP.GE.AND P3, PT, R17, UR4, PT ;  /* 0x0000000411007c0c */ /* 0x000fe4000bf66270 */
[----:B------:R-:W-:Y:S02]  /*e420*/  ISETP.GE.AND P2, PT, R23, UR4, PT ;  /* 0x0000000417007c0c */ /* 0x000fe4000bf46270 */
[----:B------:R-:W-:Y:S02]  /*e430*/  ISETP.GE.AND P1, PT, R22, UR4, PT ;  /* 0x0000000416007c0c */ /* 0x000fe4000bf26270 */
[----:B------:R-:W-:-:S07]  /*e440*/  ISETP.GE.AND P0, PT, R212, UR4, PT ;  /* 0x00000004d4007c0c */ /* 0x000fce000bf06270 */
[-C--:B-12-4-:R-:W-:Y:S02]  /*e450*/  @!P3 LEA R4, P6, R17, R2.reuse, 0x1 ;  /* 0x000000021104b211 */ /* 0x096fe400078c08ff */
[-C--:B------:R-:W-:Y:S02]  /*e460*/  @!P2 LEA R8, P5, R23, R2.reuse, 0x1 ;  /* 0x000000021708a211 */ /* 0x080fe400078a08ff */
[----:B------:R-:W-:Y:S02]  /*e470*/  @!P1 LEA R10, P4, R22, R2, 0x1 ;  /* 0x00000002160a9211 */ /* 0x000fe400078808ff */
[----:B---3--:R-:W-:Y:S02]  /*e480*/  @!P3 LEA.HI.X R5, R17, R6, R20, 0x1, P6 ;  /* 0x000000061105b211 */ /* 0x008fe400030f0c14 */
        /* <DEDUP_REMOVED lines=8> */
.L_x_218:
[----:B------:R-:W-:Y:S05]  /*e510*/  BSYNC B0 ;  /* 0x0000000000007941 */ /* 0x000fea0003800000 */
.L_x_209:
[----:B------:R-:W-:Y:S02]  /*e520*/  ULDC UR4, c[0x0][0xc3c] ;  /* 0x00030f0000047ab9 */ /* 0x000fe40000000800 */
[----:B------:R-:W-:-:S06]  /*e530*/  UISETP.GE.AND UP0, UPT, UR7, UR4, UPT ;  /* 0x000000040700728c */ /* 0x000fcc000bf06270 */
[----:B------:R-:W-:-:S13]  /*e540*/  PLOP3.LUT P0, PT, PT, PT, UP0, 0x80, 0x0 ;  /* 0x000000000000781c */ /* 0x000fda0003f0f008 */
[----:B------:R-:W-:Y:S05]  /*e550*/  @!P0 BRA `(.L_x_228) ;  /* 0xffffff28001c8947 */ /* 0x000fea000383ffff */
[----:B------:R-:W-:Y:S05]  /*e560*/  EXIT ;  /* 0x000000000000794d */ /* 0x000fea0003800000 */
.L_x_181:
[----:B------:R-:W-:-:S08]  /*e570*/  NOP ;  /* 0x0000000000007918 */ /* 0x000fd00000000000 */
[----:B0-----:R-:W0:-:S00]  /*e580*/  USETMAXREG.DEALLOC.CTAPOOL 0x28 ;  /* 0x00000028000079c8 */ /* 0x001e0000080e0500 */
[----:B0-----:R-:W-:Y:S02]  /*e590*/  LOP3.LUT R0, R0, 0x3, RZ, 0xc0, !PT ;  /* 0x0000000300007812 */ /* 0x001fe400078ec0ff */
[----:B------:R-:W-:-:S04]  /*e5a0*/  LOP3.LUT R23, R23, 0xfffffeff, RZ, 0xc0, !PT ;  /* 0xfffffeff17177812 */ /* 0x000fc800078ec0ff */
[----:B------:R-:W0:Y:S02]  /*e5b0*/  SHFL.IDX PT, R0, R0, RZ, 0x1f ;  /* 0x00001fff00007589 */ /* 0x000e2400000e0000 */
[----:B0-----:R-:W-:Y:S01]  /*e5c0*/  ISETP.NE.AND P0, PT, R0, RZ, PT ;  /* 0x000000ff0000720c */ /* 0x001fe20003f05270 */
[----:B------:R-:W-:-:S12]  /*e5d0*/  IMAD.MOV.U32 R0, RZ, RZ, RZ ;  /* 0x000000ffff007224 */ /* 0x000fd800078e00ff */
[----:B------:R-:W-:Y:S01]  /*e5e0*/  @P0 LOP3.LUT R23, R23, 0x100, RZ, 0xfc, !PT ;  /* 0x0000010017170812 */ /* 0x000fe200078efcff */
[----:B------:R-:W-:Y:S06]  /*e5f0*/  @!P0 BRA `(.L_x_229) ;  /* 0x00000000001c8947 */ /* 0x000fec0003800000 */
[----:B------:R-:W0:Y:S08]  /*e600*/  S2UR UR5, SR_CgaCtaId ;  /* 0x00000000000579c3 */ /* 0x000e300000008800 */
[----:B------:R-:W-:Y:S06]  /*e610*/  BAR.SYNC.DEFER_BLOCKING 0x5, 0x180 ;  /* 0x0146000000007b1d */ /* 0x000fec0000010000 */
[----:B------:R-:W-:-:S02]  /*e620*/  UMOV UR4, 0x400 ;  /* 0x0000040000047882 */ /* 0x000fc40000000000 */
[----:B0-----:R-:W-:-:S09]  /*e630*/  ULEA UR4, UR5, UR4, 0x18 ;  /* 0x0000000405047291 */ /* 0x001fd2000f8ec03f */
[----:B------:R-:W1:Y:S01]  /*e640*/  LDS.128 R16, [UR4+0x388d0] ;  /* 0x0388d004ff107984 */ /* 0x000e620008000c00 */
[----:B------:R-:W-:Y:S06]  /*e650*/  BAR.ARV 0x4, 0x180 ;  /* 0x0106000000007b1d */ /* 0x000fec0000002000 */
[----:B------:R-:W-:Y:S05]  /*e660*/  BRA `(.L_x_230) ;  /* 0x0000000800007947 */ /* 0x000fea0003800000 */
.L_x_229:
[----:B------:R-:W0:Y:S01]  /*e670*/  S2R R2, SR_TID.X ;  /* 0x0000000000027919 */ /* 0x000e220000002100 */
[----:B------:R-:W-:Y:S01]  /*e680*/  ULDC UR4, c[0x0][0xc3c] ;  /* 0x00030f0000047ab9 */ /* 0x000fe20000000800 */
[----:B------:R-:W1:Y:S01]  /*e690*/  S2UR UR6, SR_CTAID.X ;  /* 0x00000000000679c3 */ /* 0x000e620000002500 */
[----:B------:R-:W-:Y:S01]  /*e6a0*/  ULDC UR5, c[0x0][0xc38] ;  /* 0x00030e0000057ab9 */ /* 0x000fe20000000800 */
[----:B0-----:R-:W-:-:S04]  /*e6b0*/  LOP3.LUT R5, R2, 0x1f, RZ, 0xc0, !PT ;  /* 0x0000001f02057812 */ /* 0x001fc800078ec0ff */
[----:B------:R-:W-:-:S04]  /*e6c0*/  ISETP.NE.AND P0, PT, R5, 0x1f, PT ;  /* 0x0000001f0500780c */ /* 0x000fc80003f05270 */
[----:B------:R-:W-:-:S13]  /*e6d0*/  ISETP.GE.OR P1, PT, R5, UR4, !P0 ;  /* 0x0000000405007c0c */ /* 0x000fda000c726670 */
[----:B------:R-:W0:Y:S02]  /*e6e0*/  @!P1 LDC.64 R2, c[0x0][0xc80] ;  /* 0x00032000ff029b82 */ /* 0x000e240000000a00 */
[----:B0-----:R-:W-:-:S05]  /*e6f0*/  @!P1 IMAD.WIDE.U32 R2, R5, 0x4, R2 ;  /* 0x0000000405029825 */ /* 0x001fca00078e0002 */
[----:B------:R-:W2:Y:S01]  /*e700*/  @!P1 LDG.E R0, desc[UR36][R2.64] ;  /* 0x0000002402009981 */ /* 0x000ea2000c1e1900 */
[C---:B------:R-:W-:Y:S01]  /*e710*/  ISETP.NE.AND P1, PT, R5.reuse, RZ, PT ;  /* 0x000000ff0500720c */ /* 0x040fe20003f25270 */
[----:B------:R-:W-:Y:S01]  /*e720*/  UMOV UR4, URZ ;  /* 0x0000003f00047c82 */ /* 0x000fe20008000000 */
[C---:B------:R-:W-:Y:S01]  /*e730*/  ISETP.GE.U32.AND P2, PT, R5.reuse, 0x2, PT ;  /* 0x000000020500780c */ /* 0x040fe20003f46070 */
[----:B------:R-:W-:Y:S01]  /*e740*/  IMAD.MOV.U32 R16, RZ, RZ, RZ ;  /* 0x000000ffff107224 */ /* 0x000fe200078e00ff */
[C---:B------:R-:W-:Y:S02]  /*e750*/  ISETP.GE.U32.AND P3, PT, R5.reuse, 0x4, PT ;  /* 0x000000040500780c */ /* 0x040fe40003f66070 */
[C---:B------:R-:W-:Y:S02]  /*e760*/  ISETP.GE.U32.AND P4, PT, R5.reuse, 0x8, PT ;  /* 0x000000080500780c */ /* 0x040fe40003f86070 */
[----:B------:R-:W-:Y:S01]  /*e770*/  ISETP.GE.U32.AND P5, PT, R5, 0x10, PT ;  /* 0x000000100500780c */ /* 0x000fe20003fa6070 */
[----:B--2---:R-:W0:Y:S02]  /*e780*/  SHFL.UP PT, R4, R0, 0x1, RZ ;  /* 0x0420000000047989 */ /* 0x004e2400000e00ff */
[----:B0-----:R-:W-:-:S05]  /*e790*/  SEL R7, R4, RZ, P1 ;  /* 0x000000ff04077207 */ /* 0x001fca0000800000 */
[----:B------:R-:W-:-:S05]  /*e7a0*/  IMAD.IADD R7, R0, 0x1, R7 ;  /* 0x0000000100077824 */ /* 0x000fca00078e0207 */
[----:B------:R-:W0:Y:S02]  /*e7b0*/  SHFL.UP PT, R4, R7, 0x2, RZ ;  /* 0x0440000007047989 */ /* 0x000e2400000e00ff */
[----:B0-----:R-:W-:-:S05]  /*e7c0*/  SEL R4, R4, RZ, P2 ;  /* 0x000000ff04047207 */ /* 0x001fca0001000000 */
[----:B------:R-:W-:-:S05]  /*e7d0*/  IMAD.IADD R4, R7, 0x1, R4 ;  /* 0x0000000107047824 */ /* 0x000fca00078e0204 */
[----:B------:R-:W0:Y:S02]  /*e7e0*/  SHFL.UP PT, R6, R4, 0x4, RZ ;  /* 0x0480000004067989 */ /* 0x000e2400000e00ff */
[----:B0-----:R-:W-:-:S05]  /*e7f0*/  SEL R3, R6, RZ, P3 ;  /* 0x000000ff06037207 */ /* 0x001fca0001800000 */
[----:B------:R-:W-:-:S05]  /*e800*/  IMAD.IADD R3, R4, 0x1, R3 ;  /* 0x0000000104037824 */ /* 0x000fca00078e0203 */
[----:B------:R-:W0:Y:S02]  /*e810*/  SHFL.UP PT, R2, R3, 0x8, RZ ;  /* 0x0500000003027989 */ /* 0x000e2400000e00ff */
[----:B0-----:R-:W-:-:S04]  /*e820*/  SEL R2, R2, RZ, P4 ;  /* 0x000000ff02027207 */ /* 0x001fc80002000000 */
[----:B------:R-:W-:-:S05]  /*e830*/  IADD3 R2, R3, R2, RZ ;  /* 0x0000000203027210 */ /* 0x000fca0007ffe0ff */
[----:B------:R-:W0:Y:S02]  /*e840*/  SHFL.UP PT, R6, R2, 0x10, RZ ;  /* 0x0600000002067989 */ /* 0x000e2400000e00ff */
[----:B0-----:R-:W-:-:S05]  /*e850*/  SEL R7, R6, RZ, P5 ;  /* 0x000000ff06077207 */ /* 0x001fca0002800000 */
[----:B------:R-:W-:-:S05]  /*e860*/  IMAD.IADD R7, R2, 0x1, R7 ;  /* 0x0000000102077824 */ /* 0x000fca00078e0207 */
[----:B------:R-:W0:Y:S02]  /*e870*/  SHFL.IDX PT, R4, R7, 0x1f, 0x1f ;  /* 0x03e01f0007047f89 */ /* 0x000e2400000e0000 */
[----:B0-----:R-:W-:-:S04]  /*e880*/  IMAD R4, R4, UR5, RZ ;  /* 0x0000000504047c24 */ /* 0x001fc8000f8e02ff */
[----:B------:R-:W-:Y:S01]  /*e890*/  IMAD.MOV.U32 R3, RZ, RZ, R4 ;  /* 0x000000ffff037224 */ /* 0x000fe200078e0004 */
[----:B-1----:R-:W-:-:S13]  /*e8a0*/  ISETP.GT.AND P6, PT, R4, UR6, PT ;  /* 0x0000000604007c0c */ /* 0x002fda000bfc4270 */
[----:B------:R-:W-:Y:S05]  /*e8b0*/  @P6 BRA `(.L_x_231) ;  /* 0x0000000000946947 */ /* 0x000fea0003800000 */
[----:B------:R-:W-:Y:S01]  /*e8c0*/  IMAD.MOV.U32 R4, RZ, RZ, R3 ;  /* 0x000000ffff047224 */ /* 0x000fe200078e0003 */
[----:B------:R-:W-:Y:S01]  /*e8d0*/  UMOV UR4, URZ ;  /* 0x0000003f00047c82 */ /* 0x000fe20008000000 */
[----:B------:R-:W-:-:S05]  /*e8e0*/  ULDC UR5, c[0x0][0xc38] ;  /* 0x00030e0000057ab9 */ /* 0x000fca0000000800 */
.L_x_235:
[----:B------:R-:W0:Y:S01]  /*e8f0*/  LDC R2, c[0x0][0xc3c] ;  /* 0x00030f00ff027b82 */ /* 0x000e220000000800 */
[----:B------:R-:W-:-:S06]  /*e900*/  UIADD3 UR4, UR4, 0x1f, URZ ;  /* 0x0000001f04047890 */ /* 0x000fcc000fffe03f */
[----:B0-----:R-:W-:-:S13]  /*e910*/  ISETP.LE.AND P6, PT, R2, UR4, PT ;  /* 0x0000000402007c0c */ /* 0x001fda000bfc3270 */
[----:B------:R-:W-:Y:S05]  /*e920*/  @P6 BRA `(.L_x_232) ;  /* 0x0000000400246947 */ /* 0x000fea0003800000 */
[----:B------:R-:W-:Y:S01]  /*e930*/  VIADD R7, R5, UR4 ;  /* 0x0000000405077c36 */ /* 0x000fe20008000000 */
[----:B------:R-:W-:Y:S01]  /*e940*/  BSSY B0, `(.L_x_233) ;  /* 0x0000007000007945 */ /* 0x000fe20003800000 */
[----:B------:R-:W-:-:S03]  /*e950*/  MOV R0, RZ ;  /* 0x000000ff00007202 */ /* 0x000fc60000000f00 */
[----:B------:R-:W-:-:S13]  /*e960*/  ISETP.GE.OR P6, PT, R7, R2, !P0 ;  /* 0x000000020700720c */ /* 0x000fda00047c6670 */
[----:B------:R-:W-:Y:S05]  /*e970*/  @P6 BRA `(.L_x_234) ;  /* 0x00000000000c6947 */ /* 0x000fea0003800000 */
[----:B------:R-:W0:Y:S02]  /*e980*/  LDC.64 R2, c[0x0][0xc80] ;  /* 0x00032000ff027b82 */ /* 0x000e240000000a00 */
[----:B0-----:R-:W-:-:S05]  /*e990*/  IMAD.WIDE R2, R7, 0x4, R2 ;  /* 0x0000000407027825 */ /* 0x001fca00078e0202 */
[----:B------:R0:W5:Y:S02]  /*e9a0*/  LDG.E R0, desc[UR36][R2.64] ;  /* 0x0000002402007981 */ /* 0x000164000c1e1900 */
.L_x_234:
[----:B------:R-:W-:Y:S05]  /*e9b0*/  BSYNC B0 ;  /* 0x0000000000007941 */ /* 0x000fea0003800000 */
.L_x_233:
[----:B0----5:R-:W0:Y:S02]  /*e9c0*/  SHFL.UP PT, R2, R0, 0x1, RZ ;  /* 0x0420000000027989 */ /* 0x021e2400000e00ff */
        /* <DEDUP_REMOVED lines=14> */
[----:B------:R-:W0:Y:S02]  /*eab0*/  SHFL.IDX PT, R3, R9, 0x1f, 0x1f ;  /* 0x03e01f0009037f89 */ /* 0x000e2400000e0000 */
[----:B0-----:R-:W-:-:S05]  /*eac0*/  IMAD R3, R3, UR5, RZ ;  /* 0x0000000503037c24 */ /* 0x001fca000f8e02ff */
[----:B------:R-:W-:-:S04]  /*ead0*/  IADD3 R4, R3, R4, RZ ;  /* 0x0000000403047210 */ /* 0x000fc80007ffe0ff */
[----:B------:R-:W-:-:S13]  /*eae0*/  ISETP.GT.AND P6, PT, R4, UR6, PT ;  /* 0x0000000604007c0c */ /* 0x000fda000bfc4270 */
[----:B------:R-:W-:Y:S05]  /*eaf0*/  @!P6 BRA `(.L_x_235) ;  /* 0xfffffffc007ce947 */ /* 0x000fea000383ffff */
[----:B------:R-:W-:-:S07]  /*eb00*/  IMAD.MOV.U32 R7, RZ, RZ, R9 ;  /* 0x000000ffff077224 */ /* 0x000fce00078e0009 */
.L_x_231:
[----:B------:R-:W-:-:S04]  /*eb10*/  IMAD.IADD R8, R4, 0x1, -R3 ;  /* 0x0000000104087824 */ /* 0x000fc800078e0a03 */
[----:B------:R-:W-:-:S05]  /*eb20*/  IMAD R2, R7, UR5, R8 ;  /* 0x0000000507027c24 */ /* 0x000fca000f8e0208 */
[----:B------:R-:W-:-:S13]  /*eb30*/  ISETP.GT.AND P0, PT, R2, UR6, PT ;  /* 0x0000000602007c0c */ /* 0x000fda000bf04270 */
[----:B------:R-:W-:-:S04]  /*eb40*/  VOTE.ANY R4, PT, !P0 ;  /* 0x0000000000047806 */ /* 0x000fc800040e0100 */
[----:B------:R-:W0:Y:S01]  /*eb50*/  POPC R19, R4 ;  /* 0x0000000400137309 */ /* 0x000e220000000000 */
[----:B------:R-:W-:Y:S01]  /*eb60*/  ISETP.NE.AND P0, PT, R4, RZ, PT ;  /* 0x000000ff0400720c */ /* 0x000fe20003f05270 */
[----:B0-----:R-:W0:Y:S02]  /*eb70*/  SHFL.IDX PT, R10, R0, R19, 0x1f ;  /* 0x00001f13000a7589 */ /* 0x001e2400000e0000 */
[----:B0-----:R-:W-:-:S04]  /*eb80*/  IABS R9, R10 ;  /* 0x0000000a00097213 */ /* 0x001fc80000000000 */
[----:B------:R-:W0:Y:S08]  /*eb90*/  I2F.RP R6, R9 ;  /* 0x0000000900067306 */ /* 0x000e300000209400 */
[----:B0-----:R-:W0:Y:S02]  /*eba0*/  MUFU.RCP R6, R6 ;  /* 0x0000000600067308 */ /* 0x001e240000001000 */
[----:B0-----:R-:W-:-:S06]  /*ebb0*/  VIADD R2, R6, 0xffffffe ;  /* 0x0ffffffe06027836 */ /* 0x001fcc0000000000 */
[----:B------:R0:W1:Y:S01]  /*ebc0*/  F2I.FTZ.U32.TRUNC.NTZ R3, R2 ;  /* 0x0000000200037305 */ /* 0x000062000021f000 */
[----:B------:R-:W-:Y:S05]  /*ebd0*/  @!P0 BRA `(.L_x_236) ;  /* 0x0000000000088947 */ /* 0x000fea0003800000 */
[----:B------:R-:W-:-:S06]  /*ebe0*/  VIADD R16, R19, 0xffffffff ;  /* 0xffffffff13107836 */ /* 0x000fcc0000000000 */
[----:B------:R2:W3:Y:S02]  /*ebf0*/  SHFL.IDX PT, R16, R7, R16, 0x1f ;  /* 0x00001f1007107589 */ /* 0x0004e400000e0000 */
.L_x_236:
[----:B---3--:R-:W-:Y:S01]  /*ec00*/  IMAD R16, R16, UR5, R8 ;  /* 0x0000000510107c24 */ /* 0x008fe2000f8e0208 */
[----:B0-----:R-:W-:Y:S01]  /*ec10*/  IABS R2, R10 ;  /* 0x0000000a00027213 */ /* 0x001fe20000000000 */
[----:B-1----:R-:W-:Y:S02]  /*ec20*/  IMAD.MOV R0, RZ, RZ, -R3 ;  /* 0x000000ffff007224 */ /* 0x002fe400078e0a03 */
[----:B------:R-:W-:Y:S01]  /*ec30*/  VIADD R19, R19, UR4 ;  /* 0x0000000413137c36 */ /* 0x000fe20008000000 */
[----:B------:R-:W-:Y:S01]  /*ec40*/  IADD3 R11, -R16, UR6, RZ ;  /* 0x00000006100b7c10 */ /* 0x000fe2000fffe1ff */
[----:B--2---:R-:W-:Y:S01]  /*ec50*/  IMAD R7, R0, R9, RZ ;  /* 0x0000000900077224 */ /* 0x004fe200078e02ff */
[----:B------:R-:W-:Y:S01]  /*ec60*/  IADD3 R4, RZ, -R2, RZ ;  /* 0x80000002ff047210 */ /* 0x000fe20007ffe0ff */
[----:B------:R-:W-:Y:S01]  /*ec70*/  IMAD.MOV.U32 R2, RZ, RZ, RZ ;  /* 0x000000ffff027224 */ /* 0x000fe200078e00ff */
[----:B------:R-:W-:-:S03]  /*ec80*/  IABS R0, R11 ;  /* 0x0000000b00007213 */ /* 0x000fc60000000000 */
[----:B------:R-:W-:-:S04]  /*ec90*/  IMAD.HI.U32 R2, R3, R7, R2 ;  /* 0x0000000703027227 */ /* 0x000fc800078e0002 */
[----:B------:R-:W-:Y:S02]  /*eca0*/  IMAD.MOV.U32 R3, RZ, RZ, R0 ;  /* 0x000000ffff037224 */ /* 0x000fe400078e0000 */
[----:B------:R-:W-:Y:S02]  /*ecb0*/  IMAD.MOV.U32 R0, RZ, RZ, R4 ;  /* 0x000000ffff007224 */ /* 0x000fe400078e0004 */
[----:B------:R-:W-:-:S04]  /*ecc0*/  IMAD.HI.U32 R2, R2, R3, RZ ;  /* 0x0000000302027227 */ /* 0x000fc800078e00ff */
[----:B------:R-:W-:-:S05]  /*ecd0*/  IMAD R0, R2, R0, R3 ;  /* 0x0000000002007224 */ /* 0x000fca00078e0203 */
[----:B------:R-:W-:-:S13]  /*ece0*/  ISETP.GT.U32.AND P1, PT, R9, R0, PT ;  /* 0x000000000900720c */ /* 0x000fda0003f24070 */
[----:B------:R-:W-:Y:S02]  /*ecf0*/  @!P1 IMAD.IADD R0, R0, 0x1, -R9 ;  /* 0x0000000100009824 */ /* 0x000fe400078e0a09 */
[----:B------:R-:W-:Y:S01]  /*ed00*/  @!P1 VIADD R2, R2, 0x1 ;  /* 0x0000000102029836 */ /* 0x000fe20000000000 */
[----:B------:R-:W-:Y:S02]  /*ed10*/  ISETP.NE.AND P1, PT, R10, RZ, PT ;  /* 0x000000ff0a00720c */ /* 0x000fe40003f25270 */
[----:B------:R-:W-:Y:S02]  /*ed20*/  ISETP.GE.U32.AND P0, PT, R0, R9, PT ;  /* 0x000000090000720c */ /* 0x000fe40003f06070 */
[----:B------:R-:W-:-:S04]  /*ed30*/  LOP3.LUT R0, R11, R10, RZ, 0x3c, !PT ;  /* 0x0000000a0b007212 */ /* 0x000fc800078e3cff */
[----:B------:R-:W-:-:S07]  /*ed40*/  ISETP.GE.AND P2, PT, R0, RZ, PT ;  /* 0x000000ff0000720c */ /* 0x000fce0003f46270 */
[----:B------:R-:W-:-:S06]  /*ed50*/  @P0 IADD3 R2, R2, 0x1, RZ ;  /* 0x0000000102020810 */ /* 0x000fcc0007ffe0ff */
[----:B------:R-:W-:Y:S01]  /*ed60*/  @!P2 IMAD.MOV R2, RZ, RZ, -R2 ;  /* 0x000000ffff02a224 */ /* 0x000fe200078e0a02 */
[----:B------:R-:W-:-:S05]  /*ed70*/  @!P1 LOP3.LUT R2, RZ, R10, RZ, 0x33, !PT ;  /* 0x0000000aff029212 */ /* 0x000fca00078e33ff */
[--C-:B------:R-:W-:Y:S02]  /*ed80*/  IMAD.MOV R17, RZ, RZ, -R2.reuse ;  /* 0x000000ffff117224 */ /* 0x100fe400078e0a02 */
[----:B------:R-:W-:Y:S02]  /*ed90*/  IMAD.MOV.U32 R18, RZ, RZ, R2 ;  /* 0x000000ffff127224 */ /* 0x000fe400078e0002 */
[----:B------:R-:W-:Y:S01]  /*eda0*/  IMAD R17, R10, R17, R11 ;  /* 0x000000110a117224 */ /* 0x000fe200078e020b */
[----:B------:R-:W-:Y:S06]  /*edb0*/  BRA `(.L_x_237) ;  /* 0x0000000000147947 */ /* 0x000fec0003800000 */
.L_x_232:
[----:B------:R-:W-:Y:S01]  /*edc0*/  ULDC UR4, c[0x0][0xc3c] ;  /* 0x00030f0000047ab9 */ /* 0x000fe20000000800 */
[----:B------:R-:W-:Y:S01]  /*edd0*/  IMAD.MOV.U32 R17, RZ, RZ, RZ ;  /* 0x000000ffff117224 */ /* 0x000fe200078e00ff */
[----:B------:R-:W-:Y:S01]  /*ede0*/  MOV R16, UR6 ;  /* 0x0000000600107c02 */ /* 0x000fe20008000f00 */
[----:B------:R-:W-:Y:S02]  /*edf0*/  IMAD.MOV.U32 R18, RZ, RZ, RZ ;  /* 0x000000ffff127224 */ /* 0x000fe400078e00ff */
[----:B------:R-:W-:-:S07]  /*ee00*/  IMAD.U32 R19, RZ, RZ, UR4 ;  /* 0x00000004ff137e24 */ /* 0x000fce000f8e00ff */
.L_x_237:
[----:B------:R-:W-:-:S13]  /*ee10*/  ISETP.NE.AND P0, PT, R5, RZ, PT ;  /* 0x000000ff0500720c */ /* 0x000fda0003f05270 */
[----:B------:R-:W0:Y:S01]  /*ee20*/  @!P0 S2R R3, SR_CgaCtaId ;  /* 0x0000000000038919 */ /* 0x000e220000008800 */
[----:B------:R-:W-:-:S04]  /*ee30*/  @!P0 MOV R0, 0x400 ;  /* 0x0000040000008802 */ /* 0x000fc80000000f00 */
[----:B0-----:R-:W-:-:S05]  /*ee40*/  @!P0 LEA R0, R3, R0, 0x18 ;  /* 0x0000000003008211 */ /* 0x001fca00078ec0ff */
[----:B------:R0:W-:Y:S01]  /*ee50*/  @!P0 STS.128 [R0+0x388d0], R16 ;  /* 0x0388d01000008388 */ /* 0x0001e20000000c00 */
[----:B------:R-:W-:Y:S06]  /*ee60*/  BAR.ARV 0x5, 0x180 ;  /* 0x0146000000007b1d */ /* 0x000fec0000002000 */
.L_x_230:
[----:B------:R2:W-:Y:S01]  /*ee70*/  STL [R1+0x1c], RZ ;  /* 0x00001cff01007387 */ /* 0x0005e20000100800 */
[----:B------:R-:W-:Y:S01]  /*ee80*/  ULDC UR4, c[0x0][0xc3c] ;  /* 0x00030f0000047ab9 */ /* 0x000fe20000000800 */
[----:B------:R-:W-:Y:S01]  /*ee90*/  IMAD.MOV.U32 R28, RZ, RZ, 0x1 ;  /* 0x00000001ff1c7424 */ /* 0x000fe200078e00ff */
[----:B-1----:R-:W-:Y:S01]  /*eea0*/  ISETP.GE.AND P0, PT, R19, UR4, PT ;  /* 0x0000000413007c0c */ /* 0x002fe2000bf06270 */
[----:B------:R-:W-:-:S12]  /*eeb0*/  IMAD.MOV.U32 R27, RZ, RZ, RZ ;  /* 0x000000ffff1b7224 */ /* 0x000fd800078e00ff */
[----:B--2---:R-:W-:Y:S05]  /*eec0*/  @P0 BRA `(.L_x_238) ;  /* 0x0000004800140947 */ /* 0x004fea0003800000 */
[----:B0-----:R-:W2:Y:S01]  /*eed0*/  LDL R0, [R1+0x24] ;  /* 0x0000240001007983 */ /* 0x001ea20000100800 */
[----:B------:R-:W0:Y:S01]  /*eee0*/  S2UR UR5, SR_CgaCtaId ;  /* 0x00000000000579c3 */ /* 0x000e220000008800 */
[----:B------:R-:W-:Y:S01]  /*eef0*/  BSSY B8, `(.L_x_238) ;  /* 0x0000482000087945 */ /* 0x000fe20003800000 */
[----:B------:R-:W-:Y:S01]  /*ef00*/  IMAD.MOV.U32 R28, RZ, RZ, 0x1 ;  /* 0x00000001ff1c7424 */ /* 0x000fe200078e00ff */
[----:B------:R-:W1:Y:S01]  /*ef10*/  S2R R2, SR_TID.X ;  /* 0x0000000000027919 */ /* 0x000e620000002100 */
[----:B------:R-:W-:Y:S01]  /*ef20*/  IMAD.MOV.U32 R27, RZ, RZ, RZ ;  /* 0x000000ffff1b7224 */ /* 0x000fe200078e00ff */
[----:B------:R-:W-:Y:S01]  /*ef30*/  ULDC UR39, c[0x0][0xc] ;  /* 0x0000030000277ab9 */ /* 0x000fe20000000800 */
[----:B------:R3:W-:Y:S01]  /*ef40*/  STL [R1+0x1c], RZ ;  /* 0x00001cff01007387 */ /* 0x0007e20000100800 */
[C---:B-1----:R-:W-:Y:S01]  /*ef50*/  IMAD.SHL.U32 R33, R2.reuse, 0x8, RZ ;  /* 0x0000000802217824 */ /* 0x042fe200078e00ff */
[----:B------:R-:W-:-:S04]  /*ef60*/  LOP3.LUT R3, R2, 0x7f, RZ, 0xc0, !PT ;  /* 0x0000007f02037812 */ /* 0x000fc800078ec0ff */
[----:B------:R-:W-:Y:S02]  /*ef70*/  SHF.R.U32.HI R3, RZ, 0x3, R3 ;  /* 0x00000003ff037819 */ /* 0x000fe40000011603 */
[----:B--2---:R-:W-:Y:S02]  /*ef80*/  R2UR UR4, R0 ;  /* 0x00000000000472ca */ /* 0x004fe400000e0000 */
[----:B------:R-:W-:-:S04]  /*ef90*/  LOP3.LUT R0, R33, 0x1f8, RZ, 0xc0, !PT ;  /* 0x000001f821007812 */ /* 0x000fc800078ec0ff */
[----:B------:R-:W-:Y:S02]  /*efa0*/  LOP3.LUT R0, R0, 0x38, R2, 0x78, !PT ;  /* 0x0000003800007812 */ /* 0x000fe400078e7802 */
[----:B------:R-:W-:Y:S02]  /*efb0*/  SHF.L.U32 R2, R2, 0x4, RZ ;  /* 0x0000000402027819 */ /* 0x000fe400000006ff */
[----:B------:R-:W-:Y:S02]  /*efc0*/  LOP3.LUT R32, R0, 0x200, R33, 0xf8, !PT ;  /* 0x0000020000207812 */ /* 0x000fe400078ef821 */
[----:B------:R-:W-:Y:S01]  /*efd0*/  LOP3.LUT R33, R33, 0x38, RZ, 0xc0, !PT ;  /* 0x0000003821217812 */ /* 0x000fe200078ec0ff */
[----:B------:R-:W-:Y:S01]  /*efe0*/  ULOP3.LUT UR38, UR4, 0x2, URZ, 0xfc, !UPT ;  /* 0x0000000204267892 */ /* 0x000fe2000f8efc3f */
[----:B------:R-:W-:Y:S02]  /*eff0*/  LOP3.LUT R2, R3, 0x70, R2, 0xf8, !PT ;  /* 0x0000007003027812 */ /* 0x000fe400078ef802 */
[----:B------:R-:W-:Y:S01]  /*f000*/  UMOV UR4, 0x400 ;  /* 0x0000040000047882 */ /* 0x000fe20000000000 */
[C---:B------:R-:W-:Y:S01]  /*f010*/  LOP3.LUT R0, R33.reuse, 0x40, RZ, 0xfc, !PT ;  /* 0x0000004021007812 */ /* 0x040fe200078efcff */
[----:B0-----:R-:W-:Y:S01]  /*f020*/  ULEA UR4, UR5, UR4, 0x18 ;  /* 0x0000000405047291 */ /* 0x001fe2000f8ec03f */
[----:B------:R-:W-:-:S02]  /*f030*/  LOP3.LUT R37, R33, 0x80, RZ, 0xfc, !PT ;  /* 0x0000008021257812 */ /* 0x000fc400078efcff */
[----:B------:R-:W-:-:S03]  /*f040*/  LOP3.LUT R36, R33, 0xc0, RZ, 0xfc, !PT ;  /* 0x000000c021247812 */ /* 0x000fc600078efcff */
[----:B------:R-:W-:-:S04]  /*f050*/  IMAD.U32 R22, RZ, RZ, UR4 ;  /* 0x00000004ff167e24 */ /* 0x000fc8000f8e00ff */
[----:B---3--:R-:W-:-:S07]  /*f060*/  IMAD R34, R32, 0x2, R22 ;  /* 0x0000000220227824 */ /* 0x008fce00078e0216 */
.L_x_303:
[----:B0-----:R-:W0:Y:S02]  /*f070*/  LDC.64 R2, c[0x0][0xc88] ;  /* 0x00032200ff027b82 */ /* 0x001e240000000a00 */
[----:B0-----:R-:W-:-:S05]  /*f080*/  IMAD.WIDE R2, R19, 0x4, R2 ;  /* 0x0000000413027825 */ /* 0x001fca00078e0202 */
[----:B--2---:R-:W2:Y:S01]  /*f090*/  LDG.E R29, desc[UR36][R2.64] ;  /* 0x00000024021d7981 */ /* 0x004ea2000c1e1900 */
[----:B------:R-:W-:Y:S05]  /*f0a0*/  YIELD ;  /* 0x0000000000007946 */ /* 0x000fea0003800000 */
[----:B------:R-:W-:Y:S01]  /*f0b0*/  ULDC.64 UR4, c[0x0][0xa28] ;  /* 0x00028a0000047ab9 */ /* 0x000fe20000000a00 */
[----:B------:R-:W-:Y:S01]  /*f0c0*/  IMAD.MOV.U32 R30, RZ, RZ, RZ ;  /* 0x000000ffff1e7224 */ /* 0x000fe200078e00ff */
[----:B------:R-:W-:Y:S01]  /*f0d0*/  ISETP.NE.U32.AND P0, PT, RZ, UR4, PT ;  /* 0x00000004ff007c0c */ /* 0x000fe2000bf05070 */
[----:B------:R-:W-:-:S03]  /*f0e0*/  ULDC.64 UR6, c[0x0][0xa18] ;  /* 0x0002860000067ab9 */ /* 0x000fc60000000a00 */
[----:B------:R-:W-:Y:S01]  /*f0f0*/  ISETP.NE.AND.EX P0, PT, RZ, UR5, PT, P0 ;  /* 0x00000005ff007c0c */ /* 0x000fe2000bf05300 */
[----:B------:R-:W-:Y:S01]  /*f100*/  IMAD.MOV.U32 R35, RZ, RZ, RZ ;  /* 0x000000ffff237224 */ /* 0x000fe200078e00ff */
[----:B--2---:R-:W-:-:S11]  /*f110*/  SHF.R.S32.HI R0, RZ, 0x1f, R29 ;  /* 0x0000001fff007819 */ /* 0x004fd6000001141d */
[C---:B------:R-:W-:Y:S02]  /*f120*/  @P0 LEA R2, P1, R29.reuse, UR4, 0x2 ;  /* 0x000000041d020c11 */ /* 0x040fe4000f8210ff */
[C---:B------:R-:W-:Y:S01]  /*f130*/  SHF.L.U32 R24, R29.reuse, 0x2, RZ ;  /* 0x000000021d187819 */ /* 0x040fe200000006ff */
[----:B------:R0:W-:Y:S01]  /*f140*/  STL [R1+0xc], R0 ;  /* 0x00000c0001007387 */ /* 0x0001e20000100800 */
[----:B------:R-:W-:Y:S01]  /*f150*/  @P0 LEA.HI.X R3, R29, UR5, R0, 0x2, P1 ;  /* 0x000000051d030c11 */ /* 0x000fe200088f1400 */
[----:B------:R-:W-:-:S04]  /*f160*/  ULDC.64 UR4, c[0x0][0xa00] ;  /* 0x0002800000047ab9 */ /* 0x000fc80000000a00 */
[----:B-1----:R1:W2:Y:S01]  /*f170*/  @P0 LDG.E R30, desc[UR36][R2.64] ;  /* 0x00000024021e0981 */ /* 0x0022a2000c1e1900 */
[----:B------:R-:W-:Y:S02]  /*f180*/  ISETP.NE.U32.AND P0, PT, RZ, UR4, PT ;  /* 0x00000004ff007c0c */ /* 0x000fe4000bf05070 */
[----:B------:R-:W-:Y:S02]  /*f190*/  SHF.L.U64.HI R25, R29, 0x2, R0 ;  /* 0x000000021d197819 */ /* 0x000fe40000010200 */
[----:B------:R-:W-:Y:S02]  /*f1a0*/  ISETP.NE.AND.EX P2, PT, RZ, UR5, PT, P0 ;  /* 0x00000005ff007c0c */ /* 0x000fe4000bf45300 */
[----:B------:R-:W-:Y:S02]  /*f1b0*/  ISETP.NE.U32.AND P0, PT, RZ, UR6, PT ;  /* 0x00000006ff007c0c */ /* 0x000fe4000bf05070 */
[----:B------:R-:W-:Y:S02]  /*f1c0*/  LOP3.LUT R23, R23, 0xffffff7f, RZ, 0xc0, !PT ;  /* 0xffffff7f17177812 */ /* 0x000fe400078ec0ff */
[----:B------:R-:W-:-:S02]  /*f1d0*/  ISETP.NE.AND.EX P0, PT, RZ, UR7, PT, P0 ;  /* 0x00000007ff007c0c */ /* 0x000fc4000bf05300 */
[----:B-1----:R-:W-:-:S04]  /*f1e0*/  IADD3 R2, P1, R24, UR4, RZ ;  /* 0x0000000418027c10 */ /* 0x002fc8000ff3e0ff */
[----:B------:R-:W-:Y:S01]  /*f1f0*/  IADD3.X R3, R25, UR5, RZ, P1, !PT ;  /* 0x0000000519037c10 */ /* 0x000fe20008ffe4ff */
[----:B------:R-:W-:Y:S01]  /*f200*/  ULDC.64 UR4, c[0x0][0x418] ;  /* 0x0001060000047ab9 */ /* 0x000fe20000000a00 */
[----:B------:R-:W-:-:S03]  /*f210*/  @P2 LOP3.LUT R23, R23, 0x80, RZ, 0xfc, !PT ;  /* 0x0000008017172812 */ /* 0x000fc600078efcff */
[----:B------:R1:W5:Y:S02]  /*f220*/  @P2 LDG.E R35, desc[UR36][R2.64] ;  /* 0x0000002402232981 */ /* 0x000364000c1e1900 */
[----:B------:R-:W-:-:S04]  /*f230*/  @P0 IADD3 R4, P1, R24, UR6, RZ ;  /* 0x0000000618040c10 */ /* 0x000fc8000ff3e0ff */
[----:B------:R-:W-:-:S05]  /*f240*/  @P0 IADD3.X R5, R25, UR7, RZ, P1, !PT ;  /* 0x0000000719050c10 */ /* 0x000fca0008ffe4ff */
[----:B------:R-:W3:Y:S01]  /*f250*/  @P0 LDG.E R4, desc[UR36][R4.64] ;  /* 0x0000002404040981 */ /* 0x000ee2000c1e1900 */
[----:B------:R-:W-:-:S03]  /*f260*/  UISETP.NE.U32.AND UP0, UPT, UR4, URZ, UPT ;  /* 0x0000003f0400728c */ /* 0x000fc6000bf05070 */
[----:B------:R-:W-:Y:S01]  /*f270*/  ULDC UR4, c[0x0][0x424] ;  /* 0x0001090000047ab9 */ /* 0x000fe20000000800 */
[----:B------:R-:W-:-:S03]  /*f280*/  UISETP.NE.AND.EX UP0, UPT, UR5, URZ, UPT, UP0 ;  /* 0x0000003f0500728c */ /* 0x000fc6000bf05300 */
[----:B------:R-:W-:Y:S01]  /*f290*/  ULDC UR5, c[0x0][0x2f0] ;  /* 0x0000bc0000057ab9 */ /* 0x000fe20000000800 */
[----:B------:R-:W-:-:S04]  /*f2a0*/  USEL UR4, UR4, 0x1, UP0 ;  /* 0x0000000104047887 */ /* 0x000fc80008000000 */
[----:B------:R-:W-:-:S06]  /*f2b0*/  UIMAD UR4, UR4, UR5, URZ ;  /* 0x00000005040472a4 */ /* 0x000fcc000f8e023f */
[----:B0-----:R-:W-:Y:S01]  /*f2c0*/  IMAD.U32 R0, RZ, RZ, UR4 ;  /* 0x00000004ff007e24 */ /* 0x001fe2000f8e00ff */
[----:B--2---:R1:W-:Y:S04]  /*f2d0*/  STL [R1+0x4], R30 ;  /* 0x0000041e01007387 */ /* 0x0043e80000100800 */
[----:B---3--:R1:W-:Y:S01]  /*f2e0*/  @P0 STL [R1+0x18], R4 ;  /* 0x0000180401000387 */ /* 0x0083e20000100800 */
[----:B------:R-:W-:Y:S05]  /*f2f0*/  @P0 BRA `(.L_x_239) ;  /* 0x0000000000200947 */ /* 0x000fea0003800000 */
[----:B------:R-:W-:Y:S02]  /*f300*/  ULDC UR4, c[0x0][0x288] ;  /* 0x0000a20000047ab9 */ /* 0x000fe40000000800 */
[----:B-1----:R-:W-:-:S05]  /*f310*/  IMAD.U32 R4, RZ, RZ, UR4 ;  /* 0x00000004ff047e24 */ /* 0x002fca000f8e00ff */
[----:B------:R0:W-:Y:S01]  /*f320*/  STL [R1+0x18], R4 ;  /* 0x0000180401007387 */ /* 0x0001e20000100800 */
[----:B------:R-:W-:Y:S05]  /*f330*/  @!P2 BRA `(.L_x_239) ;  /* 0x000000000010a947 */ /* 0x000fea0003800000 */
[----:B------:R-:W2:Y:S04]  /*f340*/  LDG.E R5, desc[UR36][R2.64] ;  /* 0x0000002402057981 */ /* 0x000ea8000c1e1900 */
[----:B0-----:R-:W2:Y:S02]  /*f350*/  LDG.E R4, desc[UR36][R2.64+0x4] ;  /* 0x0000042402047981 */ /* 0x001ea4000c1e1900 */
[----:B--2---:R-:W-:-:S05]  /*f360*/  IMAD.IADD R2, R4, 0x1, -R5 ;  /* 0x0000000104027824 */ /* 0x004fca00078e0a05 */
[----:B------:R2:W-:Y:S02]  /*f370*/  STL [R1+0x18], R2 ;  /* 0x0000180201007387 */ /* 0x0005e40000100800 */
.L_x_239:
[----:B------:R-:W-:Y:S01]  /*f380*/  ULDC.64 UR4, c[0x0][0xa20] ;  /* 0x0002880000047ab9 */ /* 0x000fe20000000a00 */
[----:B------:R-:W-:Y:S01]  /*f390*/  IMAD.MOV.U32 R31, RZ, RZ, R29 ;  /* 0x000000ffff1f7224 */ /* 0x000fe200078e001d */
[----:B------:R-:W-:-:S04]  /*f3a0*/  ISETP.NE.U32.AND P0, PT, RZ, UR4, PT ;  /* 0x00000004ff007c0c */ /* 0x000fc8000bf05070 */
[----:B------:R-:W-:-:S13]  /*f3b0*/  ISETP.NE.AND.EX P0, PT, RZ, UR5, PT, P0 ;  /* 0x00000005ff007c0c */ /* 0x000fda000bf05300 */
[----:B------:R-:W-:Y:S05]  /*f3c0*/  @!P0 BRA `(.L_x_240) ;  /* 0x0000000000108947 */ /* 0x000fea0003800000 */
[----:B-12---:R-:W-:-:S04]  /*f3d0*/  IADD3 R2, P0, R24, UR4, RZ ;  /* 0x0000000418027c10 */ /* 0x006fc8000ff1e0ff */
[----:B------:R-:W-:-:S05]  /*f3e0*/  IADD3.X R3, R25, UR5, RZ, P0, !PT ;  /* 0x0000000519037c10 */ /* 0x000fca00087fe4ff */
[----:B------:R3:W5:Y:S01]  /*f3f0*/  LDG.E R0, desc[UR36][R2.64] ;  /* 0x0000002402007981 */ /* 0x000762000c1e1900 */
[----:B------:R-:W-:Y:S05]  /*f400*/  BRA `(.L_x_241) ;  /* 0x0000000000247947 */ /* 0x000fea0003800000 */
.L_x_240:
[----:B------:R-:W-:Y:S02]  /*f410*/  ULDC.64 UR4, c[0x0][0xa08] ;  /* 0x0002820000047ab9 */ /* 0x000fe40000000a00 */
[----:B------:R-:W-:-:S04]  /*f420*/  ISETP.NE.U32.AND P0, PT, RZ, UR4, PT ;  /* 0x00000004ff007c0c */ /* 0x000fc8000bf05070 */
[----:B------:R-:W-:-:S13]  /*f430*/  ISETP.NE.AND.EX P0, PT, RZ, UR5, PT, P0 ;  /* 0x00000005ff007c0c */ /* 0x000fda000bf05300 */
[----:B------:R-:W-:Y:S05]  /*f440*/  @!P0 BRA `(.L_x_241) ;  /* 0x0000000000148947 */ /* 0x000fea0003800000 */
[----:B-12---:R-:W1:Y:S02]  /*f450*/  LDC.64 R2, c[0x0][0xa08] ;  /* 0x00028200ff027b82 */ /* 0x006e640000000a00 */
[----:B-1----:R-:W-:-:S05]  /*f460*/  IMAD.WIDE R2, R31, 0x4, R2 ;  /* 0x000000041f027825 */ /* 0x002fca00078e0202 */
[----:B------:R-:W2:Y:S04]  /*f470*/  LDG.E R0, desc[UR36][R2.64] ;  /* 0x0000002402007981 */ /* 0x000ea8000c1e1900 */
[----:B------:R-:W2:Y:S02]  /*f480*/  LDG.E R5, desc[UR36][R2.64+0x4] ;  /* 0x0000042402057981 */ /* 0x000ea4000c1e1900 */
[----:B--2---:R-:W-:-:S07]  /*f490*/  IADD3 R0, -R0, R5, RZ ;  /* 0x0000000500007210 */ /* 0x004fce0007ffe1ff */
.L_x_241:
[----:B-123-5:R-:W-:Y:S01]  /*f4a0*/  IMAD.IADD R2, R0, 0x1, -R30 ;  /* 0x0000000100027824 */ /* 0x02efe200078e0a1e */
[----:B------:R-:W-:Y:S03]  /*f4b0*/  BSSY B7, `(.L_x_242) ;  /* 0x0000387000077945 */ /* 0x000fe60003800000 */
[C---:B------:R-:W-:Y:S01]  /*f4c0*/  VIADD R0, R2.reuse, 0x4f ;  /* 0x0000004f02007836 */ /* 0x040fe20000000000 */
[----:B------:R1:W-:Y:S01]  /*f4d0*/  STL [R1], R2 ;  /* 0x0000000201007387 */ /* 0x0003e20000100800 */
[----:B------:R-:W-:Y:S02]  /*f4e0*/  ISETP.GT.AND P0, PT, R2, RZ, PT ;  /* 0x000000ff0200720c */ /* 0x000fe40003f04270 */
[----:B------:R-:W-:-:S05]  /*f4f0*/  IMAD.HI R0, R0, 0x66666667, RZ ;  /* 0x6666666700007827 */ /* 0x000fca00078e02ff */
[----:B------:R-:W-:-:S04]  /*f500*/  SHF.R.U32.HI R3, RZ, 0x1f, R0 ;  /* 0x0000001fff037819 */ /* 0x000fc80000011600 */
[----:B------:R-:W-:-:S05]  /*f510*/  LEA.HI.SX32 R0, R0, R3, 0x1b ;  /* 0x0000000300007211 */ /* 0x000fca00078fdaff */
[----:B------:R1:W-:Y:S01]  /*f520*/  STL [R1+0x20], R0 ;  /* 0x0000200001007387 */ /* 0x0003e20000100800 */
[----:B------:R-:W-:Y:S05]  /*f530*/  @P0 BRA `(.L_x_243) ;  /* 0x0000000000440947 */ /* 0x000fea0003800000 */
[----:B-1----:R-:W1:Y:S02]  /*f540*/  S2R R2, SR_TID.X ;  /* 0x0000000000027919 */ /* 0x002e640000002100 */
[----:B-1----:R-:W-:-:S04]  /*f550*/  LOP3.LUT R2, R2, 0x7f, RZ, 0xc0, !PT ;  /* 0x0000007f02027812 */ /* 0x002fc800078ec0ff */
[----:B------:R-:W-:-:S13]  /*f560*/  ISETP.NE.AND P0, PT, R2, RZ, PT ;  /* 0x000000ff0200720c */ /* 0x000fda0003f05270 */
[----:B------:R-:W-:Y:S05]  /*f570*/  @P0 BRA `(.L_x_244) ;  /* 0x0000003400e80947 */ /* 0x000fea0003800000 */
[----:B------:R-:W1:Y:S01]  /*f580*/  S2R R5, SR_LANEID ;  /* 0x0000000000057919 */ /* 0x000e620000000000 */
[----:B------:R-:W-:Y:S01]  /*f590*/  VOTEU.ANY UR4, UPT, PT ;  /* 0x0000000000047886 */ /* 0x000fe200038e0100 */
[----:B------:R-:W2:Y:S01]  /*f5a0*/  LDC.64 R2, c[0x0][0xc60] ;  /* 0x00031800ff027b82 */ /* 0x000ea20000000a00 */
[----:B------:R-:W1:Y:S02]  /*f5b0*/  FLO.U32 R0, UR4 ;  /* 0x0000000400007d00 */ /* 0x000e6400080e0000 */
[----:B-1----:R-:W-:-:S06]  /*f5c0*/  ISETP.EQ.U32.AND P0, PT, R0, R5, PT ;  /* 0x000000050000720c */ /* 0x002fcc0003f02070 */
[----:B------:R-:W2:Y:S07]  /*f5d0*/  POPC R5, UR4 ;  /* 0x0000000400057d09 */ /* 0x000eae0008000000 */
[----:B--2---:R-:W2:Y:S01]  /*f5e0*/  @P0 ATOMG.E.ADD.STRONG.GPU PT, R3, desc[UR36][R2.64], R5 ;  /* 0x00000005020309a8 */ /* 0x004ea200081ee1e4 */
[----:B0-----:R-:W0:Y:S02]  /*f5f0*/  S2R R4, SR_LTMASK ;  /* 0x0000000000047919 */ /* 0x001e240000003900 */
[----:B0-----:R-:W-:-:S04]  /*f600*/  LOP3.LUT R4, R4, UR4, RZ, 0xc0, !PT ;  /* 0x0000000404047c12 */ /* 0x001fc8000f8ec0ff */
[----:B------:R-:W0:Y:S01]  /*f610*/  POPC R7, R4 ;  /* 0x0000000400077309 */ /* 0x000e220000000000 */
[----:B--2---:R-:W0:Y:S02]  /*f620*/  SHFL.IDX PT, R0, R3, R0, 0x1f ;  /* 0x00001f0003007589 */ /* 0x004e2400000e0000 */
[----:B0-----:R-:W-:Y:S01]  /*f630*/  IADD3 R16, R0, UR39, R7 ;  /* 0x0000002700107c10 */ /* 0x001fe2000fffe007 */
[----:B------:R-:W-:Y:S06]  /*f640*/  BRA `(.L_x_244) ;  /* 0x0000003400b47947 */ /* 0x000fec0003800000 */
.L_x_243:
[----:B-1----:R-:W-:Y:S01]  /*f650*/  VIADD R0, R22, 0x24400 ;  /* 0x0002440016007836 */ /* 0x002fe20000000000 */
[----:B------:R-:W-:Y:S04]  /*f660*/  BSSY B6, `(.L_x_245) ;  /* 0x0000013000067945 */ /* 0x000fe80003800000 */
[----:B------:R-:W-:-:S13]  /*f670*/  LOP3.LUT P0, RZ, R0, 0x3ff, RZ, 0xc0, !PT ;  /* 0x000003ff00ff7812 */ /* 0x000fda000780c0ff */
[----:B------:R-:W-:Y:S05]  /*f680*/  @!P0 BRA `(.L_x_246) ;  /* 0x0000000000408947 */ /* 0x000fea0003800000 */
[----:B------:R-:W-:Y:S01]  /*f690*/  MOV R2, 0x0 ;  /* 0x0000000000027802 */ /* 0x000fe20000000f00 */
[----:B------:R-:W-:Y:S01]  /*f6a0*/  ULDC.64 UR6, c[0x4][0xa8] ;  /* 0x01002a0000067ab9 */ /* 0x000fe20000000a00 */
[----:B------:R-:W-:Y:S01]  /*f6b0*/  ULDC.64 UR8, c[0x4][0xb0] ;  /* 0x01002c0000087ab9 */ /* 0x000fe20000000a00 */
[----:B------:R-:W-:Y:S01]  /*f6c0*/  ULDC.64 UR4, c[0x4][0x8] ;  /* 0x0100020000047ab9 */ /* 0x000fe20000000a00 */
[----:B0-----:R-:W-:Y:S01]  /*f6d0*/  IMAD.U32 R4, RZ, RZ, UR6 ;  /* 0x00000006ff047e24 */ /* 0x001fe2000f8e00ff */
[----:B------:R-:W-:Y:S01]  /*f6e0*/  MOV R6, UR8 ;  /* 0x0000000800067c02 */ /* 0x000fe20008000f00 */
[----:B------:R-:W0:Y:S01]  /*f6f0*/  LDC.64 R2, c[0x4][R2] ;  /* 0x0100000002027b82 */ /* 0x000e220000000a00 */
[----:B------:R-:W-:Y:S01]  /*f700*/  IMAD.U32 R5, RZ, RZ, UR7 ;  /* 0x00000007ff057e24 */ /* 0x000fe2000f8e00ff */
[----:B------:R-:W-:Y:S01]  /*f710*/  MOV R13, RZ ;  /* 0x000000ff000d7202 */ /* 0x000fe20000000f00 */
[----:B------:R-:W-:Y:S02]  /*f720*/  IMAD.U32 R7, RZ, RZ, UR9 ;  /* 0x00000009ff077e24 */ /* 0x000fe4000f8e00ff */
[----:B------:R-:W-:-:S02]  /*f730*/  IMAD.U32 R10, RZ, RZ, UR4 ;  /* 0x00000004ff0a7e24 */ /* 0x000fc4000f8e00ff */
[----:B------:R-:W-:Y:S02]  /*f740*/  IMAD.U32 R11, RZ, RZ, UR5 ;  /* 0x00000005ff0b7e24 */ /* 0x000fe4000f8e00ff */
[----:B------:R-:W-:Y:S02]  /*f750*/  IMAD.MOV.U32 R8, RZ, RZ, 0x70 ;  /* 0x00000070ff087424 */ /* 0x000fe400078e00ff */
[----:B------:R-:W-:-:S07]  /*f760*/  IMAD.MOV.U32 R12, RZ, RZ, 0x1 ;  /* 0x00000001ff0c7424 */ /* 0x000fce00078e00ff */
[----:B------:R-:W-:-:S07]  /*f770*/  LEPC R20, `(.L_x_246) ;  /* 0x000000001014794e */ /* 0x000fce0000000000 */
[----:B0-----:R-:W-:Y:S05]  /*f780*/  CALL.ABS.NOINC R2 ;  /* 0x0000000002007343 */ /* 0x001fea0003c00000 */
.L_x_246:
[----:B------:R-:W-:Y:S05]  /*f790*/  BSYNC B6 ;  /* 0x0000000000067941 */ /* 0x000fea0003800000 */
.L_x_245:
[----:B------:R-:W-:Y:S01]  /*f7a0*/  VIADD R0, R22, 0x400 ;  /* 0x0000040016007836 */ /* 0x000fe20000000000 */
[----:B------:R-:W-:Y:S04]  /*f7b0*/  BSSY B6, `(.L_x_247) ;  /* 0x0000022000067945 */ /* 0x000fe80003800000 */
[----:B------:R-:W-:-:S13]  /*f7c0*/  LOP3.LUT P0, RZ, R0, 0x3ff, RZ, 0xc0, !PT ;  /* 0x000003ff00ff7812 */ /* 0x000fda000780c0ff */
[----:B------:R-:W-:Y:S05]  /*f7d0*/  @!P0 BRA `(.L_x_248) ;  /* 0x00000000007c8947 */ /* 0x000fea0003800000 */
[----:B------:R-:W-:Y:S01]  /*f7e0*/  MOV R26, 0x0 ;  /* 0x00000000001a7802 */ /* 0x000fe20000000f00 */
[----:B------:R-:W-:Y:S01]  /*f7f0*/  ULDC.64 UR6, c[0x4][0xa8] ;  /* 0x01002a0000067ab9 */ /* 0x000fe20000000a00 */
[----:B------:R-:W-:Y:S01]  /*f800*/  ULDC.64 UR8, c[0x4][0xb0] ;  /* 0x01002c0000087ab9 */ /* 0x000fe20000000a00 */
[----:B------:R-:W-:Y:S01]  /*f810*/  ULDC.64 UR4, c[0x4][0x10] ;  /* 0x0100040000047ab9 */ /* 0x000fe20000000a00 */
[----:B------:R1:W2:Y:S01]  /*f820*/  LDC.64 R2, c[0x4][R26] ;  /* 0x010000001a027b82 */ /* 0x0002a20000000a00 */
[----:B0-----:R-:W-:Y:S01]  /*f830*/  IMAD.U32 R4, RZ, RZ, UR6 ;  /* 0x00000006ff047e24 */ /* 0x001fe2000f8e00ff */
[----:B------:R-:W-:Y:S01]  /*f840*/  MOV R10, UR4 ;  /* 0x00000004000a7c02 */ /* 0x000fe20008000f00 */
[----:B------:R-:W-:Y:S02]  /*f850*/  IMAD.U32 R5, RZ, RZ, UR7 ;  /* 0x00000007ff057e24 */ /* 0x000fe4000f8e00ff */
[----:B------:R-:W-:Y:S02]  /*f860*/  IMAD.U32 R6, RZ, RZ, UR8 ;  /* 0x00000008ff067e24 */ /* 0x000fe4000f8e00ff */
[----:B------:R-:W-:-:S02]  /*f870*/  IMAD.U32 R7, RZ, RZ, UR9 ;  /* 0x00000009ff077e24 */ /* 0x000fc4000f8e00ff */
[----:B------:R-:W-:Y:S02]  /*f880*/  IMAD.U32 R11, RZ, RZ, UR5 ;  /* 0x00000005ff0b7e24 */ /* 0x000fe4000f8e00ff */
[----:B------:R-:W-:Y:S02]  /*f890*/  IMAD.MOV.U32 R8, RZ, RZ, 0x70 ;  /* 0x00000070ff087424 */ /* 0x000fe400078e00ff */
[----:B------:R-:W-:Y:S02]  /*f8a0*/  IMAD.MOV.U32 R12, RZ, RZ, 0x1 ;  /* 0x00000001ff0c7424 */ /* 0x000fe400078e00ff */
[----:B-1----:R-:W-:-:S07]  /*f8b0*/  IMAD.MOV.U32 R13, RZ, RZ, RZ ;  /* 0x000000ffff0d7224 */ /* 0x002fce00078e00ff */
[----:B------:R-:W-:-:S07]  /*f8c0*/  LEPC R20, `(.L_x_249) ;  /* 0x000000001014794e */ /* 0x000fce0000000000 */
[----:B--2---:R-:W-:Y:S05]  /*f8d0*/  CALL.ABS.NOINC R2 ;  /* 0x0000000002007343 */ /* 0x004fea0003c00000 */
.L_x_249:
[----:B------:R0:W1:Y:S01]  /*f8e0*/  LDC.64 R2, c[0x4][R26] ;  /* 0x010000001a027b82 */ /* 0x0000620000000a00 */
[----:B------:R-:W-:Y:S01]  /*f8f0*/  ULDC.64 UR6, c[0x4][0xa8] ;  /* 0x01002a0000067ab9 */ /* 0x000fe20000000a00 */
[----:B------:R-:W-:Y:S01]  /*f900*/  ULDC.64 UR8, c[0x4][0xb0] ;  /* 0x01002c0000087ab9 */ /* 0x000fe20000000a00 */
[----:B------:R-:W-:Y:S01]  /*f910*/  ULDC.64 UR4, c[0x4][0x18] ;  /* 0x0100060000047ab9 */ /* 0x000fe20000000a00 */
[----:B------:R-:W-:Y:S01]  /*f920*/  IMAD.U32 R4, RZ, RZ, UR6 ;  /* 0x00000006ff047e24 */ /* 0x000fe2000f8e00ff */
[----:B------:R-:W-:Y:S01]  /*f930*/  MOV R5, UR7 ;  /* 0x0000000700057c02 */ /* 0x000fe20008000f00 */
[----:B------:R-:W-:Y:S01]  /*f940*/  IMAD.U32 R6, RZ, RZ, UR8 ;  /* 0x00000008ff067e24 */ /* 0x000fe2000f8e00ff */
[----:B------:R-:W-:Y:S01]  /*f950*/  MOV R12, 0x1 ;  /* 0x00000001000c7802 */ /* 0x000fe20000000f00 */
[----:B------:R-:W-:Y:S02]  /*f960*/  IMAD.U32 R7, RZ, RZ, UR9 ;  /* 0x00000009ff077e24 */ /* 0x000fe4000f8e00ff */
[----:B------:R-:W-:-:S02]  /*f970*/  IMAD.U32 R10, RZ, RZ, UR4 ;  /* 0x00000004ff0a7e24 */ /* 0x000fc4000f8e00ff */
[----:B------:R-:W-:Y:S02]  /*f980*/  IMAD.U32 R11, RZ, RZ, UR5 ;  /* 0x00000005ff0b7e24 */ /* 0x000fe4000f8e00ff */
[----:B------:R-:W-:Y:S02]  /*f990*/  IMAD.MOV.U32 R8, RZ, RZ, 0x70 ;  /* 0x00000070ff087424 */ /* 0x000fe400078e00ff */
[----:B0-----:R-:W-:-:S07]  /*f9a0*/  IMAD.MOV.U32 R13, RZ, RZ, RZ ;  /* 0x000000ffff0d7224 */ /* 0x001fce00078e00ff */
[----:B------:R-:W-:-:S07]  /*f9b0*/  LEPC R20, `(.L_x_248) ;  /* 0x000000001014794e */ /* 0x000fce0000000000 */
[----:B-1----:R-:W-:Y:S05]  /*f9c0*/  CALL.ABS.NOINC R2 ;  /* 0x0000000002007343 */ /* 0x002fea0003c00000 */
.L_x_248:
[----:B------:R-:W-:Y:S05]  /*f9d0*/  BSYNC B6 ;  /* 0x0000000000067941 */ /* 0x000fea0003800000 */
.L_x_247:
[----:B------:R-:W2:Y:S01]  /*f9e0*/  LDL R26, [R1+0x20] ;  /* 0x00002000011a7983 */ /* 0x000ea20000100800 */
[----:B------:R-:W-:Y:S01]  /*f9f0*/  ULDC.64 UR4, c[0x0][0x9f8] ;  /* 0x00027e0000047ab9 */ /* 0x000fe20000000a00 */
[----:B------:R-:W1:Y:S02]  /*fa00*/  LDC R6, c[0x0][0x430] ;  /* 0x00010c00ff067b82 */ /* 0x000e640000000800 */
[----:B------:R-:W3:Y:S01]  /*fa10*/  LDL R2, [R1] ;  /* 0x0000000001027983 */ /* 0x000ee20000100800 */
[----:B------:R-:W-:Y:S01]  /*fa20*/  ISETP.NE.U32.AND P0, PT, RZ, UR4, PT ;  /* 0x00000004ff007c0c */ /* 0x000fe2000bf05070 */
[----:B------:R-:W4:Y:S03]  /*fa30*/  S2R R20, SR_TID.X ;  /* 0x0000000000147919 */ /* 0x000f260000002100 */
[----:B------:R-:W-:-:S13]  /*fa40*/  ISETP.NE.AND.EX P0, PT, RZ, UR5, PT, P0 ;  /* 0x00000005ff007c0c */ /* 0x000fda000bf05300 */
[----:B------:R-:W-:Y:S01]  /*fa50*/  @P0 IADD3 R24, P1, R24, UR4, RZ ;  /* 0x0000000418180c10 */ /* 0x000fe2000ff3e0ff */
[----:B------:R-:W0:Y:S01]  /*fa60*/  S2R R21, SR_TID.X ;  /* 0x0000000000157919 */ /* 0x000e220000002100 */
[----:B------:R-:W-:Y:S02]  /*fa70*/  ULDC UR4, c[0x0][0x2f4] ;  /* 0x0000bd0000047ab9 */ /* 0x000fe40000000800 */
[----:B------:R-:W-:-:S05]  /*fa80*/  @P0 IADD3.X R25, R25, UR5, RZ, P1, !PT ;  /* 0x0000000519190c10 */ /* 0x000fca0008ffe4ff */
[----:B------:R-:W3:Y:S01]  /*fa90*/  @P0 LDG.E R31, desc[UR36][R24.64] ;  /* 0x00000024181f0981 */ /* 0x000ee2000c1e1900 */
[----:B-1----:R-:W-:Y:S02]  /*faa0*/  ISETP.NE.AND P2, PT, R6, 0x1, PT ;  /* 0x000000010600780c */ /* 0x002fe40003f45270 */
[----:B----4-:R-:W-:-:S04]  /*fab0*/  LOP3.LUT R20, R20, 0x7f, RZ, 0xc0, !PT ;  /* 0x0000007f14147812 */ /* 0x010fc800078ec0ff */
[----:B------:R-:W-:-:S07]  /*fac0*/  SHF.R.U32.HI R0, RZ, 0x3, R20 ;  /* 0x00000003ff007819 */ /* 0x000fce0000011614 */
[----:B0-----:R-:W0:Y:S01]  /*fad0*/  @P2 LDC R4, c[0x0][0x434] ;  /* 0x00010d00ff042b82 */ /* 0x001e220000000800 */
[----:B------:R-:W-:-:S05]  /*fae0*/  IMAD.SHL.U32 R20, R21, 0x10, RZ ;  /* 0x0000001015147824 */ /* 0x000fca00078e00ff */
[----:B------:R-:W-:Y:S02]  /*faf0*/  LOP3.LUT R20, R0, 0x70, R20, 0xf8, !PT ;  /* 0x0000007000147812 */ /* 0x000fe400078ef814 */
[----:B------:R-:W1:Y:S01]  /*fb00*/  @P2 LDC R0, c[0x0][0x438] ;  /* 0x00010e00ff002b82 */ /* 0x000e620000000800 */
[----:B------:R-:W-:Y:S02]  /*fb10*/  LOP3.LUT R23, R23, 0xffffffbf, RZ, 0xc0, !PT ;  /* 0xffffffbf17177812 */ /* 0x000fe400078ec0ff */
[----:B------:R-:W-:Y:S02]  /*fb20*/  LOP3.LUT R8, R33, 0x40, RZ, 0xfc, !PT ;  /* 0x0000004021087812 */ /* 0x000fe400078efcff */
[----:B------:R-:W-:-:S04]  /*fb30*/  @P2 LOP3.LUT R23, R23, 0x40, RZ, 0xfc, !PT ;  /* 0x0000004017172812 */ /* 0x000fc800078efcff */
[----:B------:R-:W-:Y:S01]  /*fb40*/  LOP3.LUT R23, R23, 0xffffffef, RZ, 0xc0, !PT ;  /* 0xffffffef17177812 */ /* 0x000fe200078ec0ff */
[----:B------:R-:W-:Y:S01]  /*fb50*/  UMOV UR5, 0xffffffff ;  /* 0xffffffff00057882 */ /* 0x000fe20000000000 */
[----:B--2---:R-:W-:-:S04]  /*fb60*/  VIADD R26, R26, 0xffffffff ;  /* 0xffffffff1a1a7836 */ /* 0x004fc80000000000 */
[----:B------:R-:W-:-:S05]  /*fb70*/  IMAD R5, R26, 0x50, R20 ;  /* 0x000000501a057824 */ /* 0x000fca00078e0214 */
[----:B---3--:R-:W-:-:S04]  /*fb80*/  ISETP.GE.AND P0, PT, R5, R2, PT ;  /* 0x000000020500720c */ /* 0x008fc80003f06270 */
[----:B------:R-:W-:Y:S01]  /*fb90*/  ISETP.GT.U32.OR P0, PT, R20, 0x4f, P0 ;  /* 0x0000004f1400780c */ /* 0x000fe20000704470 */
[----:B------:R-:W-:-:S04]  /*fba0*/  IMAD.IADD R5, R5, 0x1, R30 ;  /* 0x0000000105057824 */ /* 0x000fc800078e021e */
[----:B0-----:R-:W-:-:S08]  /*fbb0*/  @P2 IMAD.HI.U32 R7, R5, R4, RZ ;  /* 0x0000000405072227 */ /* 0x001fd000078e00ff */
[----:B------:R-:W0:Y:S01]  /*fbc0*/  @!P0 LDC.64 R2, c[0x0][0x428] ;  /* 0x00010a00ff028b82 */ /* 0x000e220000000a00 */
[----:B------:R-:W-:Y:S01]  /*fbd0*/  IMAD.MOV.U32 R4, RZ, RZ, R5 ;  /* 0x000000ffff047224 */ /* 0x000fe200078e0005 */
[----:B-1----:R-:W-:-:S04]  /*fbe0*/  @P2 SHF.R.U32.HI R4, RZ, R0, R7 ;  /* 0x00000000ff042219 */ /* 0x002fc80000011607 */
[----:B------:R-:W-:-:S05]  /*fbf0*/  IADD3 R0, -R4, RZ, RZ ;  /* 0x000000ff04007210 */ /* 0x000fca0007ffe1ff */
[----:B------:R-:W-:Y:S01]  /*fc00*/  IMAD R0, R6, R0, R5 ;  /* 0x0000000006007224 */ /* 0x000fe200078e0205 */
[----:B------:R-:W-:Y:S02]  /*fc10*/  SHF.R.S32.HI R6, RZ, 0x1f, R31 ;  /* 0x0000001fff067819 */ /* 0x000fe4000001141f */
[----:B------:R-:W-:-:S03]  /*fc20*/  @!P0 SHF.R.S32.HI R5, RZ, 0x1f, R4 ;  /* 0x0000001fff058819 */ /* 0x000fc60000011404 */
[----:B------:R0:W-:Y:S02]  /*fc30*/  STL [R1+0x8], R6 ;  /* 0x0000080601007387 */ /* 0x0001e40000100800 */
[-C--:B0-----:R-:W-:Y:S02]  /*fc40*/  @!P0 IMAD R6, R6, R2.reuse, RZ ;  /* 0x0000000206068224 */ /* 0x081fe400078e02ff */
[----:B------:R-:W-:-:S04]  /*fc50*/  @!P0 IMAD.WIDE.U32 R4, R31, R2, R4 ;  /* 0x000000021f048225 */ /* 0x000fc800078e0004 */
[----:B------:R-:W-:Y:S02]  /*fc60*/  @!P0 IMAD R6, R31, R3, R6 ;  /* 0x000000031f068224 */ /* 0x000fe400078e0206 */
[----:B------:R-:W0:Y:S02]  /*fc70*/  @!P0 LDC.64 R2, c[0x0][0x418] ;  /* 0x00010600ff028b82 */ /* 0x000e240000000a00 */
[----:B------:R-:W-:Y:S01]  /*fc80*/  @!P0 IMAD.IADD R6, R5, 0x1, R6 ;  /* 0x0000000105068824 */ /* 0x000fe200078e0206 */
[----:B------:R-:W-:Y:S02]  /*fc90*/  ISETP.GE.AND P2, PT, R8, UR4, PT ;  /* 0x0000000408007c0c */ /* 0x000fe4000bf46270 */
[----:B0-----:R-:W-:-:S04]  /*fca0*/  @!P0 LEA R2, P1, R4, R2, 0x2 ;  /* 0x0000000204028211 */ /* 0x001fc800078210ff */
[----:B------:R-:W-:Y:S01]  /*fcb0*/  @!P0 LEA.HI.X R3, R4, R3, R6, 0x2, P1 ;  /* 0x0000000304038211 */ /* 0x000fe200008f1406 */
[----:B------:R-:W-:-:S06]  /*fcc0*/  IMAD.MOV.U32 R4, RZ, RZ, RZ ;  /* 0x000000ffff047224 */ /* 0x000fcc00078e00ff */
[----:B------:R0:W5:Y:S01]  /*fcd0*/  @!P0 LDG.E R4, desc[UR36][R2.64] ;  /* 0x0000002402048981 */ /* 0x000162000c1e1900 */
[----:B------:R-:W-:Y:S02]  /*fce0*/  ISETP.GE.AND P0, PT, R33, UR4, PT ;  /* 0x0000000421007c0c */ /* 0x000fe4000bf06270 */
[----:B------:R-:W-:-:S11]  /*fcf0*/  ISETP.GE.AND P1, PT, R37, UR4, PT ;  /* 0x0000000425007c0c */ /* 0x000fd6000bf26270 */
[----:B------:R-:W-:-:S04]  /*fd00*/  @P0 LOP3.LUT R23, R23, 0x10, RZ, 0xfc, !PT ;  /* 0x0000001017170812 */ /* 0x000fc800078efcff */
[----:B------:R-:W-:-:S04]  /*fd10*/  LOP3.LUT R23, R23, 0xfffffff7, RZ, 0xc0, !PT ;  /* 0xfffffff717177812 */ /* 0x000fc800078ec0ff */
[----:B------:R-:W-:Y:S02]  /*fd20*/  @P2 LOP3.LUT R23, R23, 0x8, RZ, 0xfc, !PT ;  /* 0x0000000817172812 */ /* 0x000fe400078efcff */
[----:B------:R-:W-:Y:S02]  /*fd30*/  ISETP.GE.AND P0, PT, R36, UR4, PT ;  /* 0x0000000424007c0c */ /* 0x000fe4000bf06270 */
[----:B------:R-:W-:-:S04]  /*fd40*/  LOP3.LUT R23, R23, 0xfffffffb, RZ, 0xc0, !PT ;  /* 0xfffffffb17177812 */ /* 0x000fc800078ec0ff */
[----:B------:R-:W-:-:S04]  /*fd50*/  @P1 LOP3.LUT R23, R23, 0x4, RZ, 0xfc, !PT ;  /* 0x0000000417171812 */ /* 0x000fc800078efcff */
[----:B------:R-:W-:Y:S01]  /*fd60*/  LOP3.LUT R23, R23, 0xfffffffd, RZ, 0xc0, !PT ;  /* 0xfffffffd17177812 */ /* 0x000fe200078ec0ff */
[----:B0-----:R-:W-:-:S03]  /*fd70*/  IMAD.U32 R2, RZ, RZ, UR38 ;  /* 0x00000026ff027e24 */ /* 0x001fc6000f8e00ff */
[----:B------:R-:W-:Y:S01]  /*fd80*/  @P0 LOP3.LUT R23, R23, 0x2, RZ, 0xfc, !PT ;  /* 0x0000000217170812 */ /* 0x000fe200078efcff */
[----:B------:R-:W-:Y:S06]  /*fd90*/  BRA.DIV UR5, `(.L_x_250) ;  /* 0x0000003e05c47947 */ /* 0x000fec000b800000 */
.L_x_320:
[----:B------:R-:W-:Y:S02]  /*fda0*/  ISETP.NE.AND P0, PT, R2, 0x3, PT ;  /* 0x000000030200780c */ /* 0x000fe40003f05270 */
[----:B------:R-:W-:Y:S02]  /*fdb0*/  ISETP.GT.U32.AND P1, PT, R20, 0x4f, PT ;  /* 0x0000004f1400780c */ /* 0x000fe40003f24070 */
[----:B------:R-:W-:Y:S02]  /*fdc0*/  LOP3.LUT R23, R23, 0xffffffdf, RZ, 0xc0, !PT ;  /* 0xffffffdf17177812 */ /* 0x000fe400078ec0ff */
[----:B------:R-:W-:-:S07]  /*fdd0*/  SHF.R.S32.HI R30, RZ, 0x1f, R18 ;  /* 0x0000001fff1e7819 */ /* 0x000fce0000011412 */
[----:B------:R-:W-:-:S04]  /*fde0*/  @P0 LOP3.LUT R23, R23, 0x20, RZ, 0xfc, !PT ;  /* 0x0000002017170812 */ /* 0x000fc800078efcff */
[----:B------:R-:W-:-:S04]  /*fdf0*/  LOP3.LUT R23, R23, 0xfffffffe, RZ, 0xc0, !PT ;  /* 0xfffffffe17177812 */ /* 0x000fc800078ec0ff */
[----:B------:R-:W-:Y:S01]  /*fe00*/  @P1 LOP3.LUT R23, R23, 0x1, RZ, 0xfc, !PT ;  /* 0x0000000117171812 */ /* 0x000fe200078efcff */
[----:B------:R-:W-:Y:S06]  /*fe10*/  @!P0 BRA `(.L_x_251) ;  /* 0x0000000000048947 */ /* 0x000fec0003800000 */
[----:B------:R-:W-:Y:S01]  /*fe20*/  BPT.TRAP 0x1 ;  /* 0x000000040000795c */ /* 0x000fe20000300000 */
.L_x_251:
        /* <DEDUP_REMOVED lines=12> */
[----:B------:R-:W-:-:S03]  /*fef0*/  ULDC.64 UR4, c[0x0][0x330] ;  /* 0x0000cc0000047ab9 */ /* 0x000fc60000000a00 */
[----:B------:R-:W-:Y:S02]  /*ff00*/  IMAD.IADD R3, R3, 0x1, R5 ;  /* 0x0000000103037824 */ /* 0x000fe400078e0205 */
[----:B------:R-:W-:Y:S02]  /*ff10*/  IMAD R5, R30, UR4, RZ ;  /* 0x000000041e057c24 */ /* 0x000fe4000f8e02ff */
[----:B------:R-:W-:-:S04]  /*ff20*/  IMAD.WIDE.U32 R2, R18, UR4, R2 ;  /* 0x0000000412027c25 */ /* 0x000fc8000f8e0002 */
[----:B------:R-:W-:Y:S01]  /*ff30*/  IMAD R5, R18, UR5, R5 ;  /* 0x0000000512057c24 */ /* 0x000fe2000f8e0205 */
[----:B------:R-:W-:Y:S02]  /*ff40*/  ULDC.64 UR4, c[0x0][0x318] ;  /* 0x0000c60000047ab9 */ /* 0x000fe40000000a00 */
[----:B------:R-:W-:Y:S02]  /*ff50*/  LEA R24, P0, R2, UR4, 0x1 ;  /* 0x0000000402187c11 */ /* 0x000fe4000f8008ff */
[----:B------:R-:W-:-:S04]  /*ff60*/  IADD3 R5, R3, R5, RZ ;  /* 0x0000000503057210 */ /* 0x000fc80007ffe0ff */
[----:B------:R-:W-:Y:S01]  /*ff70*/  LEA.HI.X R25, R2, UR5, R5, 0x1, P0 ;  /* 0x0000000502197c11 */ /* 0x000fe200080f0c05 */
[----:B------:R-:W-:Y:S01]  /*ff80*/  IMAD R5, R27, 0x8, R22 ;  /* 0x000000081b057824 */ /* 0x000fe200078e0216 */
[----:B------:R-:W-:-:S04]  /*ff90*/  SHF.L.U32 R2, R28, 0x1f, RZ ;  /* 0x0000001f1c027819 */ /* 0x000fc800000006ff */
[----:B------:R-:W0:Y:S02]  /*ffa0*/  SYNCS.PHASECHK.TRANS64.TRYWAIT P0, [R5+URZ+0x38840], R2 ;  /* 0x03884002050075a7 */ /* 0x000e24000800017f */
[----:B0-----:R-:W-:Y:S05]  /*ffb0*/  @!P0 BRA `(.L_x_253) ;  /* 0x0000003c006c8947 */ /* 0x001fea0003800000 */
.L_x_321:
[----:B------:R-:W-:Y:S05]  /*ffc0*/  BSYNC B0 ;  /* 0x0000000000007941 */ /* 0x000fea0003800000 */
.L_x_252:
[----:B------:R-:W2:Y:S01]  /*ffd0*/  LDL R9, [R1] ;  /* 0x0000000001097983 */ /* 0x000ea20000100800 */
[----:B------:R-:W-:Y:S02]  /*ffe0*/  ULDC.64 UR4, c[0x0][0x300] ;  /* 0x0000c00000047ab9 */ /* 0x000fe40000000a00 */
[----:B------:R-:W-:Y:S01]  /*fff0*/  IMAD R6, R6, UR4, RZ ;  /* 0x0000000406067c24 */ /* 0x000fe2000f8e02ff */
[----:B------:R-:W1:Y:S01]  /*10000*/  S2R R8, SR_TID.X ;  /* 0x0000000000087919 */ /* 0x000e620000002100 */
[----:B0-----:R-:W-:-:S04]  /*10010*/  IMAD.WIDE.U32 R2, R0, UR4, RZ ;  /* 0x0000000400027c25 */ /* 0x001fc8000f8e00ff */
[----:B------:R-:W-:Y:S01]  /*10020*/  IMAD R6, R0, UR5, R6 ;  /* 0x0000000500067c24 */ /* 0x000fe2000f8e0206 */
[----:B------:R-:W-:Y:S02]  /*10030*/  ULDC.64 UR4, c[0x0][0x310] ;  /* 0x0000c40000047ab9 */ /* 0x000fe40000000a00 */
[----:B------:R-:W-:Y:S02]  /*10040*/  IMAD R7, R7, UR4, RZ ;  /* 0x0000000407077c24 */ /* 0x000fe4000f8e02ff */
[----:B------:R-:W-:Y:S02]  /*10050*/  IMAD.IADD R3, R3, 0x1, R6 ;  /* 0x0000000103037824 */ /* 0x000fe400078e0206 */
[C---:B------:R-:W-:Y:S02]  /*10060*/  IMAD R7, R4.reuse, UR5, R7 ;  /* 0x0000000504077c24 */ /* 0x040fe4000f8e0207 */
[----:B------:R-:W-:Y:S01]  /*10070*/  IMAD.WIDE.U32 R2, R4, UR4, R2 ;  /* 0x0000000404027c25 */ /* 0x000fe2000f8e0002 */
[----:B------:R-:W-:-:S03]  /*10080*/  ULDC.64 UR4, c[0x0][0x308] ;  /* 0x0000c20000047ab9 */ /* 0x000fc60000000a00 */
[----:B------:R-:W-:Y:S02]  /*10090*/  IMAD.IADD R3, R3, 0x1, R7 ;  /* 0x0000000103037824 */ /* 0x000fe400078e0207 */
[----:B------:R-:W-:Y:S02]  /*100a0*/  IMAD R0, R30, UR4, RZ ;  /* 0x000000041e007c24 */ /* 0x000fe4000f8e02ff */
[----:B------:R-:W-:-:S04]  /*100b0*/  IMAD.WIDE.U32 R2, R18, UR4, R2 ;  /* 0x0000000412027c25 */ /* 0x000fc8000f8e0002 */
[----:B------:R-:W-:Y:S01]  /*100c0*/  IMAD R0, R18, UR5, R0 ;  /* 0x0000000512007c24 */ /* 0x000fe2000f8e0200 */
[----:B------:R-:W-:Y:S01]  /*100d0*/  ULDC.64 UR4, c[0x0][0x2e8] ;  /* 0x0000ba0000047ab9 */ /* 0x000fe20000000a00 */
[----:B------:R-:W-:Y:S02]  /*100e0*/  IMAD R7, R27, 0x5000, R32 ;  /* 0x000050001b077824 */ /* 0x000fe400078e0220 */
[----:B------:R-:W-:Y:S01]  /*100f0*/  IMAD.IADD R6, R3, 0x1, R0 ;  /* 0x0000000103067824 */ /* 0x000fe200078e0200 */
[----:B------:R-:W-:Y:S01]  /*10100*/  LEA R0, P0, R2, UR4, 0x1 ;  /* 0x0000000402007c11 */ /* 0x000fe2000f8008ff */
[----:B------:R-:W-:Y:S01]  /*10110*/  UMOV UR4, 0xffffffff ;  /* 0xffffffff00047882 */ /* 0x000fe20000000000 */
[----:B-1----:R-:W-:Y:S02]  /*10120*/  LOP3.LUT R8, R8, 0x7f, RZ, 0xc0, !PT ;  /* 0x0000007f08087812 */ /* 0x002fe400078ec0ff */
[----:B------:R-:W-:Y:S02]  /*10130*/  LEA.HI.X R6, R2, UR5, R6, 0x1, P0 ;  /* 0x0000000502067c11 */ /* 0x000fe400080f0c06 */
[----:B------:R-:W-:Y:S01]  /*10140*/  SHF.R.U32.HI R8, RZ, 0x3, R8 ;  /* 0x00000003ff087819 */ /* 0x000fe20000011608 */
[----:B--2---:R-:W-:-:S04]  /*10150*/  IMAD R4, R26, -0x50, R9 ;  /* 0xffffffb01a047824 */ /* 0x004fc800078e0209 */
[----:B------:R-:W-:-:S05]  /*10160*/  IMAD.IADD R4, R4, 0x1, -R8 ;  /* 0x0000000104047824 */ /* 0x000fca00078e0a08 */
[----:B------:R-:W-:Y:S01]  /*10170*/  ISETP.GE.AND P0, PT, R4, 0x1, PT ;  /* 0x000000010400780c */ /* 0x000fe20003f06270 */
[----:B------:R-:W-:-:S12]  /*10180*/  BRA.DIV UR4, `(.L_x_254) ;  /* 0x0000003e040c7947 */ /* 0x000fd8000b800000 */
[----:B------:R-:W0:Y:S01]  /*10190*/  SHFL.IDX PT, R3, R0, RZ, 0x181f ;  /* 0x00181fff00037589 */ /* 0x000e2200000e0000 */
[----:B------:R-:W-:Y:S01]  /*101a0*/  LOP3.LUT P5, RZ, R23, 0x10, RZ, 0xc0, !PT ;  /* 0x0000001017ff7812 */ /* 0x000fe200078ac0ff */
[----:B------:R-:W-:Y:S01]  /*101b0*/  @P0 IMAD R9, R7, 0x2, R22 ;  /* 0x0000000207090824 */ /* 0x000fe200078e0216 */
[C---:B------:R-:W-:Y:S01]  /*101c0*/  LOP3.LUT P4, RZ, R23.reuse, 0x8, RZ, 0xc0, !PT ;  /* 0x0000000817ff7812 */ /* 0x040fe2000788c0ff */
[----:B------:R-:W1:Y:S01]  /*101d0*/  SHFL.IDX PT, R2, R6, RZ, 0x181f ;  /* 0x00181fff06027589 */ /* 0x000e6200000e0000 */
[C---:B------:R-:W-:Y:S02]  /*101e0*/  LOP3.LUT P3, RZ, R23.reuse, 0x4, RZ, 0xc0, !PT ;  /* 0x0000000417ff7812 */ /* 0x040fe4000786c0ff */
[----:B------:R-:W-:Y:S01]  /*101f0*/  LOP3.LUT P2, RZ, R23, 0x2, RZ, 0xc0, !PT ;  /* 0x0000000217ff7812 */ /* 0x000fe2000784c0ff */
[----:B------:R-:W-:Y:S01]  /*10200*/  SHFL.IDX PT, R8, R6, 0x1, 0x181f ;  /* 0x00381f0006087f89 */ /* 0x000fe200000e0000 */
[----:B0-----:R-:W-:-:S04]  /*10210*/  @P0 LEA R3, P1, R33, R3, 0x1 ;  /* 0x0000000321030211 */ /* 0x001fc800078208ff */
[----:B-1----:R-:W-:-:S04]  /*10220*/  @P0 IADD3.X R2, RZ, R2, RZ, P1, !PT ;  /* 0x00000002ff020210 */ /* 0x002fc80000ffe4ff */
[----:B------:R-:W-:-:S04]  /*10230*/  @P0 LOP3.LUT R3, R3, R2, RZ, 0x3c, !PT ;  /* 0x0000000203030212 */ /* 0x000fc800078e3cff */
[----:B------:R-:W-:-:S04]  /*10240*/  @P0 LOP3.LUT R2, R3, R2, RZ, 0x3c, !PT ;  /* 0x0000000203020212 */ /* 0x000fc800078e3cff */
[----:B------:R-:W-:-:S05]  /*10250*/  @P0 LOP3.LUT R3, R3, R2, RZ, 0x3c, !PT ;  /* 0x0000000203030212 */ /* 0x000fca00078e3cff */
[----:B------:R-:W-:Y:S04]  /*10260*/  @P0 LDGSTS.E.BYPASS.LTC128B.128 [R9+0x24400], desc[UR36][R2.64], !P5 ;  /* 0x2440000002090fae */ /* 0x000fe8000e901d64 */
[----:B------:R-:W-:Y:S04]  /*10270*/  @P0 LDGSTS.E.BYPASS.LTC128B.128 [R9+0x26c00], desc[UR36][R2.64+0x80], !P4 ;  /* 0x26c0008002090fae */ /* 0x000fe8000e101d64 */
[----:B------:R-:W-:Y:S04]  /*10280*/  @P0 LDGSTS.E.BYPASS.LTC128B.128 [R9+0x29400], desc[UR36][R2.64+0x100], !P3 ;  /* 0x2940010002090fae */ /* 0x000fe8000d901d64 */
[----:B------:R0:W-:Y:S01]  /*10290*/  @P0 LDGSTS.E.BYPASS.LTC128B.128 [R9+0x2bc00], desc[UR36][R2.64+0x180], !P2 ;  /* 0x2bc0018002090fae */ /* 0x0001e2000d101d64 */
[----:B------:R-:W-:-:S03]  /*102a0*/  ISETP.GE.AND P0, PT, R4, 0x11, PT ;  /* 0x000000110400780c */ /* 0x000fc60003f06270 */
[----:B0-----:R-:W0:Y:S10]  /*102b0*/  SHFL.IDX PT, R2, R0, 0x1, 0x181f ;  /* 0x00381f0000027f89 */ /* 0x001e3400000e0000 */
[----:B------:R-:W-:Y:S01]  /*102c0*/  @P0 IMAD R21, R7, 0x2, R22 ;  /* 0x0000000207150824 */ /* 0x000fe200078e0216 */
[----:B0-----:R-:W-:-:S05]  /*102d0*/  @P0 LEA R2, P1, R33, R2, 0x1 ;  /* 0x0000000221020211 */ /* 0x001fca00078208ff */
[----:B------:R-:W-:Y:S02]  /*102e0*/  @P0 IMAD.X R3, RZ, RZ, R8, P1 ;  /* 0x000000ffff030224 */ /* 0x000fe400008e0608 */
[----:B------:R-:W-:Y:S04]  /*102f0*/  SHFL.IDX PT, R8, R6, 0x2, 0x181f ;  /* 0x00581f0006087f89 */ /* 0x000fe800000e0000 */
        /* <DEDUP_REMOVED lines=17> */
[----:B------:R-:W1:Y:S01]  /*10410*/  SHFL.IDX PT, R0, R0, 0x4, 0x181f ;  /* 0x00981f0000007f89 */ /* 0x000e6200000e0000 */
[----:B0-----:R-:W-:-:S04]  /*10420*/  @P0 LEA R2, P1, R33, R2, 0x1 ;  /* 0x0000000221020211 */ /* 0x001fc800078208ff */
[----:B------:R-:W-:Y:S02]  /*10430*/  @P0 IADD3.X R3, RZ, R8, RZ, P1, !PT ;  /* 0x00000008ff030210 */ /* 0x000fe40000ffe4ff */
[----:B------:R0:W2:Y:S04]  /*10440*/  SHFL.IDX PT, R8, R6, 0x4, 0x181f ;  /* 0x00981f0006087f89 */ /* 0x0000a800000e0000 */
[----:B------:R0:W-:Y:S04]  /*10450*/  @P0 LDGSTS.E.BYPASS.LTC128B.128 [R21+0x25c00], desc[UR36][R2.64], !P5 ;  /* 0x25c0000002150fae */ /* 0x0001e8000e901d64 */
[----:B------:R0:W-:Y:S04]  /*10460*/  @P0 LDGSTS.E.BYPASS.LTC128B.128 [R21+0x28400], desc[UR36][R2.64+0x80], !P4 ;  /* 0x2840008002150fae */ /* 0x0001e8000e101d64 */
[----:B------:R0:W-:Y:S04]  /*10470*/  @P0 LDGSTS.E.BYPASS.LTC128B.128 [R21+0x2ac00], desc[UR36][R2.64+0x100], !P3 ;  /* 0x2ac0010002150fae */ /* 0x0001e8000d901d64 */
[----:B-1----:R0:W-:Y:S02]  /*10480*/  @P0 LDGSTS.E.BYPASS.LTC128B.128 [R21+0x2d400], desc[UR36][R2.64+0x180], !P2 ;  /* 0x2d40018002150fae */ /* 0x0021e4000d101d64 */
.L_x_333:
[----:B------:R-:W-:Y:S01]  /*10490*/  ISETP.GE.AND P0, PT, R4, 0x41, PT ;  /* 0x000000410400780c */ /* 0x000fe20003f06270 */
[----:B------:R-:W-:-:S12]  /*104a0*/  BSSY B0, `(.L_x_255) ;  /* 0x0000010000007945 */ /* 0x000fd80003800000 */
[----:B------:R-:W-:Y:S05]  /*104b0*/  @!P0 BRA `(.L_x_256) ;  /* 0x0000000000388947 */ /* 0x000fea0003800000 */
[----:B------:R-:W-:Y:S01]  /*104c0*/  LOP3.LUT P4, RZ, R23, 0x10, RZ, 0xc0, !PT ;  /* 0x0000001017ff7812 */ /* 0x000fe2000788c0ff */
[----:B------:R-:W-:Y:S01]  /*104d0*/  IMAD R7, R7, 0x2, R22 ;  /* 0x0000000207077824 */ /* 0x000fe200078e0216 */
[C---:B------:R-:W-:Y:S02]  /*104e0*/  LOP3.LUT P3, RZ, R23.reuse, 0x8, RZ, 0xc0, !PT ;  /* 0x0000000817ff7812 */ /* 0x040fe4000786c0ff */
[C---:B------:R-:W-:Y:S02]  /*104f0*/  LOP3.LUT P2, RZ, R23.reuse, 0x4, RZ, 0xc0, !PT ;  /* 0x0000000417ff7812 */ /* 0x040fe4000784c0ff */
[----:B------:R-:W-:Y:S02]  /*10500*/  LOP3.LUT P1, RZ, R23, 0x2, RZ, 0xc0, !PT ;  /* 0x0000000217ff7812 */ /* 0x000fe4000782c0ff */
[----:B0-----:R-:W-:-:S05]  /*10510*/  LEA R2, P0, R33, R0, 0x1 ;  /* 0x0000000021027211 */ /* 0x001fca00078008ff */
        /* <DEDUP_REMOVED lines=8> */
.L_x_256:
[----:B------:R-:W-:Y:S05]  /*105a0*/  BSYNC B0 ;  /* 0x0000000000007941 */ /* 0x000fea0003800000 */
.L_x_255:
[----:B------:R-:W-:Y:S01]  /*105b0*/  NOP ;  /* 0x0000000000007918 */ /* 0x000fe20000000000 */
[----:B------:R-:W-:-:S13]  /*105c0*/  PLOP3.LUT P0, PT, PT, PT, PT, 0x80, 0x0 ;  /* 0x000000000000781c */ /* 0x000fda0003f0f070 */
.L_x_257:
        /* <DEDUP_REMOVED lines=10> */
.L_x_258:
[----:B------:R3:W5:Y:S01]  /*10670*/  LDL.LU R0, [R1+0xc] ;  /* 0x00000c0001007983 */ /* 0x0007620000300800 */
[----:B------:R-:W-:Y:S01]  /*10680*/  LOP3.LUT P0, RZ, R23, 0x80, RZ, 0xc0, !PT ;  /* 0x0000008017ff7812 */ /* 0x000fe2000780c0ff */
[----:B------:R3:W-:-:S12]  /*10690*/  SYNCS.ARRIVE.TRANS64.A1T0 RZ, [R5+URZ+0x38830], RZ ;  /* 0x038830ff05ff79a7 */ /* 0x0007d8000810003f */
[----:B------:R-:W-:Y:S05]  /*106a0*/  WARPSYNC.ALL ;  /* 0x0000000000007948 */ /* 0x000fea0003800000 */
[----:B------:R-:W-:Y:S01]  /*106b0*/  ULDC.64 UR4, c[0x0][0x298] ;  /* 0x0000a60000047ab9 */ /* 0x000fe20000000a00 */
[----:B01----:R-:W-:Y:S01]  /*106c0*/  VIADD R2, R22, 0x14400 ;  /* 0x0001440016027836 */ /* 0x003fe20000000000 */
[----:B------:R-:W-:Y:S01]  /*106d0*/  SEL R29, R29, RZ, !P0 ;  /* 0x000000ff1d1d7207 */ /* 0x000fe20004000000 */
[----:B------:R-:W-:Y:S01]  /*106e0*/  IMAD.WIDE.U32 R6, R35, UR4, RZ ;  /* 0x0000000423067c25 */ /* 0x000fe2000f8e00ff */
[----:B------:R-:W-:Y:S01]  /*106f0*/  BSSY B6, `(.L_x_259) ;  /* 0x000001b000067945 */ /* 0x000fe20003800000 */
[----:B------:R-:W-:Y:S01]  /*10700*/  BAR.SYNC.DEFER_BLOCKING 0x8, 0x180 ;  /* 0x0206000000007b1d */ /* 0x000fe20000010000 */
[----:B-----5:R-:W-:-:S02]  /*10710*/  SEL R0, R0, RZ, !P0 ;  /* 0x000000ff00007207 */ /* 0x020fc40004000000 */
[----:B------:R-:W-:-:S03]  /*10720*/  LOP3.LUT P0, RZ, R2, 0x3ff, RZ, 0xc0, !PT ;  /* 0x000003ff02ff7812 */ /* 0x000fc6000780c0ff */
[----:B------:R0:W-:Y:S04]  /*10730*/  STL [R1+0xc], R0 ;  /* 0x00000c0001007387 */ /* 0x0001e80000100800 */
[----:B------:R1:W-:Y:S01]  /*10740*/  STL.64 [R1+0x10], R6 ;  /* 0x0000100601007387 */ /* 0x0003e20000100a00 */
[----:B0-----:R-:W-:-:S05]  /*10750*/  SHF.R.S32.HI R0, RZ, 0x1f, R35 ;  /* 0x0000001fff007819 */ /* 0x001fca0000011423 */
[----:B------:R-:W-:-:S04]  /*10760*/  IMAD R0, R0, UR4, RZ ;  /* 0x0000000400007c24 */ /* 0x000fc8000f8e02ff */
[----:B------:R-:W-:-:S04]  /*10770*/  IMAD R0, R35, UR5, R0 ;  /* 0x0000000523007c24 */ /* 0x000fc8000f8e0200 */
[----:B------:R-:W-:Y:S01]  /*10780*/  IMAD.IADD R35, R7, 0x1, R0 ;  /* 0x0000000107237824 */ /* 0x000fe200078e0200 */
[----:B-1----:R-:W-:Y:S06]  /*10790*/  @!P0 BRA `(.L_x_260) ;  /* 0x0000000000408947 */ /* 0x002fec0003800000 */
[----:B------:R-:W-:Y:S01]  /*107a0*/  MOV R2, 0x0 ;  /* 0x0000000000027802 */ /* 0x000fe20000000f00 */
[----:B------:R-:W-:Y:S01]  /*107b0*/  ULDC.64 UR6, c[0x4][0xa8] ;  /* 0x01002a0000067ab9 */ /* 0x000fe20000000a00 */
[----:B------:R-:W-:Y:S01]  /*107c0*/  ULDC.64 UR8, c[0x4][0xb0] ;  /* 0x01002c0000087ab9 */ /* 0x000fe20000000a00 */
[----:B------:R-:W-:Y:S01]  /*107d0*/  ULDC.64 UR4, c[0x4][0x20] ;  /* 0x0100080000047ab9 */ /* 0x000fe20000000a00 */
[----:B------:R-:W-:Y:S01]  /*107e0*/  MOV R4, UR6 ;  /* 0x0000000600047c02 */ /* 0x000fe20008000f00 */
[----:B---3--:R-:W-:Y:S01]  /*107f0*/  IMAD.U32 R5, RZ, RZ, UR7 ;  /* 0x00000007ff057e24 */ /* 0x008fe2000f8e00ff */
[----:B------:R-:W0:Y:S01]  /*10800*/  LDC.64 R2, c[0x4][R2] ;  /* 0x0100000002027b82 */ /* 0x000e220000000a00 */
[----:B------:R-:W-:Y:S01]  /*10810*/  IMAD.U32 R6, RZ, RZ, UR8 ;  /* 0x00000008ff067e24 */ /* 0x000fe2000f8e00ff */
[----:B--2---:R-:W-:Y:S01]  /*10820*/  MOV R8, 0x70 ;  /* 0x0000007000087802 */ /* 0x004fe20000000f00 */
[----:B------:R-:W-:Y:S02]  /*10830*/  IMAD.U32 R7, RZ, RZ, UR9 ;  /* 0x00000009ff077e24 */ /* 0x000fe4000f8e00ff */
[----:B------:R-:W-:-:S02]  /*10840*/  IMAD.U32 R10, RZ, RZ, UR4 ;  /* 0x00000004ff0a7e24 */ /* 0x000fc4000f8e00ff */
[----:B------:R-:W-:Y:S02]  /*10850*/  IMAD.U32 R11, RZ, RZ, UR5 ;  /* 0x00000005ff0b7e24 */ /* 0x000fe4000f8e00ff */
[----:B------:R-:W-:Y:S02]  /*10860*/  IMAD.MOV.U32 R12, RZ, RZ, 0x1 ;  /* 0x00000001ff0c7424 */ /* 0x000fe400078e00ff */
[----:B------:R-:W-:-:S07]  /*10870*/  IMAD.MOV.U32 R13, RZ, RZ, RZ ;  /* 0x000000ffff0d7224 */ /* 0x000fce00078e00ff */
[----:B------:R-:W-:-:S07]  /*10880*/  LEPC R20, `(.L_x_260) ;  /* 0x000000001014794e */ /* 0x000fce0000000000 */
[----:B0-----:R-:W-:Y:S05]  /*10890*/  CALL.ABS.NOINC R2 ;  /* 0x0000000002007343 */ /* 0x001fea0003c00000 */
.L_x_260:
[----:B------:R-:W-:Y:S05]  /*108a0*/  BSYNC B6 ;  /* 0x0000000000067941 */ /* 0x000fea0003800000 */
.L_x_259:
[----:B------:R-:W4:Y:S01]  /*108b0*/  LDL.LU R20, [R1+0xc] ;  /* 0x00000c0001147983 */ /* 0x000f220000300800 */
[----:B------:R-:W0:Y:S01]  /*108c0*/  LDC R6, c[0x0][0x448] ;  /* 0x00011200ff067b82 */ /* 0x000e220000000800 */
[----:B------:R-:W-:Y:S02]  /*108d0*/  ULDC.64 UR4, c[0x0][0x2d8] ;  /* 0x0000b60000047ab9 */ /* 0x000fe40000000a00 */
[----:B------:R-:W2:Y:S01]  /*108e0*/  LDL.LU.64 R2, [R1+0x10] ;  /* 0x0000100001027983 */ /* 0x000ea20000300a00 */
[----:B------:R-:W-:-:S03]  /*108f0*/  IMAD R0, R30, UR4, RZ ;  /* 0x000000041e007c24 */ /* 0x000fc6000f8e02ff */
[----:B------:R1:W5:Y:S01]  /*10900*/  LDL R10, [R1+0x18] ;  /* 0x00001800010a7983 */ /* 0x0003620000100800 */
[----:B---3--:R-:W-:Y:S01]  /*10910*/  IMAD R5, R18, UR5, R0 ;  /* 0x0000000512057c24 */ /* 0x008fe2000f8e0200 */
[----:B0-----:R-:W-:-:S13]  /*10920*/  ISETP.NE.AND P0, PT, R6, 0x1, PT ;  /* 0x000000010600780c */ /* 0x001fda0003f05270 */
[----:B------:R-:W0:Y:S01]  /*10930*/  @P0 LDC R4, c[0x0][0x450] ;  /* 0x00011400ff040b82 */ /* 0x000e220000000800 */
[----:B------:R-:W-:Y:S01]  /*10940*/  LOP3.LUT R9, R33, 0x40, RZ, 0xfc, !PT ;  /* 0x0000004021097812 */ /* 0x000fe200078efcff */
[----:B----4-:R-:W-:Y:S02]  /*10950*/  IMAD.MOV.U32 R21, RZ, RZ, R20 ;  /* 0x000000ffff157224 */ /* 0x010fe400078e0014 */
[----:B------:R-:W3:Y:S01]  /*10960*/  S2R R20, SR_TID.X ;  /* 0x0000000000147919 */ /* 0x000ee20000002100 */
[----:B--2---:R-:W-:Y:S02]  /*10970*/  IMAD.MOV.U32 R3, RZ, RZ, R35 ;  /* 0x000000ffff037224 */ /* 0x004fe400078e0023 */
[----:B------:R-:W-:Y:S01]  /*10980*/  IMAD.WIDE.U32 R2, R18, UR4, R2 ;  /* 0x0000000412027c25 */ /* 0x000fe2000f8e0002 */
[----:B------:R-:W-:-:S03]  /*10990*/  ULDC.64 UR4, c[0x0][0x2e0] ;  /* 0x0000b80000047ab9 */ /* 0x000fc60000000a00 */
[----:B------:R-:W-:Y:S02]  /*109a0*/  IMAD.IADD R3, R3, 0x1, R5 ;  /* 0x0000000103037824 */ /* 0x000fe400078e0205 */
[----:B------:R-:W2:Y:S01]  /*109b0*/  @P0 LDC R5, c[0x0][0x44c] ;  /* 0x00011300ff050b82 */ /* 0x000ea20000000800 */
[----:B------:R-:W-:Y:S02]  /*109c0*/  IMAD R0, R21, UR4, RZ ;  /* 0x0000000415007c24 */ /* 0x000fe4000f8e02ff */
[----:B------:R-:W-:-:S04]  /*109d0*/  IMAD.WIDE.U32 R2, R29, UR4, R2 ;  /* 0x000000041d027c25 */ /* 0x000fc8000f8e0002 */
[----:B------:R-:W-:Y:S01]  /*109e0*/  IMAD R0, R29, UR5, R0 ;  /* 0x000000051d007c24 */ /* 0x000fe2000f8e0200 */
[----:B------:R-:W-:-:S04]  /*109f0*/  ULDC.64 UR4, c[0x0][0x2d0] ;  /* 0x0000b40000047ab9 */ /* 0x000fc80000000a00 */
[----:B------:R-:W-:Y:S01]  /*10a00*/  IADD3 R3, R3, R0, RZ ;  /* 0x0000000003037210 */ /* 0x000fe20007ffe0ff */
[----:B------:R-:W-:Y:S01]  /*10a10*/  IMAD.SHL.U32 R0, R17, 0x80, RZ ;  /* 0x0000008011007824 */ /* 0x000fe200078e00ff */
[C---:B---3--:R-:W-:Y:S01]  /*10a20*/  LOP3.LUT R21, R20.reuse, 0x7f, RZ, 0xc0, !PT ;  /* 0x0000007f14157812 */ /* 0x048fe200078ec0ff */
[----:B------:R-:W-:-:S03]  /*10a30*/  IMAD.SHL.U32 R20, R20, 0x10, RZ ;  /* 0x0000001014147824 */ /* 0x000fc600078e00ff */
[----:B------:R-:W-:-:S04]  /*10a40*/  SHF.R.U32.HI R21, RZ, 0x3, R21 ;  /* 0x00000003ff157819 */ /* 0x000fc80000011615 */
[----:B------:R-:W-:-:S04]  /*10a50*/  LOP3.LUT R20, R21, 0x70, R20, 0xf8, !PT ;  /* 0x0000007015147812 */ /* 0x000fc800078ef814 */
[----:B------:R-:W-:-:S05]  /*10a60*/  LOP3.LUT R7, R20, R0, RZ, 0xfc, !PT ;  /* 0x0000000014077212 */ /* 0x000fca00078efcff */
[----:B--2---:R-:W-:-:S04]  /*10a70*/  @P0 IMAD.HI.U32 R8, R7, R5, RZ ;  /* 0x0000000507080227 */ /* 0x004fc800078e00ff */
[----:B------:R-:W-:Y:S01]  /*10a80*/  IMAD.MOV.U32 R5, RZ, RZ, R7 ;  /* 0x000000ffff057224 */ /* 0x000fe200078e0007 */
[----:B0-----:R-:W-:Y:S01]  /*10a90*/  @P0 SHF.R.U32.HI R5, RZ, R4, R8 ;  /* 0x00000004ff050219 */ /* 0x001fe20000011608 */
[----:B------:R-:W0:Y:S04]  /*10aa0*/  S2R R20, SR_TID.X ;  /* 0x0000000000147919 */ /* 0x000e280000002100 */
[----:B------:R-:W-:-:S04]  /*10ab0*/  IMAD.MOV R4, RZ, RZ, -R5 ;  /* 0x000000ffff047224 */ /* 0x000fc800078e0a05 */
[----:B------:R-:W-:Y:S01]  /*10ac0*/  IMAD R4, R6, R4, R7 ;  /* 0x0000000406047224 */ /* 0x000fe200078e0207 */
[----:B------:R-:W-:Y:S01]  /*10ad0*/  SHF.R.S32.HI R7, RZ, 0x1f, R5 ;  /* 0x0000001fff077819 */ /* 0x000fe20000011405 */
[----:B------:R-:W-:-:S04]  /*10ae0*/  IMAD.WIDE.U32 R2, R5, UR4, R2 ;  /* 0x0000000405027c25 */ /* 0x000fc8000f8e0002 */
[----:B------:R-:W-:-:S04]  /*10af0*/  IMAD R7, R7, UR4, RZ ;  /* 0x0000000407077c24 */ /* 0x000fc8000f8e02ff */
[----:B------:R-:W-:Y:S01]  /*10b00*/  IMAD R7, R5, UR5, R7 ;  /* 0x0000000505077c24 */ /* 0x000fe2000f8e0207 */
[----:B------:R-:W-:Y:S01]  /*10b10*/  SHF.R.S32.HI R5, RZ, 0x1f, R4 ;  /* 0x0000001fff057819 */ /* 0x000fe20000011404 */
[----:B------:R-:W-:Y:S02]  /*10b20*/  ULDC.64 UR4, c[0x0][0x2c8] ;  /* 0x0000b20000047ab9 */ /* 0x000fe40000000a00 */
[----:B------:R-:W-:Y:S02]  /*10b30*/  IMAD.IADD R3, R3, 0x1, R7 ;  /* 0x0000000103037824 */ /* 0x000fe400078e0207 */
[----:B------:R-:W-:Y:S02]  /*10b40*/  IMAD R5, R5, UR4, RZ ;  /* 0x0000000405057c24 */ /* 0x000fe4000f8e02ff */
[----:B------:R-:W-:-:S04]  /*10b50*/  IMAD.WIDE.U32 R2, R4, UR4, R2 ;  /* 0x0000000404027c25 */ /* 0x000fc8000f8e0002 */
[----:B------:R-:W-:Y:S01]  /*10b60*/  IMAD R5, R4, UR5, R5 ;  /* 0x0000000504057c24 */ /* 0x000fe2000f8e0205 */
[----:B------:R-:W-:-:S04]  /*10b70*/  ULDC.64 UR4, c[0x0][0x280] ;  /* 0x0000a00000047ab9 */ /* 0x000fc80000000a00 */
[----:B------:R-:W-:Y:S02]  /*10b80*/  IADD3 R3, R3, R5, RZ ;  /* 0x0000000503037210 */ /* 0x000fe40007ffe0ff */
[----:B------:R-:W-:Y:S01]  /*10b90*/  LEA R5, P0, R2, UR4, 0x1 ;  /* 0x0000000402057c11 */ /* 0x000fe2000f8008ff */
[----:B------:R-:W-:Y:S01]  /*10ba0*/  ULDC UR4, c[0x0][0x2b8] ;  /* 0x0000ae0000047ab9 */ /* 0x000fe20000000800 */
[----:B0-----:R-:W-:Y:S02]  /*10bb0*/  LOP3.LUT R20, R20, 0x7f, RZ, 0xc0, !PT ;  /* 0x0000007f14147812 */ /* 0x001fe400078ec0ff */
[----:B------:R-:W-:Y:S01]  /*10bc0*/  LEA.HI.X R4, R2, UR5, R3, 0x1, P0 ;  /* 0x0000000502047c11 */ /* 0x000fe200080f0c03 */
[----:B------:R-:W-:Y:S01]  /*10bd0*/  UMOV UR5, 0xffffffff ;  /* 0xffffffff00057882 */ /* 0x000fe20000000000 */
[----:B------:R-:W-:Y:S02]  /*10be0*/  ISETP.GE.AND P4, PT, R33, UR4, PT ;  /* 0x0000000421007c0c */ /* 0x000fe4000bf86270 */
[----:B------:R-:W-:-:S02]  /*10bf0*/  ISETP.GE.AND P3, PT, R9, UR4, PT ;  /* 0x0000000409007c0c */ /* 0x000fc4000bf66270 */
[----:B------:R-:W-:Y:S02]  /*10c00*/  ISETP.GE.AND P2, PT, R37, UR4, PT ;  /* 0x0000000425007c0c */ /* 0x000fe4000bf46270 */
[----:B------:R-:W-:Y:S02]  /*10c10*/  ISETP.GE.AND P1, PT, R36, UR4, PT ;  /* 0x0000000424007c0c */ /* 0x000fe4000bf26270 */
[----:B------:R-:W-:Y:S01]  /*10c20*/  SHF.R.U32.HI R9, RZ, 0x3, R20 ;  /* 0x00000003ff097819 */ /* 0x000fe20000011614 */
[----:B-1----:R-:W-:Y:S10]  /*10c30*/  BRA.DIV UR5, `(.L_x_261) ;  /* 0x0000003a05247947 */ /* 0x002ff4000b800000 */
[----:B------:R-:W0:Y:S01]  /*10c40*/  SHFL.IDX PT, R14, R5, RZ, 0x181f ;  /* 0x00181fff050e7589 */ /* 0x000e2200000e0000 */
[----:B-----5:R-:W-:Y:S02]  /*10c50*/  IMAD R6, R10, R6, RZ ;  /* 0x000000060a067224 */ /* 0x020fe400078e02ff */
[----:B------:R-:W-:Y:S01]  /*10c60*/  IMAD.IADD R0, R9, 0x1, R0 ;  /* 0x0000000109007824 */ /* 0x000fe200078e0200 */
[----:B------:R-:W1:Y:S03]  /*10c70*/  SHFL.IDX PT, R2, R4, RZ, 0x181f ;  /* 0x00181fff04027589 */ /* 0x000e6600000e0000 */
[C---:B------:R-:W-:Y:S01]  /*10c80*/  VIADD R7, R0.reuse, 0x10 ;  /* 0x0000001000077836 */ /* 0x040fe20000000000 */
[----:B------:R-:W-:-:S13]  /*10c90*/  ISETP.GE.AND P0, PT, R0, R6, PT ;  /* 0x000000060000720c */ /* 0x000fda0003f06270 */
[----:B0-----:R-:W-:-:S05]  /*10ca0*/  @!P0 LEA R14, P5, R33, R14, 0x1 ;  /* 0x0000000e210e8211 */ /* 0x001fca00078a08ff */
[----:B-1----:R-:W-:Y:S02]  /*10cb0*/  @!P0 IMAD.X R3, RZ, RZ, R2, P5 ;  /* 0x000000ffff038224 */ /* 0x002fe400028e0602 */
[----:B------:R-:W-:Y:S02]  /*10cc0*/  @!P0 IMAD.MOV.U32 R2, RZ, RZ, R14 ;  /* 0x000000ffff028224 */ /* 0x000fe400078e000e */
[----:B------:R-:W0:Y:S04]  /*10cd0*/  SHFL.IDX PT, R14, R5, 0x1, 0x181f ;  /* 0x00381f00050e7f89 */ /* 0x000e2800000e0000 */
[----:B------:R-:W-:Y:S04]  /*10ce0*/  @!P0 LDGSTS.E.BYPASS.LTC128B.128 [R34+0x14400], desc[UR36][R2.64], !P4 ;  /* 0x1440000002228fae */ /* 0x000fe8000e101d64 */
[----:B------:R-:W-:Y:S04]  /*10cf0*/  @!P0 LDGSTS.E.BYPASS.LTC128B.128 [R34+0x18400], desc[UR36][R2.64+0x80], !P3 ;  /* 0x1840008002228fae */ /* 0x000fe8000d901d64 */
[----:B------:R-:W-:Y:S04]  /*10d00*/  @!P0 LDGSTS.E.BYPASS.LTC128B.128 [R34+0x1c400], desc[UR36][R2.64+0x100], !P2 ;  /* 0x1c40010002228fae */ /* 0x000fe8000d101d64 */
[----:B------:R1:W-:Y:S01]  /*10d10*/  @!P0 LDGSTS.E.BYPASS.LTC128B.128 [R34+0x20400], desc[UR36][R2.64+0x180], !P1 ;  /* 0x2040018002228fae */ /* 0x0003e2000c901d64 */
[----:B------:R-:W-:-:S03]  /*10d20*/  ISETP.GE.AND P0, PT, R7, R6, PT ;  /* 0x000000060700720c */ /* 0x000fc60003f06270 */
[----:B-1----:R-:W1:Y:S10]  /*10d30*/  SHFL.IDX PT, R2, R4, 0x1, 0x181f ;  /* 0x00381f0004027f89 */ /* 0x002e7400000e0000 */
[----:B0-----:R-:W-:-:S05]  /*10d40*/  @!P0 LEA R14, P5, R33, R14, 0x1 ;  /* 0x0000000e210e8211 */ /* 0x001fca00078a08ff */
[----:B-1----:R-:W-:Y:S01]  /*10d50*/  @!P0 IMAD.X R7, RZ, RZ, R2, P5 ;  /* 0x000000ffff078224 */ /* 0x002fe200028e0602 */
[----:B------:R-:W-:Y:S02]  /*10d60*/  @!P0 MOV R2, R14 ;  /* 0x0000000e00028202 */ /* 0x000fe40000000f00 */
[----:B------:R-:W0:Y:S01]  /*10d70*/  SHFL.IDX PT, R14, R5, 0x2, 0x181f ;  /* 0x00581f00050e7f89 */ /* 0x000e2200000e0000 */
[----:B------:R-:W-:Y:S02]  /*10d80*/  @!P0 IMAD.MOV.U32 R3, RZ, RZ, R7 ;  /* 0x000000ffff038224 */ /* 0x000fe400078e0007 */
[----:B------:R-:W-:-:S03]  /*10d90*/  VIADD R7, R0, 0x20 ;  /* 0x0000002000077836 */ /* 0x000fc60000000000 */
[----:B------:R-:W-:Y:S04]  /*10da0*/  @!P0 LDGSTS.E.BYPASS.LTC128B.128 [R34+0x14c00], desc[UR36][R2.64], !P4 ;  /* 0x14c0000002228fae */ /* 0x000fe8000e101d64 */
[----:B------:R-:W-:Y:S04]  /*10db0*/  @!P0 LDGSTS.E.BYPASS.LTC128B.128 [R34+0x18c00], desc[UR36][R2.64+0x80], !P3 ;  /* 0x18c0008002228fae */ /* 0x000fe8000d901d64 */
[----:B------:R-:W-:Y:S04]  /*10dc0*/  @!P0 LDGSTS.E.BYPASS.LTC128B.128 [R34+0x1cc00], desc[UR36][R2.64+0x100], !P2 ;  /* 0x1cc0010002228fae */ /* 0x000fe8000d101d64 */
[----:B------:R1:W-:Y:S01]  /*10dd0*/  @!P0 LDGSTS.E.BYPASS.LTC128B.128 [R34+0x20c00], desc[UR36][R2.64+0x180], !P1 ;  /* 0x20c0018002228fae */ /* 0x0003e2000c901d64 */
[----:B------:R-:W-:-:S03]  /*10de0*/  ISETP.GE.AND P0, PT, R7, R6, PT ;  /* 0x000000060700720c */ /* 0x000fc60003f06270 */
[----:B-1----:R-:W1:Y:S10]  /*10df0*/  SHFL.IDX PT, R2, R4, 0x2, 0x181f ;  /* 0x00581f0004027f89 */ /* 0x002e7400000e0000 */
[----:B0-----:R-:W-:-:S05]  /*10e00*/  @!P0 LEA R14, P5, R33, R14, 0x1 ;  /* 0x0000000e210e8211 */ /* 0x001fca00078a08ff */
[----:B-1----:R-:W-:Y:S02]  /*10e10*/  @!P0 IMAD.X R7, RZ, RZ, R2, P5 ;  /* 0x000000ffff078224 */ /* 0x002fe400028e0602 */
[----:B------:R-:W-:Y:S02]  /*10e20*/  @!P0 IMAD.MOV.U32 R2, RZ, RZ, R14 ;  /* 0x000000ffff028224 */ /* 0x000fe400078e000e */
[----:B------:R-:W-:Y:S01]  /*10e30*/  @!P0 IMAD.MOV.U32 R3, RZ, RZ, R7 ;  /* 0x000000ffff038224 */ /* 0x000fe200078e0007 */
[----:B------:R-:W0:Y:S01]  /*10e40*/  SHFL.IDX PT, R14, R5, 0x3, 0x181f ;  /* 0x00781f00050e7f89 */ /* 0x000e2200000e0000 */
[----:B------:R-:W-:-:S03]  /*10e50*/  IADD3 R7, R0, 0x30, RZ ;  /* 0x0000003000077810 */ /* 0x000fc60007ffe0ff */
        /* <DEDUP_REMOVED lines=46> */
[----:B------:R0:W1:Y:S04]  /*11140*/  SHFL.IDX PT, R14, R5, 0x7, 0x181f ;  /* 0x00f81f00050e7f89 */ /* 0x00006800000e0000 */
[----:B------:R0:W-:Y:S04]  /*11150*/  @!P0 LDGSTS.E.BYPASS.LTC128B.128 [R34+0x17400], desc[UR36][R2.64], !P4 ;  /* 0x1740000002228fae */ /* 0x0001e8000e101d64 */
[----:B------:R0:W-:Y:S04]  /*11160*/  @!P0 LDGSTS.E.BYPASS.LTC128B.128 [R34+0x1b400], desc[UR36][R2.64+0x80], !P3 ;  /* 0x1b40008002228fae */ /* 0x0001e8000d901d64 */
[----:B------:R0:W-:Y:S04]  /*11170*/  @!P0 LDGSTS.E.BYPASS.LTC128B.128 [R34+0x1f400], desc[UR36][R2.64+0x100], !P2 ;  /* 0x1f40010002228fae */ /* 0x0001e8000d101d64 */
[----:B------:R0:W-:Y:S04]  /*11180*/  @!P0 LDGSTS.E.BYPASS.LTC128B.128 [R34+0x23400], desc[UR36][R2.64+0x180], !P1 ;  /* 0x2340018002228fae */ /* 0x0001e8000c901d64 */
[----:B------:R0:W2:Y:S02]  /*11190*/  SHFL.IDX PT, R7, R4, 0x7, 0x181f ;  /* 0x00f81f0004077f89 */ /* 0x0000a400000e0000 */
.L_x_350:
[----:B0-----:R-:W-:Y:S01]  /*111a0*/  VIADD R3, R0, 0x70 ;  /* 0x0000007000037836 */ /* 0x001fe20000000000 */
[----:B------:R-:W-:Y:S04]  /*111b0*/  BSSY B0, `(.L_x_262) ;  /* 0x000000c000007945 */ /* 0x000fe80003800000 */
[----:B------:R-:W-:-:S13]  /*111c0*/  ISETP.GE.AND P0, PT, R3, R6, PT ;  /* 0x000000060300720c */ /* 0x000fda0003f06270 */
[----:B------:R-:W-:Y:S05]  /*111d0*/  @P0 BRA `(.L_x_263) ;  /* 0x0000000000240947 */ /* 0x000fea0003800000 */
[----:B-1----:R-:W-:-:S05]  /*111e0*/  LEA R2, P0, R33, R14, 0x1 ;  /* 0x0000000e21027211 */ /* 0x002fca00078008ff */
        /* <DEDUP_REMOVED lines=8> */
.L_x_263:
[----:B------:R-:W-:Y:S05]  /*11270*/  BSYNC B0 ;  /* 0x0000000000007941 */ /* 0x000fea0003800000 */
.L_x_262:
[----:B------:R-:W-:Y:S01]  /*11280*/  NOP ;  /* 0x0000000000007918 */ /* 0x000fe20000000000 */
[----:B------:R-:W-:-:S13]  /*11290*/  PLOP3.LUT P0, PT, PT, PT, PT, 0x80, 0x0 ;  /* 0x000000000000781c */ /* 0x000fda0003f0f070 */
.L_x_264:
[----:B------:R-:W-:Y:S02]  /*112a0*/  PLOP3.LUT P1, PT, P1, P0, PT, 0xa2, 0x0 ;  /* 0x000000000000781c */ /* 0x000fe40000f21472 */
[----:B------:R-:W-:-:S08]  /*112b0*/  @P0 R2UR P1, UR4, R22 ;  /* 0x00000000160402ca */ /* 0x000fd00000020000 */
[----:B------:R-:W-:-:S05]  /*112c0*/  @P0 PLOP3.LUT P0, PT, P1, PT, PT, 0x80, 0x0 ;  /* 0x000000000000081c */ /* 0x000fca0000f0f070 */
[----:B------:R-:W-:Y:S01]  /*112d0*/  @!P1 SYNCS.ARRIVE.TRANS64.RED.A0T1 RZ, [UR4+0x38800], RZ ;  /* 0x038800ffffff99a7 */ /* 0x000fe20008200404 */
[----:B------:R-:W-:Y:S07]  /*112e0*/  @!P1 ARRIVES.LDGSTSBAR.64.TRANSCNT [UR4+0x38800] ;  /* 0x03880000ff0099b0 */ /* 0x000fee0008000a84 */
[----:B------:R-:W-:Y:S05]  /*112f0*/  @P0 BRA.U.ANY `(.L_x_264) ;  /* 0xfffffffd00e80947 */ /* 0x000fea000393ffff */
[----:B0-----:R-:W3:Y:S02]  /*11300*/  LDL.LU R2, [R1+0x1c] ;  /* 0x00001c0001027983 */ /* 0x001ee40000300800 */
[----:B---3--:R-:W-:-:S04]  /*11310*/  IADD3 R2, R2, 0x1, RZ ;  /* 0x0000000102027810 */ /* 0x008fc80007ffe0ff */
[----:B------:R-:W-:Y:S01]  /*11320*/  LEA.HI R0, R2, R2, RZ, 0x1 ;  /* 0x0000000202007211 */ /* 0x000fe200078f08ff */
[----:B------:R0:W-:Y:S03]  /*11330*/  STL [R1+0x1c], R2 ;  /* 0x00001c0201007387 */ /* 0x0001e60000100800 */
[----:B------:R-:W-:-:S05]  /*11340*/  LOP3.LUT R0, R0, 0xfffffffe, RZ, 0xc0, !PT ;  /* 0xfffffffe00007812 */ /* 0x000fca00078ec0ff */
[----:B------:R-:W-:-:S05]  /*11350*/  IMAD.IADD R0, R2, 0x1, -R0 ;  /* 0x0000000102007824 */ /* 0x000fca00078e0a00 */
[----:B------:R-:W-:Y:S01]  /*11360*/  SHF.L.U32 R3, R0, 0x1f, RZ ;  /* 0x0000001f00037819 */ /* 0x000fe200000006ff */
[----:B------:R-:W-:Y:S01]  /*11370*/  NOP ;  /* 0x0000000000007918 */ /* 0x000fe20000000000 */
[----:B------:R0:W-:Y:S01]  /*11380*/  SYNCS.ARRIVE.TRANS64.A1T0 RZ, [R22+URZ+0x38800], RZ ;  /* 0x038800ff16ff79a7 */ /* 0x0001e2000810003f */
[----:B------:R-:W-:Y:S01]  /*11390*/  BSSY B0, `(.L_x_265) ;  /* 0x0000003000007945 */ /* 0x000fe20003800000 */
[----:B------:R-:W3:Y:S03]  /*113a0*/  SYNCS.PHASECHK.TRANS64.TRYWAIT P0, [R22+URZ+0x38820], R3 ;  /* 0x03882003160075a7 */ /* 0x000ee6000800017f */
[----:B0--3--:R-:W-:Y:S05]  /*113b0*/  @!P0 BRA `(.L_x_266) ;  /* 0x0000003800fc8947 */ /* 0x009fea0003800000 */
.L_x_351:
[----:B------:R-:W-:Y:S05]  /*113c0*/  BSYNC B0 ;  /* 0x0000000000007941 */ /* 0x000fea0003800000 */
.L_x_265:
[----:B------:R-:W3:Y:S01]  /*113d0*/  LDL R0, [R1] ;  /* 0x0000000001007983 */ /* 0x000ee20000100800 */
[----:B------:R-:W-:Y:S01]  /*113e0*/  BSSY B0, `(.L_x_267) ;  /* 0x0000116000007945 */ /* 0x000fe20003800000 */
[----:B---3--:R-:W-:-:S13]  /*113f0*/  ISETP.GE.AND P0, PT, R0, 0x51, PT ;  /* 0x000000510000780c */ /* 0x008fda0003f06270 */
[----:B------:R-:W-:Y:S05]  /*11400*/  @!P0 BRA `(.L_x_268) ;  /* 0x00000010004c8947 */ /* 0x000fea0003800000 */
[----:B------:R-:W3:Y:S01]  /*11410*/  LDL.LU R0, [R1+0x20] ;  /* 0x0000200001007983 */ /* 0x000ee20000300800 */
[C---:B------:R-:W-:Y:S01]  /*11420*/  LOP3.LUT R2, R33.reuse, 0x40, RZ, 0xfc, !PT ;  /* 0x0000004021027812 */ /* 0x040fe200078efcff */
[----:B------:R-:W-:Y:S01]  /*11430*/  ULDC UR4, c[0x0][0x2f4] ;  /* 0x0000bd0000047ab9 */ /* 0x000fe20000000800 */
[----:B------:R-:W-:Y:S01]  /*11440*/  IMAD.MOV.U32 R17, RZ, RZ, R28 ;  /* 0x000000ffff117224 */ /* 0x000fe200078e001c */
[----:B------:R-:W-:Y:S01]  /*11450*/  ISETP.GE.AND P4, PT, R33, UR4, PT ;  /* 0x0000000421007c0c */ /* 0x000fe2000bf86270 */
[----:B--2---:R-:W-:Y:S01]  /*11460*/  IMAD.MOV.U32 R7, RZ, RZ, R27 ;  /* 0x000000ffff077224 */ /* 0x004fe200078e001b */
[----:B------:R-:W-:Y:S01]  /*11470*/  ISETP.GE.AND P3, PT, R2, UR4, PT ;  /* 0x0000000402007c0c */ /* 0x000fe2000bf66270 */
[----:B------:R-:W-:Y:S01]  /*11480*/  IMAD.MOV.U32 R29, RZ, RZ, R26 ;  /* 0x000000ffff1d7224 */ /* 0x000fe200078e001a */
[----:B------:R-:W-:Y:S02]  /*11490*/  ISETP.GE.AND P2, PT, R37, UR4, PT ;  /* 0x0000000425007c0c */ /* 0x000fe4000bf46270 */
[----:B------:R-:W-:Y:S01]  /*114a0*/  ISETP.GE.AND P1, PT, R36, UR4, PT ;  /* 0x0000000424007c0c */ /* 0x000fe2000bf26270 */
[----:B---3--:R-:W-:-:S12]  /*114b0*/  VIADD R0, R0, 0xfffffffe ;  /* 0xfffffffe00007836 */ /* 0x008fd80000000000 */
.L_x_281:
[----:B------:R-:W2:Y:S04]  /*114c0*/  LDL R6, [R1+0x4] ;  /* 0x0000040001067983 */ /* 0x000ea80000100800 */
[----:B------:R-:W3:Y:S01]  /*114d0*/  LDL R8, [R1+0x8] ;  /* 0x0000080001087983 */ /* 0x000ee20000100800 */
[----:B------:R-:W4:Y:S01]  /*114e0*/  S2R R2, SR_TID.X ;  /* 0x0000000000027919 */ /* 0x000f220000002100 */
[----:B------:R-:W1:Y:S01]  /*114f0*/  S2R R4, SR_TID.X ;  /* 0x0000000000047919 */ /* 0x000e620000002100 */
[----:B----4-:R-:W-:-:S04]  /*11500*/  LOP3.LUT R2, R2, 0x7f, RZ, 0xc0, !PT ;  /* 0x0000007f02027812 */ /* 0x010fc800078ec0ff */
[----:B0-----:R-:W-:Y:S02]  /*11510*/  SHF.R.U32.HI R3, RZ, 0x3, R2 ;  /* 0x00000003ff037819 */ /* 0x001fe40000011602 */
[----:B------:R-:W0:Y:S01]  /*11520*/  LDC R2, c[0x0][0x430] ;  /* 0x00010c00ff027b82 */ /* 0x000e220000000800 */
[----:B-1----:R-:W-:-:S04]  /*11530*/  SHF.L.U32 R9, R4, 0x4, RZ ;  /* 0x0000000404097819 */ /* 0x002fc800000006ff */
[----:B------:R-:W-:-:S04]  /*11540*/  LOP3.LUT R9, R3, 0x70, R9, 0xf8, !PT ;  /* 0x0000007003097812 */ /* 0x000fc800078ef809 */
[----:B------:R-:W-:-:S13]  /*11550*/  ISETP.GT.U32.AND P6, PT, R9, 0x4f, PT ;  /* 0x0000004f0900780c */ /* 0x000fda0003fc4070 */
[----:B------:R-:W3:Y:S01]  /*11560*/  @!P6 LDC.64 R4, c[0x0][0x428] ;  /* 0x00010a00ff04eb82 */ /* 0x000ee20000000a00 */
[----:B0-----:R-:W-:-:S13]  /*11570*/  ISETP.NE.AND P0, PT, R2, 0x1, PT ;  /* 0x000000010200780c */ /* 0x001fda0003f05270 */
[----:B------:R-:W0:Y:S08]  /*11580*/  @P0 LDC R3, c[0x0][0x434] ;  /* 0x00010d00ff030b82 */ /* 0x000e300000000800 */
[----:B------:R-:W1:Y:S01]  /*11590*/  @P0 LDC R2, c[0x0][0x438] ;  /* 0x00010e00ff020b82 */ /* 0x000e620000000800 */
[----:B--2---:R-:W-:-:S04]  /*115a0*/  IMAD R6, R0, 0x50, R6 ;  /* 0x0000005000067824 */ /* 0x004fc800078e0206 */
[----:B------:R-:W-:-:S04]  /*115b0*/  IMAD.IADD R6, R9, 0x1, R6 ;  /* 0x0000000109067824 */ /* 0x000fc800078e0206 */
[----:B0-----:R-:W-:-:S04]  /*115c0*/  @P0 IMAD.HI.U32 R3, R6, R3, RZ ;  /* 0x0000000306030227 */ /* 0x001fc800078e00ff */
[----:B------:R-:W-:Y:S01]  /*115d0*/  IMAD.MOV.U32 R10, RZ, RZ, R6 ;  /* 0x000000ffff0a7224 */ /* 0x000fe200078e0006 */
[----:B-1----:R-:W-:Y:S01]  /*115e0*/  @P0 SHF.R.U32.HI R10, RZ, R2, R3 ;  /* 0x00000002ff0a0219 */ /* 0x002fe20000011603 */
[----:B---3--:R-:W-:Y:S02]  /*115f0*/  @!P6 IMAD R2, R8, R4, RZ ;  /* 0x000000040802e224 */ /* 0x008fe400078e02ff */
[----:B------:R-:W0:Y:S01]  /*11600*/  @!P6 LDC.64 R8, c[0x0][0x418] ;  /* 0x00010600ff08eb82 */ /* 0x000e220000000a00 */
[----:B------:R-:W-:Y:S01]  /*11610*/  @!P6 SHF.R.S32.HI R3, RZ, 0x1f, R10 ;  /* 0x0000001fff03e819 */ /* 0x000fe2000001140a */
[----:B------:R-:W-:Y:S02]  /*11620*/  @!P6 IMAD R5, R31, R5, R2 ;  /* 0x000000051f05e224 */ /* 0x000fe400078e0202 */
[----:B------:R-:W-:-:S04]  /*11630*/  @!P6 IMAD.MOV.U32 R2, RZ, RZ, R10 ;  /* 0x000000ffff02e224 */ /* 0x000fc800078e000a */
[----:B------:R-:W-:-:S04]  /*11640*/  @!P6 IMAD.WIDE.U32 R2, R31, R4, R2 ;  /* 0x000000041f02e225 */ /* 0x000fc800078e0002 */
[----:B------:R-:W-:Y:S01]  /*11650*/  @!P6 IMAD.IADD R5, R5, 0x1, R3 ;  /* 0x000000010505e824 */ /* 0x000fe200078e0203 */
[----:B------:R-:W-:Y:S02]  /*11660*/  MOV R4, RZ ;  /* 0x000000ff00047202 */ /* 0x000fe40000000f00 */
[----:B0-----:R-:W-:-:S04]  /*11670*/  @!P6 LEA R8, P0, R2, R8, 0x2 ;  /* 0x000000080208e211 */ /* 0x001fc800078010ff */
[----:B------:R-:W-:-:S05]  /*11680*/  @!P6 LEA.HI.X R9, R2, R9, R5, 0x2, P0 ;  /* 0x000000090209e211 */ /* 0x000fca00000f1405 */
[----:B------:R0:W5:Y:S01]  /*11690*/  @!P6 LDG.E R4, desc[UR36][R8.64] ;  /* 0x000000240804e981 */ /* 0x000162000c1e1900 */
[----:B------:R-:W-:Y:S01]  /*116a0*/  LOP3.LUT P5, RZ, R23, 0x20, RZ, 0xc0, !PT ;  /* 0x0000002017ff7812 */ /* 0x000fe200078ac0ff */
[----:B------:R-:W-:Y:S01]  /*116b0*/  VIADD R27, R7, 0x1 ;  /* 0x00000001071b7836 */ /* 0x000fe20000000000 */
[----:B------:R-:W-:Y:S05]  /*116c0*/  YIELD ;  /* 0x0000000000007946 */ /* 0x000fea0003800000 */
[----:B------:R-:W-:Y:S01]  /*116d0*/  ISETP.NE.AND P0, PT, R27, 0x2, PT ;  /* 0x000000021b00780c */ /* 0x000fe20003f05270 */
[----:B------:R-:W-:Y:S01]  /*116e0*/  IMAD.MOV R5, RZ, RZ, -R10 ;  /* 0x000000ffff057224 */ /* 0x000fe200078e0a0a */
[----:B------:R-:W-:-:S02]  /*116f0*/  ULDC UR4, c[0x0][0x430] ;  /* 0x00010c0000047ab9 */ /* 0x000fc40000000800 */
[----:B------:R-:W-:Y:S01]  /*11700*/  SEL R28, RZ, 0x1, P0 ;  /* 0x00000001ff1c7807 */ /* 0x000fe20000000000 */
[----:B------:R-:W-:Y:S01]  /*11710*/  IMAD R5, R5, UR4, R6 ;  /* 0x0000000405057c24 */ /* 0x000fe2000f8e0206 */
[----:B------:R-:W-:Y:S01]  /*11720*/  SEL R27, R27, RZ, P0 ;  /* 0x000000ff1b1b7207 */ /* 0x000fe20000000000 */
[----:B------:R-:W-:Y:S01]  /*11730*/  IMAD.MOV.U32 R26, RZ, RZ, R0 ;  /* 0x000000ffff1a7224 */ /* 0x000fe200078e0000 */
[----:B------:R-:W-:Y:S01]  /*11740*/  LOP3.LUT R28, R17, R28, RZ, 0x3c, !PT ;  /* 0x0000001c111c7212 */ /* 0x000fe200078e3cff */
[----:B0-----:R-:W-:Y:S06]  /*11750*/  @!P5 BRA `(.L_x_269) ;  /* 0x000000000004d947 */ /* 0x001fec0003800000 */
[----:B------:R-:W-:Y:S01]  /*11760*/  BPT.TRAP 0x1 ;  /* 0x000000040000795c */ /* 0x000fe20000300000 */
.L_x_269:
[----:B------:R-:W-:Y:S01]  /*11770*/  IMAD R6, R27, 0x8, R22 ;  /* 0x000000081b067824 */ /* 0x000fe200078e0216 */
[----:B------:R-:W-:Y:S01]  /*11780*/  SHF.L.U32 R3, R28, 0x1f, RZ ;  /* 0x0000001f1c037819 */ /* 0x000fe200000006ff */
[----:B------:R-:W-:Y:S03]  /*11790*/  BSSY B1, `(.L_x_270) ;  /* 0x0000003000017945 */ /* 0x000fe60003800000 */
[----:B------:R-:W0:Y:S02]  /*117a0*/  SYNCS.PHASECHK.TRANS64.TRYWAIT P0, [R6+URZ+0x38840], R3 ;  /* 0x03884003060075a7 */ /* 0x000e24000800017f */
[----:B0-----:R-:W-:Y:S05]  /*117b0*/  @!P0 BRA `(.L_x_271) ;  /* 0x0000003800108947 */ /* 0x001fea0003800000 */
.L_x_352:
[----:B------:R-:W-:Y:S05]  /*117c0*/  BSYNC B1 ;  /* 0x0000000000017941 */ /* 0x000fea0003800000 */
.L_x_270:
[----:B------:R-:W-:Y:S01]  /*117d0*/  SHF.R.S32.HI R20, RZ, 0x1f, R5 ;  /* 0x0000001fff147819 */ /* 0x000fe20000011405 */
[----:B------:R-:W-:Y:S01]  /*117e0*/  ULDC.64 UR4, c[0x0][0x300] ;  /* 0x0000c00000047ab9 */ /* 0x000fe20000000a00 */
[----:B-----5:R-:W-:Y:S01]  /*117f0*/  SHF.R.S32.HI R21, RZ, 0x1f, R4 ;  /* 0x0000001fff157819 */ /* 0x020fe20000011404 */
[----:B0-----:R-:W-:Y:S01]  /*11800*/  IMAD.WIDE.U32 R2, R5, UR4, RZ ;  /* 0x0000000405027c25 */ /* 0x001fe2000f8e00ff */
[----:B------:R-:W-:-:S03]  /*11810*/  LOP3.LUT P5, RZ, R23, 0x2, RZ, 0xc0, !PT ;  /* 0x0000000217ff7812 */ /* 0x000fc600078ac0ff */
[----:B------:R-:W-:Y:S02]  /*11820*/  IMAD R0, R20, UR4, RZ ;  /* 0x0000000414007c24 */ /* 0x000fe4000f8e02ff */
[----:B------:R-:W-:Y:S02]  /*11830*/  IMAD R9, R27, 0x5000, R32 ;  /* 0x000050001b097824 */ /* 0x000fe400078e0220 */
        /* <DEDUP_REMOVED lines=16> */
[----:B------:R-:W-:Y:S06]  /*11940*/  BRA.DIV UR4, `(.L_x_272) ;  /* 0x0000003604c07947 */ /* 0x000fec000b800000 */
[----:B------:R-:W0:Y:S01]  /*11950*/  SHFL.IDX PT, R2, R8, RZ, 0x181f ;  /* 0x00181fff08027589 */ /* 0x000e2200000e0000 */
[----:B------:R-:W-:Y:S01]  /*11960*/  LOP3.LUT R23, R23, 0xfffffbff, RZ, 0xc0, !PT ;  /* 0xfffffbff17177812 */ /* 0x000fe200078ec0ff */
[----:B------:R-:W-:Y:S02]  /*11970*/  IMAD.SHL.U32 R0, R33, 0x2, RZ ;  /* 0x0000000221007824 */ /* 0x000fe400078e00ff */
[----:B------:R-:W1:Y:S01]  /*11980*/  SHFL.IDX PT, R3, R10, RZ, 0x181f ;  /* 0x00181fff0a037589 */ /* 0x000e6200000e0000 */
[----:B------:R-:W-:Y:S01]  /*11990*/  @P2 LOP3.LUT R23, R23, 0x400, RZ, 0xfc, !PT ;  /* 0x0000040017172812 */ /* 0x000fe200078efcff */
[----:B------:R-:W-:Y:S02]  /*119a0*/  IMAD R9, R9, 0x2, R22 ;  /* 0x0000000209097824 */ /* 0x000fe400078e0216 */
[----:B------:R-:W-:Y:S01]  /*119b0*/  SHFL.IDX PT, R35, R10, 0x1, 0x181f ;  /* 0x00381f000a237f89 */ /* 0x000fe200000e0000 */
[C---:B------:R-:W-:Y:S02]  /*119c0*/  LOP3.LUT P2, RZ, R23.reuse, 0x10, RZ, 0xc0, !PT ;  /* 0x0000001017ff7812 */ /* 0x040fe4000784c0ff */
[----:B------:R-:W-:-:S04]  /*119d0*/  LOP3.LUT R23, R23, 0xfffffdff, RZ, 0xc0, !PT ;  /* 0xfffffdff17177812 */ /* 0x000fc800078ec0ff */
[----:B------:R-:W-:-:S04]  /*119e0*/  @P1 LOP3.LUT R23, R23, 0x200, RZ, 0xfc, !PT ;  /* 0x0000020017171812 */ /* 0x000fc800078efcff */
[C---:B------:R-:W-:Y:S02]  /*119f0*/  LOP3.LUT P1, RZ, R23.reuse, 0x8, RZ, 0xc0, !PT ;  /* 0x0000000817ff7812 */ /* 0x040fe4000782c0ff */
[----:B------:R-:W-:Y:S02]  /*11a00*/  LOP3.LUT P6, RZ, R23, 0x4, RZ, 0xc0, !PT ;  /* 0x0000000417ff7812 */ /* 0x000fe400078cc0ff */
[----:B0-----:R-:W-:-:S05]  /*11a10*/  IADD3 R2, P0, R2, R0, RZ ;  /* 0x0000000002027210 */ /* 0x001fca0007f1e0ff */
[----:B-1----:R-:W-:-:S05]  /*11a20*/  IMAD.X R3, RZ, RZ, R3, P0 ;  /* 0x000000ffff037224 */ /* 0x002fca00000e0603 */
[----:B------:R-:W-:Y:S04]  /*11a30*/  LDGSTS.E.BYPASS.LTC128B.128 [R9+0x24400], desc[UR36][R2.64], !P2 ;  /* 0x2440000002097fae */ /* 0x000fe8000d101d64 */
[----:B------:R-:W-:Y:S04]  /*11a40*/  LDGSTS.E.BYPASS.LTC128B.128 [R9+0x26c00], desc[UR36][R2.64+0x80], !P1 ;  /* 0x26c0008002097fae */ /* 0x000fe8000c901d64 */
[----:B------:R-:W-:Y:S04]  /*11a50*/  LDGSTS.E.BYPASS.LTC128B.128 [R9+0x29400], desc[UR36][R2.64+0x100], !P6 ;  /* 0x2940010002097fae */ /* 0x000fe8000f101d64 */
[----:B------:R0:W-:Y:S04]  /*11a60*/  LDGSTS.E.BYPASS.LTC128B.128 [R9+0x2bc00], desc[UR36][R2.64+0x180], !P5 ;  /* 0x2bc0018002097fae */ /* 0x0001e8000e901d64 */
[----:B0-----:R-:W0:Y:S02]  /*11a70*/  SHFL.IDX PT, R2, R8, 0x1, 0x181f ;  /* 0x00381f0008027f89 */ /* 0x001e2400000e0000 */
[----:B0-----:R-:W-:-:S05]  /*11a80*/  IADD3 R2, P0, R2, R0, RZ ;  /* 0x0000000002027210 */ /* 0x001fca0007f1e0ff */
[----:B------:R-:W-:Y:S02]  /*11a90*/  IMAD.X R3, RZ, RZ, R35, P0 ;  /* 0x000000ffff037224 */ /* 0x000fe400000e0623 */
[----:B------:R-:W-:Y:S04]  /*11aa0*/  SHFL.IDX PT, R35, R10, 0x2, 0x181f ;  /* 0x00581f000a237f89 */ /* 0x000fe800000e0000 */
        /* <DEDUP_REMOVED lines=13> */
[----:B0-----:R-:W-:-:S04]  /*11b80*/  IADD3 R2, P0, R2, R0, RZ ;  /* 0x0000000002027210 */ /* 0x001fc80007f1e0ff */
[----:B------:R-:W-:Y:S02]  /*11b90*/  IADD3.X R3, RZ, R35, RZ, P0, !PT ;  /* 0x00000023ff037210 */ /* 0x000fe400007fe4ff */
[----:B------:R0:W1:Y:S04]  /*11ba0*/  SHFL.IDX PT, R35, R10, 0x4, 0x181f ;  /* 0x00981f000a237f89 */ /* 0x00006800000e0000 */
[----:B------:R-:W-:Y:S01]  /*11bb0*/  LDGSTS.E.BYPASS.LTC128B.128 [R9+0x25c00], desc[UR36][R2.64], !P2 ;  /* 0x25c0000002097fae */ /* 0x000fe2000d101d64 */
[----:B------:R-:W-:-:S03]  /*11bc0*/  LOP3.LUT P2, RZ, R23, 0x400, RZ, 0xc0, !PT ;  /* 0x0000040017ff7812 */ /* 0x000fc6000784c0ff */
[----:B------:R-:W-:Y:S01]  /*11bd0*/  LDGSTS.E.BYPASS.LTC128B.128 [R9+0x28400], desc[UR36][R2.64+0x80], !P1 ;  /* 0x2840008002097fae */ /* 0x000fe2000c901d64 */
[----:B------:R-:W-:-:S03]  /*11be0*/  LOP3.LUT P1, RZ, R23, 0x200, RZ, 0xc0, !PT ;  /* 0x0000020017ff7812 */ /* 0x000fc6000782c0ff */
[----:B------:R-:W-:Y:S04]  /*11bf0*/  LDGSTS.E.BYPASS.LTC128B.128 [R9+0x2ac00], desc[UR36][R2.64+0x100], !P6 ;  /* 0x2ac0010002097fae */ /* 0x000fe8000f101d64 */
[----:B------:R2:W-:Y:S04]  /*11c00*/  LDGSTS.E.BYPASS.LTC128B.128 [R9+0x2d400], desc[UR36][R2.64+0x180], !P5 ;  /* 0x2d40018002097fae */ /* 0x0005e8000e901d64 */
[----:B-12---:R0:W2:Y:S02]  /*11c10*/  SHFL.IDX PT, R2, R8, 0x4, 0x181f ;  /* 0x00981f0008027f89 */ /* 0x0060a400000e0000 */
.L_x_364:
[----:B------:R-:W-:Y:S02]  /*11c20*/  LOP3.LUT R23, R23, 0xfffffdff, RZ, 0xc0, !PT ;  /* 0xfffffdff17177812 */ /* 0x000fe400078ec0ff */
[----:B--2---:R-:W-:Y:S02]  /*11c30*/  IADD3 R2, P0, R2, R0, RZ ;  /* 0x0000000002027210 */ /* 0x004fe40007f1e0ff */
[----:B------:R-:W-:-:S03]  /*11c40*/  @P1 LOP3.LUT R23, R23, 0x200, RZ, 0xfc, !PT ;  /* 0x0000020017171812 */ /* 0x000fc600078efcff */
[----:B------:R-:W-:Y:S01]  /*11c50*/  IMAD.X R3, RZ, RZ, R35, P0 ;  /* 0x000000ffff037224 */ /* 0x000fe200000e0623 */
[C---:B------:R-:W-:Y:S02]  /*11c60*/  LOP3.LUT P1, RZ, R23.reuse, 0x10, RZ, 0xc0, !PT ;  /* 0x0000001017ff7812 */ /* 0x040fe4000782c0ff */
[C---:B------:R-:W-:Y:S02]  /*11c70*/  LOP3.LUT P0, RZ, R23.reuse, 0x8, RZ, 0xc0, !PT ;  /* 0x0000000817ff7812 */ /* 0x040fe4000780c0ff */
[----:B------:R-:W-:-:S09]  /*11c80*/  LOP3.LUT P6, RZ, R23, 0x4, RZ, 0xc0, !PT ;  /* 0x0000000417ff7812 */ /* 0x000fd200078cc0ff */
[----:B------:R-:W-:Y:S01]  /*11c90*/  @!PT LDS RZ, [RZ] ;  /* 0x00000000fffff984 */ /* 0x000fe20000000800 */
[----:B------:R-:W-:Y:S01]  /*11ca0*/  @!PT LDS RZ, [RZ] ;  /* 0x00000000fffff984 */ /* 0x000fe20000000800 */
[----:B------:R-:W-:Y:S01]  /*11cb0*/  @!PT LDS RZ, [RZ] ;  /* 0x00000000fffff984 */ /* 0x000fe20000000800 */
[----:B------:R1:W-:Y:S01]  /*11cc0*/  LDGSTS.E.BYPASS.LTC128B.128 [R9+0x26400], desc[UR36][R2.64], !P1 ;  /* 0x2640000002097fae */ /* 0x0003e2000c901d64 */
[----:B------:R-:W-:-:S03]  /*11cd0*/  LOP3.LUT P1, RZ, R23, 0x200, RZ, 0xc0, !PT ;  /* 0x0000020017ff7812 */ /* 0x000fc6000782c0ff */
[----:B------:R1:W-:Y:S01]  /*11ce0*/  LDGSTS.E.BYPASS.LTC128B.128 [R9+0x28c00], desc[UR36][R2.64+0x80], !P0 ;  /* 0x28c0008002097fae */ /* 0x0003e2000c101d64 */
[----:B------:R-:W-:-:S03]  /*11cf0*/  PLOP3.LUT P0, PT, PT, PT, PT, 0x80, 0x0 ;  /* 0x000000000000781c */ /* 0x000fc60003f0f070 */
[----:B------:R1:W-:Y:S04]  /*11d00*/  LDGSTS.E.BYPASS.LTC128B.128 [R9+0x2b400], desc[UR36][R2.64+0x100], !P6 ;  /* 0x2b40010002097fae */ /* 0x0003e8000f101d64 */
[----:B------:R1:W-:Y:S01]  /*11d10*/  LDGSTS.E.BYPASS.LTC128B.128 [R9+0x2dc00], desc[UR36][R2.64+0x180], !P5 ;  /* 0x2dc0018002097fae */ /* 0x0003e2000e901d64 */
[----:B------:R-:W-:-:S05]  /*11d20*/  NOP ;  /* 0x0000000000007918 */ /* 0x000fca0000000000 */
.L_x_273:
        /* <DEDUP_REMOVED lines=10> */
.L_x_274:
[----:B------:R2:W-:Y:S01]  /*11dd0*/  SYNCS.ARRIVE.TRANS64.A1T0 RZ, [R6+URZ+0x38830], RZ ;  /* 0x038830ff06ff79a7 */ /* 0x0005e2000810003f */
[----:B------:R-:W-:Y:S05]  /*11de0*/  @!P6 BRA `(.L_x_275) ;  /* 0x000000000004e947 */ /* 0x000fea0003800000 */
[----:B------:R-:W-:Y:S01]  /*11df0*/  BPT.TRAP 0x1 ;  /* 0x000000040000795c */ /* 0x000fe20000300000 */
.L_x_275:
[----:B-1----:R-:W-:Y:S01]  /*11e00*/  SHF.L.U32 R2, R17, 0x1f, RZ ;  /* 0x0000001f11027819 */ /* 0x002fe200000006ff */
[----:B--2---:R-:W-:Y:S01]  /*11e10*/  IMAD R6, R7, 0x8, R22 ;  /* 0x0000000807067824 */ /* 0x004fe200078e0216 */
[----:B------:R-:W-:Y:S03]  /*11e20*/  BSSY B1, `(.L_x_276) ;  /* 0x0000003000017945 */ /* 0x000fe60003800000 */
[----:B------:R-:W1:Y:S02]  /*11e30*/  SYNCS.PHASECHK.TRANS64.TRYWAIT P0, [R6+URZ+0x38860], R2 ;  /* 0x03886002060075a7 */ /* 0x000e64000800017f */
[----:B-1----:R-:W-:Y:S05]  /*11e40*/  @!P0 BRA `(.L_x_277) ;  /* 0x0000003800448947 */ /* 0x002fea0003800000 */
.L_x_365:
[----:B------:R-:W-:Y:S05]  /*11e50*/  BSYNC B1 ;  /* 0x0000000000017941 */ /* 0x000fea0003800000 */
.L_x_276:
[----:B0-----:R-:W2:Y:S01]  /*11e60*/  LDL R8, [R1] ;  /* 0x0000000001087983 */ /* 0x001ea20000100800 */
[----:B------:R-:W0:Y:S01]  /*11e70*/  S2R R3, SR_TID.X ;  /* 0x0000000000037919 */ /* 0x000e220000002100 */
[----:B------:R-:W-:Y:S01]  /*11e80*/  UMOV UR4, 0xffffffff ;  /* 0xffffffff00047882 */ /* 0x000fe20000000000 */
[----:B------:R-:W-:Y:S01]  /*11e90*/  IMAD R7, R7, 0x5000, R32 ;  /* 0x0000500007077824 */ /* 0x000fe200078e0220 */
[----:B0-----:R-:W-:-:S04]  /*11ea0*/  LOP3.LUT R3, R3, 0x7f, RZ, 0xc0, !PT ;  /* 0x0000007f03037812 */ /* 0x001fc800078ec0ff */
[----:B------:R-:W-:Y:S01]  /*11eb0*/  SHF.R.U32.HI R3, RZ, 0x3, R3 ;  /* 0x00000003ff037819 */ /* 0x000fe20000011603 */
[----:B--2---:R-:W-:-:S04]  /*11ec0*/  IMAD R8, R29, -0x50, R8 ;  /* 0xffffffb01d087824 */ /* 0x004fc800078e0208 */
[----:B------:R-:W-:Y:S01]  /*11ed0*/  IMAD.IADD R8, R8, 0x1, -R3 ;  /* 0x0000000108087824 */ /* 0x000fe200078e0a03 */
[----:B------:R-:W-:Y:S06]  /*11ee0*/  BRA.DIV UR4, `(.L_x_278) ;  /* 0x0000003a04307947 */ /* 0x000fec000b800000 */
[----:B-1----:R-:W0:Y:S01]  /*11ef0*/  SHFL.IDX PT, R2, R24, RZ, 0x181f ;  /* 0x00181fff18027589 */ /* 0x002e2200000e0000 */
[----:B------:R-:W-:-:S03]  /*11f00*/  IMAD R7, R7, 0x2, R22 ;  /* 0x0000000207077824 */ /* 0x000fc600078e0216 */
[----:B------:R-:W1:Y:S04]  /*11f10*/  SHFL.IDX PT, R3, R25, RZ, 0x181f ;  /* 0x00181fff19037589 */ /* 0x000e6800000e0000 */
[----:B------:R-:W-:Y:S01]  /*11f20*/  SHFL.IDX PT, R14, R24, 0x4, 0x181f ;  /* 0x00981f00180e7f89 */ /* 0x000fe200000e0000 */
[----:B0-----:R-:W-:-:S05]  /*11f30*/  IADD3 R2, P0, R2, R0, RZ ;  /* 0x0000000002027210 */ /* 0x001fca0007f1e0ff */
        /* <DEDUP_REMOVED lines=9> */
[----:B0-----:R-:W0:Y:S04]  /*11fd0*/  SHFL.IDX PT, R2, R24, 0x1, 0x181f ;  /* 0x00381f0018027f89 */ /* 0x001e2800000e0000 */
[----:B------:R-:W1:Y:S01]  /*11fe0*/  SHFL.IDX PT, R3, R25, 0x1, 0x181f ;  /* 0x00381f0019037f89 */ /* 0x000e6200000e0000 */
[----:B0-----:R-:W-:-:S04]  /*11ff0*/  IADD3 R2, P0, R2, R0, RZ ;  /* 0x0000000002027210 */ /* 0x001fc80007f1e0ff */
        /* <DEDUP_REMOVED lines=22> */
[----:B------:R-:W1:Y:S04]  /*12160*/  SHFL.IDX PT, R3, R25, 0x3, 0x181f ;  /* 0x00781f0019037f89 */ /* 0x000e6800000e0000 */
[----:B------:R-:W2:Y:S01]  /*12170*/  SHFL.IDX PT, R25, R25, 0x4, 0x181f ;  /* 0x00981f0019197f89 */ /* 0x000ea200000e0000 */
[----:B0-----:R-:W-:-:S05]  /*12180*/  IADD3 R2, P0, R2, R0, RZ ;  /* 0x0000000002027210 */ /* 0x001fca0007f1e0ff */
[----:B-1----:R-:W-:Y:S01]  /*12190*/  IMAD.X R3, RZ, RZ, R3, P0 ;  /* 0x000000ffff037224 */ /* 0x002fe200000e0603 */
[----:B------:R-:W-:-:S13]  /*121a0*/  ISETP.LT.OR P0, PT, R8, 0x31, P4 ;  /* 0x000000310800780c */ /* 0x000fda0002701670 */
[----:B------:R1:W-:Y:S01]  /*121b0*/  LDGSTS.E.BYPASS.LTC128B.128 [R7+0x1c00], desc[UR36][R2.64], !P0 ;  /* 0x01c0000002077fae */ /* 0x0003e2000c101d64 */
[----:B------:R-:W-:-:S13]  /*121c0*/  ISETP.LT.OR P0, PT, R8, 0x31, P3 ;  /* 0x000000310800780c */ /* 0x000fda0001f01670 */
[----:B------:R1:W-:Y:S01]  /*121d0*/  LDGSTS.E.BYPASS.LTC128B.128 [R7+0x4400], desc[UR36][R2.64+0x80], !P0 ;  /* 0x0440008002077fae */ /* 0x0003e2000c101d64 */
[----:B------:R-:W-:-:S13]  /*121e0*/  ISETP.LT.OR P0, PT, R8, 0x31, P2 ;  /* 0x000000310800780c */ /* 0x000fda0001701670 */
[----:B------:R1:W-:Y:S01]  /*121f0*/  LDGSTS.E.BYPASS.LTC128B.128 [R7+0x6c00], desc[UR36][R2.64+0x100], !P0 ;  /* 0x06c0010002077fae */ /* 0x0003e2000c101d64 */
[----:B------:R-:W-:-:S13]  /*12200*/  ISETP.LT.OR P0, PT, R8, 0x31, P1 ;  /* 0x000000310800780c */ /* 0x000fda0000f01670 */
[----:B--2---:R1:W-:Y:S02]  /*12210*/  LDGSTS.E.BYPASS.LTC128B.128 [R7+0x9400], desc[UR36][R2.64+0x180], !P0 ;  /* 0x0940018002077fae */ /* 0x0043e4000c101d64 */
.L_x_377:
[----:B01----:R-:W-:Y:S01]  /*12220*/  IADD3 R2, P0, R14, R0, RZ ;  /* 0x000000000e027210 */ /* 0x003fe20007f1e0ff */
[----:B------:R-:W-:Y:S02]  /*12230*/  ULDC.64 UR4, c[0x0][0x328] ;  /* 0x0000ca0000047ab9 */ /* 0x000fe40000000a00 */
[----:B------:R-:W-:Y:S02]  /*12240*/  IMAD R20, R20, UR4, RZ ;  /* 0x0000000414147c24 */ /* 0x000fe4000f8e02ff */
[----:B------:R-:W-:Y:S01]  /*12250*/  IMAD.X R3, RZ, RZ, R25, P0 ;  /* 0x000000ffff037224 */ /* 0x000fe200000e0619 */
[----:B------:R-:W-:Y:S01]  /*12260*/  ISETP.LT.OR P0, PT, R8, 0x41, P4 ;  /* 0x000000410800780c */ /* 0x000fe20002701670 */
[----:B------:R-:W-:-:S12]  /*12270*/  IMAD R9, R5, UR5, R20 ;  /* 0x0000000505097c24 */ /* 0x000fd8000f8e0214 */
        /* <DEDUP_REMOVED lines=9> */
[----:B------:R0:W-:Y:S01]  /*12310*/  LDGSTS.E.BYPASS.LTC128B.128 [R7+0x9c00], desc[UR36][R2.64+0x180], !P0 ;  /* 0x09c0018002077fae */ /* 0x0001e2000c101d64 */
[----:B------:R-:W-:Y:S01]  /*12320*/  NOP ;  /* 0x0000000000007918 */ /* 0x000fe20000000000 */
        /* <DEDUP_REMOVED lines=13> */
[----:B------:R-:W-:-:S04]  /*12400*/  LEA R24, P0, R2, UR4, 0x1 ;  /* 0x0000000402187c11 */ /* 0x000fc8000f8008ff */
[----:B------:R-:W-:Y:S02]  /*12410*/  LEA.HI.X R25, R2, UR5, R3, 0x1, P0 ;  /* 0x0000000502197c11 */ /* 0x000fe400080f0c03 */
[----:B------:R-:W-:-:S13]  /*12420*/  PLOP3.LUT P0, PT, PT, PT, PT, 0x80, 0x0 ;  /* 0x000000000000781c */ /* 0x000fda0003f0f070 */
.L_x_279:
        /* <DEDUP_REMOVED lines=10> */
.L_x_280:
[C---:B------:R-:W-:Y:S01]  /*124d0*/  ISETP.GT.AND P0, PT, R26.reuse, RZ, PT ;  /* 0x000000ff1a00720c */ /* 0x040fe20003f04270 */
[----:B------:R3:W-:Y:S01]  /*124e0*/  SYNCS.ARRIVE.TRANS64.A1T0 RZ, [R6+URZ+0x38850], RZ ;  /* 0x038850ff06ff79a7 */ /* 0x0007e2000810003f */
[----:B------:R-:W-:Y:S02]  /*124f0*/  VIADD R0, R26, 0xffffffff ;  /* 0xffffffff1a007836 */ /* 0x000fe40000000000 */
[----:B------:R-:W-:Y:S02]  /*12500*/  IMAD.MOV.U32 R17, RZ, RZ, R28 ;  /* 0x000000ffff117224 */ /* 0x000fe400078e001c */
[----:B------:R-:W-:Y:S02]  /*12510*/  IMAD.MOV.U32 R7, RZ, RZ, R27 ;  /* 0x000000ffff077224 */ /* 0x000fe400078e001b */
[----:B------:R-:W-:-:S05]  /*12520*/  IMAD.MOV.U32 R29, RZ, RZ, R26 ;  /* 0x000000ffff1d7224 */ /* 0x000fca00078e001a */
[----:B---3--:R-:W-:Y:S05]  /*12530*/  @P0 BRA `(.L_x_281) ;  /* 0xffffffec00e00947 */ /* 0x008fea000383ffff */
.L_x_268:
[----:B------:R-:W-:Y:S05]  /*12540*/  BSYNC B0 ;  /* 0x0000000000007941 */ /* 0x000fea0003800000 */
.L_x_267:
[----:B------:R-:W3:Y:S01]  /*12550*/  S2R R2, SR_TID.X ;  /* 0x0000000000027919 */ /* 0x000ee20000002100 */
[----:B------:R-:W-:Y:S01]  /*12560*/  BSSY B0, `(.L_x_282) ;  /* 0x0000010000007945 */ /* 0x000fe20003800000 */
[----:B---3--:R-:W-:-:S04]  /*12570*/  LOP3.LUT R2, R2, 0x7f, RZ, 0xc0, !PT ;  /* 0x0000007f02027812 */ /* 0x008fc800078ec0ff */
[----:B------:R-:W-:-:S13]  /*12580*/  ISETP.NE.AND P0, PT, R2, RZ, PT ;  /* 0x000000ff0200720c */ /* 0x000fda0003f05270 */
[----:B------:R-:W-:Y:S05]  /*12590*/  @P0 BRA `(.L_x_283) ;  /* 0x0000000000300947 */ /* 0x000fea0003800000 */
[----:B------:R-:W3:Y:S01]  /*125a0*/  S2R R5, SR_LANEID ;  /* 0x0000000000057919 */ /* 0x000ee20000000000 */
[----:B------:R-:W-:Y:S01]  /*125b0*/  VOTEU.ANY UR4, UPT, PT ;  /* 0x0000000000047886 */ /* 0x000fe200038e0100 */
[----:B0-----:R-:W0:Y:S01]  /*125c0*/  LDC.64 R2, c[0x0][0xc60] ;  /* 0x00031800ff027b82 */ /* 0x001e220000000a00 */
[----:B------:R-:W3:Y:S02]  /*125d0*/  FLO.U32 R0, UR4 ;  /* 0x0000000400007d00 */ /* 0x000ee400080e0000 */
[----:B---3--:R-:W-:-:S06]  /*125e0*/  ISETP.EQ.U32.AND P0, PT, R0, R5, PT ;  /* 0x000000050000720c */ /* 0x008fcc0003f02070 */
[----:B------:R-:W0:Y:S07]  /*125f0*/  POPC R5, UR4 ;  /* 0x0000000400057d09 */ /* 0x000e2e0008000000 */
[----:B0-----:R-:W3:Y:S01]  /*12600*/  @P0 ATOMG.E.ADD.STRONG.GPU PT, R3, desc[UR36][R2.64], R5 ;  /* 0x00000005020309a8 */ /* 0x001ee200081ee1e4 */
[----:B------:R-:W0:Y:S02]  /*12610*/  S2R R4, SR_LTMASK ;  /* 0x0000000000047919 */ /* 0x000e240000003900 */
[----:B0-----:R-:W-:-:S04]  /*12620*/  LOP3.LUT R4, R4, UR4, RZ, 0xc0, !PT ;  /* 0x0000000404047c12 */ /* 0x001fc8000f8ec0ff */
[----:B--2---:R-:W0:Y:S01]  /*12630*/  POPC R7, R4 ;  /* 0x0000000400077309 */ /* 0x004e220000000000 */
[----:B---3--:R-:W0:Y:S02]  /*12640*/  SHFL.IDX PT, R0, R3, R0, 0x1f ;  /* 0x00001f0003007589 */ /* 0x008e2400000e0000 */
[----:B0-----:R-:W-:-:S07]  /*12650*/  IADD3 R16, R0, UR39, R7 ;  /* 0x0000002700107c10 */ /* 0x001fce000fffe007 */
.L_x_283:
[----:B------:R-:W-:Y:S05]  /*12660*/  BSYNC B0 ;  /* 0x0000000000007941 */ /* 0x000fea0003800000 */
.L_x_282:
[----:B------:R-:W-:-:S13]  /*12670*/  LOP3.LUT P0, RZ, R23, 0x20, RZ, 0xc0, !PT ;  /* 0x0000002017ff7812 */ /* 0x000fda000780c0ff */
[----:B------:R-:W-:Y:S05]  /*12680*/  @!P0 BRA `(.L_x_284) ;  /* 0x0000000000048947 */ /* 0x000fea0003800000 */
[----:B------:R-:W-:Y:S01]  /*12690*/  BPT.TRAP 0x1 ;  /* 0x000000040000795c */ /* 0x000fe20000300000 */
.L_x_284:
[----:B------:R-:W3:Y:S01]  /*126a0*/  LDL.LU R0, [R1] ;  /* 0x0000000001007983 */ /* 0x000ee20000300800 */
[----:B------:R-:W-:Y:S01]  /*126b0*/  IMAD R4, R27, 0x8, R22 ;  /* 0x000000081b047824 */ /* 0x000fe200078e0216 */
[----:B0-----:R-:W-:Y:S01]  /*126c0*/  SHF.L.U32 R3, R28, 0x1f, RZ ;  /* 0x0000001f1c037819 */ /* 0x001fe200000006ff */
[----:B------:R-:W-:Y:S03]  /*126d0*/  BSSY B0, `(.L_x_285) ;  /* 0x0000004000007945 */ /* 0x000fe60003800000 */
[----:B------:R-:W0:Y:S01]  /*126e0*/  SYNCS.PHASECHK.TRANS64.TRYWAIT P0, [R4+URZ+0x38860], R3 ;  /* 0x03886003040075a7 */ /* 0x000e22000800017f */
[----:B---3--:R-:W-:Y:S01]  /*126f0*/  IMAD R5, R26, -0x50, R0 ;  /* 0xffffffb01a057824 */ /* 0x008fe200078e0200 */
[----:B0-----:R-:W-:Y:S06]  /*12700*/  @!P0 BRA `(.L_x_286) ;  /* 0x0000003800008947 */ /* 0x001fec0003800000 */
.L_x_378:
[----:B------:R-:W-:Y:S05]  /*12710*/  BSYNC B0 ;  /* 0x0000000000007941 */ /* 0x000fea0003800000 */
.L_x_285:
[----:B------:R-:W3:Y:S01]  /*12720*/  S2R R0, SR_TID.X ;  /* 0x0000000000007919 */ /* 0x000ee20000002100 */
[----:B------:R-:W-:Y:S01]  /*12730*/  UMOV UR4, 0xffffffff ;  /* 0xffffffff00047882 */ /* 0x000fe20000000000 */
[----:B--2---:R-:W-:Y:S01]  /*12740*/  IMAD R7, R27, 0x5000, R32 ;  /* 0x000050001b077824 */ /* 0x004fe200078e0220 */
[----:B---3--:R-:W-:-:S04]  /*12750*/  LOP3.LUT R0, R0, 0x7f, RZ, 0xc0, !PT ;  /* 0x0000007f00007812 */ /* 0x008fc800078ec0ff */
[----:B------:R-:W-:-:S04]  /*12760*/  SHF.R.U32.HI R0, RZ, 0x3, R0 ;  /* 0x00000003ff007819 */ /* 0x000fc80000011600 */
[----:B------:R-:W-:Y:S01]  /*12770*/  IADD3 R5, -R0, R5, RZ ;  /* 0x0000000500057210 */ /* 0x000fe20007ffe1ff */
[----:B------:R-:W-:Y:S06]  /*12780*/  BRA.DIV UR4, `(.L_x_287) ;  /* 0x0000003604f47947 */ /* 0x000fec000b800000 */
[----:B-1----:R-:W1:Y:S01]  /*12790*/  SHFL.IDX PT, R14, R24, RZ, 0x181f ;  /* 0x00181fff180e7589 */ /* 0x002e6200000e0000 */
[----:B------:R-:W-:Y:S01]  /*127a0*/  ULDC UR4, c[0x0][0x2f4] ;  /* 0x0000bd0000047ab9 */ /* 0x000fe20000000800 */
[C---:B------:R-:W-:Y:S01]  /*127b0*/  IMAD.SHL.U32 R8, R33.reuse, 0x2, RZ ;  /* 0x0000000221087824 */ /* 0x040fe200078e00ff */
[C---:B------:R-:W-:Y:S01]  /*127c0*/  ISETP.GE.AND P3, PT, R33.reuse, UR4, PT ;  /* 0x0000000421007c0c */ /* 0x040fe2000bf66270 */
[----:B0-----:R-:W0:Y:S01]  /*127d0*/  SHFL.IDX PT, R3, R25, RZ, 0x181f ;  /* 0x00181fff19037589 */ /* 0x001e2200000e0000 */
[----:B------:R-:W-:Y:S01]  /*127e0*/  LOP3.LUT R6, R33, 0x40, RZ, 0xfc, !PT ;  /* 0x0000004021067812 */ /* 0x000fe200078efcff */
[----:B------:R-:W-:Y:S01]  /*127f0*/  IMAD R0, R7, 0x2, R22 ;  /* 0x0000000207007824 */ /* 0x000fe200078e0216 */
[----:B------:R-:W-:Y:S01]  /*12800*/  ISETP.LT.OR P4, PT, R5, 0x1, P3 ;  /* 0x000000010500780c */ /* 0x000fe20001f81670 */
[----:B------:R-:W-:Y:S01]  /*12810*/  SHFL.IDX PT, R7, R25, 0x1, 0x181f ;  /* 0x00381f0019077f89 */ /* 0x000fe200000e0000 */
[----:B------:R-:W-:Y:S02]  /*12820*/  ISETP.GE.AND P2, PT, R6, UR4, PT ;  /* 0x0000000406007c0c */ /* 0x000fe4000bf46270 */
[----:B------:R-:W-:Y:S01]  /*12830*/  ISETP.GE.AND P1, PT, R37, UR4, PT ;  /* 0x0000000425007c0c */ /* 0x000fe2000bf26270 */
[----:B------:R-:W-:Y:S01]  /*12840*/  SHFL.IDX PT, R9, R25, 0x2, 0x181f ;  /* 0x00581f0019097f89 */ /* 0x000fe200000e0000 */
[----:B-1----:R-:W-:-:S03]  /*12850*/  IADD3 R2, P0, R14, R8, RZ ;  /* 0x000000080e027210 */ /* 0x002fc60007f1e0ff */
[----:B------:R-:W1:Y:S02]  /*12860*/  SHFL.IDX PT, R14, R24, 0x1, 0x181f ;  /* 0x00381f00180e7f89 */ /* 0x000e6400000e0000 */
[----:B0-----:R-:W-:Y:S01]  /*12870*/  IMAD.X R3, RZ, RZ, R3, P0 ;  /* 0x000000ffff037224 */ /* 0x001fe200000e0603 */
[----:B------:R-:W-:-:S04]  /*12880*/  ISETP.LT.OR P0, PT, R5, 0x1, P2 ;  /* 0x000000010500780c */ /* 0x000fc80001701670 */
[----:B------:R-:W-:Y:S01]  /*12890*/  LDGSTS.E.BYPASS.LTC128B.128 [R0+0x400], desc[UR36][R2.64], !P4 ;  /* 0x0040000002007fae */ /* 0x000fe2000e101d64 */
[----:B------:R-:W-:-:S08]  /*128a0*/  ISETP.LT.OR P4, PT, R5, 0x1, P1 ;  /* 0x000000010500780c */ /* 0x000fd00000f81670 */
[----:B------:R-:W-:Y:S01]  /*128b0*/  LDGSTS.E.BYPASS.LTC128B.128 [R0+0x2c00], desc[UR36][R2.64+0x80], !P0 ;  /* 0x02c0008002007fae */ /* 0x000fe2000c101d64 */
[----:B------:R-:W-:-:S04]  /*128c0*/  ISETP.GE.AND P0, PT, R36, UR4, PT ;  /* 0x0000000424007c0c */ /* 0x000fc8000bf06270 */
[----:B------:R-:W-:Y:S01]  /*128d0*/  LDGSTS.E.BYPASS.LTC128B.128 [R0+0x5400], desc[UR36][R2.64+0x100], !P4 ;  /* 0x0540010002007fae */ /* 0x000fe2000e101d64 */
[----:B------:R-:W-:-:S13]  /*128e0*/  ISETP.LT.OR P4, PT, R5, 0x1, P0 ;  /* 0x000000010500780c */ /* 0x000fda0000781670 */
[----:B------:R0:W-:Y:S01]  /*128f0*/  LDGSTS.E.BYPASS.LTC128B.128 [R0+0x7c00], desc[UR36][R2.64+0x180], !P4 ;  /* 0x07c0018002007fae */ /* 0x0001e2000e101d64 */
[----:B-1----:R-:W-:-:S03]  /*12900*/  IADD3 R6, P4, R14, R8, RZ ;  /* 0x000000080e067210 */ /* 0x002fc60007f9e0ff */
[----:B------:R-:W0:Y:S02]  /*12910*/  SHFL.IDX PT, R14, R24, 0x2, 0x181f ;  /* 0x00581f00180e7f89 */ /* 0x000e2400000e0000 */
[----:B------:R-:W-:Y:S01]  /*12920*/  IMAD.X R7, RZ, RZ, R7, P4 ;  /* 0x000000ffff077224 */ /* 0x000fe200020e0607 */
[----:B------:R-:W-:-:S13]  /*12930*/  ISETP.LT.OR P4, PT, R5, 0x11, P3 ;  /* 0x000000110500780c */ /* 0x000fda0001f81670 */
[----:B------:R-:W-:Y:S01]  /*12940*/  LDGSTS.E.BYPASS.LTC128B.128 [R0+0xc00], desc[UR36][R6.64], !P4 ;  /* 0x00c0000006007fae */ /* 0x000fe2000e101d64 */
[----:B------:R-:W-:-:S13]  /*12950*/  ISETP.LT.OR P4, PT, R5, 0x11, P2 ;  /* 0x000000110500780c */ /* 0x000fda0001781670 */
[----:B------:R-:W-:Y:S01]  /*12960*/  LDGSTS.E.BYPASS.LTC128B.128 [R0+0x3400], desc[UR36][R6.64+0x80], !P4 ;  /* 0x0340008006007fae */ /* 0x000fe2000e101d64 */
[----:B------:R-:W-:-:S13]  /*12970*/  ISETP.LT.OR P4, PT, R5, 0x11, P1 ;  /* 0x000000110500780c */ /* 0x000fda0000f81670 */
[----:B------:R-:W-:Y:S01]  /*12980*/  LDGSTS.E.BYPASS.LTC128B.128 [R0+0x5c00], desc[UR36][R6.64+0x100], !P4 ;  /* 0x05c0010006007fae */ /* 0x000fe2000e101d64 */
[----:B------:R-:W-:-:S13]  /*12990*/  ISETP.LT.OR P4, PT, R5, 0x11, P0 ;  /* 0x000000110500780c */ /* 0x000fda0000781670 */
[----:B------:R-:W-:Y:S01]  /*129a0*/  LDGSTS.E.BYPASS.LTC128B.128 [R0+0x8400], desc[UR36][R6.64+0x180], !P4 ;  /* 0x0840018006007fae */ /* 0x000fe2000e101d64 */
[----:B0-----:R-:W-:-:S03]  /*129b0*/  IADD3 R2, P4, R14, R8, RZ ;  /* 0x000000080e027210 */ /* 0x001fc60007f9e0ff */
[----:B------:R-:W0:Y:S02]  /*129c0*/  SHFL.IDX PT, R14, R24, 0x3, 0x181f ;  /* 0x00781f00180e7f89 */ /* 0x000e2400000e0000 */
[----:B------:R-:W-:Y:S01]  /*129d0*/  IMAD.X R3, RZ, RZ, R9, P4 ;  /* 0x000000ffff037224 */ /* 0x000fe200020e0609 */
[C---:B------:R-:W-:Y:S01]  /*129e0*/  ISETP.LT.OR P4, PT, R5.reuse, 0x21, P3 ;  /* 0x000000210500780c */ /* 0x040fe20001f81670 */
[----:B------:R-:W1:Y:S04]  /*129f0*/  SHFL.IDX PT, R9, R25, 0x3, 0x181f ;  /* 0x00781f0019097f89 */ /* 0x000e6800000e0000 */
        /* <DEDUP_REMOVED lines=8> */
[----:B0-----:R-:W-:Y:S02]  /*12a80*/  IADD3 R2, P4, R14, R8, RZ ;  /* 0x000000080e027210 */ /* 0x001fe40007f9e0ff */
[----:B------:R3:W4:Y:S02]  /*12a90*/  SHFL.IDX PT, R14, R24, 0x4, 0x181f ;  /* 0x00981f00180e7f89 */ /* 0x00072400000e0000 */
        /* <DEDUP_REMOVED lines=9> */
.L_x_390:
[C---:B------:R-:W-:Y:S02]  /*12b30*/  ISETP.LT.OR P3, PT, R5.reuse, 0x41, P3 ;  /* 0x000000410500780c */ /* 0x040fe40001f61670 */
[C---:B------:R-:W-:Y:S02]  /*12b40*/  ISETP.LT.OR P2, PT, R5.reuse, 0x41, P2 ;  /* 0x000000410500780c */ /* 0x040fe40001741670 */
[C---:B------:R-:W-:Y:S02]  /*12b50*/  ISETP.LT.OR P1, PT, R5.reuse, 0x41, P1 ;  /* 0x000000410500780c */ /* 0x040fe40000f21670 */
[----:B0--3--:R-:W-:Y:S02]  /*12b60*/  IADD3 R2, P4, R14, R8, RZ ;  /* 0x000000080e027210 */ /* 0x009fe40007f9e0ff */
[----:B------:R-:W-:-:S03]  /*12b70*/  ISETP.LT.OR P0, PT, R5, 0x41, P0 ;  /* 0x000000410500780c */ /* 0x000fc60000701670 */
[----:B------:R-:W-:-:S05]  /*12b80*/  IMAD.X R3, RZ, RZ, R25, P4 ;  /* 0x000000ffff037224 */ /* 0x000fca00020e0619 */
[----:B------:R-:W-:Y:S01]  /*12b90*/  @!PT LDS RZ, [RZ] ;  /* 0x00000000fffff984 */ /* 0x000fe20000000800 */
[----:B------:R-:W-:Y:S01]  /*12ba0*/  @!PT LDS RZ, [RZ] ;  /* 0x00000000fffff984 */ /* 0x000fe20000000800 */
[----:B------:R-:W-:Y:S01]  /*12bb0*/  @!PT LDS RZ, [RZ] ;  /* 0x00000000fffff984 */ /* 0x000fe20000000800 */
[----:B------:R0:W-:Y:S04]  /*12bc0*/  LDGSTS.E.BYPASS.LTC128B.128 [R0+0x2400], desc[UR36][R2.64], !P3 ;  /* 0x0240000002007fae */ /* 0x0001e8000d901d64 */
[----:B------:R0:W-:Y:S04]  /*12bd0*/  LDGSTS.E.BYPASS.LTC128B.128 [R0+0x4c00], desc[UR36][R2.64+0x80], !P2 ;  /* 0x04c0008002007fae */ /* 0x0001e8000d101d64 */
[----:B------:R0:W-:Y:S04]  /*12be0*/  LDGSTS.E.BYPASS.LTC128B.128 [R0+0x7400], desc[UR36][R2.64+0x100], !P1 ;  /* 0x0740010002007fae */ /* 0x0001e8000c901d64 */
[----:B------:R0:W-:Y:S01]  /*12bf0*/  LDGSTS.E.BYPASS.LTC128B.128 [R0+0x9c00], desc[UR36][R2.64+0x180], !P0 ;  /* 0x09c0018002007fae */ /* 0x0001e2000c101d64 */
[----:B------:R-:W-:Y:S01]  /*12c00*/  PLOP3.LUT P0, PT, PT, PT, PT, 0x80, 0x0 ;  /* 0x000000000000781c */ /* 0x000fe20003f0f070 */
[----:B------:R-:W-:-:S12]  /*12c10*/  NOP ;  /* 0x0000000000007918 */ /* 0x000fd80000000000 */
.L_x_288:
        /* <DEDUP_REMOVED lines=10> */
.L_x_289:
[----:B------:R1:W-:Y:S01]  /*12cc0*/  SYNCS.ARRIVE.TRANS64.A1T0 RZ, [R4+URZ+0x38850], RZ ;  /* 0x038850ff04ff79a7 */ /* 0x0003e2000810003f */
[----:B------:R-:W-:-:S05]  /*12cd0*/  VIADD R27, R27, 0x1 ;  /* 0x000000011b1b7836 */ /* 0x000fca0000000000 */
[----:B------:R-:W-:-:S04]  /*12ce0*/  ISETP.NE.AND P0, PT, R27, 0x2, PT ;  /* 0x000000021b00780c */ /* 0x000fc80003f05270 */
[----:B0-----:R-:W-:Y:S02]  /*12cf0*/  SEL R3, RZ, 0x1, P0 ;  /* 0x00000001ff037807 */ /* 0x001fe40000000000 */
[----:B------:R-:W-:Y:S02]  /*12d00*/  SEL R27, R27, RZ, P0 ;  /* 0x000000ff1b1b7207 */ /* 0x000fe40000000000 */
[----:B-1----:R-:W-:-:S07]  /*12d10*/  LOP3.LUT R28, R28, R3, RZ, 0x3c, !PT ;  /* 0x000000031c1c7212 */ /* 0x002fce00078e3cff */
.L_x_244:
[----:B------:R-:W-:Y:S05]  /*12d20*/  BSYNC B7 ;  /* 0x0000000000077941 */ /* 0x000fea0003800000 */
.L_x_242:
[----:B------:R-:W-:-:S13]  /*12d30*/  LOP3.LUT P0, RZ, R23, 0x100, RZ, 0xc0, !PT ;  /* 0x0000010017ff7812 */ /* 0x000fda000780c0ff */
[----:B------:R-:W-:Y:S05]  /*12d40*/  @!P0 BRA `(.L_x_290) ;  /* 0x0000000000248947 */ /* 0x000fea0003800000 */
[----:B------:R-:W-:Y:S05]  /*12d50*/  WARPSYNC.ALL ;  /* 0x0000000000007948 */ /* 0x000fea0003800000 */
[----:B------:R-:W1:Y:S08]  /*12d60*/  S2UR UR5, SR_CgaCtaId ;  /* 0x00000000000579c3 */ /* 0x000e700000008800 */
[----:B------:R-:W-:Y:S06]  /*12d70*/  BAR.SYNC.DEFER_BLOCKING 0x5, 0x180 ;  /* 0x0146000000007b1d */ /* 0x000fec0000010000 */
[----:B------:R-:W-:-:S02]  /*12d80*/  UMOV UR4, 0x400 ;  /* 0x0000040000047882 */ /* 0x000fc40000000000 */
[----:B-1----:R-:W-:-:S06]  /*12d90*/  ULEA UR4, UR5, UR4, 0x18 ;  /* 0x0000000405047291 */ /* 0x002fcc000f8ec03f */
[----:B------:R-:W-:-:S05]  /*12da0*/  IMAD.U32 R22, RZ, RZ, UR4 ;  /* 0x00000004ff167e24 */ /* 0x000fca000f8e00ff */
[----:B------:R2:W3:Y:S01]  /*12db0*/  LDS.128 R16, [R22+0x388d0] ;  /* 0x0388d00016107984 */ /* 0x0004e20000000c00 */
[----:B------:R-:W-:Y:S06]  /*12dc0*/  BAR.ARV 0x4, 0x180 ;  /* 0x0106000000007b1d */ /* 0x000fec0000002000 */
[----:B------:R-:W-:Y:S05]  /*12dd0*/  BRA `(.L_x_291) ;  /* 0x0000000800407947 */ /* 0x000fea0003800000 */
.L_x_290:
[----:B------:R-:W1:Y:S01]  /*12de0*/  S2R R0, SR_TID.X ;  /* 0x0000000000007919 */ /* 0x000e620000002100 */
[----:B------:R-:W-:Y:S01]  /*12df0*/  UMOV UR4, 0xffffffff ;  /* 0xffffffff00047882 */ /* 0x000fe20000000000 */
[----:B-1----:R-:W-:-:S04]  /*12e00*/  LOP3.LUT R8, R0, 0x1f, RZ, 0xc0, !PT ;  /* 0x0000001f00087812 */ /* 0x002fc800078ec0ff */
[----:B------:R-:W-:Y:S01]  /*12e10*/  ISETP.NE.AND P0, PT, R8, 0x1f, PT ;  /* 0x0000001f0800780c */ /* 0x000fe20003f05270 */
[----:B------:R-:W-:-:S12]  /*12e20*/  BRA.DIV UR4, `(.L_x_292) ;  /* 0x0000003a04547947 */ /* 0x000fd8000b800000 */
[----:B------:R-:W-:Y:S01]  /*12e30*/  IMAD.IADD R5, R19, 0x1, R8 ;  /* 0x0000000113057824 */ /* 0x000fe200078e0208 */
[----:B------:R-:W-:-:S04]  /*12e40*/  ULDC UR4, c[0x0][0xc3c] ;  /* 0x00030f0000047ab9 */ /* 0x000fc80000000800 */
[----:B------:R-:W-:-:S13]  /*12e50*/  ISETP.GE.OR P1, PT, R5, UR4, !P0 ;  /* 0x0000000405007c0c */ /* 0x000fda000c726670 */
[----:B------:R-:W1:Y:S02]  /*12e60*/  @!P1 LDC.64 R2, c[0x0][0xc80] ;  /* 0x00032000ff029b82 */ /* 0x000e640000000a00 */
[----:B-1----:R-:W-:-:S06]  /*12e70*/  @!P1 IMAD.WIDE R2, R5, 0x4, R2 ;  /* 0x0000000405029825 */ /* 0x002fcc00078e0202 */
[----:B------:R-:W2:Y:S01]  /*12e80*/  @!P1 LDG.E R2, desc[UR36][R2.64] ;  /* 0x0000002402029981 */ /* 0x000ea2000c1e1900 */
[----:B0-----:R-:W-:Y:S01]  /*12e90*/  IMAD.MOV.U32 R4, RZ, RZ, RZ ;  /* 0x000000ffff047224 */ /* 0x001fe200078e00ff */
[C---:B------:R-:W-:Y:S02]  /*12ea0*/  ISETP.GE.U32.AND P2, PT, R8.reuse, 0x2, PT ;  /* 0x000000020800780c */ /* 0x040fe40003f46070 */
[C---:B------:R-:W-:Y:S01]  /*12eb0*/  ISETP.GE.U32.AND P3, PT, R8.reuse, 0x4, PT ;  /* 0x000000040800780c */ /* 0x040fe20003f66070 */
[----:B------:R-:W-:Y:S01]  /*12ec0*/  SHFL.IDX PT, R0, R16, 0x1, 0x1f ;  /* 0x00201f0010007f89 */ /* 0x000fe200000e0000 */
[C---:B------:R-:W-:Y:S02]  /*12ed0*/  ISETP.GE.U32.AND P4, PT, R8.reuse, 0x8, PT ;  /* 0x000000080800780c */ /* 0x040fe40003f86070 */
[----:B------:R-:W-:Y:S02]  /*12ee0*/  ISETP.GE.U32.AND P5, PT, R8, 0x10, PT ;  /* 0x000000100800780c */ /* 0x000fe40003fa6070 */
[----:B--2---:R-:W-:-:S02]  /*12ef0*/  @!P1 MOV R4, R2 ;  /* 0x0000000200049202 */ /* 0x004fc40000000f00 */
[----:B------:R-:W-:-:S03]  /*12f00*/  ISETP.NE.AND P1, PT, R8, RZ, PT ;  /* 0x000000ff0800720c */ /* 0x000fc60003f25270 */
[----:B------:R-:W0:Y:S02]  /*12f10*/  SHFL.UP PT, R14, R4, 0x1, RZ ;  /* 0x04200000040e7989 */ /* 0x000e2400000e00ff */
[----:B0-----:R-:W-:-:S05]  /*12f20*/  SEL R5, R14, RZ, P1 ;  /* 0x000000ff0e057207 */ /* 0x001fca0000800000 */
[----:B------:R-:W-:Y:S02]  /*12f30*/  IMAD.IADD R6, R4, 0x1, R5 ;  /* 0x0000000104067824 */ /* 0x000fe400078e0205 */
[----:B------:R-:W-:Y:S04]  /*12f40*/  SHFL.IDX PT, R5, R16, RZ, 0x1f ;  /* 0x00001fff10057589 */ /* 0x000fe800000e0000 */
        /* <DEDUP_REMOVED lines=12> */
[----:B------:R0:W1:Y:S02]  /*13010*/  SHFL.IDX PT, R14, R6, 0x1f, 0x1f ;  /* 0x03e01f00060e7f89 */ /* 0x00006400000e0000 */
.L_x_400:
[----:B------:R-:W-:Y:S02]  /*13020*/  ULDC UR4, c[0x0][0xc38] ;  /* 0x00030e0000047ab9 */ /* 0x000fe40000000800 */
[----:B------:R-:W-:-:S05]  /*13030*/  MOV R7, UR4 ;  /* 0x0000000400077c02 */ /* 0x000fca0008000f00 */
[----:B-1----:R-:W-:-:S04]  /*13040*/  IMAD R3, R14, R7, RZ ;  /* 0x000000070e037224 */ /* 0x002fc800078e02ff */
[----:B------:R-:W-:-:S05]  /*13050*/  IMAD.IADD R8, R0, 0x1, R3 ;  /* 0x0000000100087824 */ /* 0x000fca00078e0203 */
[----:B------:R-:W-:-:S13]  /*13060*/  ISETP.GT.AND P6, PT, R8, R5, PT ;  /* 0x000000050800720c */ /* 0x000fda0003fc4270 */
[----:B------:R-:W-:Y:S05]  /*13070*/  @P6 BRA `(.L_x_293) ;  /* 0x00000000009c6947 */ /* 0x000fea0003800000 */
.L_x_298:
[----:B------:R-:W1:Y:S01]  /*13080*/  LDC R0, c[0x0][0xc3c] ;  /* 0x00030f00ff007b82 */ /* 0x000e620000000800 */
[----:B------:R-:W-:-:S05]  /*13090*/  VIADD R19, R19, 0x1f ;  /* 0x0000001f13137836 */ /* 0x000fca0000000000 */
[----:B-1----:R-:W-:-:S13]  /*130a0*/  ISETP.GE.AND P6, PT, R19, R0, PT ;  /* 0x000000001300720c */ /* 0x002fda0003fc6270 */
[----:B------:R-:W-:Y:S05]  /*130b0*/  @P6 BRA `(.L_x_294) ;  /* 0x0000000400446947 */ /* 0x000fea0003800000 */
[----:B------:R-:W1:Y:S01]  /*130c0*/  S2R R2, SR_TID.X ;  /* 0x0000000000027919 */ /* 0x000e620000002100 */
[----:B------:R-:W-:Y:S01]  /*130d0*/  BSSY B0, `(.L_x_295) ;  /* 0x0000009000007945 */ /* 0x000fe20003800000 */
[----:B------:R-:W-:Y:S01]  /*130e0*/  IMAD.MOV.U32 R4, RZ, RZ, RZ ;  /* 0x000000ffff047224 */ /* 0x000fe200078e00ff */
[----:B-1----:R-:W-:-:S05]  /*130f0*/  LOP3.LUT R2, R2, 0x1f, RZ, 0xc0, !PT ;  /* 0x0000001f02027812 */ /* 0x002fca00078ec0ff */
[----:B------:R-:W-:-:S05]  /*13100*/  IMAD.IADD R7, R19, 0x1, R2 ;  /* 0x0000000113077824 */ /* 0x000fca00078e0202 */
[----:B------:R-:W-:-:S13]  /*13110*/  ISETP.GE.OR P6, PT, R7, R0, !P0 ;  /* 0x000000000700720c */ /* 0x000fda00047c6670 */
[----:B------:R-:W-:Y:S05]  /*13120*/  @P6 BRA `(.L_x_296) ;  /* 0x00000000000c6947 */ /* 0x000fea0003800000 */
[----:B------:R-:W1:Y:S02]  /*13130*/  LDC.64 R2, c[0x0][0xc80] ;  /* 0x00032000ff027b82 */ /* 0x000e640000000a00 */
[----:B-1----:R-:W-:-:S05]  /*13140*/  IMAD.WIDE R2, R7, 0x4, R2 ;  /* 0x0000000407027825 */ /* 0x002fca00078e0202 */
[----:B------:R1:W5:Y:S02]  /*13150*/  LDG.E R4, desc[UR36][R2.64] ;  /* 0x0000002402047981 */ /* 0x000364000c1e1900 */
.L_x_296:
[----:B------:R-:W-:Y:S05]  /*13160*/  BSYNC B0 ;  /* 0x0000000000007941 */ /* 0x000fea0003800000 */
.L_x_295:
[----:B------:R-:W-:-:S03]  /*13170*/  UMOV UR4, 0xffffffff ;  /* 0xffffffff00047882 */ /* 0x000fc60000000000 */
[----:B------:R-:W-:Y:S05]  /*13180*/  BRA.DIV UR4, `(.L_x_297) ;  /* 0x0000003a04a07947 */ /* 0x000fea000b800000 */
[----:B-----5:R-:W2:Y:S02]  /*13190*/  SHFL.UP PT, R14, R4, 0x1, RZ ;  /* 0x04200000040e7989 */ /* 0x020ea400000e00ff */
[----:B--2---:R-:W-:-:S05]  /*131a0*/  SEL R13, R14, RZ, P1 ;  /* 0x000000ff0e0d7207 */ /* 0x004fca0000800000 */
[----:B------:R-:W-:-:S05]  /*131b0*/  IMAD.IADD R13, R4, 0x1, R13 ;  /* 0x00000001040d7824 */ /* 0x000fca00078e020d */
[----:B------:R-:W2:Y:S02]  /*131c0*/  SHFL.UP PT, R14, R13, 0x2, RZ ;  /* 0x044000000d0e7989 */ /* 0x000ea400000e00ff */
[----:B--2---:R-:W-:-:S04]  /*131d0*/  SEL R0, R14, RZ, P2 ;  /* 0x000000ff0e007207 */ /* 0x004fc80001000000 */
[----:B------:R-:W-:-:S05]  /*131e0*/  IADD3 R0, R13, R0, RZ ;  /* 0x000000000d007210 */ /* 0x000fca0007ffe0ff */
[----:B------:R-:W1:Y:S02]  /*131f0*/  SHFL.UP PT, R14, R0, 0x4, RZ ;  /* 0x04800000000e7989 */ /* 0x000e6400000e00ff */
[----:B-1----:R-:W-:-:S05]  /*13200*/  SEL R3, R14, RZ, P3 ;  /* 0x000000ff0e037207 */ /* 0x002fca0001800000 */
[----:B------:R-:W-:-:S05]  /*13210*/  IMAD.IADD R2, R0, 0x1, R3 ;  /* 0x0000000100027824 */ /* 0x000fca00078e0203 */
[----:B------:R-:W1:Y:S02]  /*13220*/  SHFL.UP PT, R14, R2, 0x8, RZ ;  /* 0x05000000020e7989 */ /* 0x000e6400000e00ff */
[----:B-1----:R-:W-:-:S05]  /*13230*/  SEL R3, R14, RZ, P4 ;  /* 0x000000ff0e037207 */ /* 0x002fca0002000000 */
[----:B------:R-:W-:-:S05]  /*13240*/  IMAD.IADD R3, R2, 0x1, R3 ;  /* 0x0000000102037824 */ /* 0x000fca00078e0203 */
[----:B------:R-:W0:Y:S02]  /*13250*/  SHFL.UP PT, R14, R3, 0x10, RZ ;  /* 0x06000000030e7989 */ /* 0x000e2400000e00ff */
[----:B0-----:R-:W-:-:S05]  /*13260*/  SEL R6, R14, RZ, P5 ;  /* 0x000000ff0e067207 */ /* 0x001fca0002800000 */
[----:B------:R-:W-:-:S05]  /*13270*/  IMAD.IADD R6, R3, 0x1, R6 ;  /* 0x0000000103067824 */ /* 0x000fca00078e0206 */
[----:B------:R0:W1:Y:S02]  /*13280*/  SHFL.IDX PT, R14, R6, 0x1f, 0x1f ;  /* 0x03e01f00060e7f89 */ /* 0x00006400000e0000 */
.L_x_408:
[----:B------:R-:W-:Y:S02]  /*13290*/  ULDC UR4, c[0x0][0xc38] ;  /* 0x00030e0000047ab9 */ /* 0x000fe40000000800 */
[----:B------:R-:W-:-:S04]  /*132a0*/  IMAD.U32 R7, RZ, RZ, UR4 ;  /* 0x00000004ff077e24 */ /* 0x000fc8000f8e00ff */
[----:B-1----:R-:W-:-:S04]  /*132b0*/  IMAD R3, R14, R7, RZ ;  /* 0x000000070e037224 */ /* 0x002fc800078e02ff */
[----:B------:R-:W-:-:S05]  /*132c0*/  IMAD.IADD R8, R3, 0x1, R8 ;  /* 0x0000000103087824 */ /* 0x000fca00078e0208 */
[----:B------:R-:W-:-:S13]  /*132d0*/  ISETP.GT.AND P6, PT, R8, R5, PT ;  /* 0x000000050800720c */ /* 0x000fda0003fc4270 */
[----:B------:R-:W-:Y:S05]  /*132e0*/  @!P6 BRA `(.L_x_298) ;  /* 0xfffffffc0064e947 */ /* 0x000fea000383ffff */
.L_x_293:
[----:B------:R-:W-:Y:S01]  /*132f0*/  IADD3 R8, -R3, R8, RZ ;  /* 0x0000000803087210 */ /* 0x000fe20007ffe1ff */
[----:B------:R-:W-:-:S04]  /*13300*/  UMOV UR4, 0xffffffff ;  /* 0xffffffff00047882 */ /* 0x000fc80000000000 */
[----:B------:R-:W-:-:S05]  /*13310*/  IMAD R0, R6, R7, R8 ;  /* 0x0000000706007224 */ /* 0x000fca00078e0208 */
[----:B------:R-:W-:Y:S01]  /*13320*/  ISETP.GT.AND P6, PT, R0, R5, PT ;  /* 0x000000050000720c */ /* 0x000fe20003fc4270 */
[----:B------:R-:W-:-:S12]  /*13330*/  BRA.DIV UR4, `(.L_x_299) ;  /* 0x0000003a04f07947 */ /* 0x000fd8000b800000 */
[----:B------:R-:W-:-:S04]  /*13340*/  VOTE.ANY R2, PT, !P6 ;  /* 0x0000000000027806 */ /* 0x000fc800070e0100 */
[----:B------:R-:W1:Y:S02]  /*13350*/  POPC R0, R2 ;  /* 0x0000000200007309 */ /* 0x000e640000000000 */
[----:B-1----:R1:W2:Y:S02]  /*13360*/  SHFL.IDX PT, R4, R4, R0, 0x1f ;  /* 0x00001f0004047589 */ /* 0x0022a400000e0000 */
.L_x_412:
[----:B------:R-:W-:Y:S01]  /*13370*/  ISETP.NE.AND P0, PT, R2, RZ, PT ;  /* 0x000000ff0200720c */ /* 0x000fe20003f05270 */
[----:B------:R-:W-:-:S12]  /*13380*/  IMAD.MOV.U32 R14, RZ, RZ, RZ ;  /* 0x000000ffff0e7224 */ /* 0x000fd800078e00ff */
[----:B------:R-:W-:Y:S05]  /*13390*/  @!P0 BRA `(.L_x_300) ;  /* 0x0000000000108947 */ /* 0x000fea0003800000 */
[----:B------:R-:W-:Y:S01]  /*133a0*/  UMOV UR4, 0xffffffff ;  /* 0xffffffff00047882 */ /* 0x000fe20000000000 */
[----:B------:R-:W-:Y:S02]  /*133b0*/  VIADD R12, R0, 0xffffffff ;  /* 0xffffffff000c7836 */ /* 0x000fe40000000000 */
[----:B------:R-:W-:Y:S05]  /*133c0*/  BRA.DIV UR4, `(.L_x_301) ;  /* 0x0000003e04147947 */ /* 0x000fea000b800000 */
[----:B------:R3:W4:Y:S02]  /*133d0*/  SHFL.IDX PT, R14, R6, R12, 0x1f ;  /* 0x00001f0c060e7589 */ /* 0x00072400000e0000 */
.L_x_300:
[----:B0-23--:R-:W-:Y:S01]  /*133e0*/  IABS R6, R4 ;  /* 0x0000000400067213 */ /* 0x00dfe20000000000 */
[----:B----4-:R-:W-:Y:S02]  /*133f0*/  IMAD R16, R14, R7, R8 ;  /* 0x000000070e107224 */ /* 0x010fe400078e0208 */
[----:B------:R-:W-:Y:S01]  /*13400*/  IMAD.IADD R19, R0, 0x1, R19 ;  /* 0x0000000100137824 */ /* 0x000fe200078e0213 */
[----:B------:R-:W0:Y:S08]  /*13410*/  I2F.RP R9, R6 ;  /* 0x0000000600097306 */ /* 0x000e300000209400 */
[----:B0-----:R-:W0:Y:S02]  /*13420*/  MUFU.RCP R9, R9 ;  /* 0x0000000900097308 */ /* 0x001e240000001000 */
[----:B0-----:R-:W-:-:S06]  /*13430*/  VIADD R2, R9, 0xffffffe ;  /* 0x0ffffffe09027836 */ /* 0x001fcc0000000000 */
[----:B------:R0:W2:Y:S02]  /*13440*/  F2I.FTZ.U32.TRUNC.NTZ R3, R2 ;  /* 0x0000000200037305 */ /* 0x0000a4000021f000 */
[----:B0-----:R-:W-:Y:S02]  /*13450*/  IMAD.MOV.U32 R2, RZ, RZ, RZ ;  /* 0x000000ffff027224 */ /* 0x001fe400078e00ff */
[----:B--2---:R-:W-:-:S04]  /*13460*/  IMAD.MOV R7, RZ, RZ, -R3 ;  /* 0x000000ffff077224 */ /* 0x004fc800078e0a03 */
[----:B------:R-:W-:-:S04]  /*13470*/  IMAD R7, R7, R6, RZ ;  /* 0x0000000607077224 */ /* 0x000fc800078e02ff */
[----:B------:R-:W-:Y:S01]  /*13480*/  IMAD.HI.U32 R3, R3, R7, R2 ;  /* 0x0000000703037227 */ /* 0x000fe200078e0002 */
[----:B------:R-:W-:Y:S02]  /*13490*/  IADD3 R7, R5, -R16, RZ ;  /* 0x8000001005077210 */ /* 0x000fe40007ffe0ff */
[----:B------:R-:W-:Y:S02]  /*134a0*/  IABS R5, R4 ;  /* 0x0000000400057213 */ /* 0x000fe40000000000 */
[----:B------:R-:W-:-:S03]  /*134b0*/  IABS R2, R7 ;  /* 0x0000000700027213 */ /* 0x000fc60000000000 */
[----:B------:R-:W-:Y:S02]  /*134c0*/  IMAD.MOV R5, RZ, RZ, -R5 ;  /* 0x000000ffff057224 */ /* 0x000fe400078e0a05 */
[----:B------:R-:W-:-:S04]  /*134d0*/  IMAD.HI.U32 R3, R3, R2, RZ ;  /* 0x0000000203037227 */ /* 0x000fc800078e00ff */
[----:B------:R-:W-:Y:S01]  /*134e0*/  IMAD R5, R3, R5, R2 ;  /* 0x0000000503057224 */ /* 0x000fe200078e0202 */
[----:B------:R-:W-:-:S04]  /*134f0*/  LOP3.LUT R2, R7, R4, RZ, 0x3c, !PT ;  /* 0x0000000407027212 */ /* 0x000fc800078e3cff */
[----:B------:R-:W-:Y:S02]  /*13500*/  ISETP.GT.U32.AND P1, PT, R6, R5, PT ;  /* 0x000000050600720c */ /* 0x000fe40003f24070 */
[----:B------:R-:W-:-:S11]  /*13510*/  ISETP.GE.AND P2, PT, R2, RZ, PT ;  /* 0x000000ff0200720c */ /* 0x000fd60003f46270 */
[----:B------:R-:W-:Y:S02]  /*13520*/  @!P1 IMAD.IADD R5, R5, 0x1, -R6 ;  /* 0x0000000105059824 */ /* 0x000fe400078e0a06 */
[----:B------:R-:W-:Y:S01]  /*13530*/  @!P1 VIADD R3, R3, 0x1 ;  /* 0x0000000103039836 */ /* 0x000fe20000000000 */
[----:B------:R-:W-:Y:S02]  /*13540*/  ISETP.NE.AND P1, PT, R4, RZ, PT ;  /* 0x000000ff0400720c */ /* 0x000fe40003f25270 */
[----:B------:R-:W-:-:S13]  /*13550*/  ISETP.GE.U32.AND P0, PT, R5, R6, PT ;  /* 0x000000060500720c */ /* 0x000fda0003f06070 */
[----:B------:R-:W-:-:S04]  /*13560*/  @P0 VIADD R3, R3, 0x1 ;  /* 0x0000000103030836 */ /* 0x000fc80000000000 */
[----:B------:R-:W-:Y:S01]  /*13570*/  @!P2 IMAD.MOV R3, RZ, RZ, -R3 ;  /* 0x000000ffff03a224 */ /* 0x000fe200078e0a03 */
[----:B------:R-:W-:-:S04]  /*13580*/  @!P1 LOP3.LUT R3, RZ, R4, RZ, 0x33, !PT ;  /* 0x00000004ff039212 */ /* 0x000fc800078e33ff */
[----:B------:R-:W-:Y:S01]  /*13590*/  IADD3 R17, -R3, RZ, RZ ;  /* 0x000000ff03117210 */ /* 0x000fe20007ffe1ff */
[----:B------:R-:W-:-:S04]  /*135a0*/  IMAD.MOV.U32 R18, RZ, RZ, R3 ;  /* 0x000000ffff127224 */ /* 0x000fc800078e0003 */
[----:B------:R-:W-:Y:S01]  /*135b0*/  IMAD R17, R4, R17, R7 ;  /* 0x0000001104117224 */ /* 0x000fe200078e0207 */
[----:B------:R-:W-:Y:S06]  /*135c0*/  BRA `(.L_x_302) ;  /* 0x00000000001c7947 */ /* 0x000fec0003800000 */
.L_x_294:
[----:B------:R-:W-:Y:S01]  /*135d0*/  UMOV UR4, URZ ;  /* 0x0000003f00047c82 */ /* 0x000fe20008000000 */
[----:B------:R-:W-:Y:S01]  /*135e0*/  UMOV UR5, URZ ;  /* 0x0000003f00057c82 */ /* 0x000fe20008000000 */
[----:B------:R-:W-:Y:S01]  /*135f0*/  ULDC UR6, c[0x0][0xc3c] ;  /* 0x00030f0000067ab9 */ /* 0x000fe20000000800 */
[----:B------:R-:W-:Y:S01]  /*13600*/  IMAD.MOV.U32 R16, RZ, RZ, R5 ;  /* 0x000000ffff107224 */ /* 0x000fe200078e0005 */
[----:B------:R-:W-:Y:S01]  /*13610*/  MOV R19, UR6 ;  /* 0x0000000600137c02 */ /* 0x000fe20008000f00 */
[----:B------:R-:W-:Y:S02]  /*13620*/  IMAD.U32 R17, RZ, RZ, UR4 ;  /* 0x00000004ff117e24 */ /* 0x000fe4000f8e00ff */
[----:B------:R-:W-:-:S07]  /*13630*/  IMAD.U32 R18, RZ, RZ, UR5 ;  /* 0x00000005ff127e24 */ /* 0x000fce000f8e00ff */
.L_x_302:
[----:B-1----:R-:W1:Y:S01]  /*13640*/  S2R R0, SR_TID.X ;  /* 0x0000000000007919 */ /* 0x002e620000002100 */
[----:B------:R-:W-:Y:S05]  /*13650*/  WARPSYNC.ALL ;  /* 0x0000000000007948 */ /* 0x000fea0003800000 */
[----:B------:R-:W-:Y:S01]  /*13660*/  BAR.SYNC.DEFER_BLOCKING 0x4, 0x180 ;  /* 0x0106000000007b1d */ /* 0x000fe20000010000 */
[----:B-1----:R-:W-:-:S04]  /*13670*/  LOP3.LUT R0, R0, 0x1f, RZ, 0xc0, !PT ;  /* 0x0000001f00007812 */ /* 0x002fc800078ec0ff */
[----:B------:R-:W-:-:S13]  /*13680*/  ISETP.NE.AND P0, PT, R0, RZ, PT ;  /* 0x000000ff0000720c */ /* 0x000fda0003f05270 */
[----:B------:R-:W1:Y:S01]  /*13690*/  @!P0 S2R R3, SR_CgaCtaId ;  /* 0x0000000000038919 */ /* 0x000e620000008800 */
[----:B------:R-:W-:-:S04]  /*136a0*/  @!P0 MOV R0, 0x400 ;  /* 0x0000040000008802 */ /* 0x000fc80000000f00 */
[----:B-1----:R-:W-:-:S05]  /*136b0*/  @!P0 LEA R22, R3, R0, 0x18 ;  /* 0x0000000003168211 */ /* 0x002fca00078ec0ff */
[----:B------:R1:W-:Y:S01]  /*136c0*/  @!P0 STS.128 [R22+0x388d0], R16 ;  /* 0x0388d01016008388 */ /* 0x0003e20000000c00 */
[----:B------:R-:W-:Y:S06]  /*136d0*/  BAR.ARV 0x5, 0x180 ;  /* 0x0146000000007b1d */ /* 0x000fec0000002000 */
.L_x_291:
[----:B------:R-:W-:Y:S02]  /*136e0*/  ULDC UR4, c[0x0][0xc3c] ;  /* 0x00030f0000047ab9 */ /* 0x000fe40000000800 */
[----:B---3--:R-:W-:-:S13]  /*136f0*/  ISETP.GE.AND P0, PT, R19, UR4, PT ;  /* 0x0000000413007c0c */ /* 0x008fda000bf06270 */
[----:B------:R-:W-:Y:S05]  /*13700*/  @!P0 BRA `(.L_x_303) ;  /* 0xffffffb800588947 */ /* 0x000fea000383ffff */
[----:B------:R-:W-:Y:S05]  /*13710*/  BSYNC B8 ;  /* 0x0000000000087941 */ /* 0x000fea0003800000 */
.L_x_238:
[----:B0-----:R-:W3:Y:S01]  /*13720*/  LDL.LU R0, [R1+0x1c] ;  /* 0x00001c0001007983 */ /* 0x001ee20000300800 */
[----:B------:R-:W-:Y:S01]  /*13730*/  BSSY B0, `(.L_x_304) ;  /* 0x000000b000007945 */ /* 0x000fe20003800000 */
[----:B------:R-:W0:Y:S01]  /*13740*/  S2R R5, SR_CgaCtaId ;  /* 0x0000000000057919 */ /* 0x000e220000008800 */
[----:B---3--:R-:W-:-:S05]  /*13750*/  VIADD R0, R0, 0x1 ;  /* 0x0000000100007836 */ /* 0x008fca0000000000 */
[----:B------:R-:W-:-:S04]  /*13760*/  LEA.HI R2, R0, R0, RZ, 0x1 ;  /* 0x0000000000027211 */ /* 0x000fc800078f08ff */
[----:B------:R-:W-:Y:S02]  /*13770*/  LOP3.LUT R3, R2, 0xfffffffe, RZ, 0xc0, !PT ;  /* 0xfffffffe02037812 */ /* 0x000fe400078ec0ff */
[----:B------:R-:W-:-:S03]  /*13780*/  MOV R2, 0x400 ;  /* 0x0000040000027802 */ /* 0x000fc60000000f00 */
[----:B------:R-:W-:Y:S01]  /*13790*/  IMAD.IADD R0, R0, 0x1, -R3 ;  /* 0x0000000100007824 */ /* 0x000fe200078e0a03 */
[----:B0-----:R-:W-:-:S04]  /*137a0*/  LEA R4, R5, R2, 0x18 ;  /* 0x0000000205047211 */ /* 0x001fc800078ec0ff */
[----:B------:R-:W-:-:S04]  /*137b0*/  SHF.L.U32 R0, R0, 0x1f, RZ ;  /* 0x0000001f00007819 */ /* 0x000fc800000006ff */
[----:B------:R-:W0:Y:S02]  /*137c0*/  SYNCS.PHASECHK.TRANS64.TRYWAIT P0, [R4+URZ+0x38820], R0 ;  /* 0x03882000040075a7 */ /* 0x000e24000800017f */
[----:B0-----:R-:W-:Y:S05]  /*137d0*/  @!P0 BRA `(.L_x_305) ;  /* 0x0000003800348947 */ /* 0x001fea0003800000 */
.L_x_415:
[----:B------:R-:W-:Y:S05]  /*137e0*/  BSYNC B0 ;  /* 0x0000000000007941 */ /* 0x000fea0003800000 */
.L_x_304:
[----:B------:R-:W-:-:S03]  /*137f0*/  UMOV UR4, 0xffffffff ;  /* 0xffffffff00047882 */ /* 0x000fc60000000000 */
[----:B------:R-:W-:Y:S05]  /*13800*/  BRA.DIV UR4, `(.L_x_306) ;  /* 0x0000003a043c7947 */ /* 0x000fea000b800000 */
[----:B0-----:R-:W0:Y:S02]  /*13810*/  S2R R0, SR_TID.X ;  /* 0x0000000000007919 */ /* 0x001e240000002100 */
[----:B0-----:R-:W-:-:S04]  /*13820*/  SHF.R.U32.HI R0, RZ, 0x5, R0 ;  /* 0x00000005ff007819 */ /* 0x001fc80000011600 */
[----:B------:R-:W-:-:S05]  /*13830*/  LOP3.LUT R0, R0, 0x3, RZ, 0xc0, !PT ;  /* 0x0000000300007812 */ /* 0x000fca00078ec0ff */
[----:B------:R0:W3:Y:S02]  /*13840*/  SHFL.IDX PT, R14, R0, RZ, 0x1f ;  /* 0x00001fff000e7589 */ /* 0x0000e400000e0000 */
.L_x_418:
[----:B---3--:R-:W-:Y:S01]  /*13850*/  ISETP.NE.AND P0, PT, R14, RZ, PT ;  /* 0x000000ff0e00720c */ /* 0x008fe20003f05270 */
[----:B------:R-:W-:-:S12]  /*13860*/  BSSY B0, `(.L_x_307) ;  /* 0x0000026000007945 */ /* 0x000fd80003800000 */
[----:B------:R-:W-:Y:S05]  /*13870*/  @P0 BRA `(.L_x_308) ;  /* 0x0000000000900947 */ /* 0x000fea0003800000 */
[----:B------:R-:W-:-:S03]  /*13880*/  UMOV UR4, 0xffffffff ;  /* 0xffffffff00047882 */ /* 0x000fc60000000000 */
[----:B------:R-:W-:Y:S05]  /*13890*/  BRA.DIV UR4, `(.L_x_309) ;  /* 0x0000003a044c7947 */ /* 0x000fea000b800000 */
[----:B------:R-:W-:-:S13]  /*138a0*/  ELECT P6, URZ, PT ;  /* 0x00000000003f782f */ /* 0x000fda00038c0000 */
.L_x_421:
[----:B------:R-:W-:Y:S05]  /*138b0*/  @!P6 BRA `(.L_x_308) ;  /* 0x000000000080e947 */ /* 0x000fea0003800000 */
[----:B0-----:R-:W3:Y:S02]  /*138c0*/  LDL R0, [R1+0x24] ;  /* 0x0000240001007983 */ /* 0x001ee40000100800 */
[----:B---3--:R-:W-:-:S13]  /*138d0*/  R2UR UR4, R0 ;  /* 0x00000000000472ca */ /* 0x008fda00000e0000 */
[----:B------:R-:W-:-:S06]  /*138e0*/  ULOP3.LUT UR4, UR4, 0x2, URZ, 0xfc, !UPT ;  /* 0x0000000204047892 */ /* 0x000fcc000f8efc3f */
[----:B------:R-:W-:-:S05]  /*138f0*/  IMAD.U32 R0, RZ, RZ, UR4 ;  /* 0x00000004ff007e24 */ /* 0x000fca000f8e00ff */
[----:B------:R-:W-:-:S13]  /*13900*/  ISETP.NE.AND P0, PT, R0, 0x3, PT ;  /* 0x000000030000780c */ /* 0x000fda0003f05270 */
[----:B------:R-:W-:Y:S05]  /*13910*/  @!P0 BRA `(.L_x_310) ;  /* 0x0000000000048947 */ /* 0x000fea0003800000 */
[----:B------:R-:W-:Y:S01]  /*13920*/  BPT.TRAP 0x1 ;  /* 0x000000040000795c */ /* 0x000fe20000300000 */
.L_x_310:
[C---:B------:R-:W-:Y:S01]  /*13930*/  IMAD R5, R27.reuse, 0x8, R4 ;  /* 0x000000081b057824 */ /* 0x040fe200078e0204 */
[----:B------:R-:W-:Y:S01]  /*13940*/  SHF.L.U32 R0, R28, 0x1f, RZ ;  /* 0x0000001f1c007819 */ /* 0x000fe200000006ff */
[----:B------:R-:W-:-:S03]  /*13950*/  VIADD R27, R27, 0x1 ;  /* 0x000000011b1b7836 */ /* 0x000fc60000000000 */
[----:B------:R-:W0:Y:S02]  /*13960*/  SYNCS.PHASECHK.TRANS64.TRYWAIT P1, [R5+URZ+0x38840], R0 ;  /* 0x03884000050075a7 */ /* 0x000e24000802017f */
[----:B------:R-:W-:-:S04]  /*13970*/  ISETP.NE.AND P2, PT, R27, 0x2, PT ;  /* 0x000000021b00780c */ /* 0x000fc80003f45270 */
[----:B------:R-:W-:Y:S01]  /*13980*/  SEL R3, RZ, 0x1, P2 ;  /* 0x00000001ff037807 */ /* 0x000fe20001000000 */
[----:B0-----:R-:W-:Y:S08]  /*13990*/  @!P1 BRA `(.L_x_311) ;  /* 0x00000038002c9947 */ /* 0x001ff00003800000 */
.L_x_422:
[----:B------:R-:W-:Y:S02]  /*139a0*/  SEL R27, R27, RZ, P2 ;  /* 0x000000ff1b1b7207 */ /* 0x000fe40001000000 */
[----:B------:R-:W-:Y:S01]  /*139b0*/  LOP3.LUT R2, R28, R3, RZ, 0x3c, !PT ;  /* 0x000000031c027212 */ /* 0x000fe200078e3cff */
[----:B------:R-:W-:Y:S06]  /*139c0*/  @!P0 BRA `(.L_x_312) ;  /* 0x0000000000048947 */ /* 0x000fec0003800000 */
[----:B------:R-:W-:Y:S01]  /*139d0*/  BPT.TRAP 0x1 ;  /* 0x000000040000795c */ /* 0x000fe20000300000 */
.L_x_312:
[----:B------:R-:W-:Y:S02]  /*139e0*/  LEA R27, R27, R4, 0x3 ;  /* 0x000000041b1b7211 */ /* 0x000fe400078e18ff */
[----:B------:R-:W-:-:S04]  /*139f0*/  SHF.L.U32 R2, R2, 0x1f, RZ ;  /* 0x0000001f02027819 */ /* 0x000fc800000006ff */
[----:B------:R-:W3:Y:S02]  /*13a00*/  SYNCS.PHASECHK.TRANS64.TRYWAIT P1, [R27+URZ+0x38840], R2 ;  /* 0x038840021b0075a7 */ /* 0x000ee4000802017f */
[----:B---3--:R-:W-:Y:S05]  /*13a10*/  @!P1 BRA `(.L_x_313) ;  /* 0x0000003800209947 */ /* 0x008fea0003800000 */
.L_x_423:
[----:B------:R-:W-:Y:S05]  /*13a20*/  @!P0 BRA `(.L_x_314) ;  /* 0x0000000000048947 */ /* 0x000fea0003800000 */
[----:B------:R-:W-:Y:S01]  /*13a30*/  BPT.TRAP 0x1 ;  /* 0x000000040000795c */ /* 0x000fe20000300000 */
.L_x_314:
[----:B------:R-:W4:Y:S02]  /*13a40*/  SYNCS.PHASECHK.TRANS64.TRYWAIT P1, [R5+URZ+0x38860], R0 ;  /* 0x03886000050075a7 */ /* 0x000f24000802017f */
[----:B----4-:R-:W-:Y:S05]  /*13a50*/  @!P1 BRA `(.L_x_315) ;  /* 0x0000003800249947 */ /* 0x010fea0003800000 */
.L_x_424:
[----:B------:R-:W-:Y:S05]  /*13a60*/  @!P0 BRA `(.L_x_316) ;  /* 0x0000000000048947 */ /* 0x000fea0003800000 */
[----:B------:R-:W-:Y:S01]  /*13a70*/  BPT.TRAP 0x1 ;  /* 0x000000040000795c */ /* 0x000fe20000300000 */
.L_x_316:
[----:B------:R0:W0:Y:S02]  /*13a80*/  SYNCS.PHASECHK.TRANS64.TRYWAIT P0, [R27+URZ+0x38860], R2 ;  /* 0x038860021b0075a7 */ /* 0x000024000800017f */
[----:B0-----:R-:W-:Y:S05]  /*13a90*/  @!P0 NANOSLEEP.SYNCS 0x989680 ;  /* 0x009896800000895d */ /* 0x001fea0003900000 */
[----:B------:R-:W0:Y:S02]  /*13aa0*/  @!P0 SYNCS.PHASECHK.TRANS64 P0, [R27+URZ+0x38860], R2 ;  /* 0x038860021b0085a7 */ /* 0x000e24000800007f */
[----:B0-----:R-:W-:Y:S05]  /*13ab0*/  @!P0 BRA `(.L_x_316) ;  /* 0xfffffffc00f08947 */ /* 0x001fea000383ffff */
.L_x_308:
[----:B------:R-:W-:Y:S05]  /*13ac0*/  BSYNC B0 ;  /* 0x0000000000007941 */ /* 0x000fea0003800000 */
.L_x_307:
[----:B------:R-:W-:Y:S05]  /*13ad0*/  EXIT ;  /* 0x000000000000794d */ /* 0x000fea0003800000 */
.L_x_186:
[----:B0-----:R-:W-:-:S04]  /*13ae0*/  IMAD.U32 R3, RZ, RZ, UR40 ;  /* 0x00000028ff037e24 */ /* 0x001fc8000f8e00ff */
[----:B------:R0:W1:Y:S03]  /*13af0*/  SYNCS.PHASECHK.TRANS64.TRYWAIT P1, [R3+URZ+0x38800], R0 ;  /* 0x03880000030075a7 */ /* 0x000066000802017f */
[----:B-1----:R-:W-:Y:S05]  /*13b00*/  @!P1 NANOSLEEP.SYNCS 0x989680 ;  /* 0x009896800000995d */ /* 0x002fea0003900000 */
[----:B------:R-:W1:Y:S02]  /*13b10*/  @!P1 SYNCS.PHASECHK.TRANS64 P1, [R3+URZ+0x38800], R0 ;  /* 0x03880000030095a7 */ /* 0x000e64000802007f */
[----:B-1----:R-:W-:Y:S05]  /*13b20*/  @!P1 BRA `(.L_x_186) ;  /* 0xfffffffc00ec9947 */ /* 0x002fea000383ffff */
[----:B------:R-:W-:Y:S05]  /*13b30*/  BRA `(.L_x_317) ;  /* 0xfffffedc00547947 */ /* 0x000fea000383ffff */
.L_x_190:
[----:B-1----:R1:W2:Y:S02]  /*13b40*/  SYNCS.PHASECHK.TRANS64.TRYWAIT P1, [R0+URZ+0x38830], R3 ;  /* 0x03883003000075a7 */ /* 0x0022a4000802017f */
[----:B--2---:R-:W-:Y:S05]  /*13b50*/  @!P1 NANOSLEEP.SYNCS 0x989680 ;  /* 0x009896800000995d */ /* 0x004fea0003900000 */
[----:B------:R-:W2:Y:S02]  /*13b60*/  @!P1 SYNCS.PHASECHK.TRANS64 P1, [R0+URZ+0x38830], R3 ;  /* 0x03883003000095a7 */ /* 0x000ea4000802007f */
[----:B--2---:R-:W-:Y:S05]  /*13b70*/  @!P1 BRA `(.L_x_190) ;  /* 0xfffffffc00f09947 */ /* 0x004fea000383ffff */
[----:B------:R-:W-:Y:S05]  /*13b80*/  BRA `(.L_x_189) ;  /* 0xfffffedc00787947 */ /* 0x000fea000383ffff */
.L_x_196:
[----:B-1----:R-:W-:-:S04]  /*13b90*/  IMAD.U32 R153, RZ, RZ, UR61 ;  /* 0x0000003dff997e24 */ /* 0x002fc8000f8e00ff */
[----:B------:R1:W2:Y:S03]  /*13ba0*/  SYNCS.PHASECHK.TRANS64.TRYWAIT P1, [R153+URZ+0x38830], R4 ;  /* 0x03883004990075a7 */ /* 0x0002a6000802017f */
[----:B--2---:R-:W-:Y:S05]  /*13bb0*/  @!P1 NANOSLEEP.SYNCS 0x989680 ;  /* 0x009896800000995d */ /* 0x004fea0003900000 */
[----:B------:R-:W2:Y:S02]  /*13bc0*/  @!P1 SYNCS.PHASECHK.TRANS64 P1, [R153+URZ+0x38830], R4 ;  /* 0x03883004990095a7 */ /* 0x000ea4000802007f */
[----:B--2---:R-:W-:Y:S05]  /*13bd0*/  @!P1 BRA `(.L_x_196) ;  /* 0xfffffffc00ec9947 */ /* 0x004fea000383ffff */
[----:B------:R-:W-:Y:S05]  /*13be0*/  BRA `(.L_x_195) ;  /* 0xffffff2400547947 */ /* 0x000fea000383ffff */
.L_x_200:
[----:B--2---:R-:W-:-:S04]  /*13bf0*/  IMAD.U32 R2, RZ, RZ, UR4 ;  /* 0x00000004ff027e24 */ /* 0x004fc8000f8e00ff */
[----:B------:R2:W3:Y:S03]  /*13c00*/  SYNCS.PHASECHK.TRANS64.TRYWAIT P1, [R2+URZ+0x38850], R0 ;  /* 0x03885000020075a7 */ /* 0x0004e6000802017f */
[----:B---3--:R-:W-:Y:S05]  /*13c10*/  @!P1 NANOSLEEP.SYNCS 0x989680 ;  /* 0x009896800000995d */ /* 0x008fea0003900000 */
[----:B------:R-:W3:Y:S02]  /*13c20*/  @!P1 SYNCS.PHASECHK.TRANS64 P1, [R2+URZ+0x38850], R0 ;  /* 0x03885000020095a7 */ /* 0x000ee4000802007f */
[----:B---3--:R-:W-:Y:S05]  /*13c30*/  @!P1 BRA `(.L_x_200) ;  /* 0xfffffffc00ec9947 */ /* 0x008fea000383ffff */
[----:B------:R-:W-:Y:S05]  /*13c40*/  BRA `(.L_x_199) ;  /* 0xffffff4c00a47947 */ /* 0x000fea000383ffff */
.L_x_207:
[----:B-1----:R-:W-:-:S04]  /*13c50*/  IMAD.U32 R7, RZ, RZ, UR7 ;  /* 0x00000007ff077e24 */ /* 0x002fc8000f8e00ff */
[----:B------:R1:W2:Y:S03]  /*13c60*/  SYNCS.PHASECHK.TRANS64.TRYWAIT P1, [R7+URZ+0x38850], R0 ;  /* 0x03885000070075a7 */ /* 0x0002a6000802017f */
[----:B--2---:R-:W-:Y:S05]  /*13c70*/  @!P1 NANOSLEEP.SYNCS 0x989680 ;  /* 0x009896800000995d */ /* 0x004fea0003900000 */
[----:B------:R-:W2:Y:S02]  /*13c80*/  @!P1 SYNCS.PHASECHK.TRANS64 P1, [R7+URZ+0x38850], R0 ;  /* 0x03885000070095a7 */ /* 0x000ea4000802007f */
[----:B--2---:R-:W-:Y:S05]  /*13c90*/  @!P1 BRA `(.L_x_207) ;  /* 0xfffffffc00ec9947 */ /* 0x004fea000383ffff */
[----:B------:R-:W-:Y:S05]  /*13ca0*/  BRA `(.L_x_206) ;  /* 0xffffff6c00047947 */ /* 0x000fea000383ffff */
.L_x_250:
[----:B------:R-:W-:Y:S01]  /*13cb0*/  SHF.R.U32.HI R8, RZ, 0x5, R21 ;  /* 0x00000005ff087819 */ /* 0x000fe20000011615 */
[----:B------:R-:W-:Y:S01]  /*13cc0*/  BSSY B0, `(.L_x_318) ;  /* 0x0000009000007945 */ /* 0x000fe20003800000 */
[----:B------:R-:W-:Y:S01]  /*13cd0*/  MOV R12, RZ ;  /* 0x000000ff000c7202 */ /* 0x000fe20000000f00 */
[----:B------:R-:W-:Y:S01]  /*13ce0*/  IMAD.MOV.U32 R11, RZ, RZ, 0x1f ;  /* 0x0000001fff0b7424 */ /* 0x000fe200078e00ff */
[----:B------:R-:W-:Y:S01]  /*13cf0*/  LOP3.LUT R8, R8, 0x3, RZ, 0xc0, !PT ;  /* 0x0000000308087812 */ /* 0x000fe200078ec0ff */
[----:B------:R-:W-:-:S04]  /*13d00*/  IMAD.MOV.U32 R15, RZ, RZ, -0x1 ;  /* 0xffffffffff0f7424 */ /* 0x000fc800078e00ff */
[----:B------:R-:W-:-:S07]  /*13d10*/  IMAD.MOV.U32 R13, RZ, RZ, R8 ;  /* 0x000000ffff0d7224 */ /* 0x000fce00078e0008 */
[----:B-----5:R-:W-:Y:S05]  /*13d20*/  WARPSYNC.COLLECTIVE R15, `(.L_x_319) ;  /* 0x000000000f087348 */ /* 0x020fea0003c00000 */
[----:B------:R0:W1:Y:S02]  /*13d30*/  SHFL.IDX P6, R14, R13, R12, R11 ;  /* 0x0000000c0d0e7389 */ /* 0x00006400000c000b */
[----:B01---5:R-:W-:Y:S01]  /*13d40*/  ENDCOLLECTIVE ;  /* 0x000000000000791b */ /* 0x023fe20003800000 */
.L_x_319:
[----:B------:R-:W-:Y:S05]  /*13d50*/  BSYNC B0 ;  /* 0x0000000000007941 */ /* 0x000fea0003800000 */
.L_x_318:
[----:B------:R-:W-:Y:S05]  /*13d60*/  BRA `(.L_x_320) ;  /* 0xffffffc0000c7947 */ /* 0x000fea000383ffff */
.L_x_253:
[----:B0-----:R0:W1:Y:S02]  /*13d70*/  SYNCS.PHASECHK.TRANS64.TRYWAIT P0, [R5+URZ+0x38840], R2 ;  /* 0x03884002050075a7 */ /* 0x001064000800017f */
[----:B-1----:R-:W-:Y:S05]  /*13d80*/  @!P0 NANOSLEEP.SYNCS 0x989680 ;  /* 0x009896800000895d */ /* 0x002fea0003900000 */
[----:B------:R-:W1:Y:S02]  /*13d90*/  @!P0 SYNCS.PHASECHK.TRANS64 P0, [R5+URZ+0x38840], R2 ;  /* 0x03884002050085a7 */ /* 0x000e64000800007f */
[----:B-1----:R-:W-:Y:S05]  /*13da0*/  @!P0 BRA `(.L_x_253) ;  /* 0xfffffffc00f08947 */ /* 0x002fea000383ffff */
[----:B------:R-:W-:Y:S05]  /*13db0*/  BRA `(.L_x_321) ;  /* 0xffffffc000807947 */ /* 0x000fea000383ffff */
.L_x_254:
[----:B------:R-:W-:Y:S01]  /*13dc0*/  BSSY B0, `(.L_x_322) ;  /* 0x0000008000007945 */ /* 0x000fe20003800000 */
[----:B------:R-:W-:Y:S01]  /*13dd0*/  IMAD.MOV.U32 R13, RZ, RZ, R6 ;  /* 0x000000ffff0d7224 */ /* 0x000fe200078e0006 */
[----:B------:R-:W-:Y:S01]  /*13de0*/  MOV R15, 0xffffffff ;  /* 0xffffffff000f7802 */ /* 0x000fe20000000f00 */
[----:B------:R-:W-:Y:S02]  /*13df0*/  IMAD.MOV.U32 R12, RZ, RZ, RZ ;  /* 0x000000ffff0c7224 */ /* 0x000fe400078e00ff */
[----:B------:R-:W-:-:S07]  /*13e00*/  IMAD.MOV.U32 R11, RZ, RZ, 0x181f ;  /* 0x0000181fff0b7424 */ /* 0x000fce00078e00ff */
[----:B------:R-:W-:Y:S05]  /*13e10*/  WARPSYNC.COLLECTIVE R15, `(.L_x_323) ;  /* 0x000000000f087348 */ /* 0x000fea0003c00000 */
[----:B------:R0:W1:Y:S02]  /*13e20*/  SHFL.IDX P6, R14, R13, R12, R11 ;  /* 0x0000000c0d0e7389 */ /* 0x00006400000c000b */
[----:B01----:R-:W-:Y:S01]  /*13e30*/  ENDCOLLECTIVE ;  /* 0x000000000000791b */ /* 0x003fe20003800000 */
.L_x_323:
[----:B------:R-:W-:Y:S05]  /*13e40*/  BSYNC B0 ;  /* 0x0000000000007941 */ /* 0x000fea0003800000 */
.L_x_322:
[----:B------:R-:W-:Y:S01]  /*13e50*/  IMAD.MOV.U32 R13, RZ, RZ, R0 ;  /* 0x000000ffff0d7224 */ /* 0x000fe200078e0000 */
[----:B------:R-:W-:Y:S01]  /*13e60*/  MOV R15, 0xffffffff ;  /* 0xffffffff000f7802 */ /* 0x000fe20000000f00 */
[----:B------:R-:W-:Y:S01]  /*13e70*/  IMAD.MOV.U32 R12, RZ, RZ, RZ ;  /* 0x000000ffff0c7224 */ /* 0x000fe200078e00ff */
[C---:B------:R-:W-:Y:S01]  /*13e80*/  LOP3.LUT P5, RZ, R23.reuse, 0x10, RZ, 0xc0, !PT ;  /* 0x0000001017ff7812 */ /* 0x040fe200078ac0ff */
[----:B------:R-:W-:Y:S01]  /*13e90*/  IMAD.MOV.U32 R11, RZ, RZ, 0x181f ;  /* 0x0000181fff0b7424 */ /* 0x000fe200078e00ff */
[C---:B------:R-:W-:Y:S01]  /*13ea0*/  LOP3.LUT P4, RZ, R23.reuse, 0x8, RZ, 0xc0, !PT ;  /* 0x0000000817ff7812 */ /* 0x040fe2000788c0ff */
[----:B------:R-:W-:Y:S01]  /*13eb0*/  IMAD.MOV.U32 R2, RZ, RZ, R14 ;  /* 0x000000ffff027224 */ /* 0x000fe200078e000e */
[----:B------:R-:W-:Y:S01]  /*13ec0*/  LOP3.LUT P3, RZ, R23, 0x4, RZ, 0xc0, !PT ;  /* 0x0000000417ff7812 */ /* 0x000fe2000786c0ff */
[----:B------:R-:W-:-:S12]  /*13ed0*/  @P0 IMAD R9, R7, 0x2, R22 ;  /* 0x0000000207090824 */ /* 0x000fd800078e0216 */
[----:B------:R-:W-:Y:S05]  /*13ee0*/  WARPSYNC.COLLECTIVE R15, `(.L_x_324) ;  /* 0x000000000f087348 */ /* 0x000fea0003c00000 */
[----:B------:R0:W1:Y:S02]  /*13ef0*/  SHFL.IDX P6, R14, R13, R12, R11 ;  /* 0x0000000c0d0e7389 */ /* 0x00006400000c000b */
[----:B01----:R-:W-:Y:S01]  /*13f00*/  ENDCOLLECTIVE ;  /* 0x000000000000791b */ /* 0x003fe20003800000 */
.L_x_324:
[----:B------:R-:W-:Y:S01]  /*13f10*/  LOP3.LUT P2, RZ, R23, 0x2, RZ, 0xc0, !PT ;  /* 0x0000000217ff7812 */ /* 0x000fe2000784c0ff */
[----:B------:R-:W-:Y:S01]  /*13f20*/  IMAD.MOV.U32 R13, RZ, RZ, R6 ;  /* 0x000000ffff0d7224 */ /* 0x000fe200078e0006 */
[----:B------:R-:W-:Y:S01]  /*13f30*/  MOV R12, 0x1 ;  /* 0x00000001000c7802 */ /* 0x000fe20000000f00 */
[----:B------:R-:W-:-:S10]  /*13f40*/  IMAD.MOV.U32 R3, RZ, RZ, R14 ;  /* 0x000000ffff037224 */ /* 0x000fd400078e000e */
[----:B------:R-:W-:Y:S05]  /*13f50*/  WARPSYNC.COLLECTIVE R15, `(.L_x_325) ;  /* 0x000000000f087348 */ /* 0x000fea0003c00000 */
[----:B------:R0:W1:Y:S02]  /*13f60*/  SHFL.IDX P6, R14, R13, R12, R11 ;  /* 0x0000000c0d0e7389 */ /* 0x00006400000c000b */
[----:B01----:R-:W-:Y:S01]  /*13f70*/  ENDCOLLECTIVE ;  /* 0x000000000000791b */ /* 0x003fe20003800000 */
.L_x_325:
[----:B------:R-:W-:-:S05]  /*13f80*/  @P0 LEA R3, P1, R33, R3, 0x1 ;  /* 0x0000000321030211 */ /* 0x000fca00078208ff */
[----:B------:R-:W-:-:S05]  /*13f90*/  @P0 IMAD.X R2, RZ, RZ, R2, P1 ;  /* 0x000000ffff020224 */ /* 0x000fca00008e0602 */
[----:B------:R-:W-:Y:S01]  /*13fa0*/  @P0 LOP3.LUT R3, R3, R2, RZ, 0x3c, !PT ;  /* 0x0000000203030212 */ /* 0x000fe200078e3cff */
[----:B------:R-:W-:-:S03]  /*13fb0*/  IMAD.MOV.U32 R13, RZ, RZ, R0 ;  /* 0x000000ffff0d7224 */ /* 0x000fc600078e0000 */
[----:B------:R-:W-:-:S04]  /*13fc0*/  @P0 LOP3.LUT R2, R3, R2, RZ, 0x3c, !PT ;  /* 0x0000000203020212 */ /* 0x000fc800078e3cff */
[----:B------:R-:W-:Y:S01]  /*13fd0*/  @P0 LOP3.LUT R3, R3, R2, RZ, 0x3c, !PT ;  /* 0x0000000203030212 */ /* 0x000fe200078e3cff */
[----:B------:R-:W-:-:S07]  /*13fe0*/  IMAD.MOV.U32 R8, RZ, RZ, R14 ;  /* 0x000000ffff087224 */ /* 0x000fce00078e000e */
[----:B------:R-:W-:Y:S05]  /*13ff0*/  WARPSYNC.COLLECTIVE R15, `(.L_x_326) ;  /* 0x000000000f087348 */ /* 0x000fea0003c00000 */
[----:B------:R0:W1:Y:S02]  /*14000*/  SHFL.IDX P6, R14, R13, R12, R11 ;  /* 0x0000000c0d0e7389 */ /* 0x00006400000c000b */
[----:B01----:R-:W-:Y:S01]  /*14010*/  ENDCOLLECTIVE ;  /* 0x000000000000791b */ /* 0x003fe20003800000 */
.L_x_326:
[----:B------:R-:W-:Y:S01]  /*14020*/  @!PT LDS RZ, [RZ] ;  /* 0x00000000fffff984 */ /* 0x000fe20000000800 */
[----:B------:R-:W-:Y:S01]  /*14030*/  @!PT LDS RZ, [RZ] ;  /* 0x00000000fffff984 */ /* 0x000fe20000000800 */
[----:B------:R-:W-:Y:S01]  /*14040*/  @!PT LDS RZ, [RZ] ;  /* 0x00000000fffff984 */ /* 0x000fe20000000800 */
[----:B------:R-:W-:Y:S04]  /*14050*/  @P0 LDGSTS.E.BYPASS.LTC128B.128 [R9+0x24400], desc[UR36][R2.64], !P5 ;  /* 0x2440000002090fae */ /* 0x000fe8000e901d64 */
[----:B------:R-:W-:Y:S04]  /*14060*/  @P0 LDGSTS.E.BYPASS.LTC128B.128 [R9+0x26c00], desc[UR36][R2.64+0x80], !P4 ;  /* 0x26c0008002090fae */ /* 0x000fe8000e101d64 */
[----:B------:R-:W-:Y:S01]  /*14070*/  @P0 LDGSTS.E.BYPASS.LTC128B.128 [R9+0x29400], desc[UR36][R2.64+0x100], !P3 ;  /* 0x2940010002090fae */ /* 0x000fe2000d901d64 */
[----:B------:R-:W-:Y:S02]  /*14080*/  IMAD.MOV.U32 R13, RZ, RZ, R6 ;  /* 0x000000ffff0d7224 */ /* 0x000fe400078e0006 */
[----:B------:R-:W-:Y:S01]  /*14090*/  IMAD.MOV.U32 R12, RZ, RZ, 0x2 ;  /* 0x00000002ff0c7424 */ /* 0x000fe200078e00ff */
[----:B------:R0:W-:Y:S01]  /*140a0*/  @P0 LDGSTS.E.BYPASS.LTC128B.128 [R9+0x2bc00], desc[UR36][R2.64+0x180], !P2 ;  /* 0x2bc0018002090fae */ /* 0x0001e2000d101d64 */
[----:B------:R-:W-:Y:S01]  /*140b0*/  ISETP.GE.AND P0, PT, R4, 0x11, PT ;  /* 0x000000110400780c */ /* 0x000fe20003f06270 */
[----:B0-----:R-:W-:-:S12]  /*140c0*/  IMAD.MOV.U32 R2, RZ, RZ, R14 ;  /* 0x000000ffff027224 */ /* 0x001fd800078e000e */
[----:B------:R-:W-:Y:S05]  /*140d0*/  WARPSYNC.COLLECTIVE R15, `(.L_x_327) ;  /* 0x000000000f087348 */ /* 0x000fea0003c00000 */
[----:B------:R0:W1:Y:S02]  /*140e0*/  SHFL.IDX P6, R14, R13, R12, R11 ;  /* 0x0000000c0d0e7389 */ /* 0x00006400000c000b */
[----:B01----:R-:W-:Y:S01]  /*140f0*/  ENDCOLLECTIVE ;  /* 0x000000000000791b */ /* 0x003fe20003800000 */
.L_x_327:
[----:B------:R-:W-:Y:S02]  /*14100*/  @P0 LEA R21, R7, R22, 0x1 ;  /* 0x0000001607150211 */ /* 0x000fe400078e08ff */
[----:B------:R-:W-:-:S05]  /*14110*/  @P0 LEA R2, P1, R33, R2, 0x1 ;  /* 0x0000000221020211 */ /* 0x000fca00078208ff */
[----:B------:R-:W-:-:S05]  /*14120*/  @P0 IMAD.X R3, RZ, RZ, R8, P1 ;  /* 0x000000ffff030224 */ /* 0x000fca00008e0608 */
[----:B------:R-:W-:Y:S01]  /*14130*/  @!PT LDS RZ, [RZ] ;  /* 0x00000000fffff984 */ /* 0x000fe20000000800 */
[----:B------:R-:W-:Y:S01]  /*14140*/  @!PT LDS RZ, [RZ] ;  /* 0x00000000fffff984 */ /* 0x000fe20000000800 */
[----:B------:R-:W-:Y:S01]  /*14150*/  @!PT LDS RZ, [RZ] ;  /* 0x00000000fffff984 */ /* 0x000fe20000000800 */
[----:B------:R0:W-:Y:S01]  /*14160*/  @P0 LDGSTS.E.BYPASS.LTC128B.128 [R21+0x24c00], desc[UR36][R2.64], !P5 ;  /* 0x24c0000002150fae */ /* 0x0001e2000e901d64 */
[----:B------:R-:W-:-:S03]  /*14170*/  IMAD.MOV.U32 R13, RZ, RZ, R0 ;  /* 0x000000ffff0d7224 */ /* 0x000fc600078e0000 */
[----:B------:R0:W-:Y:S04]  /*14180*/  @P0 LDGSTS.E.BYPASS.LTC128B.128 [R21+0x27400], desc[UR36][R2.64+0x80], !P4 ;  /* 0x2740008002150fae */ /* 0x0001e8000e101d64 */
[----:B------:R0:W-:Y:S01]  /*14190*/  @P0 LDGSTS.E.BYPASS.LTC128B.128 [R21+0x29c00], desc[UR36][R2.64+0x100], !P3 ;  /* 0x29c0010002150fae */ /* 0x0001e2000d901d64 */
[----:B------:R-:W-:-:S03]  /*141a0*/  IMAD.MOV.U32 R8, RZ, RZ, R14 ;  /* 0x000000ffff087224 */ /* 0x000fc600078e000e */
[----:B------:R0:W-:Y:S01]  /*141b0*/  @P0 LDGSTS.E.BYPASS.LTC128B.128 [R21+0x2c400], desc[UR36][R2.64+0x180], !P2 ;  /* 0x2c40018002150fae */ /* 0x0001e2000d101d64 */
[----:B------:R-:W-:-:S13]  /*141c0*/  ISETP.GE.AND P0, PT, R4, 0x21, PT ;  /* 0x000000210400780c */ /* 0x000fda0003f06270 */
[----:B0-----:R-:W-:Y:S05]  /*141d0*/  WARPSYNC.COLLECTIVE R15, `(.L_x_328) ;  /* 0x000000000f087348 */ /* 0x001fea0003c00000 */
[----:B------:R1:W2:Y:S02]  /*141e0*/  SHFL.IDX P6, R14, R13, R12, R11 ;  /* 0x0000000c0d0e7389 */ /* 0x0002a400000c000b */
[----:B012---:R-:W-:Y:S01]  /*141f0*/  ENDCOLLECTIVE ;  /* 0x000000000000791b */ /* 0x007fe20003800000 */
.L_x_328:
[----:B------:R-:W-:Y:S02]  /*14200*/  @P0 IMAD R9, R7, 0x2, R22 ;  /* 0x0000000207090824 */ /* 0x000fe400078e0216 */
[----:B------:R-:W-:Y:S02]  /*14210*/  IMAD.MOV.U32 R13, RZ, RZ, R6 ;  /* 0x000000ffff0d7224 */ /* 0x000fe400078e0006 */
[----:B------:R-:W-:Y:S01]  /*14220*/  IMAD.MOV.U32 R12, RZ, RZ, 0x3 ;  /* 0x00000003ff0c7424 */ /* 0x000fe200078e00ff */
[----:B------:R-:W-:-:S07]  /*14230*/  MOV R2, R14 ;  /* 0x0000000e00027202 */ /* 0x000fce0000000f00 */
[----:B------:R-:W-:Y:S05]  /*14240*/  WARPSYNC.COLLECTIVE R15, `(.L_x_329) ;  /* 0x000000000f087348 */ /* 0x000fea0003c00000 */
[----:B------:R0:W1:Y:S02]  /*14250*/  SHFL.IDX P6, R14, R13, R12, R11 ;  /* 0x0000000c0d0e7389 */ /* 0x00006400000c000b */
[----:B01----:R-:W-:Y:S01]  /*14260*/  ENDCOLLECTIVE ;  /* 0x000000000000791b */ /* 0x003fe20003800000 */
.L_x_329:
        /* <DEDUP_REMOVED lines=9> */
[----:B------:R-:W-:-:S03]  /*14300*/  MOV R8, R14 ;  /* 0x0000000e00087202 */ /* 0x000fc60000000f00 */
[----:B------:R0:W-:Y:S01]  /*14310*/  @P0 LDGSTS.E.BYPASS.LTC128B.128 [R9+0x2cc00], desc[UR36][R2.64+0x180], !P2 ;  /* 0x2cc0018002090fae */ /* 0x0001e2000d101d64 */
[----:B------:R-:W-:-:S13]  /*14320*/  ISETP.GE.AND P0, PT, R4, 0x31, PT ;  /* 0x000000310400780c */ /* 0x000fda0003f06270 */
[----:B0-----:R-:W-:Y:S05]  /*14330*/  WARPSYNC.COLLECTIVE R15, `(.L_x_330) ;  /* 0x000000000f087348 */ /* 0x001fea0003c00000 */
[----:B------:R1:W2:Y:S02]  /*14340*/  SHFL.IDX P6, R14, R13, R12, R11 ;  /* 0x0000000c0d0e7389 */ /* 0x0002a400000c000b */
[----:B012---:R-:W-:Y:S01]  /*14350*/  ENDCOLLECTIVE ;  /* 0x000000000000791b */ /* 0x007fe20003800000 */
.L_x_330:
[----:B------:R-:W-:Y:S01]  /*14360*/  @P0 IMAD R21, R7, 0x2, R22 ;  /* 0x0000000207150824 */ /* 0x000fe200078e0216 */
[----:B------:R-:W-:Y:S01]  /*14370*/  MOV R13, R6 ;  /* 0x00000006000d7202 */ /* 0x000fe20000000f00 */
[----:B------:R-:W-:Y:S02]  /*14380*/  IMAD.MOV.U32 R12, RZ, RZ, 0x4 ;  /* 0x00000004ff0c7424 */ /* 0x000fe400078e00ff */
[----:B------:R-:W-:-:S07]  /*14390*/  IMAD.MOV.U32 R2, RZ, RZ, R14 ;  /* 0x000000ffff027224 */ /* 0x000fce00078e000e */
[----:B------:R-:W-:Y:S05]  /*143a0*/  WARPSYNC.COLLECTIVE R15, `(.L_x_331) ;  /* 0x000000000f087348 */ /* 0x000fea0003c00000 */
[----:B------:R0:W1:Y:S02]  /*143b0*/  SHFL.IDX P6, R14, R13, R12, R11 ;  /* 0x0000000c0d0e7389 */ /* 0x00006400000c000b */
[----:B01----:R-:W-:Y:S01]  /*143c0*/  ENDCOLLECTIVE ;  /* 0x000000000000791b */ /* 0x003fe20003800000 */
.L_x_331:
        /* <DEDUP_REMOVED lines=10> */
[----:B------:R0:W-:Y:S04]  /*14470*/  @P0 LDGSTS.E.BYPASS.LTC128B.128 [R21+0x2d400], desc[UR36][R2.64+0x180], !P2 ;  /* 0x2d40018002150fae */ /* 0x0001e8000d101d64 */
[----:B0-----:R-:W-:Y:S05]  /*14480*/  WARPSYNC.COLLECTIVE R15, `(.L_x_332) ;  /* 0x000000000f087348 */ /* 0x001fea0003c00000 */
[----:B------:R1:W2:Y:S02]  /*14490*/  SHFL.IDX P6, R14, R13, R12, R11 ;  /* 0x0000000c0d0e7389 */ /* 0x0002a400000c000b */
[----:B012---:R-:W-:Y:S01]  /*144a0*/  ENDCOLLECTIVE ;  /* 0x000000000000791b */ /* 0x007fe20003800000 */
.L_x_332:
[----:B------:R-:W-:Y:S01]  /*144b0*/  IMAD.MOV.U32 R0, RZ, RZ, R14 ;  /* 0x000000ffff007224 */ /* 0x000fe200078e000e */
[----:B------:R-:W-:Y:S06]  /*144c0*/  BRA `(.L_x_333) ;  /* 0xffffffbc00f07947 */ /* 0x000fec000383ffff */
.L_x_261:
[----:B------:R-:W-:Y:S01]  /*144d0*/  MOV R13, R4 ;  /* 0x00000004000d7202 */ /* 0x000fe20000000f00 */
[----:B------:R-:W-:Y:S02]  /*144e0*/  IMAD.MOV.U32 R12, RZ, RZ, RZ ;  /* 0x000000ffff0c7224 */ /* 0x000fe400078e00ff */
[----:B------:R-:W-:Y:S02]  /*144f0*/  IMAD.MOV.U32 R11, RZ, RZ, 0x181f ;  /* 0x0000181fff0b7424 */ /* 0x000fe400078e00ff */
[----:B------:R-:W-:Y:S02]  /*14500*/  IMAD.MOV.U32 R15, RZ, RZ, -0x1 ;  /* 0xffffffffff0f7424 */ /* 0x000fe400078e00ff */
[----:B-----5:R-:W-:Y:S02]  /*14510*/  IMAD R6, R10, R6, RZ ;  /* 0x000000060a067224 */ /* 0x020fe400078e02ff */
[----:B------:R-:W-:-:S07]  /*14520*/  IMAD.IADD R0, R9, 0x1, R0 ;  /* 0x0000000109007824 */ /* 0x000fce00078e0200 */
[----:B------:R-:W-:Y:S05]  /*14530*/  WARPSYNC.COLLECTIVE R15, `(.L_x_334) ;  /* 0x000000000f087348 */ /* 0x000fea0003c00000 */
[----:B------:R0:W1:Y:S02]  /*14540*/  SHFL.IDX P6, R14, R13, R12, R11 ;  /* 0x0000000c0d0e7389 */ /* 0x00006400000c000b */
[----:B01----:R-:W-:Y:S01]  /*14550*/  ENDCOLLECTIVE ;  /* 0x000000000000791b */ /* 0x003fe20003800000 */
.L_x_334:
[C---:B------:R-:W-:Y:S01]  /*14560*/  VIADD R7, R0.reuse, 0x10 ;  /* 0x0000001000077836 */ /* 0x040fe20000000000 */
[----:B------:R-:W-:Y:S02]  /*14570*/  ISETP.GE.AND P0, PT, R0, R6, PT ;  /* 0x000000060000720c */ /* 0x000fe40003f06270 */
[----:B------:R-:W-:Y:S01]  /*14580*/  MOV R13, R5 ;  /* 0x00000005000d7202 */ /* 0x000fe20000000f00 */
[----:B------:R-:W-:-:S10]  /*14590*/  IMAD.MOV.U32 R2, RZ, RZ, R14 ;  /* 0x000000ffff027224 */ /* 0x000fd400078e000e */
[----:B------:R-:W-:Y:S05]  /*145a0*/  WARPSYNC.COLLECTIVE R15, `(.L_x_335) ;  /* 0x000000000f087348 */ /* 0x000fea0003c00000 */
[----:B------:R0:W1:Y:S02]  /*145b0*/  SHFL.IDX P6, R14, R13, R12, R11 ;  /* 0x0000000c0d0e7389 */ /* 0x00006400000c000b */
[----:B01----:R-:W-:Y:S01]  /*145c0*/  ENDCOLLECTIVE ;  /* 0x000000000000791b */ /* 0x003fe20003800000 */
.L_x_335:
[----:B------:R-:W-:Y:S01]  /*145d0*/  MOV R13, R4 ;  /* 0x00000004000d7202 */ /* 0x000fe20000000f00 */
[----:B------:R-:W-:Y:S01]  /*145e0*/  IMAD.MOV.U32 R12, RZ, RZ, 0x1 ;  /* 0x00000001ff0c7424 */ /* 0x000fe200078e00ff */
[----:B------:R-:W-:-:S05]  /*145f0*/  @!P0 LEA R14, P5, R33, R14, 0x1 ;  /* 0x0000000e210e8211 */ /* 0x000fca00078a08ff */
[----:B------:R-:W-:Y:S02]  /*14600*/  @!P0 IMAD.X R3, RZ, RZ, R2, P5 ;  /* 0x000000ffff038224 */ /* 0x000fe400028e0602 */
[----:B------:R-:W-:-:S07]  /*14610*/  @!P0 IMAD.MOV.U32 R2, RZ, RZ, R14 ;  /* 0x000000ffff028224 */ /* 0x000fce00078e000e */
[----:B------:R-:W-:Y:S05]  /*14620*/  WARPSYNC.COLLECTIVE R15, `(.L_x_336) ;  /* 0x000000000f087348 */ /* 0x000fea0003c00000 */
[----:B------:R0:W1:Y:S02]  /*14630*/  SHFL.IDX P6, R14, R13, R12, R11 ;  /* 0x0000000c0d0e7389 */ /* 0x00006400000c000b */
[----:B01----:R-:W-:Y:S01]  /*14640*/  ENDCOLLECTIVE ;  /* 0x000000000000791b */ /* 0x003fe20003800000 */
.L_x_336:
[----:B------:R-:W-:Y:S01]  /*14650*/  @!PT LDS RZ, [RZ] ;  /* 0x00000000fffff984 */ /* 0x000fe20000000800 */
[----:B------:R-:W-:Y:S01]  /*14660*/  @!PT LDS RZ, [RZ] ;  /* 0x00000000fffff984 */ /* 0x000fe20000000800 */
[----:B------:R-:W-:Y:S01]  /*14670*/  @!PT LDS RZ, [RZ] ;  /* 0x00000000fffff984 */ /* 0x000fe20000000800 */
[----:B------:R-:W-:Y:S04]  /*14680*/  @!P0 LDGSTS.E.BYPASS.LTC128B.128 [R34+0x14400], desc[UR36][R2.64], !P4 ;  /* 0x1440000002228fae */ /* 0x000fe8000e101d64 */
[----:B------:R-:W-:Y:S04]  /*14690*/  @!P0 LDGSTS.E.BYPASS.LTC128B.128 [R34+0x18400], desc[UR36][R2.64+0x80], !P3 ;  /* 0x1840008002228fae */ /* 0x000fe8000d901d64 */
[----:B------:R-:W-:Y:S01]  /*146a0*/  @!P0 LDGSTS.E.BYPASS.LTC128B.128 [R34+0x1c400], desc[UR36][R2.64+0x100], !P2 ;  /* 0x1c40010002228fae */ /* 0x000fe2000d101d64 */
[----:B------:R-:W-:-:S03]  /*146b0*/  IMAD.MOV.U32 R13, RZ, RZ, R5 ;  /* 0x000000ffff0d7224 */ /* 0x000fc600078e0005 */
[----:B------:R0:W-:Y:S01]  /*146c0*/  @!P0 LDGSTS.E.BYPASS.LTC128B.128 [R34+0x20400], desc[UR36][R2.64+0x180], !P1 ;  /* 0x2040018002228fae */ /* 0x0001e2000c901d64 */
[----:B------:R-:W-:Y:S01]  /*146d0*/  ISETP.GE.AND P0, PT, R7, R6, PT ;  /* 0x000000060700720c */ /* 0x000fe20003f06270 */
[----:B0-----:R-:W-:-:S12]  /*146e0*/  IMAD.MOV.U32 R2, RZ, RZ, R14 ;  /* 0x000000ffff027224 */ /* 0x001fd800078e000e */
[----:B------:R-:W-:Y:S05]  /*146f0*/  WARPSYNC.COLLECTIVE R15, `(.L_x_337) ;  /* 0x000000000f087348 */ /* 0x000fea0003c00000 */
[----:B------:R0:W1:Y:S02]  /*14700*/  SHFL.IDX P6, R14, R13, R12, R11 ;  /* 0x0000000c0d0e7389 */ /* 0x00006400000c000b */
[----:B01----:R-:W-:Y:S01]  /*14710*/  ENDCOLLECTIVE ;  /* 0x000000000000791b */ /* 0x003fe20003800000 */
.L_x_337:
[----:B------:R-:W-:Y:S02]  /*14720*/  IMAD.MOV.U32 R13, RZ, RZ, R4 ;  /* 0x000000ffff0d7224 */ /* 0x000fe400078e0004 */
[----:B------:R-:W-:Y:S01]  /*14730*/  IMAD.MOV.U32 R12, RZ, RZ, 0x2 ;  /* 0x00000002ff0c7424 */ /* 0x000fe200078e00ff */
[----:B------:R-:W-:-:S05]  /*14740*/  @!P0 LEA R14, P5, R33, R14, 0x1 ;  /* 0x0000000e210e8211 */ /* 0x000fca00078a08ff */
[----:B------:R-:W-:Y:S01]  /*14750*/  @!P0 IMAD.X R7, RZ, RZ, R2, P5 ;  /* 0x000000ffff078224 */ /* 0x000fe200028e0602 */
[----:B------:R-:W-:-:S07]  /*14760*/  @!P0 MOV R2, R14 ;  /* 0x0000000e00028202 */ /* 0x000fce0000000f00 */
[----:B------:R-:W-:Y:S05]  /*14770*/  WARPSYNC.COLLECTIVE R15, `(.L_x_338) ;  /* 0x000000000f087348 */ /* 0x000fea0003c00000 */
[----:B------:R0:W1:Y:S02]  /*14780*/  SHFL.IDX P6, R14, R13, R12, R11 ;  /* 0x0000000c0d0e7389 */ /* 0x00006400000c000b */
[----:B01----:R-:W-:Y:S01]  /*14790*/  ENDCOLLECTIVE ;  /* 0x000000000000791b */ /* 0x003fe20003800000 */
.L_x_338:
[----:B------:R-:W-:Y:S02]  /*147a0*/  @!P0 IMAD.MOV.U32 R3, RZ, RZ, R7 ;  /* 0x000000ffff038224 */ /* 0x000fe400078e0007 */
[----:B------:R-:W-:-:S03]  /*147b0*/  VIADD R7, R0, 0x20 ;  /* 0x0000002000077836 */ /* 0x000fc60000000000 */
[----:B------:R-:W-:Y:S01]  /*147c0*/  @!PT LDS RZ, [RZ] ;  /* 0x00000000fffff984 */ /* 0x000fe20000000800 */
[----:B------:R-:W-:Y:S01]  /*147d0*/  @!PT LDS RZ, [RZ] ;  /* 0x00000000fffff984 */ /* 0x000fe20000000800 */
[----:B------:R-:W-:Y:S01]  /*147e0*/  @!PT LDS RZ, [RZ] ;  /* 0x00000000fffff984 */ /* 0x000fe20000000800 */
[----:B------:R-:W-:Y:S04]  /*147f0*/  @!P0 LDGSTS.E.BYPASS.LTC128B.128 [R34+0x14c00], desc[UR36][R2.64], !P4 ;  /* 0x14c0000002228fae */ /* 0x000fe8000e101d64 */
[----:B------:R-:W-:Y:S01]  /*14800*/  @!P0 LDGSTS.E.BYPASS.LTC128B.128 [R34+0x18c00], desc[UR36][R2.64+0x80], !P3 ;  /* 0x18c0008002228fae */ /* 0x000fe2000d901d64 */
[----:B------:R-:W-:-:S03]  /*14810*/  IMAD.MOV.U32 R13, RZ, RZ, R5 ;  /* 0x000000ffff0d7224 */ /* 0x000fc600078e0005 */
[----:B------:R-:W-:Y:S04]  /*14820*/  @!P0 LDGSTS.E.BYPASS.LTC128B.128 [R34+0x1cc00], desc[UR36][R2.64+0x100], !P2 ;  /* 0x1cc0010002228fae */ /* 0x000fe8000d101d64 */
[----:B------:R0:W-:Y:S01]  /*14830*/  @!P0 LDGSTS.E.BYPASS.LTC128B.128 [R34+0x20c00], desc[UR36][R2.64+0x180], !P1 ;  /* 0x20c0018002228fae */ /* 0x0001e2000c901d64 */
[----:B------:R-:W-:Y:S02]  /*14840*/  ISETP.GE.AND P0, PT, R7, R6, PT ;  /* 0x000000060700720c */ /* 0x000fe40003f06270 */
[----:B0-----:R-:W-:-:S11]  /*14850*/  MOV R2, R14 ;  /* 0x0000000e00027202 */ /* 0x001fd60000000f00 */
[----:B------:R-:W-:Y:S05]  /*14860*/  WARPSYNC.COLLECTIVE R15, `(.L_x_339) ;  /* 0x000000000f087348 */ /* 0x000fea0003c00000 */
[----:B------:R0:W1:Y:S02]  /*14870*/  SHFL.IDX P6, R14, R13, R12, R11 ;  /* 0x0000000c0d0e7389 */ /* 0x00006400000c000b */
[----:B01----:R-:W-:Y:S01]  /*14880*/  ENDCOLLECTIVE ;  /* 0x000000000000791b */ /* 0x003fe20003800000 */
.L_x_339:
[----:B------:R-:W-:Y:S02]  /*14890*/  IMAD.MOV.U32 R13, RZ, RZ, R4 ;  /* 0x000000ffff0d7224 */ /* 0x000fe400078e0004 */
[----:B------:R-:W-:Y:S01]  /*148a0*/  IMAD.MOV.U32 R12, RZ, RZ, 0x3 ;  /* 0x00000003ff0c7424 */ /* 0x000fe200078e00ff */
[----:B------:R-:W-:-:S05]  /*148b0*/  @!P0 LEA R14, P5, R33, R14, 0x1 ;  /* 0x0000000e210e8211 */ /* 0x000fca00078a08ff */
[----:B------:R-:W-:Y:S02]  /*148c0*/  @!P0 IMAD.X R7, RZ, RZ, R2, P5 ;  /* 0x000000ffff078224 */ /* 0x000fe400028e0602 */
[----:B------:R-:W-:-:S07]  /*148d0*/  @!P0 IMAD.MOV.U32 R2, RZ, RZ, R14 ;  /* 0x000000ffff028224 */ /* 0x000fce00078e000e */
[----:B------:R-:W-:Y:S05]  /*148e0*/  WARPSYNC.COLLECTIVE R15, `(.L_x_340) ;  /* 0x000000000f087348 */ /* 0x000fea0003c00000 */
[----:B------:R0:W1:Y:S02]  /*148f0*/  SHFL.IDX P6, R14, R13, R12, R11 ;  /* 0x0000000c0d0e7389 */ /* 0x00006400000c000b */
[----:B01----:R-:W-:Y:S01]  /*14900*/  ENDCOLLECTIVE ;  /* 0x000000000000791b */ /* 0x003fe20003800000 */
.L_x_340:
[----:B------:R-:W-:Y:S01]  /*14910*/  @!P0 IMAD.MOV.U32 R3, RZ, RZ, R7 ;  /* 0x000000ffff038224 */ /* 0x000fe200078e0007 */
[----:B------:R-:W-:-:S04]  /*14920*/  IADD3 R7, R0, 0x30, RZ ;  /* 0x0000003000077810 */ /* 0x000fc80007ffe0ff */
        /* <DEDUP_REMOVED lines=8> */
[----:B------:R-:W-:Y:S01]  /*149b0*/  ISETP.GE.AND P0, PT, R7, R6, PT ;  /* 0x000000060700720c */ /* 0x000fe20003f06270 */
[----:B0-----:R-:W-:-:S12]  /*149c0*/  IMAD.MOV.U32 R2, RZ, RZ, R14 ;  /* 0x000000ffff027224 */ /* 0x001fd800078e000e */
[----:B------:R-:W-:Y:S05]  /*149d0*/  WARPSYNC.COLLECTIVE R15, `(.L_x_341) ;  /* 0x000000000f087348 */ /* 0x000fea0003c00000 */
[----:B------:R0:W1:Y:S02]  /*149e0*/  SHFL.IDX P6, R14, R13, R12, R11 ;  /* 0x0000000c0d0e7389 */ /* 0x00006400000c000b */
[----:B01----:R-:W-:Y:S01]  /*149f0*/  ENDCOLLECTIVE ;  /* 0x000000000000791b */ /* 0x003fe20003800000 */
.L_x_341:
[----:B------:R-:W-:Y:S01]  /*14a00*/  IMAD.MOV.U32 R13, RZ, RZ, R4 ;  /* 0x000000ffff0d7224 */ /* 0x000fe200078e0004 */
[----:B------:R-:W-:Y:S02]  /*14a10*/  MOV R12, 0x4 ;  /* 0x00000004000c7802 */ /* 0x000fe40000000f00 */
[----:B------:R-:W-:-:S04]  /*14a20*/  @!P0 LEA R14, P5, R33, R14, 0x1 ;  /* 0x0000000e210e8211 */ /* 0x000fc800078a08ff */
[----:B------:R-:W-:Y:S01]  /*14a30*/  @!P0 IADD3.X R7, RZ, R2, RZ, P5, !PT ;  /* 0x00000002ff078210 */ /* 0x000fe20002ffe4ff */
[----:B------:R-:W-:-:S08]  /*14a40*/  @!P0 IMAD.MOV.U32 R2, RZ, RZ, R14 ;  /* 0x000000ffff028224 */ /* 0x000fd000078e000e */
[----:B------:R-:W-:Y:S05]  /*14a50*/  WARPSYNC.COLLECTIVE R15, `(.L_x_342) ;  /* 0x000000000f087348 */ /* 0x000fea0003c00000 */
[----:B------:R0:W1:Y:S02]  /*14a60*/  SHFL.IDX P6, R14, R13, R12, R11 ;  /* 0x0000000c0d0e7389 */ /* 0x00006400000c000b */
[----:B01----:R-:W-:Y:S01]  /*14a70*/  ENDCOLLECTIVE ;  /* 0x000000000000791b */ /* 0x003fe20003800000 */
.L_x_342:
        /* <DEDUP_REMOVED lines=15> */
.L_x_343:
        /* <DEDUP_REMOVED lines=8> */
.L_x_344:
[----:B------:R-:W-:Y:S01]  /*14bf0*/  @!P0 MOV R3, R7 ;  /* 0x0000000700038202 */ /* 0x000fe20000000f00 */
[----:B------:R-:W-:-:S04]  /*14c00*/  VIADD R7, R0, 0x50 ;  /* 0x0000005000077836 */ /* 0x000fc80000000000 */
[----:B------:R-:W-:Y:S01]  /*14c10*/  @!PT LDS RZ, [RZ] ;  /* 0x00000000fffff984 */ /* 0x000fe20000000800 */
[----:B------:R-:W-:Y:S01]  /*14c20*/  @!PT LDS RZ, [RZ] ;  /* 0x00000000fffff984 */ /* 0x000fe20000000800 */
[----:B------:R-:W-:Y:S01]  /*14c30*/  @!PT LDS RZ, [RZ] ;  /* 0x00000000fffff984 */ /* 0x000fe20000000800 */
[----:B------:R-:W-:Y:S04]  /*14c40*/  @!P0 LDGSTS.E.BYPASS.LTC128B.128 [R34+0x16400], desc[UR36][R2.64], !P4 ;  /* 0x1640000002228fae */ /* 0x000fe8000e101d64 */
[----:B------:R-:W-:Y:S01]  /*14c50*/  @!P0 LDGSTS.E.BYPASS.LTC128B.128 [R34+0x1a400], desc[UR36][R2.64+0x80], !P3 ;  /* 0x1a40008002228fae */ /* 0x000fe2000d901d64 */
[----:B------:R-:W-:-:S03]  /*14c60*/  MOV R13, R5 ;  /* 0x00000005000d7202 */ /* 0x000fc60000000f00 */
[----:B------:R-:W-:Y:S04]  /*14c70*/  @!P0 LDGSTS.E.BYPASS.LTC128B.128 [R34+0x1e400], desc[UR36][R2.64+0x100], !P2 ;  /* 0x1e40010002228fae */ /* 0x000fe8000d101d64 */
[----:B------:R0:W-:Y:S01]  /*14c80*/  @!P0 LDGSTS.E.BYPASS.LTC128B.128 [R34+0x22400], desc[UR36][R2.64+0x180], !P1 ;  /* 0x2240018002228fae */ /* 0x0001e2000c901d64 */
[----:B------:R-:W-:Y:S01]  /*14c90*/  ISETP.GE.AND P0, PT, R7, R6, PT ;  /* 0x000000060700720c */ /* 0x000fe20003f06270 */
[----:B0-----:R-:W-:-:S12]  /*14ca0*/  IMAD.MOV.U32 R2, RZ, RZ, R14 ;  /* 0x000000ffff027224 */ /* 0x001fd800078e000e */
[----:B------:R-:W-:Y:S05]  /*14cb0*/  WARPSYNC.COLLECTIVE R15, `(.L_x_345) ;  /* 0x000000000f087348 */ /* 0x000fea0003c00000 */
[----:B------:R0:W1:Y:S02]  /*14cc0*/  SHFL.IDX P6, R14, R13, R12, R11 ;  /* 0x0000000c0d0e7389 */ /* 0x00006400000c000b */
[----:B01----:R-:W-:Y:S01]  /*14cd0*/  ENDCOLLECTIVE ;  /* 0x000000000000791b */ /* 0x003fe20003800000 */
.L_x_345:
        /* <DEDUP_REMOVED lines=8> */
.L_x_346:
        /* <DEDUP_REMOVED lines=15> */
.L_x_347:
        /* <DEDUP_REMOVED lines=8> */
.L_x_348:
        /* <DEDUP_REMOVED lines=9> */
[----:B------:R-:W-:-:S07]  /*14f60*/  IMAD.MOV.U32 R7, RZ, RZ, R14 ;  /* 0x000000ffff077224 */ /* 0x000fce00078e000e */
[----:B0-----:R-:W-:Y:S05]  /*14f70*/  WARPSYNC.COLLECTIVE R15, `(.L_x_349) ;  /* 0x000000000f087348 */ /* 0x001fea0003c00000 */
[----:B------:R1:W2:Y:S02]  /*14f80*/  SHFL.IDX P6, R14, R13, R12, R11 ;  /* 0x0000000c0d0e7389 */ /* 0x0002a400000c000b */
[----:B012---:R-:W-:Y:S01]  /*14f90*/  ENDCOLLECTIVE ;  /* 0x000000000000791b */ /* 0x007fe20003800000 */
.L_x_349:
[----:B------:R-:W-:Y:S05]  /*14fa0*/  BRA `(.L_x_350) ;  /* 0xffffffc0007c7947 */ /* 0x000fea000383ffff */
.L_x_266:
[----:B0-----:R0:W3:Y:S02]  /*14fb0*/  SYNCS.PHASECHK.TRANS64.TRYWAIT P0, [R22+URZ+0x38820], R3 ;  /* 0x03882003160075a7 */ /* 0x0010e4000800017f */
[----:B---3--:R-:W-:Y:S05]  /*14fc0*/  @!P0 NANOSLEEP.SYNCS 0x989680 ;  /* 0x009896800000895d */ /* 0x008fea0003900000 */
[----:B------:R-:W3:Y:S02]  /*14fd0*/  @!P0 SYNCS.PHASECHK.TRANS64 P0, [R22+URZ+0x38820], R3 ;  /* 0x03882003160085a7 */ /* 0x000ee4000800007f */
[----:B---3--:R-:W-:Y:S05]  /*14fe0*/  @!P0 BRA `(.L_x_266) ;  /* 0xfffffffc00f08947 */ /* 0x008fea000383ffff */
[----:B------:R-:W-:Y:S05]  /*14ff0*/  BRA `(.L_x_351) ;  /* 0xffffffc000f07947 */ /* 0x000fea000383ffff */
.L_x_271:
[----:B0-----:R0:W1:Y:S02]  /*15000*/  SYNCS.PHASECHK.TRANS64.TRYWAIT P0, [R6+URZ+0x38840], R3 ;  /* 0x03884003060075a7 */ /* 0x001064000800017f */
[----:B-1----:R-:W-:Y:S05]  /*15010*/  @!P0 NANOSLEEP.SYNCS 0x989680 ;  /* 0x009896800000895d */ /* 0x002fea0003900000 */
[----:B------:R-:W1:Y:S02]  /*15020*/  @!P0 SYNCS.PHASECHK.TRANS64 P0, [R6+URZ+0x38840], R3 ;  /* 0x03884003060085a7 */ /* 0x000e64000800007f */
[----:B-1----:R-:W-:Y:S05]  /*15030*/  @!P0 BRA `(.L_x_271) ;  /* 0xfffffffc00f08947 */ /* 0x002fea000383ffff */
[----:B------:R-:W-:Y:S05]  /*15040*/  BRA `(.L_x_352) ;  /* 0xffffffc400dc7947 */ /* 0x000fea000383ffff */
.L_x_272:
[----:B------:R-:W-:Y:S01]  /*15050*/  BSSY B1, `(.L_x_353) ;  /* 0x0000008000017945 */ /* 0x000fe20003800000 */
[----:B------:R-:W-:Y:S02]  /*15060*/  IMAD.MOV.U32 R13, RZ, RZ, R10 ;  /* 0x000000ffff0d7224 */ /* 0x000fe400078e000a */
[----:B------:R-:W-:Y:S02]  /*15070*/  IMAD.MOV.U32 R12, RZ, RZ, RZ ;  /* 0x000000ffff0c7224 */ /* 0x000fe400078e00ff */
[----:B------:R-:W-:Y:S02]  /*15080*/  IMAD.MOV.U32 R11, RZ, RZ, 0x181f ;  /* 0x0000181fff0b7424 */ /* 0x000fe400078e00ff */
[----:B------:R-:W-:-:S07]  /*15090*/  IMAD.MOV.U32 R15, RZ, RZ, -0x1 ;  /* 0xffffffffff0f7424 */ /* 0x000fce00078e00ff */
[----:B------:R-:W-:Y:S05]  /*150a0*/  WARPSYNC.COLLECTIVE R15, `(.L_x_354) ;  /* 0x000000000f087348 */ /* 0x000fea0003c00000 */
[----:B------:R0:W1:Y:S02]  /*150b0*/  SHFL.IDX P6, R14, R13, R12, R11 ;  /* 0x0000000c0d0e7389 */ /* 0x00006400000c000b */
[----:B01----:R-:W-:Y:S01]  /*150c0*/  ENDCOLLECTIVE ;  /* 0x000000000000791b */ /* 0x003fe20003800000 */
.L_x_354:
[----:B------:R-:W-:Y:S05]  /*150d0*/  BSYNC B1 ;  /* 0x0000000000017941 */ /* 0x000fea0003800000 */
.L_x_353:
[----:B------:R-:W-:Y:S01]  /*150e0*/  IMAD.MOV.U32 R13, RZ, RZ, R8 ;  /* 0x000000ffff0d7224 */ /* 0x000fe200078e0008 */
[----:B------:R-:W-:Y:S01]  /*150f0*/  MOV R3, R14 ;  /* 0x0000000e00037202 */ /* 0x000fe20000000f00 */
[----:B------:R-:W-:Y:S01]  /*15100*/  IMAD.MOV.U32 R12, RZ, RZ, RZ ;  /* 0x000000ffff0c7224 */ /* 0x000fe200078e00ff */
[----:B------:R-:W-:Y:S01]  /*15110*/  LOP3.LUT R23, R23, 0xfffff7ff, RZ, 0xc0, !PT ;  /* 0xfffff7ff17177812 */ /* 0x000fe200078ec0ff */
[----:B------:R-:W-:Y:S02]  /*15120*/  IMAD.MOV.U32 R11, RZ, RZ, 0x181f ;  /* 0x0000181fff0b7424 */ /* 0x000fe400078e00ff */
[----:B------:R-:W-:Y:S01]  /*15130*/  IMAD.MOV.U32 R15, RZ, RZ, -0x1 ;  /* 0xffffffffff0f7424 */ /* 0x000fe200078e00ff */
[----:B------:R-:W-:Y:S01]  /*15140*/  @P3 LOP3.LUT R23, R23, 0x800, RZ, 0xfc, !PT ;  /* 0x0000080017173812 */ /* 0x000fe200078efcff */
[----:B------:R-:W-:Y:S02]  /*15150*/  IMAD.SHL.U32 R0, R33, 0x2, RZ ;  /* 0x0000000221007824 */ /* 0x000fe400078e00ff */
[----:B------:R-:W-:-:S07]  /*15160*/  IMAD R9, R9, 0x2, R22 ;  /* 0x0000000209097824 */ /* 0x000fce00078e0216 */
[----:B------:R-:W-:Y:S05]  /*15170*/  WARPSYNC.COLLECTIVE R15, `(.L_x_355) ;  /* 0x000000000f087348 */ /* 0x000fea0003c00000 */
[----:B------:R0:W1:Y:S02]  /*15180*/  SHFL.IDX P6, R14, R13, R12, R11 ;  /* 0x0000000c0d0e7389 */ /* 0x00006400000c000b */
[----:B01----:R-:W-:Y:S01]  /*15190*/  ENDCOLLECTIVE ;  /* 0x000000000000791b */ /* 0x003fe20003800000 */
.L_x_355:
[C---:B------:R-:W-:Y:S02]  /*151a0*/  LOP3.LUT P3, RZ, R23.reuse, 0x10, RZ, 0xc0, !PT ;  /* 0x0000001017ff7812 */ /* 0x040fe4000786c0ff */
[----:B------:R-:W-:-:S04]  /*151b0*/  LOP3.LUT R23, R23, 0xfffffbff, RZ, 0xc0, !PT ;  /* 0xfffffbff17177812 */ /* 0x000fc800078ec0ff */
[----:B------:R-:W-:-:S04]  /*151c0*/  @P2 LOP3.LUT R23, R23, 0x400, RZ, 0xfc, !PT ;  /* 0x0000040017172812 */ /* 0x000fc800078efcff */
[C---:B------:R-:W-:Y:S02]  /*151d0*/  LOP3.LUT P2, RZ, R23.reuse, 0x8, RZ, 0xc0, !PT ;  /* 0x0000000817ff7812 */ /* 0x040fe4000784c0ff */
[----:B------:R-:W-:Y:S01]  /*151e0*/  LOP3.LUT R23, R23, 0xfffffdff, RZ, 0xc0, !PT ;  /* 0xfffffdff17177812 */ /* 0x000fe200078ec0ff */
[----:B------:R-:W-:Y:S01]  /*151f0*/  IMAD.MOV.U32 R13, RZ, RZ, R10 ;  /* 0x000000ffff0d7224 */ /* 0x000fe200078e000a */
[----:B------:R-:W-:Y:S02]  /*15200*/  MOV R12, 0x1 ;  /* 0x00000001000c7802 */ /* 0x000fe40000000f00 */
[----:B------:R-:W-:-:S04]  /*15210*/  @P1 LOP3.LUT R23, R23, 0x200, RZ, 0xfc, !PT ;  /* 0x0000020017171812 */ /* 0x000fc800078efcff */
[----:B------:R-:W-:Y:S02]  /*15220*/  LOP3.LUT P1, RZ, R23, 0x4, RZ, 0xc0, !PT ;  /* 0x0000000417ff7812 */ /* 0x000fe4000782c0ff */
[----:B------:R-:W-:-:S11]  /*15230*/  MOV R2, R14 ;  /* 0x0000000e00027202 */ /* 0x000fd60000000f00 */
[----:B------:R-:W-:Y:S05]  /*15240*/  WARPSYNC.COLLECTIVE R15, `(.L_x_356) ;  /* 0x000000000f087348 */ /* 0x000fea0003c00000 */
[----:B------:R0:W1:Y:S02]  /*15250*/  SHFL.IDX P6, R14, R13, R12, R11 ;  /* 0x0000000c0d0e7389 */ /* 0x00006400000c000b */
[----:B01----:R-:W-:Y:S01]  /*15260*/  ENDCOLLECTIVE ;  /* 0x000000000000791b */ /* 0x003fe20003800000 */
.L_x_356:
[----:B------:R-:W-:-:S05]  /*15270*/  IADD3 R2, P0, R2, R0, RZ ;  /* 0x0000000002027210 */ /* 0x000fca0007f1e0ff */
[----:B------:R-:W-:-:S05]  /*15280*/  IMAD.X R3, RZ, RZ, R3, P0 ;  /* 0x000000ffff037224 */ /* 0x000fca00000e0603 */
[----:B------:R-:W-:Y:S01]  /*15290*/  @!PT LDS RZ, [RZ] ;  /* 0x00000000fffff984 */ /* 0x000fe20000000800 */
[----:B------:R-:W-:Y:S01]  /*152a0*/  @!PT LDS RZ, [RZ] ;  /* 0x00000000fffff984 */ /* 0x000fe20000000800 */
[----:B------:R-:W-:Y:S01]  /*152b0*/  @!PT LDS RZ, [RZ] ;  /* 0x00000000fffff984 */ /* 0x000fe20000000800 */
[----:B------:R0:W-:Y:S01]  /*152c0*/  LDGSTS.E.BYPASS.LTC128B.128 [R9+0x24400], desc[UR36][R2.64], !P3 ;  /* 0x2440000002097fae */ /* 0x0001e2000d901d64 */
[----:B------:R-:W-:-:S03]  /*152d0*/  IMAD.MOV.U32 R13, RZ, RZ, R8 ;  /* 0x000000ffff0d7224 */ /* 0x000fc600078e0008 */
[----:B------:R0:W-:Y:S04]  /*152e0*/  LDGSTS.E.BYPASS.LTC128B.128 [R9+0x26c00], desc[UR36][R2.64+0x80], !P2 ;  /* 0x26c0008002097fae */ /* 0x0001e8000d101d64 */
[----:B------:R0:W-:Y:S01]  /*152f0*/  LDGSTS.E.BYPASS.LTC128B.128 [R9+0x29400], desc[UR36][R2.64+0x100], !P1 ;  /* 0x2940010002097fae */ /* 0x0001e2000c901d64 */
[----:B------:R-:W-:-:S03]  /*15300*/  IMAD.MOV.U32 R35, RZ, RZ, R14 ;  /* 0x000000ffff237224 */ /* 0x000fc600078e000e */
[----:B------:R0:W-:Y:S04]  /*15310*/  LDGSTS.E.BYPASS.LTC128B.128 [R9+0x2bc00], desc[UR36][R2.64+0x180], !P5 ;  /* 0x2bc0018002097fae */ /* 0x0001e8000e901d64 */
[----:B0-----:R-:W-:Y:S05]  /*15320*/  WARPSYNC.COLLECTIVE R15, `(.L_x_357) ;  /* 0x000000000f087348 */ /* 0x001fea0003c00000 */
[----:B------:R1:W2:Y:S02]  /*15330*/  SHFL.IDX P6, R14, R13, R12, R11 ;  /* 0x0000000c0d0e7389 */ /* 0x0002a400000c000b */
[----:B012---:R-:W-:Y:S01]  /*15340*/  ENDCOLLECTIVE ;  /* 0x000000000000791b */ /* 0x007fe20003800000 */
.L_x_357:
[----:B------:R-:W-:Y:S01]  /*15350*/  MOV R13, R10 ;  /* 0x0000000a000d7202 */ /* 0x000fe20000000f00 */
[----:B------:R-:W-:Y:S02]  /*15360*/  IMAD.MOV.U32 R12, RZ, RZ, 0x2 ;  /* 0x00000002ff0c7424 */ /* 0x000fe400078e00ff */
[----:B------:R-:W-:-:S07]  /*15370*/  IMAD.MOV.U32 R2, RZ, RZ, R14 ;  /* 0x000000ffff027224 */ /* 0x000fce00078e000e */
[----:B------:R-:W-:Y:S05]  /*15380*/  WARPSYNC.COLLECTIVE R15, `(.L_x_358) ;  /* 0x000000000f087348 */ /* 0x000fea0003c00000 */
[----:B------:R0:W1:Y:S02]  /*15390*/  SHFL.IDX P6, R14, R13, R12, R11 ;  /* 0x0000000c0d0e7389 */ /* 0x00006400000c000b */
[----:B01----:R-:W-:Y:S01]  /*153a0*/  ENDCOLLECTIVE ;  /* 0x000000000000791b */ /* 0x003fe20003800000 */
.L_x_358:
        /* <DEDUP_REMOVED lines=14> */
.L_x_359:
[----:B------:R-:W-:Y:S02]  /*15490*/  IMAD.MOV.U32 R13, RZ, RZ, R10 ;  /* 0x000000ffff0d7224 */ /* 0x000fe400078e000a */
[----:B------:R-:W-:Y:S02]  /*154a0*/  IMAD.MOV.U32 R12, RZ, RZ, 0x3 ;  /* 0x00000003ff0c7424 */ /* 0x000fe400078e00ff */
[----:B------:R-:W-:-:S07]  /*154b0*/  IMAD.MOV.U32 R2, RZ, RZ, R14 ;  /* 0x000000ffff027224 */ /* 0x000fce00078e000e */
[----:B------:R-:W-:Y:S05]  /*154c0*/  WARPSYNC.COLLECTIVE R15, `(.L_x_360) ;  /* 0x000000000f087348 */ /* 0x000fea0003c00000 */
[----:B------:R0:W1:Y:S02]  /*154d0*/  SHFL.IDX P6, R14, R13, R12, R11 ;  /* 0x0000000c0d0e7389 */ /* 0x00006400000c000b */
[----:B01----:R-:W-:Y:S01]  /*154e0*/  ENDCOLLECTIVE ;  /* 0x000000000000791b */ /* 0x003fe20003800000 */
.L_x_360:
[----:B------:R-:W-:-:S04]  /*154f0*/  IADD3 R2, P0, R2, R0, RZ ;  /* 0x0000000002027210 */ /* 0x000fc80007f1e0ff */
[----:B------:R-:W-:-:S05]  /*15500*/  IADD3.X R3, RZ, R35, RZ, P0, !PT ;  /* 0x00000023ff037210 */ /* 0x000fca00007fe4ff */
        /* <DEDUP_REMOVED lines=12> */
.L_x_361:
[----:B------:R-:W-:Y:S02]  /*155d0*/  IMAD.MOV.U32 R13, RZ, RZ, R10 ;  /* 0x000000ffff0d7224 */ /* 0x000fe400078e000a */
[----:B------:R-:W-:Y:S01]  /*155e0*/  IMAD.MOV.U32 R12, RZ, RZ, 0x4 ;  /* 0x00000004ff0c7424 */ /* 0x000fe200078e00ff */
[----:B------:R-:W-:-:S07]  /*155f0*/  MOV R2, R14 ;  /* 0x0000000e00027202 */ /* 0x000fce0000000f00 */
[----:B------:R-:W-:Y:S05]  /*15600*/  WARPSYNC.COLLECTIVE R15, `(.L_x_362) ;  /* 0x000000000f087348 */ /* 0x000fea0003c00000 */
[----:B------:R0:W1:Y:S02]  /*15610*/  SHFL.IDX P6, R14, R13, R12, R11 ;  /* 0x0000000c0d0e7389 */ /* 0x00006400000c000b */
[----:B01----:R-:W-:Y:S01]  /*15620*/  ENDCOLLECTIVE ;  /* 0x000000000000791b */ /* 0x003fe20003800000 */
.L_x_362:
[----:B------:R-:W-:-:S05]  /*15630*/  IADD3 R2, P0, R2, R0, RZ ;  /* 0x0000000002027210 */ /* 0x000fca0007f1e0ff */
[----:B------:R-:W-:-:S05]  /*15640*/  IMAD.X R3, RZ, RZ, R35, P0 ;  /* 0x000000ffff037224 */ /* 0x000fca00000e0623 */
[----:B------:R-:W-:Y:S01]  /*15650*/  @!PT LDS RZ, [RZ] ;  /* 0x00000000fffff984 */ /* 0x000fe20000000800 */
[----:B------:R-:W-:Y:S01]  /*15660*/  @!PT LDS RZ, [RZ] ;  /* 0x00000000fffff984 */ /* 0x000fe20000000800 */
[----:B------:R-:W-:Y:S01]  /*15670*/  @!PT LDS RZ, [RZ] ;  /* 0x00000000fffff984 */ /* 0x000fe20000000800 */
[----:B------:R0:W-:Y:S01]  /*15680*/  LDGSTS.E.BYPASS.LTC128B.128 [R9+0x25c00], desc[UR36][R2.64], !P3 ;  /* 0x25c0000002097fae */ /* 0x0001e2000d901d64 */
[C---:B------:R-:W-:Y:S02]  /*15690*/  LOP3.LUT P3, RZ, R23.reuse, 0x800, RZ, 0xc0, !PT ;  /* 0x0000080017ff7812 */ /* 0x040fe4000786c0ff */
[----:B------:R-:W-:Y:S01]  /*156a0*/  MOV R13, R8 ;  /* 0x00000008000d7202 */ /* 0x000fe20000000f00 */
[----:B------:R0:W-:Y:S01]  /*156b0*/  LDGSTS.E.BYPASS.LTC128B.128 [R9+0x28400], desc[UR36][R2.64+0x80], !P2 ;  /* 0x2840008002097fae */ /* 0x0001e2000d101d64 */
[----:B------:R-:W-:-:S03]  /*156c0*/  LOP3.LUT P2, RZ, R23, 0x400, RZ, 0xc0, !PT ;  /* 0x0000040017ff7812 */ /* 0x000fc6000784c0ff */
[----:B------:R0:W-:Y:S01]  /*156d0*/  LDGSTS.E.BYPASS.LTC128B.128 [R9+0x2ac00], desc[UR36][R2.64+0x100], !P1 ;  /* 0x2ac0010002097fae */ /* 0x0001e2000c901d64 */
[----:B------:R-:W-:Y:S01]  /*156e0*/  LOP3.LUT P1, RZ, R23, 0x200, RZ, 0xc0, !PT ;  /* 0x0000020017ff7812 */ /* 0x000fe2000782c0ff */
[----:B------:R-:W-:Y:S02]  /*156f0*/  IMAD.MOV.U32 R35, RZ, RZ, R14 ;  /* 0x000000ffff237224 */ /* 0x000fe400078e000e */
[----:B------:R0:W-:Y:S10]  /*15700*/  LDGSTS.E.BYPASS.LTC128B.128 [R9+0x2d400], desc[UR36][R2.64+0x180], !P5 ;  /* 0x2d40018002097fae */ /* 0x0001f4000e901d64 */
[----:B0-----:R-:W-:Y:S05]  /*15710*/  WARPSYNC.COLLECTIVE R15, `(.L_x_363) ;  /* 0x000000000f087348 */ /* 0x001fea0003c00000 */
[----:B------:R1:W2:Y:S02]  /*15720*/  SHFL.IDX P6, R14, R13, R12, R11 ;  /* 0x0000000c0d0e7389 */ /* 0x0002a400000c000b */
[----:B012---:R-:W-:Y:S01]  /*15730*/  ENDCOLLECTIVE ;  /* 0x000000000000791b */ /* 0x007fe20003800000 */
.L_x_363:
[----:B------:R-:W-:Y:S01]  /*15740*/  IMAD.MOV.U32 R2, RZ, RZ, R14 ;  /* 0x000000ffff027224 */ /* 0x000fe200078e000e */
[----:B------:R-:W-:Y:S06]  /*15750*/  BRA `(.L_x_364) ;  /* 0xffffffc400307947 */ /* 0x000fec000383ffff */
.L_x_277:
[----:B-1----:R1:W2:Y:S02]  /*15760*/  SYNCS.PHASECHK.TRANS64.TRYWAIT P0, [R6+URZ+0x38860], R2 ;  /* 0x03886002060075a7 */ /* 0x0022a4000800017f */
[----:B--2---:R-:W-:Y:S05]  /*15770*/  @!P0 NANOSLEEP.SYNCS 0x989680 ;  /* 0x009896800000895d */ /* 0x004fea0003900000 */
[----:B------:R-:W2:Y:S02]  /*15780*/  @!P0 SYNCS.PHASECHK.TRANS64 P0, [R6+URZ+0x38860], R2 ;  /* 0x03886002060085a7 */ /* 0x000ea4000800007f */
[----:B--2---:R-:W-:Y:S05]  /*15790*/  @!P0 BRA `(.L_x_277) ;  /* 0xfffffffc00f08947 */ /* 0x004fea000383ffff */
[----:B------:R-:W-:Y:S05]  /*157a0*/  BRA `(.L_x_365) ;  /* 0xffffffc400a87947 */ /* 0x000fea000383ffff */
.L_x_278:
[----:B------:R-:W-:Y:S01]  /*157b0*/  BSSY B1, `(.L_x_366) ;  /* 0x0000008000017945 */ /* 0x000fe20003800000 */
[----:B------:R-:W-:Y:S01]  /*157c0*/  IMAD.MOV.U32 R13, RZ, RZ, R25 ;  /* 0x000000ffff0d7224 */ /* 0x000fe200078e0019 */
[----:B------:R-:W-:Y:S01]  /*157d0*/  MOV R15, 0xffffffff ;  /* 0xffffffff000f7802 */ /* 0x000fe20000000f00 */
[----:B------:R-:W-:Y:S02]  /*157e0*/  IMAD.MOV.U32 R12, RZ, RZ, RZ ;  /* 0x000000ffff0c7224 */ /* 0x000fe400078e00ff */
[----:B------:R-:W-:-:S07]  /*157f0*/  IMAD.MOV.U32 R11, RZ, RZ, 0x181f ;  /* 0x0000181fff0b7424 */ /* 0x000fce00078e00ff */
[----:B-1----:R-:W-:Y:S05]  /*15800*/  WARPSYNC.COLLECTIVE R15, `(.L_x_367) ;  /* 0x000000000f087348 */ /* 0x002fea0003c00000 */
[----:B------:R0:W2:Y:S02]  /*15810*/  SHFL.IDX P6, R14, R13, R12, R11 ;  /* 0x0000000c0d0e7389 */ /* 0x0000a400000c000b */
[----:B012---:R-:W-:Y:S01]  /*15820*/  ENDCOLLECTIVE ;  /* 0x000000000000791b */ /* 0x007fe20003800000 */
.L_x_367:
[----:B------:R-:W-:Y:S05]  /*15830*/  BSYNC B1 ;  /* 0x0000000000017941 */ /* 0x000fea0003800000 */
.L_x_366:
[----:B------:R-:W-:Y:S01]  /*15840*/  IMAD.MOV.U32 R13, RZ, RZ, R24 ;  /* 0x000000ffff0d7224 */ /* 0x000fe200078e0018 */
[----:B------:R-:W-:Y:S01]  /*15850*/  MOV R15, 0xffffffff ;  /* 0xffffffff000f7802 */ /* 0x000fe20000000f00 */
[----:B------:R-:W-:Y:S02]  /*15860*/  IMAD.MOV.U32 R12, RZ, RZ, RZ ;  /* 0x000000ffff0c7224 */ /* 0x000fe400078e00ff */
[----:B------:R-:W-:Y:S02]  /*15870*/  IMAD.MOV.U32 R11, RZ, RZ, 0x181f ;  /* 0x0000181fff0b7424 */ /* 0x000fe400078e00ff */
[----:B------:R-:W-:Y:S02]  /*15880*/  IMAD.MOV.U32 R3, RZ, RZ, R14 ;  /* 0x000000ffff037224 */ /* 0x000fe400078e000e */
[----:B------:R-:W-:-:S07]  /*15890*/  IMAD R7, R7, 0x2, R22 ;  /* 0x0000000207077824 */ /* 0x000fce00078e0216 */
[----:B------:R-:W-:Y:S05]  /*158a0*/  WARPSYNC.COLLECTIVE R15, `(.L_x_368) ;  /* 0x000000000f087348 */ /* 0x000fea0003c00000 */
[----:B------:R0:W1:Y:S02]  /*158b0*/  SHFL.IDX P6, R14, R13, R12, R11 ;  /* 0x0000000c0d0e7389 */ /* 0x00006400000c000b */
[----:B01----:R-:W-:Y:S01]  /*158c0*/  ENDCOLLECTIVE ;  /* 0x000000000000791b */ /* 0x003fe20003800000 */
.L_x_368:
[----:B------:R-:W-:Y:S01]  /*158d0*/  IMAD.MOV.U32 R13, RZ, RZ, R25 ;  /* 0x000000ffff0d7224 */ /* 0x000fe200078e0019 */
[----:B------:R-:W-:Y:S01]  /*158e0*/  MOV R12, 0x1 ;  /* 0x00000001000c7802 */ /* 0x000fe20000000f00 */
[----:B------:R-:W-:-:S07]  /*158f0*/  IMAD.MOV.U32 R2, RZ, RZ, R14 ;  /* 0x000000ffff027224 */ /* 0x000fce00078e000e */
[----:B------:R-:W-:Y:S05]  /*15900*/  WARPSYNC.COLLECTIVE R15, `(.L_x_369) ;  /* 0x000000000f087348 */ /* 0x000fea0003c00000 */
[----:B------:R0:W1:Y:S02]  /*15910*/  SHFL.IDX P6, R14, R13, R12, R11 ;  /* 0x0000000c0d0e7389 */ /* 0x00006400000c000b */
[----:B01----:R-:W-:Y:S01]  /*15920*/  ENDCOLLECTIVE ;  /* 0x000000000000791b */ /* 0x003fe20003800000 */
.L_x_369:
[----:B------:R-:W-:-:S05]  /*15930*/  IADD3 R2, P0, R2, R0, RZ ;  /* 0x0000000002027210 */ /* 0x000fca0007f1e0ff */
        /* <DEDUP_REMOVED lines=17> */
.L_x_370:
[----:B------:R-:W-:Y:S01]  /*15a50*/  MOV R13, R25 ;  /* 0x00000019000d7202 */ /* 0x000fe20000000f00 */
[----:B------:R-:W-:Y:S02]  /*15a60*/  IMAD.MOV.U32 R12, RZ, RZ, 0x2 ;  /* 0x00000002ff0c7424 */ /* 0x000fe400078e00ff */
[----:B------:R-:W-:-:S07]  /*15a70*/  IMAD.MOV.U32 R2, RZ, RZ, R14 ;  /* 0x000000ffff027224 */ /* 0x000fce00078e000e */
[----:B------:R-:W-:Y:S05]  /*15a80*/  WARPSYNC.COLLECTIVE R15, `(.L_x_371) ;  /* 0x000000000f087348 */ /* 0x000fea0003c00000 */
[----:B------:R0:W1:Y:S02]  /*15a90*/  SHFL.IDX P6, R14, R13, R12, R11 ;  /* 0x0000000c0d0e7389 */ /* 0x00006400000c000b */
[----:B01----:R-:W-:Y:S01]  /*15aa0*/  ENDCOLLECTIVE ;  /* 0x000000000000791b */ /* 0x003fe20003800000 */
.L_x_371:
        /* <DEDUP_REMOVED lines=18> */
.L_x_372:
[----:B------:R-:W-:Y:S02]  /*15bd0*/  IMAD.MOV.U32 R13, RZ, RZ, R25 ;  /* 0x000000ffff0d7224 */ /* 0x000fe400078e0019 */
[----:B------:R-:W-:Y:S02]  /*15be0*/  IMAD.MOV.U32 R12, RZ, RZ, 0x3 ;  /* 0x00000003ff0c7424 */ /* 0x000fe400078e00ff */
[----:B------:R-:W-:-:S07]  /*15bf0*/  IMAD.MOV.U32 R2, RZ, RZ, R14 ;  /* 0x000000ffff027224 */ /* 0x000fce00078e000e */
[----:B------:R-:W-:Y:S05]  /*15c00*/  WARPSYNC.COLLECTIVE R15, `(.L_x_373) ;  /* 0x000000000f087348 */ /* 0x000fea0003c00000 */
[----:B------:R0:W1:Y:S02]  /*15c10*/  SHFL.IDX P6, R14, R13, R12, R11 ;  /* 0x0000000c0d0e7389 */ /* 0x00006400000c000b */
[----:B01----:R-:W-:Y:S01]  /*15c20*/  ENDCOLLECTIVE ;  /* 0x000000000000791b */ /* 0x003fe20003800000 */
.L_x_373:
[----:B------:R-:W-:-:S04]  /*15c30*/  IADD3 R2, P0, R2, R0, RZ ;  /* 0x0000000002027210 */ /* 0x000fc80007f1e0ff */
        /* <DEDUP_REMOVED lines=17> */
.L_x_374:
[----:B------:R-:W-:Y:S02]  /*15d50*/  IMAD.MOV.U32 R13, RZ, RZ, R25 ;  /* 0x000000ffff0d7224 */ /* 0x000fe400078e0019 */
[----:B------:R-:W-:Y:S01]  /*15d60*/  IMAD.MOV.U32 R12, RZ, RZ, 0x4 ;  /* 0x00000004ff0c7424 */ /* 0x000fe200078e00ff */
[----:B------:R-:W-:-:S07]  /*15d70*/  MOV R2, R14 ;  /* 0x0000000e00027202 */ /* 0x000fce0000000f00 */
[----:B------:R-:W-:Y:S05]  /*15d80*/  WARPSYNC.COLLECTIVE R15, `(.L_x_375) ;  /* 0x000000000f087348 */ /* 0x000fea0003c00000 */
[----:B------:R0:W1:Y:S02]  /*15d90*/  SHFL.IDX P6, R14, R13, R12, R11 ;  /* 0x0000000c0d0e7389 */ /* 0x00006400000c000b */
[----:B01----:R-:W-:Y:S01]  /*15da0*/  ENDCOLLECTIVE ;  /* 0x000000000000791b */ /* 0x003fe20003800000 */
.L_x_375:
[----:B------:R-:W-:-:S05]  /*15db0*/  IADD3 R2, P0, R2, R0, RZ ;  /* 0x0000000002027210 */ /* 0x000fca0007f1e0ff */
        /* <DEDUP_REMOVED lines=12> */
.L_x_376:
        /* <DEDUP_REMOVED lines=9> */
.L_x_286:
[----:B0-----:R0:W3:Y:S02]  /*15f10*/  SYNCS.PHASECHK.TRANS64.TRYWAIT P0, [R4+URZ+0x38860], R3 ;  /* 0x03886003040075a7 */ /* 0x0010e4000800017f */
[----:B---3--:R-:W-:Y:S05]  /*15f20*/  @!P0 NANOSLEEP.SYNCS 0x989680 ;  /* 0x009896800000895d */ /* 0x008fea0003900000 */
[----:B------:R-:W3:Y:S02]  /*15f30*/  @!P0 SYNCS.PHASECHK.TRANS64 P0, [R4+URZ+0x38860], R3 ;  /* 0x03886003040085a7 */ /* 0x000ee4000800007f */
[----:B---3--:R-:W-:Y:S05]  /*15f40*/  @!P0 BRA `(.L_x_286) ;  /* 0xfffffffc00f08947 */ /* 0x008fea000383ffff */
[----:B------:R-:W-:Y:S05]  /*15f50*/  BRA `(.L_x_378) ;  /* 0xffffffc400ec7947 */ /* 0x000fea000383ffff */
.L_x_287:
[----:B------:R-:W-:Y:S01]  /*15f60*/  BSSY B0, `(.L_x_379) ;  /* 0x0000008000007945 */ /* 0x000fe20003800000 */
[----:B------:R-:W-:Y:S02]  /*15f70*/  IMAD.MOV.U32 R13, RZ, RZ, R25 ;  /* 0x000000ffff0d7224 */ /* 0x000fe400078e0019 */
[----:B------:R-:W-:Y:S02]  /*15f80*/  IMAD.MOV.U32 R12, RZ, RZ, RZ ;  /* 0x000000ffff0c7224 */ /* 0x000fe400078e00ff */
[----:B------:R-:W-:Y:S02]  /*15f90*/  IMAD.MOV.U32 R11, RZ, RZ, 0x181f ;  /* 0x0000181fff0b7424 */ /* 0x000fe400078e00ff */
[----:B------:R-:W-:-:S07]  /*15fa0*/  IMAD.MOV.U32 R15, RZ, RZ, -0x1 ;  /* 0xffffffffff0f7424 */ /* 0x000fce00078e00ff */
[----:B01----:R-:W-:Y:S05]  /*15fb0*/  WARPSYNC.COLLECTIVE R15, `(.L_x_380) ;  /* 0x000000000f087348 */ /* 0x003fea0003c00000 */
[----:B-1----:R1:W2:Y:S02]  /*15fc0*/  SHFL.IDX P6, R14, R13, R12, R11 ;  /* 0x0000000c0d0e7389 */ /* 0x0022a400000c000b */
[----:B012---:R-:W-:Y:S01]  /*15fd0*/  ENDCOLLECTIVE ;  /* 0x000000000000791b */ /* 0x007fe20003800000 */
.L_x_380:
[----:B------:R-:W-:Y:S05]  /*15fe0*/  BSYNC B0 ;  /* 0x0000000000007941 */ /* 0x000fea0003800000 */
.L_x_379:
[----:B------:R-:W-:Y:S01]  /*15ff0*/  IMAD.MOV.U32 R13, RZ, RZ, R24 ;  /* 0x000000ffff0d7224 */ /* 0x000fe200078e0018 */
[----:B------:R-:W-:Y:S01]  /*16000*/  MOV R3, R14 ;  /* 0x0000000e00037202 */ /* 0x000fe20000000f00 */
[----:B------:R-:W-:Y:S01]  /*16010*/  IMAD.MOV.U32 R12, RZ, RZ, RZ ;  /* 0x000000ffff0c7224 */ /* 0x000fe200078e00ff */
[C---:B------:R-:W-:Y:S01]  /*16020*/  SHF.L.U32 R8, R33.reuse, 0x1, RZ ;  /* 0x0000000121087819 */ /* 0x040fe200000006ff */
[----:B------:R-:W-:Y:S01]  /*16030*/  IMAD.MOV.U32 R11, RZ, RZ, 0x181f ;  /* 0x0000181fff0b7424 */ /* 0x000fe200078e00ff */
[----:B------:R-:W-:Y:S01]  /*16040*/  LOP3.LUT R0, R33, 0x40, RZ, 0xfc, !PT ;  /* 0x0000004021007812 */ /* 0x000fe200078efcff */
[----:B------:R-:W-:-:S07]  /*16050*/  IMAD.MOV.U32 R15, RZ, RZ, -0x1 ;  /* 0xffffffffff0f7424 */ /* 0x000fce00078e00ff */
[----:B------:R-:W-:Y:S05]  /*16060*/  WARPSYNC.COLLECTIVE R15, `(.L_x_381) ;  /* 0x000000000f087348 */ /* 0x000fea0003c00000 */
[----:B------:R0:W1:Y:S02]  /*16070*/  SHFL.IDX P6, R14, R13, R12, R11 ;  /* 0x0000000c0d0e7389 */ /* 0x00006400000c000b */
[----:B01----:R-:W-:Y:S01]  /*16080*/  ENDCOLLECTIVE ;  /* 0x000000000000791b */ /* 0x003fe20003800000 */
.L_x_381:
[----:B------:R-:W-:Y:S02]  /*16090*/  ULDC UR4, c[0x0][0x2f4] ;  /* 0x0000bd0000047ab9 */ /* 0x000fe40000000800 */
[----:B------:R-:W-:Y:S02]  /*160a0*/  ISETP.GE.AND P3, PT, R33, UR4, PT ;  /* 0x0000000421007c0c */ /* 0x000fe4000bf66270 */
[----:B------:R-:W-:Y:S01]  /*160b0*/  ISETP.GE.AND P2, PT, R0, UR4, PT ;  /* 0x0000000400007c0c */ /* 0x000fe2000bf46270 */
[----:B------:R-:W-:Y:S01]  /*160c0*/  IMAD R0, R7, 0x2, R22 ;  /* 0x0000000207007824 */ /* 0x000fe200078e0216 */
[----:B------:R-:W-:Y:S02]  /*160d0*/  ISETP.LT.OR P4, PT, R5, 0x1, P3 ;  /* 0x000000010500780c */ /* 0x000fe40001f81670 */
[----:B------:R-:W-:Y:S01]  /*160e0*/  ISETP.GE.AND P1, PT, R37, UR4, PT ;  /* 0x0000000425007c0c */ /* 0x000fe2000bf26270 */
[----:B------:R-:W-:Y:S02]  /*160f0*/  IMAD.MOV.U32 R13, RZ, RZ, R25 ;  /* 0x000000ffff0d7224 */ /* 0x000fe400078e0019 */
[----:B------:R-:W-:Y:S01]  /*16100*/  IMAD.MOV.U32 R12, RZ, RZ, 0x1 ;  /* 0x00000001ff0c7424 */ /* 0x000fe200078e00ff */
[----:B------:R-:W-:-:S05]  /*16110*/  IADD3 R2, P0, R14, R8, RZ ;  /* 0x000000080e027210 */ /* 0x000fca0007f1e0ff */
[----:B------:R-:W-:Y:S01]  /*16120*/  IMAD.X R3, RZ, RZ, R3, P0 ;  /* 0x000000ffff037224 */ /* 0x000fe200000e0603 */
[----:B------:R-:W-:-:S04]  /*16130*/  ISETP.LT.OR P0, PT, R5, 0x1, P2 ;  /* 0x000000010500780c */ /* 0x000fc80001701670 */
[----:B------:R-:W-:Y:S01]  /*16140*/  @!PT LDS RZ, [RZ] ;  /* 0x00000000fffff984 */ /* 0x000fe20000000800 */
[----:B------:R-:W-:Y:S01]  /*16150*/  @!PT LDS RZ, [RZ] ;  /* 0x00000000fffff984 */ /* 0x000fe20000000800 */
[----:B------:R-:W-:Y:S01]  /*16160*/  @!PT LDS RZ, [RZ] ;  /* 0x00000000fffff984 */ /* 0x000fe20000000800 */
[----:B------:R0:W-:Y:S01]  /*16170*/  LDGSTS.E.BYPASS.LTC128B.128 [R0+0x400], desc[UR36][R2.64], !P4 ;  /* 0x0040000002007fae */ /* 0x0001e2000e101d64 */
[----:B------:R-:W-:-:S08]  /*16180*/  ISETP.LT.OR P4, PT, R5, 0x1, P1 ;  /* 0x000000010500780c */ /* 0x000fd00000f81670 */
[----:B------:R0:W-:Y:S01]  /*16190*/  LDGSTS.E.BYPASS.LTC128B.128 [R0+0x2c00], desc[UR36][R2.64+0x80], !P0 ;  /* 0x02c0008002007fae */ /* 0x0001e2000c101d64 */
[----:B------:R-:W-:-:S13]  /*161a0*/  ISETP.GE.AND P0, PT, R36, UR4, PT ;  /* 0x0000000424007c0c */ /* 0x000fda000bf06270 */
[----:B0-----:R-:W-:Y:S05]  /*161b0*/  WARPSYNC.COLLECTIVE R15, `(.L_x_382) ;  /* 0x000000000f087348 */ /* 0x001fea0003c00000 */
[----:B------:R1:W2:Y:S02]  /*161c0*/  SHFL.IDX P6, R14, R13, R12, R11 ;  /* 0x0000000c0d0e7389 */ /* 0x0002a400000c000b */
[----:B012---:R-:W-:Y:S01]  /*161d0*/  ENDCOLLECTIVE ;  /* 0x000000000000791b */ /* 0x007fe20003800000 */
.L_x_382:
[----:B------:R-:W-:Y:S01]  /*161e0*/  @!PT LDS RZ, [RZ] ;  /* 0x00000000fffff984 */ /* 0x000fe20000000800 */
[----:B------:R-:W-:Y:S01]  /*161f0*/  @!PT LDS RZ, [RZ] ;  /* 0x00000000fffff984 */ /* 0x000fe20000000800 */
[----:B------:R-:W-:Y:S01]  /*16200*/  @!PT LDS RZ, [RZ] ;  /* 0x00000000fffff984 */ /* 0x000fe20000000800 */
[----:B------:R0:W-:Y:S01]  /*16210*/  LDGSTS.E.BYPASS.LTC128B.128 [R0+0x5400], desc[UR36][R2.64+0x100], !P4 ;  /* 0x0540010002007fae */ /* 0x0001e2000e101d64 */
[----:B------:R-:W-:Y:S01]  /*16220*/  ISETP.LT.OR P4, PT, R5, 0x1, P0 ;  /* 0x000000010500780c */ /* 0x000fe20000781670 */
[----:B------:R-:W-:-:S12]  /*16230*/  IMAD.MOV.U32 R13, RZ, RZ, R24 ;  /* 0x000000ffff0d7224 */ /* 0x000fd800078e0018 */
[----:B------:R0:W-:Y:S01]  /*16240*/  LDGSTS.E.BYPASS.LTC128B.128 [R0+0x7c00], desc[UR36][R2.64+0x180], !P4 ;  /* 0x07c0018002007fae */ /* 0x0001e2000e101d64 */
[----:B------:R-:W-:-:S07]  /*16250*/  MOV R7, R14 ;  /* 0x0000000e00077202 */ /* 0x000fce0000000f00 */
[----:B0-----:R-:W-:Y:S05]  /*16260*/  WARPSYNC.COLLECTIVE R15, `(.L_x_383) ;  /* 0x000000000f087348 */ /* 0x001fea0003c00000 */
[----:B------:R1:W2:Y:S02]  /*16270*/  SHFL.IDX P6, R14, R13, R12, R11 ;  /* 0x0000000c0d0e7389 */ /* 0x0002a400000c000b */
[----:B012---:R-:W-:Y:S01]  /*16280*/  ENDCOLLECTIVE ;  /* 0x000000000000791b */ /* 0x007fe20003800000 */
.L_x_383:
[----:B------:R-:W-:Y:S02]  /*16290*/  IMAD.MOV.U32 R13, RZ, RZ, R25 ;  /* 0x000000ffff0d7224 */ /* 0x000fe400078e0019 */
[----:B------:R-:W-:Y:S01]  /*162a0*/  IMAD.MOV.U32 R12, RZ, RZ, 0x2 ;  /* 0x00000002ff0c7424 */ /* 0x000fe200078e00ff */
[----:B------:R-:W-:-:S13]  /*162b0*/  IADD3 R2, P4, R14, R8, RZ ;  /* 0x000000080e027210 */ /* 0x000fda0007f9e0ff */
[----:B------:R-:W-:Y:S05]  /*162c0*/  WARPSYNC.COLLECTIVE R15, `(.L_x_384) ;  /* 0x000000000f087348 */ /* 0x000fea0003c00000 */
[----:B------:R0:W1:Y:S02]  /*162d0*/  SHFL.IDX P6, R14, R13, R12, R11 ;  /* 0x0000000c0d0e7389 */ /* 0x00006400000c000b */
[----:B01----:R-:W-:Y:S01]  /*162e0*/  ENDCOLLECTIVE ;  /* 0x000000000000791b */ /* 0x003fe20003800000 */
.L_x_384:
[----:B------:R-:W-:Y:S01]  /*162f0*/  IMAD.X R3, RZ, RZ, R7, P4 ;  /* 0x000000ffff037224 */ /* 0x000fe200020e0607 */
        /* <DEDUP_REMOVED lines=11> */
.L_x_385:
        /* <DEDUP_REMOVED lines=14> */
.L_x_386:
        /* <DEDUP_REMOVED lines=12> */
.L_x_387:
        /* <DEDUP_REMOVED lines=14> */
.L_x_388:
        /* <DEDUP_REMOVED lines=12> */
.L_x_389:
        /* <DEDUP_REMOVED lines=9> */
.L_x_292:
[----:B------:R-:W-:Y:S01]  /*16780*/  BSSY B0, `(.L_x_391) ;  /* 0x0000008000007945 */ /* 0x000fe20003800000 */
[----:B------:R-:W-:Y:S01]  /*16790*/  IMAD.MOV.U32 R13, RZ, RZ, R16 ;  /* 0x000000ffff0d7224 */ /* 0x000fe200078e0010 */
[----:B------:R-:W-:Y:S01]  /*167a0*/  MOV R15, 0xffffffff ;  /* 0xffffffff000f7802 */ /* 0x000fe20000000f00 */
[----:B------:R-:W-:Y:S02]  /*167b0*/  IMAD.MOV.U32 R12, RZ, RZ, RZ ;  /* 0x000000ffff0c7224 */ /* 0x000fe400078e00ff */
[----:B------:R-:W-:-:S07]  /*167c0*/  IMAD.MOV.U32 R11, RZ, RZ, 0x1f ;  /* 0x0000001fff0b7424 */ /* 0x000fce00078e00ff */
[----:B0-----:R-:W-:Y:S05]  /*167d0*/  WARPSYNC.COLLECTIVE R15, `(.L_x_392) ;  /* 0x000000000f087348 */ /* 0x001fea0003c00000 */
[----:B------:R1:W2:Y:S02]  /*167e0*/  SHFL.IDX P6, R14, R13, R12, R11 ;  /* 0x0000000c0d0e7389 */ /* 0x0002a400000c000b */
[----:B012---:R-:W-:Y:S01]  /*167f0*/  ENDCOLLECTIVE ;  /* 0x000000000000791b */ /* 0x007fe20003800000 */
.L_x_392:
[----:B------:R-:W-:Y:S05]  /*16800*/  BSYNC B0 ;  /* 0x0000000000007941 */ /* 0x000fea0003800000 */
.L_x_391:
[----:B------:R-:W-:Y:S01]  /*16810*/  IMAD.MOV.U32 R13, RZ, RZ, R16 ;  /* 0x000000ffff0d7224 */ /* 0x000fe200078e0010 */
[----:B------:R-:W-:Y:S01]  /*16820*/  MOV R15, 0xffffffff ;  /* 0xffffffff000f7802 */ /* 0x000fe20000000f00 */
[----:B------:R-:W-:Y:S02]  /*16830*/  IMAD.MOV.U32 R12, RZ, RZ, 0x1 ;  /* 0x00000001ff0c7424 */ /* 0x000fe400078e00ff */
[----:B------:R-:W-:Y:S02]  /*16840*/  IMAD.MOV.U32 R11, RZ, RZ, 0x1f ;  /* 0x0000001fff0b7424 */ /* 0x000fe400078e00ff */
[----:B------:R-:W-:Y:S02]  /*16850*/  IMAD.IADD R7, R19, 0x1, R8 ;  /* 0x0000000113077824 */ /* 0x000fe400078e0208 */
[----:B------:R-:W-:-:S07]  /*16860*/  IMAD.MOV.U32 R5, RZ, RZ, R14 ;  /* 0x000000ffff057224 */ /* 0x000fce00078e000e */
[----:B------:R-:W-:Y:S05]  /*16870*/  WARPSYNC.COLLECTIVE R15, `(.L_x_393) ;  /* 0x000000000f087348 */ /* 0x000fea0003c00000 */
[----:B------:R0:W1:Y:S02]  /*16880*/  SHFL.IDX P6, R14, R13, R12, R11 ;  /* 0x0000000c0d0e7389 */ /* 0x00006400000c000b */
[----:B01----:R-:W-:Y:S01]  /*16890*/  ENDCOLLECTIVE ;  /* 0x000000000000791b */ /* 0x003fe20003800000 */
.L_x_393:
[----:B------:R-:W-:Y:S02]  /*168a0*/  ULDC UR4, c[0x0][0xc3c] ;  /* 0x00030f0000047ab9 */ /* 0x000fe40000000800 */
[----:B------:R-:W-:-:S13]  /*168b0*/  ISETP.GE.OR P1, PT, R7, UR4, !P0 ;  /* 0x0000000407007c0c */ /* 0x000fda000c726670 */
[----:B------:R-:W0:Y:S01]  /*168c0*/  @!P1 LDC.64 R2, c[0x0][0xc80] ;  /* 0x00032000ff029b82 */ /* 0x000e220000000a00 */
[----:B------:R-:W-:Y:S02]  /*168d0*/  IMAD.MOV.U32 R4, RZ, RZ, RZ ;  /* 0x000000ffff047224 */ /* 0x000fe400078e00ff */
[----:B------:R-:W-:Y:S02]  /*168e0*/  IMAD.MOV.U32 R11, RZ, RZ, RZ ;  /* 0x000000ffff0b7224 */ /* 0x000fe400078e00ff */
[----:B------:R-:W-:Y:S02]  /*168f0*/  IMAD.MOV.U32 R0, RZ, RZ, R14 ;  /* 0x000000ffff007224 */ /* 0x000fe400078e000e */
[----:B0-----:R-:W-:-:S06]  /*16900*/  @!P1 IMAD.WIDE R2, R7, 0x4, R2 ;  /* 0x0000000407029825 */ /* 0x001fcc00078e0202 */
[----:B------:R-:W2:Y:S01]  /*16910*/  @!P1 LDG.E R2, desc[UR36][R2.64] ;  /* 0x0000002402029981 */ /* 0x000ea2000c1e1900 */
[C---:B------:R-:W-:Y:S02]  /*16920*/  ISETP.GE.U32.AND P2, PT, R8.reuse, 0x2, PT ;  /* 0x000000020800780c */ /* 0x040fe40003f46070 */
[C---:B------:R-:W-:Y:S02]  /*16930*/  ISETP.GE.U32.AND P3, PT, R8.reuse, 0x4, PT ;  /* 0x000000040800780c */ /* 0x040fe40003f66070 */
[C---:B------:R-:W-:Y:S02]  /*16940*/  ISETP.GE.U32.AND P4, PT, R8.reuse, 0x8, PT ;  /* 0x000000080800780c */ /* 0x040fe40003f86070 */
[C---:B------:R-:W-:Y:S01]  /*16950*/  ISETP.GE.U32.AND P5, PT, R8.reuse, 0x10, PT ;  /* 0x000000100800780c */ /* 0x040fe20003fa6070 */
[----:B--2---:R-:W-:Y:S01]  /*16960*/  @!P1 IMAD.MOV.U32 R4, RZ, RZ, R2 ;  /* 0x000000ffff049224 */ /* 0x004fe200078e0002 */
[----:B------:R-:W-:-:S04]  /*16970*/  ISETP.NE.AND P1, PT, R8, RZ, PT ;  /* 0x000000ff0800720c */ /* 0x000fc80003f25270 */
[----:B------:R-:W-:-:S09]  /*16980*/  MOV R13, R4 ;  /* 0x00000004000d7202 */ /* 0x000fd20000000f00 */
[----:B------:R-:W-:Y:S05]  /*16990*/  WARPSYNC.COLLECTIVE R15, `(.L_x_394) ;  /* 0x000000000f087348 */ /* 0x000fea0003c00000 */
[----:B------:R0:W1:Y:S02]  /*169a0*/  SHFL.UP P6, R14, R13, R12, R11 ;  /* 0x0400000c0d0e7389 */ /* 0x00006400000c000b */
[----:B01----:R-:W-:Y:S01]  /*169b0*/  ENDCOLLECTIVE ;  /* 0x000000000000791b */ /* 0x003fe20003800000 */
.L_x_394:
[----:B------:R-:W-:Y:S01]  /*169c0*/  IMAD.MOV.U32 R12, RZ, RZ, 0x2 ;  /* 0x00000002ff0c7424 */ /* 0x000fe200078e00ff */
[----:B------:R-:W-:-:S05]  /*169d0*/  SEL R7, R14, RZ, P1 ;  /* 0x000000ff0e077207 */ /* 0x000fca0000800000 */
[----:B------:R-:W-:-:S04]  /*169e0*/  IMAD.IADD R6, R4, 0x1, R7 ;  /* 0x0000000104067824 */ /* 0x000fc800078e0207 */
[----:B------:R-:W-:-:S07]  /*169f0*/  IMAD.MOV.U32 R13, RZ, RZ, R6 ;  /* 0x000000ffff0d7224 */ /* 0x000fce00078e0006 */
[----:B------:R-:W-:Y:S05]  /*16a00*/  WARPSYNC.COLLECTIVE R15, `(.L_x_395) ;  /* 0x000000000f087348 */ /* 0x000fea0003c00000 */
[----:B------:R0:W1:Y:S02]  /*16a10*/  SHFL.UP P6, R14, R13, R12, R11 ;  /* 0x0400000c0d0e7389 */ /* 0x00006400000c000b */
[----:B01----:R-:W-:Y:S01]  /*16a20*/  ENDCOLLECTIVE ;  /* 0x000000000000791b */ /* 0x003fe20003800000 */
.L_x_395:
[----:B------:R-:W-:Y:S01]  /*16a30*/  IMAD.MOV.U32 R12, RZ, RZ, 0x4 ;  /* 0x00000004ff0c7424 */ /* 0x000fe200078e00ff */
[----:B------:R-:W-:-:S04]  /*16a40*/  SEL R7, R14, RZ, P2 ;  /* 0x000000ff0e077207 */ /* 0x000fc80001000000 */
[----:B------:R-:W-:-:S05]  /*16a50*/  IADD3 R7, R6, R7, RZ ;  /* 0x0000000706077210 */ /* 0x000fca0007ffe0ff */
[----:B------:R-:W-:-:S07]  /*16a60*/  IMAD.MOV.U32 R13, RZ, RZ, R7 ;  /* 0x000000ffff0d7224 */ /* 0x000fce00078e0007 */
[----:B------:R-:W-:Y:S05]  /*16a70*/  WARPSYNC.COLLECTIVE R15, `(.L_x_396) ;  /* 0x000000000f087348 */ /* 0x000fea0003c00000 */
[----:B------:R0:W1:Y:S02]  /*16a80*/  SHFL.UP P6, R14, R13, R12, R11 ;  /* 0x0400000c0d0e7389 */ /* 0x00006400000c000b */
[----:B01----:R-:W-:Y:S01]  /*16a90*/  ENDCOLLECTIVE ;  /* 0x000000000000791b */ /* 0x003fe20003800000 */
.L_x_396:
[----:B------:R-:W-:Y:S02]  /*16aa0*/  MOV R12, 0x8 ;  /* 0x00000008000c7802 */ /* 0x000fe40000000f00 */
[----:B------:R-:W-:-:S05]  /*16ab0*/  SEL R2, R14, RZ, P3 ;  /* 0x000000ff0e027207 */ /* 0x000fca0001800000 */
[----:B------:R-:W-:-:S04]  /*16ac0*/  IMAD.IADD R2, R7, 0x1, R2 ;  /* 0x0000000107027824 */ /* 0x000fc800078e0202 */
[----:B------:R-:W-:-:S07]  /*16ad0*/  IMAD.MOV.U32 R13, RZ, RZ, R2 ;  /* 0x000000ffff0d7224 */ /* 0x000fce00078e0002 */
[----:B------:R-:W-:Y:S05]  /*16ae0*/  WARPSYNC.COLLECTIVE R15, `(.L_x_397) ;  /* 0x000000000f087348 */ /* 0x000fea0003c00000 */
[----:B------:R0:W1:Y:S02]  /*16af0*/  SHFL.UP P6, R14, R13, R12, R11 ;  /* 0x0400000c0d0e7389 */ /* 0x00006400000c000b */
[----:B01----:R-:W-:Y:S01]  /*16b00*/  ENDCOLLECTIVE ;  /* 0x000000000000791b */ /* 0x003fe20003800000 */
.L_x_397:
[----:B------:R-:W-:Y:S01]  /*16b10*/  IMAD.MOV.U32 R12, RZ, RZ, 0x10 ;  /* 0x00000010ff0c7424 */ /* 0x000fe200078e00ff */
[----:B------:R-:W-:-:S05]  /*16b20*/  SEL R3, R14, RZ, P4 ;  /* 0x000000ff0e037207 */ /* 0x000fca0002000000 */
[----:B------:R-:W-:-:S04]  /*16b30*/  IMAD.IADD R3, R2, 0x1, R3 ;  /* 0x0000000102037824 */ /* 0x000fc800078e0203 */
[----:B------:R-:W-:-:S07]  /*16b40*/  IMAD.MOV.U32 R13, RZ, RZ, R3 ;  /* 0x000000ffff0d7224 */ /* 0x000fce00078e0003 */
[----:B------:R-:W-:Y:S05]  /*16b50*/  WARPSYNC.COLLECTIVE R15, `(.L_x_398) ;  /* 0x000000000f087348 */ /* 0x000fea0003c00000 */
[----:B------:R0:W1:Y:S02]  /*16b60*/  SHFL.UP P6, R14, R13, R12, R11 ;  /* 0x0400000c0d0e7389 */ /* 0x00006400000c000b */
[----:B01----:R-:W-:Y:S01]  /*16b70*/  ENDCOLLECTIVE ;  /* 0x000000000000791b */ /* 0x003fe20003800000 */
.L_x_398:
[----:B------:R-:W-:Y:S02]  /*16b80*/  IMAD.MOV.U32 R12, RZ, RZ, 0x1f ;  /* 0x0000001fff0c7424 */ /* 0x000fe400078e00ff */
[----:B------:R-:W-:Y:S01]  /*16b90*/  IMAD.MOV.U32 R11, RZ, RZ, 0x1f ;  /* 0x0000001fff0b7424 */ /* 0x000fe200078e00ff */
[----:B------:R-:W-:-:S05]  /*16ba0*/  SEL R6, R14, RZ, P5 ;  /* 0x000000ff0e067207 */ /* 0x000fca0002800000 */
[----:B------:R-:W-:-:S05]  /*16bb0*/  IMAD.IADD R6, R3, 0x1, R6 ;  /* 0x0000000103067824 */ /* 0x000fca00078e0206 */
[----:B------:R-:W-:-:S07]  /*16bc0*/  MOV R13, R6 ;  /* 0x00000006000d7202 */ /* 0x000fce0000000f00 */
[----:B------:R-:W-:Y:S05]  /*16bd0*/  WARPSYNC.COLLECTIVE R15, `(.L_x_399) ;  /* 0x000000000f087348 */ /* 0x000fea0003c00000 */
[----:B------:R0:W1:Y:S02]  /*16be0*/  SHFL.IDX P6, R14, R13, R12, R11 ;  /* 0x0000000c0d0e7389 */ /* 0x00006400000c000b */
[----:B01----:R-:W-:Y:S01]  /*16bf0*/  ENDCOLLECTIVE ;  /* 0x000000000000791b */ /* 0x003fe20003800000 */
.L_x_399:
[----:B------:R-:W-:Y:S05]  /*16c00*/  BRA `(.L_x_400) ;  /* 0xffffffc400047947 */ /* 0x000fea000383ffff */
.L_x_297:
[----:B------:R-:W-:Y:S01]  /*16c10*/  BSSY B0, `(.L_x_401) ;  /* 0x0000008000007945 */ /* 0x000fe20003800000 */
[----:B-----5:R-:W-:Y:S01]  /*16c20*/  IMAD.MOV.U32 R13, RZ, RZ, R4 ;  /* 0x000000ffff0d7224 */ /* 0x020fe200078e0004 */
[----:B------:R-:W-:Y:S01]  /*16c30*/  MOV R11, RZ ;  /* 0x000000ff000b7202 */ /* 0x000fe20000000f00 */
[----:B------:R-:W-:Y:S02]  /*16c40*/  IMAD.MOV.U32 R12, RZ, RZ, 0x1 ;  /* 0x00000001ff0c7424 */ /* 0x000fe400078e00ff */
[----:B------:R-:W-:-:S07]  /*16c50*/  IMAD.MOV.U32 R15, RZ, RZ, -0x1 ;  /* 0xffffffffff0f7424 */ /* 0x000fce00078e00ff */
[----:B01----:R-:W-:Y:S05]  /*16c60*/  WARPSYNC.COLLECTIVE R15, `(.L_x_402) ;  /* 0x000000000f087348 */ /* 0x003fea0003c00000 */
[----:B------:R2:W3:Y:S02]  /*16c70*/  SHFL.UP P6, R14, R13, R12, R11 ;  /* 0x0400000c0d0e7389 */ /* 0x0004e400000c000b */
[----:B0123--:R-:W-:Y:S01]  /*16c80*/  ENDCOLLECTIVE ;  /* 0x000000000000791b */ /* 0x00ffe20003800000 */
.L_x_402:
[----:B------:R-:W-:Y:S05]  /*16c90*/  BSYNC B0 ;  /* 0x0000000000007941 */ /* 0x000fea0003800000 */
.L_x_401:
[----:B------:R-:W-:Y:S01]  /*16ca0*/  SEL R13, R14, RZ, P1 ;  /* 0x000000ff0e0d7207 */ /* 0x000fe20000800000 */
[----:B------:R-:W-:Y:S01]  /*16cb0*/  IMAD.MOV.U32 R12, RZ, RZ, 0x2 ;  /* 0x00000002ff0c7424 */ /* 0x000fe200078e00ff */
[----:B------:R-:W-:Y:S01]  /*16cc0*/  MOV R15, 0xffffffff ;  /* 0xffffffff000f7802 */ /* 0x000fe20000000f00 */
[----:B------:R-:W-:Y:S02]  /*16cd0*/  IMAD.MOV.U32 R11, RZ, RZ, RZ ;  /* 0x000000ffff0b7224 */ /* 0x000fe400078e00ff */
[----:B------:R-:W-:-:S07]  /*16ce0*/  IMAD.IADD R13, R4, 0x1, R13 ;  /* 0x00000001040d7824 */ /* 0x000fce00078e020d */
[----:B------:R-:W-:Y:S05]  /*16cf0*/  WARPSYNC.COLLECTIVE R15, `(.L_x_403) ;  /* 0x000000000f087348 */ /* 0x000fea0003c00000 */
[----:B------:R0:W1:Y:S02]  /*16d00*/  SHFL.UP P6, R14, R13, R12, R11 ;  /* 0x0400000c0d0e7389 */ /* 0x00006400000c000b */
[----:B01----:R-:W-:Y:S01]  /*16d10*/  ENDCOLLECTIVE ;  /* 0x000000000000791b */ /* 0x003fe20003800000 */
.L_x_403:
[----:B------:R-:W-:Y:S01]  /*16d20*/  IMAD.MOV.U32 R12, RZ, RZ, 0x4 ;  /* 0x00000004ff0c7424 */ /* 0x000fe200078e00ff */
[----:B------:R-:W-:-:S05]  /*16d30*/  SEL R0, R14, RZ, P2 ;  /* 0x000000ff0e007207 */ /* 0x000fca0001000000 */
[----:B------:R-:W-:-:S04]  /*16d40*/  IMAD.IADD R0, R13, 0x1, R0 ;  /* 0x000000010d007824 */ /* 0x000fc800078e0200 */
[----:B------:R-:W-:-:S07]  /*16d50*/  IMAD.MOV.U32 R13, RZ, RZ, R0 ;  /* 0x000000ffff0d7224 */ /* 0x000fce00078e0000 */
[----:B------:R-:W-:Y:S05]  /*16d60*/  WARPSYNC.COLLECTIVE R15, `(.L_x_404) ;  /* 0x000000000f087348 */ /* 0x000fea0003c00000 */
[----:B------:R0:W1:Y:S02]  /*16d70*/  SHFL.UP P6, R14, R13, R12, R11 ;  /* 0x0400000c0d0e7389 */ /* 0x00006400000c000b */
[----:B01----:R-:W-:Y:S01]  /*16d80*/  ENDCOLLECTIVE ;  /* 0x000000000000791b */ /* 0x003fe20003800000 */
.L_x_404:
[----:B------:R-:W-:Y:S01]  /*16d90*/  IMAD.MOV.U32 R12, RZ, RZ, 0x8 ;  /* 0x00000008ff0c7424 */ /* 0x000fe200078e00ff */
[----:B------:R-:W-:-:S05]  /*16da0*/  SEL R3, R14, RZ, P3 ;  /* 0x000000ff0e037207 */ /* 0x000fca0001800000 */
[----:B------:R-:W-:-:S05]  /*16db0*/  IMAD.IADD R2, R0, 0x1, R3 ;  /* 0x0000000100027824 */ /* 0x000fca00078e0203 */
[----:B------:R-:W-:-:S07]  /*16dc0*/  MOV R13, R2 ;  /* 0x00000002000d7202 */ /* 0x000fce0000000f00 */
[----:B------:R-:W-:Y:S05]  /*16dd0*/  WARPSYNC.COLLECTIVE R15, `(.L_x_405) ;  /* 0x000000000f087348 */ /* 0x000fea0003c00000 */
[----:B------:R0:W1:Y:S02]  /*16de0*/  SHFL.UP P6, R14, R13, R12, R11 ;  /* 0x0400000c0d0e7389 */ /* 0x00006400000c000b */
[----:B01----:R-:W-:Y:S01]  /*16df0*/  ENDCOLLECTIVE ;  /* 0x000000000000791b */ /* 0x003fe20003800000 */
.L_x_405:
[----:B------:R-:W-:Y:S01]  /*16e00*/  IMAD.MOV.U32 R12, RZ, RZ, 0x10 ;  /* 0x00000010ff0c7424 */ /* 0x000fe200078e00ff */
[----:B------:R-:W-:-:S05]  /*16e10*/  SEL R3, R14, RZ, P4 ;  /* 0x000000ff0e037207 */ /* 0x000fca0002000000 */
[----:B------:R-:W-:-:S04]  /*16e20*/  IMAD.IADD R3, R2, 0x1, R3 ;  /* 0x0000000102037824 */ /* 0x000fc800078e0203 */
[----:B------:R-:W-:-:S07]  /*16e30*/  IMAD.MOV.U32 R13, RZ, RZ, R3 ;  /* 0x000000ffff0d7224 */ /* 0x000fce00078e0003 */
[----:B------:R-:W-:Y:S05]  /*16e40*/  WARPSYNC.COLLECTIVE R15, `(.L_x_406) ;  /* 0x000000000f087348 */ /* 0x000fea0003c00000 */
[----:B------:R0:W1:Y:S02]  /*16e50*/  SHFL.UP P6, R14, R13, R12, R11 ;  /* 0x0400000c0d0e7389 */ /* 0x00006400000c000b */
[----:B01----:R-:W-:Y:S01]  /*16e60*/  ENDCOLLECTIVE ;  /* 0x000000000000791b */ /* 0x003fe20003800000 */
.L_x_406:
[----:B------:R-:W-:Y:S02]  /*16e70*/  IMAD.MOV.U32 R12, RZ, RZ, 0x1f ;  /* 0x0000001fff0c7424 */ /* 0x000fe400078e00ff */
[----:B------:R-:W-:Y:S01]  /*16e80*/  IMAD.MOV.U32 R11, RZ, RZ, 0x1f ;  /* 0x0000001fff0b7424 */ /* 0x000fe200078e00ff */
[----:B------:R-:W-:-:S04]  /*16e90*/  SEL R6, R14, RZ, P5 ;  /* 0x000000ff0e067207 */ /* 0x000fc80002800000 */
[----:B------:R-:W-:-:S05]  /*16ea0*/  IADD3 R6, R3, R6, RZ ;  /* 0x0000000603067210 */ /* 0x000fca0007ffe0ff */
[----:B------:R-:W-:-:S07]  /*16eb0*/  IMAD.MOV.U32 R13, RZ, RZ, R6 ;  /* 0x000000ffff0d7224 */ /* 0x000fce00078e0006 */
[----:B------:R-:W-:Y:S05]  /*16ec0*/  WARPSYNC.COLLECTIVE R15, `(.L_x_407) ;  /* 0x000000000f087348 */ /* 0x000fea0003c00000 */
[----:B------:R0:W1:Y:S02]  /*16ed0*/  SHFL.IDX P6, R14, R13, R12, R11 ;  /* 0x0000000c0d0e7389 */ /* 0x00006400000c000b */
[----:B01----:R-:W-:Y:S01]  /*16ee0*/  ENDCOLLECTIVE ;  /* 0x000000000000791b */ /* 0x003fe20003800000 */
.L_x_407:
[----:B------:R-:W-:Y:S05]  /*16ef0*/  BRA `(.L_x_408) ;  /* 0xffffffc000e47947 */ /* 0x000fea000383ffff */
.L_x_299:
[----:B------:R-:W-:Y:S01]  /*16f00*/  BSSY B0, `(.L_x_409) ;  /* 0x0000006000007945 */ /* 0x000fe20003800000 */
[----:B------:R-:W-:Y:S01]  /*16f10*/  PLOP3.LUT P6, PT, P6, PT, PT, 0x8, 0x0 ;  /* 0x000000000000781c */ /* 0x000fe200037ce170 */
[----:B------:R-:W-:-:S12]  /*16f20*/  IMAD.MOV.U32 R15, RZ, RZ, -0x1 ;  /* 0xffffffffff0f7424 */ /* 0x000fd800078e00ff */
[----:B0-----:R-:W-:Y:S05]  /*16f30*/  WARPSYNC.COLLECTIVE R15, `(.L_x_410) ;  /* 0x000000000f087348 */ /* 0x001fea0003c00000 */
[----:B------:R-:W-:Y:S01]  /*16f40*/  VOTE.ANY R14, PT, P6 ;  /* 0x00000000000e7806 */ /* 0x000fe200030e0100 */
[----:B0-----:R-:W-:Y:S06]  /*16f50*/  ENDCOLLECTIVE ;  /* 0x000000000000791b */ /* 0x001fec0003800000 */
.L_x_410:
[----:B------:R-:W-:Y:S05]  /*16f60*/  BSYNC B0 ;  /* 0x0000000000007941 */ /* 0x000fea0003800000 */
.L_x_409:
[----:B------:R-:W-:Y:S01]  /*16f70*/  MOV R2, R14 ;  /* 0x0000000e00027202 */ /* 0x000fe20000000f00 */
[----:B------:R-:W-:Y:S02]  /*16f80*/  IMAD.MOV.U32 R13, RZ, RZ, R4 ;  /* 0x000000ffff0d7224 */ /* 0x000fe400078e0004 */
[----:B------:R-:W-:Y:S01]  /*16f90*/  IMAD.MOV.U32 R11, RZ, RZ, 0x1f ;  /* 0x0000001fff0b7424 */ /* 0x000fe200078e00ff */
[----:B------:R-:W0:Y:S01]  /*16fa0*/  POPC R0, R2 ;  /* 0x0000000200007309 */ /* 0x000e220000000000 */
[----:B------:R-:W-:Y:S02]  /*16fb0*/  IMAD.MOV.U32 R15, RZ, RZ, -0x1 ;  /* 0xffffffffff0f7424 */ /* 0x000fe400078e00ff */
[----:B0-----:R-:W-:-:S07]  /*16fc0*/  IMAD.MOV.U32 R12, RZ, RZ, R0 ;  /* 0x000000ffff0c7224 */ /* 0x001fce00078e0000 */
[----:B------:R-:W-:Y:S05]  /*16fd0*/  WARPSYNC.COLLECTIVE R15, `(.L_x_411) ;  /* 0x000000000f087348 */ /* 0x000fea0003c00000 */
[----:B------:R0:W1:Y:S02]  /*16fe0*/  SHFL.IDX P6, R14, R13, R12, R11 ;  /* 0x0000000c0d0e7389 */ /* 0x00006400000c000b */
[----:B01----:R-:W-:Y:S01]  /*16ff0*/  ENDCOLLECTIVE ;  /* 0x000000000000791b */ /* 0x003fe20003800000 */
.L_x_411:
[----:B------:R-:W-:Y:S01]  /*17000*/  MOV R4, R14 ;  /* 0x0000000e00047202 */ /* 0x000fe20000000f00 */
[----:B------:R-:W-:Y:S06]  /*17010*/  BRA `(.L_x_412) ;  /* 0xffffffc000d47947 */ /* 0x000fec000383ffff */
.L_x_301:
[----:B------:R-:W-:Y:S01]  /*17020*/  BSSY B0, `(.L_x_413) ;  /* 0x0000007000007945 */ /* 0x000fe20003800000 */
[----:B------:R-:W-:Y:S02]  /*17030*/  IMAD.MOV.U32 R13, RZ, RZ, R6 ;  /* 0x000000ffff0d7224 */ /* 0x000fe400078e0006 */
[----:B------:R-:W-:Y:S02]  /*17040*/  IMAD.MOV.U32 R11, RZ, RZ, 0x1f ;  /* 0x0000001fff0b7424 */ /* 0x000fe400078e00ff */
[----:B------:R-:W-:-:S07]  /*17050*/  IMAD.MOV.U32 R15, RZ, RZ, -0x1 ;  /* 0xffffffffff0f7424 */ /* 0x000fce00078e00ff */
[----:B012---:R-:W-:Y:S05]  /*17060*/  WARPSYNC.COLLECTIVE R15, `(.L_x_414) ;  /* 0x000000000f087348 */ /* 0x007fea0003c00000 */
[----:B------:R3:W4:Y:S02]  /*17070*/  SHFL.IDX P6, R14, R13, R12, R11 ;  /* 0x0000000c0d0e7389 */ /* 0x00072400000c000b */
[----:B01234-:R-:W-:Y:S01]  /*17080*/  ENDCOLLECTIVE ;  /* 0x000000000000791b */ /* 0x01ffe20003800000 */
.L_x_414:
[----:B------:R-:W-:Y:S05]  /*17090*/  BSYNC B0 ;  /* 0x0000000000007941 */ /* 0x000fea0003800000 */
.L_x_413:
[----:B------:R-:W-:Y:S05]  /*170a0*/  BRA `(.L_x_300) ;  /* 0xffffffc000cc7947 */ /* 0x000fea000383ffff */
.L_x_305:
[----:B0-----:R0:W3:Y:S02]  /*170b0*/  SYNCS.PHASECHK.TRANS64.TRYWAIT P0, [R4+URZ+0x38820], R0 ;  /* 0x03882000040075a7 */ /* 0x0010e4000800017f */
[----:B---3--:R-:W-:Y:S05]  /*170c0*/  @!P0 NANOSLEEP.SYNCS 0x989680 ;  /* 0x009896800000895d */ /* 0x008fea0003900000 */
[----:B------:R-:W3:Y:S02]  /*170d0*/  @!P0 SYNCS.PHASECHK.TRANS64 P0, [R4+URZ+0x38820], R0 ;  /* 0x03882000040085a7 */ /* 0x000ee4000800007f */
[----:B---3--:R-:W-:Y:S05]  /*170e0*/  @!P0 BRA `(.L_x_305) ;  /* 0xfffffffc00f08947 */ /* 0x008fea000383ffff */
[----:B------:R-:W-:Y:S05]  /*170f0*/  BRA `(.L_x_415) ;  /* 0xffffffc400b87947 */ /* 0x000fea000383ffff */
.L_x_306:
[----:B------:R-:W3:Y:S01]  /*17100*/  S2R R2, SR_TID.X ;  /* 0x0000000000027919 */ /* 0x000ee20000002100 */
[----:B------:R-:W-:Y:S01]  /*17110*/  BSSY B0, `(.L_x_416) ;  /* 0x000000a000007945 */ /* 0x000fe20003800000 */
[----:B------:R-:W-:Y:S01]  /*17120*/  MOV R12, RZ ;  /* 0x000000ff000c7202 */ /* 0x000fe20000000f00 */
[----:B------:R-:W-:Y:S02]  /*17130*/  IMAD.MOV.U32 R11, RZ, RZ, 0x1f ;  /* 0x0000001fff0b7424 */ /* 0x000fe400078e00ff */
[----:B------:R-:W-:Y:S01]  /*17140*/  IMAD.MOV.U32 R15, RZ, RZ, -0x1 ;  /* 0xffffffffff0f7424 */ /* 0x000fe200078e00ff */
[----:B---3--:R-:W-:-:S04]  /*17150*/  SHF.R.U32.HI R2, RZ, 0x5, R2 ;  /* 0x00000005ff027819 */ /* 0x008fc80000011602 */
[----:B------:R-:W-:-:S05]  /*17160*/  LOP3.LUT R2, R2, 0x3, RZ, 0xc0, !PT ;  /* 0x0000000302027812 */ /* 0x000fca00078ec0ff */
[----:B------:R-:W-:-:S07]  /*17170*/  IMAD.MOV.U32 R13, RZ, RZ, R2 ;  /* 0x000000ffff0d7224 */ /* 0x000fce00078e0002 */
[----:B012---:R-:W-:Y:S05]  /*17180*/  WARPSYNC.COLLECTIVE R15, `(.L_x_417) ;  /* 0x000000000f087348 */ /* 0x007fea0003c00000 */
[----:B------:R3:W4:Y:S02]  /*17190*/  SHFL.IDX P6, R14, R13, R12, R11 ;  /* 0x0000000c0d0e7389 */ /* 0x00072400000c000b */
[----:B01234-:R-:W-:Y:S01]  /*171a0*/  ENDCOLLECTIVE ;  /* 0x000000000000791b */ /* 0x01ffe20003800000 */
.L_x_417:
[----:B------:R-:W-:Y:S05]  /*171b0*/  BSYNC B0 ;  /* 0x0000000000007941 */ /* 0x000fea0003800000 */
.L_x_416:
[----:B------:R-:W-:Y:S05]  /*171c0*/  BRA `(.L_x_418) ;  /* 0xffffffc400a07947 */ /* 0x000fea000383ffff */
.L_x_309:
[----:B------:R-:W-:Y:S01]  /*171d0*/  BSSY B1, `(.L_x_419) ;  /* 0x0000006000017945 */ /* 0x000fe20003800000 */
[----:B------:R-:W-:-:S07]  /*171e0*/  IMAD.MOV.U32 R15, RZ, RZ, -0x1 ;  /* 0xffffffffff0f7424 */ /* 0x000fce00078e00ff */
[----:B012---:R-:W-:Y:S05]  /*171f0*/  WARPSYNC.COLLECTIVE R15, `(.L_x_420) ;  /* 0x000000000f0c7348 */ /* 0x007fea0003c00000 */
[----:B------:R-:W-:Y:S02]  /*17200*/  ELECT P6, UR62, PT ;  /* 0x00000000003e782f */ /* 0x000fe400038c0000 */
[----:B------:R-:W-:Y:S01]  /*17210*/  MOV R14, UR62 ;  /* 0x0000003e000e7c02 */ /* 0x000fe20008000f00 */
[----:B012---:R-:W-:Y:S10]  /*17220*/  ENDCOLLECTIVE ;  /* 0x000000000000791b */ /* 0x007ff40003800000 */
.L_x_420:
[----:B------:R-:W-:Y:S05]  /*17230*/  BSYNC B1 ;  /* 0x0000000000017941 */ /* 0x000fea0003800000 */
.L_x_419:
[----:B------:R-:W-:Y:S05]  /*17240*/  BRA `(.L_x_421) ;  /* 0xffffffc400987947 */ /* 0x000fea000383ffff */
.L_x_311:
[----:B0-----:R0:W3:Y:S02]  /*17250*/  SYNCS.PHASECHK.TRANS64.TRYWAIT P1, [R5+URZ+0x38840], R0 ;  /* 0x03884000050075a7 */ /* 0x0010e4000802017f */
[----:B---3--:R-:W-:Y:S05]  /*17260*/  @!P1 NANOSLEEP.SYNCS 0x989680 ;  /* 0x009896800000995d */ /* 0x008fea0003900000 */
[----:B------:R-:W3:Y:S02]  /*17270*/  @!P1 SYNCS.PHASECHK.TRANS64 P1, [R5+URZ+0x38840], R0 ;  /* 0x03884000050095a7 */ /* 0x000ee4000802007f */
[----:B---3--:R-:W-:Y:S05]  /*17280*/  @!P1 BRA `(.L_x_311) ;  /* 0xfffffffc00f09947 */ /* 0x008fea000383ffff */
[----:B------:R-:W-:Y:S05]  /*17290*/  BRA `(.L_x_422) ;  /* 0xffffffc400c07947 */ /* 0x000fea000383ffff */
.L_x_313:
[----:B---3--:R3:W4:Y:S02]  /*172a0*/  SYNCS.PHASECHK.TRANS64.TRYWAIT P1, [R27+URZ+0x38840], R2 ;  /* 0x038840021b0075a7 */ /* 0x008724000802017f */
[----:B----4-:R-:W-:Y:S05]  /*172b0*/  @!P1 NANOSLEEP.SYNCS 0x989680 ;  /* 0x009896800000995d */ /* 0x010fea0003900000 */
[----:B------:R-:W4:Y:S02]  /*172c0*/  @!P1 SYNCS.PHASECHK.TRANS64 P1, [R27+URZ+0x38840], R2 ;  /* 0x038840021b0095a7 */ /* 0x000f24000802007f */
[----:B----4-:R-:W-:Y:S05]  /*172d0*/  @!P1 BRA `(.L_x_313) ;  /* 0xfffffffc00f09947 */ /* 0x010fea000383ffff */
[----:B------:R-:W-:Y:S05]  /*172e0*/  BRA `(.L_x_423) ;  /* 0xffffffc400cc7947 */ /* 0x000fea000383ffff */
.L_x_315:
[----:B----4-:R4:W0:Y:S02]  /*172f0*/  SYNCS.PHASECHK.TRANS64.TRYWAIT P1, [R5+URZ+0x38860], R0 ;  /* 0x03886000050075a7 */ /* 0x010824000802017f */
[----:B0-----:R-:W-:Y:S05]  /*17300*/  @!P1 NANOSLEEP.SYNCS 0x989680 ;  /* 0x009896800000995d */ /* 0x001fea0003900000 */
[----:B------:R-:W0:Y:S02]  /*17310*/  @!P1 SYNCS.PHASECHK.TRANS64 P1, [R5+URZ+0x38860], R0 ;  /* 0x03886000050095a7 */ /* 0x000e24000802007f */
[----:B0-----:R-:W-:Y:S05]  /*17320*/  @!P1 BRA `(.L_x_315) ;  /* 0xfffffffc00f09947 */ /* 0x001fea000383ffff */
[----:B------:R-:W-:Y:S05]  /*17330*/  BRA `(.L_x_424) ;  /* 0xffffffc400c87947 */ /* 0x000fea000383ffff */
.L_x_425:
        /* <DEDUP_REMOVED lines=12> */
.L_x_3295:


//--------------------- .text._ZN7cutlass13device_kernelIN5flash11enable_sm90INS1_16FlashAttnFwdSm90INS1_25CollectiveMainloopFwdSm90ILi2EN4cute5tupleIJNS5_1CILi1EEES8_S8_EEENS6_IJNS7_ILi128EEENS7_ILi80EEENS7_ILi256EEEEEELi256ENS_10bfloat16_tEfNS_4arch4Sm90ELb0ELb0ELb1ELb1ELb1ELb1ELb0ELb1ELb1ELb1ELb0ELb0EEENS1_21CollectiveEpilogueFwdINS6_IJSA_SC_SB_EEES9_SE_SG_Li256ELb1ELb1ELb0ELb0EEENS1_36VarlenDynamicPersistentTileSchedulerILi128ELi80ELi256ELi128ELb0ELb1ELb1ELb0ELb1ELb1EEEEEEEEEvNT_6ParamsE --------------------------
	.section	.text._ZN7cutlass13device_kernelIN5flash11enable_sm90INS1_16FlashAttnFwdSm90INS1_25CollectiveMainloopFwdSm90ILi2EN4cute5tupleIJNS5_1CILi1EEES8_S8_EEENS6_IJNS7_ILi128EEENS7_ILi80EEENS7_ILi256EEEEEELi256ENS_10bfloat16_tEfNS_4arch4Sm90ELb0ELb0ELb1ELb1ELb1ELb1ELb0ELb1ELb1ELb1ELb0ELb0EEENS1_21CollectiveEpilogueFwdINS6_IJSA_SC_SB_EEES9_SE_SG_Li256ELb1ELb1ELb0ELb0EEENS1_36VarlenDynamicPersistentTileSchedulerILi128ELi80ELi256ELi128ELb0ELb1ELb1ELb0ELb1ELb1EEEEEEEEEvNT_6ParamsE,"ax",@progbits
	.align	128
.text._ZN7cutlass13device_kernelIN5flash11enable_sm90INS1_16FlashAttnFwdSm90INS1_25CollectiveMainloopFwdSm90ILi2EN4cute5tupleIJNS5_1CILi1EEES8_S8_EEENS6_IJNS7_ILi128EEENS7_ILi80EEENS7_ILi256EEEEEELi256ENS_10bfloat16_tEfNS_4arch4Sm90ELb0ELb0ELb1ELb1ELb1ELb1ELb0ELb1ELb1ELb1ELb0ELb0EEENS1_21CollectiveEpilogueFwdINS6_IJSA_SC_SB_EEES9_SE_SG_Li256ELb1ELb1ELb0ELb0EEENS1_36VarlenDynamicPersistentTileSchedulerILi128ELi80ELi256ELi128ELb0ELb1ELb1ELb0ELb1ELb1EEEEEEEEEvNT_6ParamsE:
        .type           _ZN7cutlass13device_kernelIN5flash11enable_sm90INS1_16FlashAttnFwdSm90INS1_25CollectiveMainloopFwdSm90ILi2EN4cute5tupleIJNS5_1CILi1EEES8_S8_EEENS6_IJNS7_ILi128EEENS7_ILi80EEENS7_ILi256EEEEEELi256ENS_10bfloat16_tEfNS_4arch4Sm90ELb0ELb0ELb1ELb1ELb1ELb1ELb0ELb1ELb1ELb1ELb0ELb0EEENS1_21CollectiveEpilogueFwdINS6_IJSA_SC_SB_EEES9_SE_SG_Li256ELb1ELb1ELb0ELb0EEENS1_36VarlenDynamicPersistentTileSchedulerILi128ELi80ELi256ELi128ELb0ELb1ELb1ELb0ELb1ELb1EEEEEEEEEvNT_6ParamsE,@function
        .size           _ZN7cutlass13device_kernelIN5flash11enable_sm90INS1_16FlashAttnFwdSm90INS1_25CollectiveMainloopFwdSm90ILi2EN4cute5tupleIJNS5_1CILi1EEES8_S8_EEENS6_IJNS7_ILi128EEENS7_ILi80EEENS7_ILi256EEEEEELi256ENS_10bfloat16_tEfNS_4arch4Sm90ELb0ELb0ELb1ELb1ELb1ELb1ELb0ELb1ELb1ELb1ELb0ELb0EEENS1_21CollectiveEpilogueFwdINS6_IJSA_SC_SB_EEES9_SE_SG_Li256ELb1ELb1ELb0ELb0EEENS1_36VarlenDynamicPersistentTileSchedulerILi128ELi80ELi256ELi128ELb0ELb1ELb1ELb0ELb1ELb1EEEEEEEEEvNT_6ParamsE,(.L_x_3296 - _ZN7cutlass13device_kernelIN5flash11enable_sm90INS1_16FlashAttnFwdSm90INS1_25CollectiveMainloopFwdSm90ILi2EN4cute5tupleIJNS5_1CILi1EEES8_S8_EEENS6_IJNS7_ILi128EEENS7_ILi80EEENS7_ILi256EEEEEELi256ENS_10bfloat16_tEfNS_4arch4Sm90ELb0ELb0ELb1ELb1ELb1ELb1ELb0ELb1ELb1ELb1ELb0ELb0EEENS1_21CollectiveEpilogueFwdINS6_IJSA_SC_SB_EEES9_SE_SG_Li256ELb1ELb1ELb0ELb0EEENS1_36VarlenDynamicPersistentTileSchedulerILi128ELi80ELi256ELi128ELb0ELb1ELb1ELb0ELb1ELb1EEEEEEEEEvNT_6ParamsE)
        .other          _ZN7cutlass13device_kernelIN5flash11enable_sm90INS1_16FlashAttnFwdSm90INS1_25CollectiveMainloopFwdSm90ILi2EN4cute5tupleIJNS5_1CILi1EEES8_S8_EEENS6_IJNS7_ILi128EEENS7_ILi80EEENS7_ILi256EEEEEELi256ENS_10bfloat16_tEfNS_4arch4Sm90ELb0ELb0ELb1ELb1ELb1ELb1ELb0ELb1ELb1ELb1ELb0ELb0EEENS1_21CollectiveEpilogueFwdINS6_IJSA_SC_SB_EEES9_SE_SG_Li256ELb1ELb1ELb0ELb0EEENS1_36VarlenDynamicPersistentTileSchedulerILi128ELi80ELi256ELi128ELb0ELb1ELb1ELb0ELb1ELb1EEEEEEEEEvNT_6ParamsE,@"STO_CUDA_ENTRY STV_DEFAULT"
_ZN7cutlass13device_kernelIN5flash11enable_sm90INS1_16FlashAttnFwdSm90INS1_25CollectiveMainloopFwdSm90ILi2EN4cute5tupleIJNS5_1CILi1EEES8_S8_EEENS6_IJNS7_ILi128EEENS7_ILi80EEENS7_ILi256EEEEEELi256ENS_10bfloat16_tEfNS_4arch4Sm90ELb0ELb0ELb1ELb1ELb1ELb1ELb0ELb1ELb1ELb1ELb0ELb0EEENS1_21CollectiveEpilogueFwdINS6_IJSA_SC_SB_EEES9_SE_SG_Li256ELb1ELb1ELb0ELb0EEENS1_36VarlenDynamicPersistentTileSchedulerILi128ELi80ELi256ELi128ELb0ELb1ELb1ELb0ELb1ELb1EEEEEEEEEvNT_6ParamsE:
[----:B------:R-:W0:Y:S02]  /*0000*/  LDC R1, c[0x0][0x28] ;  /* 0x00000a00ff017b82 */ /* 0x000e240000000800 */
[----:B0-----:R-:W-:Y:S01]  /*0010*/  VIADD R1, R1, 0xffffff80 ;  /* 0xffffff8001017836 */ /* 0x001fe20000000000 */
[----:B------:R-:W0:Y:S01]  /*0020*/  S2R R0, SR_TID.X ;  /* 0x0000000000007919 */ /* 0x000e220000002100 */
[----:B------:R-:W-:Y:S01]  /*0030*/  ELECT P0, URZ, PT ;  /* 0x00000000003f782f */ /* 0x000fe20003800000 */
[----:B------:R-:W-:Y:S01]  /*0040*/  BSSY B0, `(.L_x_426) ;  /* 0x000000e000007945 */ /* 0x000fe20003800000 */
[----:B0-----:R-:W-:-:S05]  /*0050*/  SHF.R.U32.HI R2, RZ, 0x5, R0 ;  /* 0x00000005ff027819 */ /* 0x001fca0000011600 */
[----:B------:R-:W0:Y:S02]  /*0060*/  SHFL.IDX PT, R3, R2, RZ, 0x1f ;  /* 0x00001fff02037589 */ /* 0x000e2400000e0000 */
[----:B0-----:R-:W-:Y:S02]  /*0070*/  ISETP.EQ.AND P0, PT, R3, RZ, P0 ;  /* 0x000000ff0300720c */ /* 0x001fe40000702270 */
[----:B------:R-:W-:-:S11]  /*0080*/  SHF.R.U32.HI R3, RZ, 0x7, R0 ;  /* 0x00000007ff037819 */ /* 0x000fd60000011600 */
[----:B------:R-:W-:Y:S05]  /*0090*/  @!P0 BRA `(.L_x_427) ;  /* 0x0000000000208947 */ /* 0x000fea0003800000 */
[----:B------:R-:W-:Y:S02]  /*00a0*/  ULDC.64 UR4, c[0x0][0x198] ;  /* 0x0000660000047ab9 */ /* 0x000fe40000000a00 */
[----:B------:R-:W-:Y:S02]  /*00b0*/  UIADD3 UR6, UP0, UR4, 0x570, URZ ;  /* 0x0000057004067890 */ /* 0x000fe4000ff1e03f */
[----:B------:R-:W-:Y:S02]  /*00c0*/  UIADD3 UR4, UP1, UR4, 0x670, URZ ;  /* 0x0000067004047890 */ /* 0x000fe4000ff3e03f */
[----:B------:R-:W-:Y:S02]  /*00d0*/  UIADD3.X UR7, URZ, UR5, URZ, UP0, !UPT ;  /* 0x000000053f077290 */ /* 0x000fe400087fe43f */
[----:B------:R-:W-:-:S07]  /*00e0*/  UIADD3.X UR5, URZ, UR5, URZ, UP1, !UPT ;  /* 0x000000053f057290 */ /* 0x000fce0008ffe43f */
[----:B------:R0:W-:Y:S02]  /*00f0*/  UTMACCTL.PF [UR6] ;  /* 0x00000000060079b9 */ /* 0x0001e40008040000 */
[----:B------:R0:W-:Y:S02]  /*0100*/  UTMACCTL.PF [UR4] ;  /* 0x00000000040079b9 */ /* 0x0001e40008040000 */
[----:B0-----:R-:W-:Y:S01]  /*0110*/  NOP ;  /* 0x0000000000007918 */ /* 0x001fe20000000000 */
.L_x_427:
[----:B------:R-:W-:Y:S05]  /*0120*/  BSYNC B0 ;  /* 0x0000000000007941 */ /* 0x000fea0003800000 */
.L_x_426:
[----:B------:R-:W-:Y:S01]  /*0130*/  VOTEU.ANY UP0, P0 ;  /* 0x00000000003f7886 */ /* 0x000fe20000000100 */
[----:B------:R-:W0:Y:S01]  /*0140*/  SHFL.IDX PT, R3, R3, RZ, 0x1f ;  /* 0x00001fff03037589 */ /* 0x000e2200000e0000 */
[----:B------:R-:W-:Y:S01]  /*0150*/  UMOV UR4, 0x80 ;  /* 0x0000008000047882 */ /* 0x000fe20000000000 */
[----:B------:R-:W-:Y:S01]  /*0160*/  UMOV UR7, 0x100 ;  /* 0x0000010000077882 */ /* 0x000fe20000000000 */
[----:B------:R-:W-:Y:S01]  /*0170*/  VOTEU.ANY UP1, P0 ;  /* 0x00000000003f7886 */ /* 0x000fe20000020100 */
[----:B------:R-:W1:Y:S01]  /*0180*/  @UP0 S2UR UR8, SR_CgaCtaId ;  /* 0x00000000000809c3 */ /* 0x000e620000008800 */
[----:B------:R-:W2:Y:S01]  /*0190*/  SHFL.IDX PT, R4, R2, RZ, 0x1f ;  /* 0x00001fff02047589 */ /* 0x000ea200000e0000 */
[----:B------:R-:W-:Y:S01]  /*01a0*/  @UP0 UMOV UR6, 0x400 ;  /* 0x0000040000060882 */ /* 0x000fe20000000000 */
[----:B------:R-:W-:-:S04]  /*01b0*/  @UP0 UIADD3 UR4, -UR4, 0x100000, URZ ;  /* 0x0010000004040890 */ /* 0x000fc8000fffe13f */
[----:B------:R-:W-:Y:S02]  /*01c0*/  @UP0 USHF.L.U32 UR5, UR4, 0xb, URZ ;  /* 0x0000000b04050899 */ /* 0x000fe4000800063f */
[----:B------:R-:W-:Y:S01]  /*01d0*/  @UP0 USHF.L.U32 UR4, UR4, 0x1, URZ ;  /* 0x0000000104040899 */ /* 0x000fe2000800063f */
[----:B------:R-:W-:Y:S01]  /*01e0*/  VOTEU.ANY UP2, P0 ;  /* 0x00000000003f7886 */ /* 0x000fe20000040100 */
[----:B0-----:R-:W-:Y:S01]  /*01f0*/  R2UR UR9, R3 ;  /* 0x00000000030972ca */ /* 0x001fe200000e0000 */
[----:B-1----:R-:W-:Y:S01]  /*0200*/  @UP0 ULEA UR8, UR8, UR6, 0x18 ;  /* 0x0000000608080291 */ /* 0x002fe2000f8ec03f */
[----:B--2---:R-:W-:Y:S01]  /*0210*/  ISETP.NE.AND P1, PT, R4, RZ, PT ;  /* 0x000000ff0400720c */ /* 0x004fe20003f25270 */
[----:B------:R-:W-:-:S04]  /*0220*/  @UP0 UIADD3 UR6, -UR7, 0x100000, URZ ;  /* 0x0010000007060890 */ /* 0x000fc8000fffe13f */
[----:B------:R-:W-:Y:S02]  /*0230*/  @UP0 USHF.L.U32 UR7, UR6, 0xb, URZ ;  /* 0x0000000b06070899 */ /* 0x000fe4000800063f */
[----:B------:R-:W-:-:S04]  /*0240*/  @UP0 USHF.L.U32 UR6, UR6, 0x1, URZ ;  /* 0x0000000106060899 */ /* 0x000fc8000800063f */
[----:B------:R-:W-:Y:S01]  /*0250*/  UISETP.NE.AND UP0, UPT, UR9, URZ, UPT ;  /* 0x0000003f0900728c */ /* 0x000fe2000bf05270 */
[----:B------:R-:W0:Y:S02]  /*0260*/  FENCE.VIEW.ASYNC.S ;  /* 0x00000000000073c6 */ /* 0x000e240000000000 */
[----:B0-----:R0:W1:Y:S05]  /*0270*/  @UP1 SYNCS.EXCH.64 URZ, [UR8+0x38800], UR4 ;  /* 0x03880004083f15b2 */ /* 0x00106a0008000100 */
[----:B------:R0:W2:Y:S01]  /*0280*/  @UP2 SYNCS.EXCH.64 URZ, [UR8+0x38820], UR6 ;  /* 0x03882006083f25b2 */ /* 0x0000a20008000100 */
        /* <DEDUP_REMOVED lines=14> */
[----:B0-----:R3:W4:Y:S08]  /*0370*/  SYNCS.EXCH.64 URZ, [UR8+0x38830], UR4 ;  /* 0x03883004083f75b2 */ /* 0x0017300008000100 */
[----:B------:R3:W0:Y:S01]  /*0380*/  SYNCS.EXCH.64 URZ, [UR8+0x38840], UR6 ;  /* 0x03884006083f75b2 */ /* 0x0006220008000100 */
[----:B------:R3:W0:Y:S01]  /*0390*/  SYNCS.EXCH.64 URZ, [UR8+0x38838], UR4 ;  /* 0x03883804083f75b2 */ /* 0x0006220008000100 */
[----:B------:R3:W0:Y:S02]  /*03a0*/  SYNCS.EXCH.64 URZ, [UR8+0x38848], UR6 ;  /* 0x03884806083f75b2 */ /* 0x0006240008000100 */
[----:B---3--:R-:W-:Y:S01]  /*03b0*/  NOP ;  /* 0x0000000000007918 */ /* 0x008fe20000000000 */
.L_x_428:
[----:B------:R-:W3:Y:S01]  /*03c0*/  SHFL.IDX PT, R3, R2, RZ, 0x1f ;  /* 0x00001fff02037589 */ /* 0x000ee200000e0000 */
[----:B------:R-:W-:Y:S01]  /*03d0*/  NOP ;  /* 0x0000000000007918 */ /* 0x000fe20000000000 */
[----:B---3--:R-:W-:-:S13]  /*03e0*/  ISETP.NE.AND P0, PT, R3, RZ, PT ;  /* 0x000000ff0300720c */ /* 0x008fda0003f05270 */
        /* <DEDUP_REMOVED lines=17> */
[----:B------:R3:W0:Y:S02]  /*0500*/  SYNCS.EXCH.64 URZ, [UR8+0x38868], UR6 ;  /* 0x03886806083f75b2 */ /* 0x0006240008000100 */
[----:B---3--:R-:W-:Y:S01]  /*0510*/  NOP ;  /* 0x0000000000007918 */ /* 0x008fe20000000000 */
.L_x_429:
[----:B------:R-:W3:Y:S01]  /*0520*/  SHFL.IDX PT, R3, R2, RZ, 0x1f ;  /* 0x00001fff02037589 */ /* 0x000ee200000e0000 */
[----:B------:R-:W-:Y:S01]  /*0530*/  NOP ;  /* 0x0000000000007918 */ /* 0x000fe20000000000 */
[----:B---3--:R-:W-:-:S13]  /*0540*/  ISETP.NE.AND P0, PT, R3, RZ, PT ;  /* 0x000000ff0300720c */ /* 0x008fda0003f05270 */
        /* <DEDUP_REMOVED lines=13> */
[----:B------:R3:W0:Y:S02]  /*0620*/  SYNCS.EXCH.64 URZ, [UR6+0x38888], UR4 ;  /* 0x03888804063f75b2 */ /* 0x0006240008000100 */
[----:B---3--:R-:W-:Y:S01]  /*0630*/  NOP ;  /* 0x0000000000007918 */ /* 0x008fe20000000000 */
.L_x_430:
        /* <DEDUP_REMOVED lines=22> */
.L_x_431:
        /* <DEDUP_REMOVED lines=22> */
.L_x_432:
[----:B------:R-:W-:Y:S01]  /*0900*/  PLOP3.LUT P0, PT, PT, PT, UP0, 0x80, 0x0 ;  /* 0x000000000000781c */ /* 0x000fe20003f0f008 */
[----:B------:R-:W-:Y:S01]  /*0910*/  UMOV UR60, 0x1 ;  /* 0x00000001003c7882 */ /* 0x000fe20000000000 */
[----:B------:R-:W-:Y:S01]  /*0920*/  NOP ;  /* 0x0000000000007918 */ /* 0x000fe20000000000 */
[----:B------:R-:W-:Y:S01]  /*0930*/  USEL UR60, UR60, 0x2, !UP0 ;  /* 0x000000023c3c7887 */ /* 0x000fe2000c000000 */
[----:B------:R-:W-:Y:S01]  /*0940*/  BSSY B9, `(.L_x_433) ;  /* 0x000277e000097945 */ /* 0x000fe20003800000 */
[----:B012-4-:R-:W-:Y:S08]  /*0950*/  BAR.SYNC.DEFER_BLOCKING 0x0 ;  /* 0x0000000000007b1d */ /* 0x017ff00000010000 */
[----:B------:R-:W-:Y:S05]  /*0960*/  @!P0 BRA `(.L_x_434) ;  /* 0x00000204009c8947 */ /* 0x000fea0003800000 */
.L_x_435:
[----:B------:R-:W-:-:S08]  /*0970*/  NOP ;  /* 0x0000000000007918 */ /* 0x000fd00000000000 */
[----:B------:R-:W0:Y:S02]  /*0980*/  USETMAXREG.TRY_ALLOC.CTAPOOL UP0, 0xe8 ;  /* 0x000000e8000079c8 */ /* 0x000e240008000600 */
[----:B0-----:R-:W-:-:S13]  /*0990*/  PLOP3.LUT P0, PT, PT, PT, UP0, 0x80, 0x0 ;  /* 0x000000000000781c */ /* 0x001fda0003f0f008 */
[----:B------:R-:W-:Y:S05]  /*09a0*/  @!P0 BRA `(.L_x_435) ;  /* 0xfffffffc00f08947 */ /* 0x000fea000383ffff */
[----:B------:R-:W0:Y:S08]  /*09b0*/  S2UR UR4, SR_CgaCtaId ;  /* 0x00000000000479c3 */ /* 0x000e300000008800 */
[----:B------:R-:W-:Y:S06]  /*09c0*/  BAR.ARV 0x8, 0x180 ;  /* 0x0206000000007b1d */ /* 0x000fec0000002000 */
[----:B------:R-:W-:-:S02]  /*09d0*/  MOV R22, 0x400 ;  /* 0x0000040000167802 */ /* 0x000fc40000000f00 */
[----:B------:R-:W-:Y:S01]  /*09e0*/  BAR.SYNC.DEFER_BLOCKING 0x5, 0x180 ;  /* 0x0146000000007b1d */ /* 0x000fe20000010000 */
[----:B0-----:R-:W-:-:S05]  /*09f0*/  IMAD.U32 R2, RZ, RZ, UR4 ;  /* 0x00000004ff027e24 */ /* 0x001fca000f8e00ff */
[----:B------:R-:W-:Y:S01]  /*0a00*/  ULDC UR4, c[0x0][0xc3c] ;  /* 0x00030f0000047ab9 */ /* 0x000fe20000000800 */
[----:B------:R-:W-:Y:S01]  /*0a10*/  LEA R22, R2, R22, 0x18 ;  /* 0x0000001602167211 */ /* 0x000fe200078ec0ff */
[----:B------:R-:W-:Y:S04]  /*0a20*/  STL [R1+0x58], R2 ;  /* 0x0000580201007387 */ /* 0x000fe80000100800 */
[----:B------:R-:W0:Y:S01]  /*0a30*/  LDS.128 R28, [R22+0x388d0] ;  /* 0x0388d000161c7984 */ /* 0x000e220000000c00 */
[----:B------:R-:W-:Y:S06]  /*0a40*/  BAR.ARV 0x4, 0x180 ;  /* 0x0106000000007b1d */ /* 0x000fec0000002000 */
[----:B0-----:R-:W-:-:S13]  /*0a50*/  ISETP.GE.AND P0, PT, R31, UR4, PT ;  /* 0x000000041f007c0c */ /* 0x001fda000bf06270 */
[----:B------:R-:W-:Y:S05]  /*0a60*/  @P0 BRA `(.L_x_436) ;  /* 0x0000027400ac0947 */ /* 0x000fea0003800000 */
[----:B------:R-:W-:Y:S01]  /*0a70*/  VIADD R0, R0, 0xffffff80 ;  /* 0xffffff8000007836 */ /* 0x000fe20000000000 */
[----:B------:R-:W-:Y:S01]  /*0a80*/  R2UR UR4, R22 ;  /* 0x00000000160472ca */ /* 0x000fe200000e0000 */
[----:B------:R-:W-:Y:S01]  /*0a90*/  ULOP3.LUT UR5, UR60, 0x1, URZ, 0xfc, !UPT ;  /* 0x000000013c057892 */ /* 0x000fe2000f8efc3f */
[----:B------:R-:W-:Y:S01]  /*0aa0*/  IMAD.MOV.U32 R212, RZ, RZ, RZ ;  /* 0x000000ffffd47224 */ /* 0x000fe200078e00ff */
[----:B------:R-:W-:Y:S01]  /*0ab0*/  MOV R229, RZ ;  /* 0x000000ff00e57202 */ /* 0x000fe20000000f00 */
[----:B------:R-:W-:Y:S01]  /*0ac0*/  IMAD.MOV.U32 R223, RZ, RZ, RZ ;  /* 0x000000ffffdf7224 */ /* 0x000fe200078e00ff */
[----:B------:R-:W-:Y:S01]  /*0ad0*/  SHF.R.S32.HI R3, RZ, 0x1f, R0 ;  /* 0x0000001fff037819 */ /* 0x000fe20000011400 */
[----:B------:R-:W-:-:S03]  /*0ae0*/  IMAD.MOV.U32 R225, RZ, RZ, RZ ;  /* 0x000000ffffe17224 */ /* 0x000fc600078e00ff */
[CC--:B------:R-:W-:Y:S02]  /*0af0*/  LEA.HI R2, R3.reuse, R0.reuse, RZ, 0x4 ;  /* 0x0000000003027211 */ /* 0x0c0fe400078f20ff */
[CC--:B------:R-:W-:Y:S02]  /*0b00*/  LEA.HI R4, R3.reuse, R0.reuse, RZ, 0x5 ;  /* 0x0000000003047211 */ /* 0x0c0fe400078f28ff */
[----:B------:R-:W-:Y:S01]  /*0b10*/  SHF.R.S32.HI R7, RZ, 0x4, R2 ;  /* 0x00000004ff077819 */ /* 0x000fe20000011402 */
[----:B------:R-:W-:Y:S01]  /*0b20*/  UIADD3 UR4, UR4, 0x14400, URZ ;  /* 0x0001440004047890 */ /* 0x000fe2000fffe03f */
[----:B------:R-:W-:Y:S01]  /*0b30*/  LOP3.LUT R5, R2, 0x3fffff0, RZ, 0xc0, !PT ;  /* 0x03fffff002057812 */ /* 0x000fe200078ec0ff */
[----:B------:R-:W-:Y:S01]  /*0b40*/  IMAD.SHL.U32 R4, R4, 0x20, RZ ;  /* 0x0000002004047824 */ /* 0x000fe200078e00ff */
[----:B------:R-:W-:Y:S02]  /*0b50*/  LEA.HI R2, R2, R7, RZ, 0x1 ;  /* 0x0000000702027211 */ /* 0x000fe400078f08ff */
[----:B------:R-:W-:Y:S01]  /*0b60*/  LEA.HI R219, R3, R0, RZ, 0x3 ;  /* 0x0000000003db7211 */ /* 0x000fe200078f18ff */
[----:B------:R-:W-:Y:S01]  /*0b70*/  IMAD.IADD R5, R0, 0x1, -R5 ;  /* 0x0000000100057824 */ /* 0x000fe200078e0a05 */
[----:B------:R-:W-:-:S02]  /*0b80*/  LOP3.LUT R4, R4, 0xfffffc00, RZ, 0xc0, !PT ;  /* 0xfffffc0004047812 */ /* 0x000fc400078ec0ff */
[----:B------:R-:W-:Y:S02]  /*0b90*/  LOP3.LUT R2, R2, 0x1ffffffe, RZ, 0xc0, !PT ;  /* 0x1ffffffe02027812 */ /* 0x000fe400078ec0ff */
[----:B------:R-:W-:Y:S01]  /*0ba0*/  LOP3.LUT R9, R219, 0xfffffff8, RZ, 0xc0, !PT ;  /* 0xfffffff8db097812 */ /* 0x000fe200078ec0ff */
[----:B------:R-:W-:Y:S01]  /*0bb0*/  IMAD R5, R5, 0x40, R4 ;  /* 0x0000004005057824 */ /* 0x000fe200078e0204 */
[----:B------:R-:W-:Y:S01]  /*0bc0*/  LEA.HI R3, R3, R0, RZ, 0x6 ;  /* 0x0000000003037211 */ /* 0x000fe200078f30ff */
[----:B------:R-:W-:Y:S01]  /*0bd0*/  IMAD.IADD R2, R7, 0x1, -R2 ;  /* 0x0000000107027824 */ /* 0x000fe200078e0a02 */
[----:B------:R-:W-:Y:S01]  /*0be0*/  SHF.R.S32.HI R219, RZ, 0x3, R219 ;  /* 0x00000003ffdb7819 */ /* 0x000fe200000114db */
[----:B------:R-:W-:Y:S02]  /*0bf0*/  IMAD.IADD R8, R0, 0x1, -R9 ;  /* 0x0000000100087824 */ /* 0x000fe400078e0a09 */
[----:B------:R-:W-:Y:S02]  /*0c00*/  IMAD R0, R2, 0x8, R5 ;  /* 0x0000000802007824 */ /* 0x000fe400078e0205 */
[----:B------:R-:W-:-:S02]  /*0c10*/  IMAD.SHL.U32 R214, R8, 0x4, RZ ;  /* 0x0000000408d67824 */ /* 0x000fc400078e00ff */
[----:B------:R-:W-:Y:S01]  /*0c20*/  IMAD.SHL.U32 R3, R3, 0x8, RZ ;  /* 0x0000000803037824 */ /* 0x000fe200078e00ff */
[----:B------:R0:W-:Y:S01]  /*0c30*/  STL [R1+0x78], R0 ;  /* 0x0000780001007387 */ /* 0x0001e20000100800 */
[C---:B------:R-:W-:Y:S01]  /*0c40*/  IMAD.SHL.U32 R224, R219.reuse, 0x40, RZ ;  /* 0x00000040dbe07824 */ /* 0x040fe200078e00ff */
[C---:B------:R-:W-:Y:S01]  /*0c50*/  IADD3 R221, R214.reuse, 0x20, RZ ;  /* 0x00000020d6dd7810 */ /* 0x040fe20007ffe0ff */
[----:B------:R-:W-:Y:S01]  /*0c60*/  VIADD R6, R219, 0x40 ;  /* 0x00000040db067836 */ /* 0x000fe20000000000 */
[----:B------:R-:W-:Y:S01]  /*0c70*/  LOP3.LUT R228, R3, 0xfffffe00, RZ, 0xc0, !PT ;  /* 0xfffffe0003e47812 */ /* 0x000fe200078ec0ff */
[----:B------:R-:W-:Y:S01]  /*0c80*/  VIADD R220, R214, 0x40 ;  /* 0x00000040d6dc7836 */ /* 0x000fe20000000000 */
[----:B------:R-:W-:Y:S01]  /*0c90*/  STL [R1+0x64], R8 ;  /* 0x0000640801007387 */ /* 0x000fe20000100800 */
[----:B------:R-:W-:Y:S01]  /*0ca0*/  IMAD.U32 R2, RZ, RZ, UR4 ;  /* 0x00000004ff027e24 */ /* 0x000fe2000f8e00ff */
[----:B------:R-:W-:Y:S01]  /*0cb0*/  LOP3.LUT R224, R224, 0x1c0, RZ, 0xc0, !PT ;  /* 0x000001c0e0e07812 */ /* 0x000fe200078ec0ff */
[----:B------:R-:W-:Y:S01]  /*0cc0*/  IMAD.IADD R213, R214, 0x1, R220 ;  /* 0x00000001d6d57824 */ /* 0x000fe200078e02dc */
[----:B------:R-:W-:Y:S01]  /*0cd0*/  SHF.R.S32.HI R3, RZ, 0x1f, R6 ;  /* 0x0000001fff037819 */ /* 0x000fe20000011406 */
[----:B0-----:R-:W-:Y:S01]  /*0ce0*/  IMAD.U32 R0, RZ, RZ, UR5 ;  /* 0x00000005ff007e24 */ /* 0x001fe2000f8e00ff */
[----:B------:R-:W-:Y:S01]  /*0cf0*/  STL [R1+0x70], RZ ;  /* 0x000070ff01007387 */ /* 0x000fe20000100800 */
[----:B------:R-:W-:Y:S01]  /*0d00*/  VIADD R0, R219, 0x20 ;  /* 0x00000020db007836 */ /* 0x000fe20000000000 */
[----:B------:R-:W-:Y:S01]  /*0d10*/  LEA.HI R3, R3, R6, RZ, 0x3 ;  /* 0x0000000603037211 */ /* 0x000fe200078f18ff */
[----:B------:R-:W-:Y:S01]  /*0d20*/  IMAD.SHL.U32 R16, R8, 0x8, RZ ;  /* 0x0000000808107824 */ /* 0x000fe200078e00ff */
[----:B------:R0:W-:Y:S01]  /*0d30*/  STL [R1+0x6c], R2 ;  /* 0x00006c0201007387 */ /* 0x0001e20000100800 */
[----:B------:R-:W-:Y:S01]  /*0d40*/  VIADD R222, R214, 0x60 ;  /* 0x00000060d6de7836 */ /* 0x000fe20000000000 */
[----:B------:R-:W-:Y:S01]  /*0d50*/  SHF.R.S32.HI R5, RZ, 0x1f, R0 ;  /* 0x0000001fff057819 */ /* 0x000fe20000011400 */
[----:B------:R-:W-:Y:S01]  /*0d60*/  IMAD.SHL.U32 R3, R3, 0x40, RZ ;  /* 0x0000004003037824 */ /* 0x000fe200078e00ff */
[----:B------:R-:W-:Y:S01]  /*0d70*/  SHF.R.S32.HI R17, RZ, 0x1f, R16 ;  /* 0x0000001fff117819 */ /* 0x000fe20000011410 */
[----:B------:R-:W-:Y:S01]  /*0d80*/  VIADD R18, R16, 0x80 ;  /* 0x0000008010127836 */ /* 0x000fe20000000000 */
[----:B------:R-:W-:Y:S01]  /*0d90*/  LEA.HI R5, R5, R0, RZ, 0x3 ;  /* 0x0000000005057211 */ /* 0x000fe200078f18ff */
[----:B------:R-:W-:-:S02]  /*0da0*/  IMAD.SHL.U32 R0, R0, 0x40, RZ ;  /* 0x0000004000007824 */ /* 0x000fc400078e00ff */
[----:B------:R-:W-:Y:S01]  /*0db0*/  VIADD R19, R16, 0xc0 ;  /* 0x000000c010137836 */ /* 0x000fe20000000000 */
[----:B------:R-:W-:Y:S01]  /*0dc0*/  SHF.R.S32.HI R218, RZ, 0x1f, R18 ;  /* 0x0000001fffda7819 */ /* 0x000fe20000011412 */
[----:B0-----:R-:W-:Y:S01]  /*0dd0*/  IMAD.SHL.U32 R2, R6, 0x40, RZ ;  /* 0x0000004006027824 */ /* 0x001fe200078e00ff */
[----:B------:R-:W-:Y:S01]  /*0de0*/  LOP3.LUT R4, R0, 0x1c0, RZ, 0xc0, !PT ;  /* 0x000001c000047812 */ /* 0x000fe200078ec0ff */
[----:B------:R-:W-:Y:S01]  /*0df0*/  IMAD.SHL.U32 R5, R5, 0x40, RZ ;  /* 0x0000004005057824 */ /* 0x000fe200078e00ff */
[----:B------:R-:W-:Y:S02]  /*0e00*/  SHF.R.U32.HI R0, RZ, 0x3, R224 ;  /* 0x00000003ff007819 */ /* 0x000fe400000116e0 */
[----:B------:R-:W-:Y:S02]  /*0e10*/  SHF.R.S32.HI R0, RZ, 0x1f, R213 ;  /* 0x0000001fff007819 */ /* 0x000fe400000114d5 */
[----:B------:R-:W-:Y:S02]  /*0e20*/  LOP3.LUT R2, R2, 0x1c0, RZ, 0xc0, !PT ;  /* 0x000001c002027812 */ /* 0x000fe400078ec0ff */
[----:B------:R-:W-:-:S02]  /*0e30*/  LEA.HI R0, R0, R213, RZ, 0x3 ;  /* 0x000000d500007211 */ /* 0x000fc400078f18ff */
[----:B------:R-:W-:Y:S02]  /*0e40*/  SHF.R.U32.HI R6, RZ, 0x3, R4 ;  /* 0x00000003ff067819 */ /* 0x000fe40000011604 */
[----:B------:R-:W-:Y:S02]  /*0e50*/  SHF.R.U32.HI R4, RZ, 0x3, R2 ;  /* 0x00000003ff047819 */ /* 0x000fe40000011602 */
[----:B------:R-:W-:Y:S02]  /*0e60*/  LOP3.LUT R23, R0, 0xfffffff8, RZ, 0xc0, !PT ;  /* 0xfffffff800177812 */ /* 0x000fe400078ec0ff */
[----:B------:R-:W-:Y:S02]  /*0e70*/  LOP3.LUT R2, R5, 0xfffffe00, RZ, 0xc0, !PT ;  /* 0xfffffe0005027812 */ /* 0x000fe400078ec0ff */
[----:B------:R-:W-:Y:S02]  /*0e80*/  LOP3.LUT R0, R3, 0xfffffe00, RZ, 0xc0, !PT ;  /* 0xfffffe0003007812 */ /* 0x000fe400078ec0ff */
[----:B------:R-:W-:Y:S01]  /*0e90*/  SHF.R.S32.HI R217, RZ, 0x1f, R19 ;  /* 0x0000001fffd97819 */ /* 0x000fe20000011413 */
[----:B------:R0:W-:Y:S01]  /*0ea0*/  STL [R1+0x54], R2 ;  /* 0x0000540201007387 */ /* 0x0001e20000100800 */
[----:B------:R-:W-:-:S03]  /*0eb0*/  SHF.R.S32.HI R216, RZ, 0x1f, R23 ;  /* 0x0000001fffd87819 */ /* 0x000fc60000011417 */
[----:B------:R0:W-:Y:S04]  /*0ec0*/  STL [R1+0x50], R0 ;  /* 0x0000500001007387 */ /* 0x0001e80000100800 */
.L_x_674:
[----:B012-4-:R-:W0:Y:S01]  /*0ed0*/  LDC.64 R2, c[0x0][0xc88] ;  /* 0x00032200ff027b82 */ /* 0x017e220000000a00 */
[----:B------:R-:W-:Y:S01]  /*0ee0*/  ULDC.64 UR10, c[0x0][0x208] ;  /* 0x00008200000a7ab9 */ /* 0x000fe20000000a00 */
[----:B------:R-:W-:Y:S01]  /*0ef0*/  ULDC.64 UR4, c[0x0][0xa28] ;  /* 0x00028a0000047ab9 */ /* 0x000fe20000000a00 */
[----:B------:R-:W-:Y:S01]  /*0f00*/  ULDC.64 UR8, c[0x0][0xa18] ;  /* 0x0002860000087ab9 */ /* 0x000fe20000000a00 */
[----:B------:R-:W-:Y:S01]  /*0f10*/  ULDC.64 UR6, c[0x0][0xa08] ;  /* 0x0002820000067ab9 */ /* 0x000fe20000000a00 */
[----:B0-----:R-:W-:-:S05]  /*0f20*/  IMAD.WIDE R2, R31, 0x4, R2 ;  /* 0x000000041f027825 */ /* 0x001fca00078e0202 */
[----:B------:R-:W2:Y:S01]  /*0f30*/  LDG.E R8, desc[UR10][R2.64] ;  /* 0x0000000a02087981 */ /* 0x000ea2000c1e1900 */
[----:B------:R-:W-:Y:S01]  /*0f40*/  ISETP.NE.U32.AND P2, PT, RZ, UR4, PT ;  /* 0x00000004ff007c0c */ /* 0x000fe2000bf45070 */
[----:B------:R-:W-:Y:S01]  /*0f50*/  IMAD.MOV.U32 R120, RZ, RZ, RZ ;  /* 0x000000ffff787224 */ /* 0x000fe200078e00ff */
[----:B------:R-:W-:Y:S02]  /*0f60*/  ISETP.NE.U32.AND P1, PT, RZ, UR8, PT ;  /* 0x00000008ff007c0c */ /* 0x000fe4000bf25070 */
[----:B------:R-:W-:Y:S02]  /*0f70*/  ISETP.NE.AND.EX P2, PT, RZ, UR5, PT, P2 ;  /* 0x00000005ff007c0c */ /* 0x000fe4000bf45320 */
[----:B------:R-:W-:Y:S02]  /*0f80*/  ISETP.NE.AND.EX P1, PT, RZ, UR9, PT, P1 ;  /* 0x00000009ff007c0c */ /* 0x000fe4000bf25310 */
[----:B------:R-:W-:-:S04]  /*0f90*/  ISETP.NE.U32.AND P0, PT, RZ, UR6, PT ;  /* 0x00000006ff007c0c */ /* 0x000fc8000bf05070 */
[----:B------:R-:W-:Y:S02]  /*0fa0*/  ISETP.NE.AND.EX P0, PT, RZ, UR7, PT, P0 ;  /* 0x00000007ff007c0c */ /* 0x000fe4000bf05300 */
[----:B--2---:R-:W-:Y:S01]  /*0fb0*/  SHF.R.S32.HI R0, RZ, 0x1f, R8 ;  /* 0x0000001fff007819 */ /* 0x004fe20000011408 */
[----:B------:R0:W-:Y:S02]  /*0fc0*/  STL [R1+0x60], R8 ;  /* 0x0000600801007387 */ /* 0x0001e40000100800 */
[C---:B------:R-:W-:Y:S01]  /*0fd0*/  @P2 LEA R2, P3, R8.reuse, UR4, 0x2 ;  /* 0x0000000408022c11 */ /* 0x040fe2000f8610ff */
[----:B------:R-:W-:Y:S01]  /*0fe0*/  ULDC UR4, c[0x0][0x288] ;  /* 0x0000a20000047ab9 */ /* 0x000fe20000000800 */
[C-C-:B------:R-:W-:Y:S01]  /*0ff0*/  SHF.L.U64.HI R27, R8.reuse, 0x2, R0.reuse ;  /* 0x00000002081b7819 */ /* 0x140fe20000010200 */
[----:B------:R0:W-:Y:S01]  /*1000*/  STL [R1+0x74], R29 ;  /* 0x0000741d01007387 */ /* 0x0001e20000100800 */
[C---:B------:R-:W-:Y:S01]  /*1010*/  @P2 LEA.HI.X R3, R8.reuse, UR5, R0, 0x2, P3 ;  /* 0x0000000508032c11 */ /* 0x040fe200098f1400 */
[----:B------:R-:W-:-:S02]  /*1020*/  IMAD.SHL.U32 R26, R8, 0x4, RZ ;  /* 0x00000004081a7824 */ /* 0x000fc400078e00ff */
[----:B------:R0:W-:Y:S01]  /*1030*/  STL [R1+0x68], R30 ;  /* 0x0000681e01007387 */ /* 0x0001e20000100800 */
[----:B------:R-:W-:Y:S02]  /*1040*/  IMAD.MOV.U32 R0, RZ, RZ, RZ ;  /* 0x000000ffff007224 */ /* 0x000fe400078e00ff */
[----:B------:R-:W-:Y:S01]  /*1050*/  IMAD.U32 R140, RZ, RZ, UR4 ;  /* 0x00000004ff8c7e24 */ /* 0x000fe2000f8e00ff */
[----:B------:R-:W-:Y:S01]  /*1060*/  ULDC.64 UR4, c[0x0][0x418] ;  /* 0x0001060000047ab9 */ /* 0x000fe20000000a00 */
[C---:B------:R-:W-:Y:S01]  /*1070*/  IADD3 R6, P4, R26.reuse, UR6, RZ ;  /* 0x000000061a067c10 */ /* 0x040fe2000ff9e0ff */
[----:B------:R-:W-:Y:S01]  /*1080*/  UISETP.NE.U32.AND UP0, UPT, UR4, URZ, UPT ;  /* 0x0000003f0400728c */ /* 0x000fe2000bf05070 */
[----:B------:R0:W5:Y:S01]  /*1090*/  @P2 LDG.E R0, desc[UR10][R2.64] ;  /* 0x0000000a02002981 */ /* 0x000162000c1e1900 */
[----:B------:R-:W-:Y:S01]  /*10a0*/  @P1 IADD3 R4, P2, R26, UR8, RZ ;  /* 0x000000081a041c10 */ /* 0x000fe2000ff5e0ff */
[----:B------:R-:W-:Y:S01]  /*10b0*/  ULDC UR4, c[0x0][0x424] ;  /* 0x0001090000047ab9 */ /* 0x000fe20000000800 */
[----:B------:R-:W-:Y:S01]  /*10c0*/  UISETP.NE.AND.EX UP0, UPT, UR5, URZ, UPT, UP0 ;  /* 0x0000003f0500728c */ /* 0x000fe2000bf05300 */
[C---:B------:R-:W-:Y:S01]  /*10d0*/  IADD3.X R7, R27.reuse, UR7, RZ, P4, !PT ;  /* 0x000000071b077c10 */ /* 0x040fe2000a7fe4ff */
[----:B------:R-:W-:Y:S01]  /*10e0*/  ULDC.64 UR6, c[0x0][0xa20] ;  /* 0x0002880000067ab9 */ /* 0x000fe20000000a00 */
[----:B------:R-:W-:Y:S01]  /*10f0*/  @P1 IADD3.X R5, R27, UR9, RZ, P2, !PT ;  /* 0x000000091b051c10 */ /* 0x000fe200097fe4ff */
[----:B------:R-:W-:Y:S01]  /*1100*/  USEL UR4, UR4, 0x1, UP0 ;  /* 0x0000000104047887 */ /* 0x000fe20008000000 */
[----:B------:R-:W-:Y:S01]  /*1110*/  ISETP.NE.U32.AND P2, PT, RZ, UR6, PT ;  /* 0x00000006ff007c0c */ /* 0x000fe2000bf45070 */
[----:B------:R-:W-:Y:S01]  /*1120*/  ULDC UR5, c[0x0][0x2f0] ;  /* 0x0000bc0000057ab9 */ /* 0x000fe20000000800 */
[----:B------:R0:W5:Y:S01]  /*1130*/  @P0 LDG.E R120, desc[UR10][R6.64] ;  /* 0x0000000a06780981 */ /* 0x000162000c1e1900 */
[----:B------:R-:W-:Y:S01]  /*1140*/  UIMAD UR4, UR4, UR5, URZ ;  /* 0x00000005040472a4 */ /* 0x000fe2000f8e023f */
[----:B------:R-:W-:-:S02]  /*1150*/  ISETP.NE.AND.EX P2, PT, RZ, UR7, PT, P2 ;  /* 0x00000007ff007c0c */ /* 0x000fc4000bf45320 */
[----:B------:R0:W5:Y:S01]  /*1160*/  @P1 LDG.E R140, desc[UR10][R4.64] ;  /* 0x0000000a048c1981 */ /* 0x000162000c1e1900 */
[----:B------:R-:W-:Y:S01]  /*1170*/  ULDC UR5, c[0x0][0x348] ;  /* 0x0000d20000057ab9 */ /* 0x000fe20000000800 */
[----:B------:R-:W-:Y:S01]  /*1180*/  IMAD.MOV.U32 R91, RZ, RZ, R8 ;  /* 0x000000ffff5b7224 */ /* 0x000fe200078e0008 */
[----:B---3--:R-:W-:Y:S08]  /*1190*/  @P1 BRA `(.L_x_437) ;  /* 0x0000000000281947 */ /* 0x008ff00003800000 */
[----:B------:R-:W-:Y:S02]  /*11a0*/  ULDC.64 UR8, c[0x0][0xa00] ;  /* 0x0002800000087ab9 */ /* 0x000fe40000000a00 */
[----:B------:R-:W-:-:S04]  /*11b0*/  ISETP.NE.U32.AND P1, PT, RZ, UR8, PT ;  /* 0x00000008ff007c0c */ /* 0x000fc8000bf25070 */
[----:B------:R-:W-:-:S13]  /*11c0*/  ISETP.NE.AND.EX P1, PT, RZ, UR9, PT, P1 ;  /* 0x00000009ff007c0c */ /* 0x000fda000bf25310 */
[----:B------:R-:W-:Y:S05]  /*11d0*/  @!P1 BRA `(.L_x_437) ;  /* 0x0000000000189947 */ /* 0x000fea0003800000 */
[----:B0-----:R-:W0:Y:S01]  /*11e0*/  LDC.64 R2, c[0x0][0xa00] ;  /* 0x00028000ff027b82 */ /* 0x001e220000000a00 */
[----:B------:R-:W-:Y:S01]  /*11f0*/  ULDC.64 UR8, c[0x0][0x208] ;  /* 0x0000820000087ab9 */ /* 0x000fe20000000a00 */
[----:B0-----:R-:W-:-:S05]  /*1200*/  IMAD.WIDE R2, R91, 0x4, R2 ;  /* 0x000000045b027825 */ /* 0x001fca00078e0202 */
[----:B-----5:R-:W2:Y:S04]  /*1210*/  LDG.E R140, desc[UR8][R2.64] ;  /* 0x00000008028c7981 */ /* 0x020ea8000c1e1900 */
[----:B------:R-:W2:Y:S02]  /*1220*/  LDG.E R5, desc[UR8][R2.64+0x4] ;  /* 0x0000040802057981 */ /* 0x000ea4000c1e1900 */
[----:B--2---:R-:W-:-:S07]  /*1230*/  IMAD.IADD R140, R5, 0x1, -R140 ;  /* 0x00000001058c7824 */ /* 0x004fce00078e0a8c */
.L_x_437:
[----:B------:R-:W-:Y:S01]  /*1240*/  IMAD.U32 R24, RZ, RZ, UR5 ;  /* 0x00000005ff187e24 */ /* 0x000fe2000f8e00ff */
[----:B------:R-:W-:Y:S01]  /*1250*/  MOV R25, UR4 ;  /* 0x0000000400197c02 */ /* 0x000fe20008000f00 */
[----:B------:R-:W-:Y:S06]  /*1260*/  @!P2 BRA `(.L_x_438) ;  /* 0x000000000014a947 */ /* 0x000fec0003800000 */
[----:B0-----:R-:W-:Y:S01]  /*1270*/  IADD3 R2, P0, R26, UR6, RZ ;  /* 0x000000061a027c10 */ /* 0x001fe2000ff1e0ff */
[----:B------:R-:W-:-:S03]  /*1280*/  ULDC.64 UR4, c[0x0][0x208] ;  /* 0x0000820000047ab9 */ /* 0x000fc60000000a00 */
[----:B------:R-:W-:-:S05]  /*1290*/  IADD3.X R3, R27, UR7, RZ, P0, !PT ;  /* 0x000000071b037c10 */ /* 0x000fca00087fe4ff */
[----:B------:R1:W5:Y:S01]  /*12a0*/  LDG.E R25, desc[UR4][R2.64] ;  /* 0x0000000402197981 */ /* 0x000362000c1e1900 */
[----:B------:R-:W-:Y:S05]  /*12b0*/  BRA `(.L_x_439) ;  /* 0x0000000000147947 */ /* 0x000fea0003800000 */
.L_x_438:
[----:B------:R-:W-:Y:S05]  /*12c0*/  @!P0 BRA `(.L_x_439) ;  /* 0x0000000000108947 */ /* 0x000fea0003800000 */
[----:B------:R-:W-:Y:S02]  /*12d0*/  ULDC.64 UR4, c[0x0][0x208] ;  /* 0x0000820000047ab9 */ /* 0x000fe40000000a00 */
[----:B0-----:R-:W2:Y:S04]  /*12e0*/  LDG.E R2, desc[UR4][R6.64] ;  /* 0x0000000406027981 */ /* 0x001ea8000c1e1900 */
[----:B------:R-:W2:Y:S02]  /*12f0*/  LDG.E R25, desc[UR4][R6.64+0x4] ;  /* 0x0000040406197981 */ /* 0x000ea4000c1e1900 */
[----:B--2---:R-:W-:-:S07]  /*1300*/  IMAD.IADD R25, R25, 0x1, -R2 ;  /* 0x0000000119197824 */ /* 0x004fce00078e0a02 */
.L_x_439:
[----:B------:R-:W-:Y:S01]  /*1310*/  ULDC.64 UR4, c[0x0][0xa10] ;  /* 0x0002840000047ab9 */ /* 0x000fe20000000a00 */
[----:B------:R-:W-:Y:S01]  /*1320*/  ULDC.64 UR6, c[0x0][0x208] ;  /* 0x0000820000067ab9 */ /* 0x000fe20000000a00 */
[----:B------:R-:W-:-:S04]  /*1330*/  ISETP.NE.U32.AND P0, PT, RZ, UR4, PT ;  /* 0x00000004ff007c0c */ /* 0x000fc8000bf05070 */
[----:B------:R-:W-:Y:S01]  /*1340*/  ISETP.NE.AND.EX P0, PT, RZ, UR5, PT, P0 ;  /* 0x00000005ff007c0c */ /* 0x000fe2000bf05300 */
[----:B0----5:R-:W-:Y:S01]  /*1350*/  IMAD.IADD R8, R25, 0x1, -R0 ;  /* 0x0000000119087824 */ /* 0x021fe200078e0a00 */
[----:B------:R-:W-:-:S11]  /*1360*/  ULDC.64 UR4, c[0x0][0xa30] ;  /* 0x00028c0000047ab9 */ /* 0x000fd60000000a00 */
[----:B-1----:R-:W0:Y:S02]  /*1370*/  @P0 LDC.64 R2, c[0x0][0xa10] ;  /* 0x00028400ff020b82 */ /* 0x002e240000000a00 */
[----:B0-----:R-:W-:-:S05]  /*1380*/  @P0 IMAD.WIDE R2, R91, 0x4, R2 ;  /* 0x000000045b020825 */ /* 0x001fca00078e0202 */
[----:B------:R-:W2:Y:S04]  /*1390*/  @P0 LDG.E R6, desc[UR6][R2.64] ;  /* 0x0000000602060981 */ /* 0x000ea8000c1e1900 */
[----:B------:R-:W2:Y:S01]  /*13a0*/  @P0 LDG.E R7, desc[UR6][R2.64+0x4] ;  /* 0x0000040602070981 */ /* 0x000ea2000c1e1900 */
[----:B------:R-:W-:Y:S01]  /*13b0*/  IMAD.MOV R116, RZ, RZ, -R8 ;  /* 0x000000ffff747224 */ /* 0x000fe200078e0a08 */
[----:B------:R-:W-:Y:S01]  /*13c0*/  ISETP.NE.U32.AND P1, PT, RZ, UR4, PT ;  /* 0x00000004ff007c0c */ /* 0x000fe2000bf25070 */
[----:B------:R-:W-:-:S03]  /*13d0*/  IMAD.MOV.U32 R136, RZ, RZ, R25 ;  /* 0x000000ffff887224 */ /* 0x000fc600078e0019 */
[----:B------:R-:W-:Y:S02]  /*13e0*/  VIMNMX R116, RZ, R116, !PT ;  /* 0x00000074ff747248 */ /* 0x000fe40007fe0100 */
[----:B------:R-:W-:-:S13]  /*13f0*/  ISETP.NE.AND.EX P1, PT, RZ, UR5, PT, P1 ;  /* 0x00000005ff007c0c */ /* 0x000fda000bf25310 */
[----:B------:R-:W-:-:S04]  /*1400*/  @P1 IADD3 R4, P2, R26, UR4, RZ ;  /* 0x000000041a041c10 */ /* 0x000fc8000ff5e0ff */
[----:B------:R-:W-:-:S05]  /*1410*/  @P1 IADD3.X R5, R27, UR5, RZ, P2, !PT ;  /* 0x000000051b051c10 */ /* 0x000fca00097fe4ff */
[----:B------:R0:W5:Y:S01]  /*1420*/  @P1 LDG.E R136, desc[UR6][R4.64] ;  /* 0x0000000604881981 */ /* 0x000162000c1e1900 */
[----:B--2---:R-:W-:-:S04]  /*1430*/  @P0 IMAD.IADD R24, R7, 0x1, -R6 ;  /* 0x0000000107180824 */ /* 0x004fc800078e0a06 */
[----:B------:R-:W-:-:S04]  /*1440*/  IMAD.IADD R180, R8, 0x1, R24 ;  /* 0x0000000108b47824 */ /* 0x000fc800078e0218 */
[----:B------:R-:W-:-:S04]  /*1450*/  VIADD R0, R180, 0x4f ;  /* 0x0000004fb4007836 */ /* 0x000fc80000000000 */
[----:B------:R-:W-:-:S05]  /*1460*/  IMAD.HI R0, R0, 0x66666667, RZ ;  /* 0x6666666700007827 */ /* 0x000fca00078e02ff */
[----:B------:R-:W-:-:S04]  /*1470*/  SHF.R.U32.HI R181, RZ, 0x1f, R0 ;  /* 0x0000001fffb57819 */ /* 0x000fc80000011600 */
[----:B------:R-:W-:-:S05]  /*1480*/  LEA.HI.SX32 R181, R0, R181, 0x1b ;  /* 0x000000b500b57211 */ /* 0x000fca00078fdaff */
[----:B------:R-:W-:-:S05]  /*1490*/  IMAD R3, R181, 0x50, -R8 ;  /* 0x00000050b5037824 */ /* 0x000fca00078e0a08 */
[----:B------:R-:W-:-:S04]  /*14a0*/  VIMNMX R3, R3, R24, PT ;  /* 0x0000001803037248 */ /* 0x000fc80003fe0100 */
[----:B------:R-:W-:Y:S01]  /*14b0*/  ISETP.GT.AND P0, PT, R3, R116, PT ;  /* 0x000000740300720c */ /* 0x000fe20003f04270 */
[----:B------:R-:W-:-:S05]  /*14c0*/  IMAD.WIDE.U32 R116, R116, -0x33333333, RZ ;  /* 0xcccccccd74747825 */ /* 0x000fca00078e00ff */
[----:B------:R-:W-:-:S05]  /*14d0*/  SHF.R.U32.HI R116, RZ, 0x6, R117 ;  /* 0x00000006ff747819 */ /* 0x000fca0000011675 */
[----:B------:R-:W-:Y:S02]  /*14e0*/  IMAD.MOV.U32 R2, RZ, RZ, R116 ;  /* 0x000000ffff027224 */ /* 0x000fe400078e0074 */
[----:B------:R-:W-:-:S04]  /*14f0*/  @P0 VIADD R0, R3, 0x4f ;  /* 0x0000004f03000836 */ /* 0x000fc80000000000 */
[----:B------:R-:W-:-:S05]  /*1500*/  @P0 IMAD.HI R0, R0, 0x66666667, RZ ;  /* 0x6666666700000827 */ /* 0x000fca00078e02ff */
[----:B------:R-:W-:-:S04]  /*1510*/  @P0 SHF.R.U32.HI R3, RZ, 0x1f, R0 ;  /* 0x0000001fff030819 */ /* 0x000fc80000011600 */
[----:B------:R-:W-:Y:S02]  /*1520*/  @P0 LEA.HI.SX32 R2, R0, R3, 0x1b ;  /* 0x0000000300020211 */ /* 0x000fe400078fdaff */
[----:B------:R-:W-:Y:S02]  /*1530*/  PLOP3.LUT P0, PT, PT, PT, PT, 0x80, 0x0 ;  /* 0x000000000000781c */ /* 0x000fe40003f0f070 */
[----:B------:R-:W-:-:S13]  /*1540*/  ISETP.GT.AND P1, PT, R2, R116, PT ;  /* 0x000000740200720c */ /* 0x000fda0003f24270 */
[----:B0-----:R-:W-:Y:S05]  /*1550*/  @!P1 BRA `(.L_x_440) ;  /* 0x0000009800f09947 */ /* 0x001fea0003800000 */
[----:B------:R-:W-:Y:S01]  /*1560*/  VIADD R0, R22, 0x24400 ;  /* 0x0002440016007836 */ /* 0x000fe20000000000 */
[----:B------:R-:W-:Y:S04]  /*1570*/  BSSY B6, `(.L_x_441) ;  /* 0x0000013000067945 */ /* 0x000fe80003800000 */
[----:B------:R-:W-:-:S13]  /*1580*/  LOP3.LUT P0, RZ, R0, 0x3ff, RZ, 0xc0, !PT ;  /* 0x000003ff00ff7812 */ /* 0x000fda000780c0ff */
[----:B------:R-:W-:Y:S05]  /*1590*/  @!P0 BRA `(.L_x_442) ;  /* 0x0000000000408947 */ /* 0x000fea0003800000 */
        /* <DEDUP_REMOVED lines=15> */
[----:B-1---5:R-:W-:Y:S05]  /*1690*/  CALL.ABS.NOINC R14 ;  /* 0x000000000e007343 */ /* 0x022fea0003c00000 */
.L_x_442:
[----:B------:R-:W-:Y:S05]  /*16a0*/  BSYNC B6 ;  /* 0x0000000000067941 */ /* 0x000fea0003800000 */
.L_x_441:
        /* <DEDUP_REMOVED lines=20> */
.L_x_444:
[----:B------:R-:W-:Y:S05]  /*17f0*/  BSYNC B6 ;  /* 0x0000000000067941 */ /* 0x000fea0003800000 */
.L_x_443:
[----:B------:R-:W-:Y:S01]  /*1800*/  ULDC.64 UR4, c[0x0][0x9f8] ;  /* 0x00027e0000047ab9 */ /* 0x000fe20000000a00 */
[----:B------:R-:W0:Y:S01]  /*1810*/  LDC R115, c[0x0][0x3f4] ;  /* 0x0000fd00ff737b82 */ /* 0x000e220000000800 */
[----:B------:R-:W-:Y:S01]  /*1820*/  ISETP.NE.U32.AND P0, PT, RZ, UR4, PT ;  /* 0x00000004ff007c0c */ /* 0x000fe2000bf05070 */
[----:B------:R-:W2:Y:S03]  /*1830*/  LDL R21, [R1+0x50] ;  /* 0x0000500001157983 */ /* 0x000ea60000100800 */
[----:B------:R-:W-:Y:S01]  /*1840*/  ISETP.NE.AND.EX P0, PT, RZ, UR5, PT, P0 ;  /* 0x00000005ff007c0c */ /* 0x000fe2000bf05300 */
[----:B------:R-:W-:Y:S01]  /*1850*/  ULDC.64 UR6, c[0x0][0x208] ;  /* 0x0000820000067ab9 */ /* 0x000fe20000000a00 */
[----:B------:R-:W3:Y:S01]  /*1860*/  LDL R31, [R1+0x54] ;  /* 0x00005400011f7983 */ /* 0x000ee20000100800 */
[----:B------:R-:W1:Y:S08]  /*1870*/  LDC.64 R92, c[0x0][0x408] ;  /* 0x00010200ff5c7b82 */ /* 0x000e700000000a00 */
[----:B------:R-:W4:Y:S02]  /*1880*/  LDC.64 R98, c[0x0][0x3f8] ;  /* 0x0000fe00ff627b82 */ /* 0x000f240000000a00 */
[----:B------:R-:W-:Y:S01]  /*1890*/  @P0 IADD3 R4, P1, R26, UR4, RZ ;  /* 0x000000041a040c10 */ /* 0x000fe2000ff3e0ff */
[----:B------:R-:W-:-:S03]  /*18a0*/  ULDC UR4, c[0x0][0x2f4] ;  /* 0x0000bd0000047ab9 */ /* 0x000fc60000000800 */
[----:B------:R-:W-:Y:S02]  /*18b0*/  @P0 IADD3.X R5, R27, UR5, RZ, P1, !PT ;  /* 0x000000051b050c10 */ /* 0x000fe40008ffe4ff */
[----:B------:R-:W-:-:S03]  /*18c0*/  ISETP.GE.AND P1, PT, R213, UR4, PT ;  /* 0x00000004d5007c0c */ /* 0x000fc6000bf26270 */
[----:B------:R0:W3:Y:S01]  /*18d0*/  @P0 LDG.E R91, desc[UR6][R4.64] ;  /* 0x00000006045b0981 */ /* 0x0000e2000c1e1900 */
[----:B------:R-:W-:Y:S02]  /*18e0*/  SEL R3, RZ, 0xffffffff, P1 ;  /* 0xffffffffff037807 */ /* 0x000fe40000800000 */
[----:B------:R-:W-:-:S03]  /*18f0*/  ISETP.GE.AND P0, PT, R16, UR4, PT ;  /* 0x0000000410007c0c */ /* 0x000fc6000bf06270 */
[----:B------:R-:W-:Y:S01]  /*1900*/  IMAD.SHL.U32 R3, R3, 0x2, RZ ;  /* 0x0000000203037824 */ /* 0x000fe200078e00ff */
[----:B------:R-:W-:Y:S02]  /*1910*/  SEL R0, RZ, 0x1, P0 ;  /* 0x00000001ff007807 */ /* 0x000fe40000000000 */
[----:B------:R-:W-:Y:S02]  /*1920*/  ISETP.GE.AND P2, PT, R18, UR4, PT ;  /* 0x0000000412007c0c */ /* 0x000fe4000bf46270 */
[----:B------:R-:W-:Y:S02]  /*1930*/  LOP3.LUT R0, R3, 0x2, R0, 0xe2, !PT ;  /* 0x0000000203007812 */ /* 0x000fe400078ee200 */
[----:B------:R-:W-:Y:S02]  /*1940*/  SEL R3, RZ, 0x4, P2 ;  /* 0x00000004ff037807 */ /* 0x000fe40001000000 */
[----:B0-----:R-:W-:Y:S02]  /*1950*/  ISETP.GE.AND P2, PT, R16, R115, PT ;  /* 0x000000731000720c */ /* 0x001fe40003f46270 */
[----:B------:R-:W-:-:S02]  /*1960*/  LOP3.LUT R4, R0, R3, RZ, 0xfc, !PT ;  /* 0x0000000300047212 */ /* 0x000fc400078efcff */
[----:B------:R-:W-:Y:S02]  /*1970*/  SHF.R.S32.HI R7, RZ, 0x1f, R219 ;  /* 0x0000001fff077819 */ /* 0x000fe400000114db */
[----:B------:R-:W-:Y:S01]  /*1980*/  SEL R3, R115, RZ, P2 ;  /* 0x000000ff73037207 */ /* 0x000fe20001000000 */
[----:B------:R-:W-:Y:S02]  /*1990*/  VIADD R33, R219, 0x40 ;  /* 0x00000040db217836 */ /* 0x000fe40000000000 */
[----:B-1----:R-:W-:Y:S02]  /*19a0*/  IMAD R0, R7, R92, RZ ;  /* 0x0000005c07007224 */ /* 0x002fe400078e02ff */
[----:B------:R-:W-:Y:S02]  /*19b0*/  IMAD.IADD R3, R16, 0x1, R3 ;  /* 0x0000000110037824 */ /* 0x000fe400078e0203 */
[----:B------:R-:W-:Y:S02]  /*19c0*/  VIADD R20, R219, 0x40 ;  /* 0x00000040db147836 */ /* 0x000fe40000000000 */
[----:B----4-:R-:W-:Y:S01]  /*19d0*/  IMAD R6, R7, R98, RZ ;  /* 0x0000006207067224 */ /* 0x010fe200078e02ff */
[----:B------:R-:W-:Y:S01]  /*19e0*/  SHF.L.U32 R33, R33, 0x6, RZ ;  /* 0x0000000621217819 */ /* 0x000fe200000006ff */
[----:B------:R-:W-:Y:S01]  /*19f0*/  IMAD R7, R219, R93, R0 ;  /* 0x0000005ddb077224 */ /* 0x000fe200078e0200 */
[----:B------:R-:W-:Y:S01]  /*1a00*/  SHF.R.S32.HI R0, RZ, 0x1f, R3 ;  /* 0x0000001fff007819 */ /* 0x000fe20000011403 */
[----:B------:R-:W-:Y:S01]  /*1a10*/  IMAD.SHL.U32 R20, R20, 0x40, RZ ;  /* 0x0000004014147824 */ /* 0x000fe200078e00ff */
[----:B------:R-:W-:-:S02]  /*1a20*/  LOP3.LUT R33, R33, 0x1c0, RZ, 0xc0, !PT ;  /* 0x000001c021217812 */ /* 0x000fc400078ec0ff */
[----:B------:R-:W-:Y:S02]  /*1a30*/  LEA.HI R9, R0, R3, RZ, 0x3 ;  /* 0x0000000300097211 */ /* 0x000fe400078f18ff */
[----:B------:R-:W-:Y:S02]  /*1a40*/  LOP3.LUT R20, R20, 0x1c0, RZ, 0xc0, !PT ;  /* 0x000001c014147812 */ /* 0x000fe400078ec0ff */
[----:B------:R-:W-:Y:S02]  /*1a50*/  LOP3.LUT R10, R33, 0x38, R9, 0xf8, !PT ;  /* 0x00000038210a7812 */ /* 0x000fe400078ef809 */
[----:B------:R-:W-:-:S04]  /*1a60*/  SHF.R.U32.HI R20, RZ, 0x3, R20 ;  /* 0x00000003ff147819 */ /* 0x000fc80000011614 */
[----:B------:R-:W-:Y:S02]  /*1a70*/  LOP3.LUT R13, R10, R20, RZ, 0x3c, !PT ;  /* 0x000000140a0d7212 */ /* 0x000fe400078e3cff */
[----:B------:R-:W4:Y:S01]  /*1a80*/  LDL R10, [R1+0x64] ;  /* 0x00006400010a7983 */ /* 0x000f220000100800 */
[----:B------:R-:W-:Y:S02]  /*1a90*/  SHF.R.S32.HI R215, RZ, 0x1f, R214 ;  /* 0x0000001fffd77819 */ /* 0x000fe400000114d6 */
[----:B------:R-:W-:Y:S01]  /*1aa0*/  ISETP.GE.AND P1, PT, R213, R115, PT ;  /* 0x00000073d500720c */ /* 0x000fe20003f26270 */
[C---:B------:R-:W-:Y:S02]  /*1ab0*/  IMAD R5, R219.reuse, R99, R6 ;  /* 0x00000063db057224 */ /* 0x040fe400078e0206 */
[----:B------:R-:W-:Y:S01]  /*1ac0*/  IMAD.WIDE.U32 R102, R219, R98, R214 ;  /* 0x00000062db667225 */ /* 0x000fe200078e00d6 */
[----:B------:R-:W-:-:S03]  /*1ad0*/  SEL R6, R115, RZ, P1 ;  /* 0x000000ff73067207 */ /* 0x000fc60000800000 */
[----:B------:R-:W-:-:S04]  /*1ae0*/  IMAD.WIDE.U32 R100, R219, R98, R16 ;  /* 0x00000062db647225 */ /* 0x000fc800078e0010 */
[----:B------:R-:W-:Y:S02]  /*1af0*/  IMAD.IADD R103, R103, 0x1, R5 ;  /* 0x0000000167677824 */ /* 0x000fe400078e0205 */
[----:B------:R-:W-:Y:S01]  /*1b00*/  IMAD.IADD R101, R5, 0x1, R101 ;  /* 0x0000000105657824 */ /* 0x000fe200078e0265 */
[----:B------:R-:W-:Y:S01]  /*1b10*/  LEA.HI R5, R0, R3, RZ, 0x6 ;  /* 0x0000000300057211 */ /* 0x000fe200078f30ff */
[----:B------:R-:W-:-:S04]  /*1b20*/  IMAD.WIDE.U32 R96, R219, R92, R214 ;  /* 0x0000005cdb607225 */ /* 0x000fc800078e00d6 */
[----:B------:R-:W-:-:S04]  /*1b30*/  IMAD.WIDE.U32 R94, R219, R92, R16 ;  /* 0x0000005cdb5e7225 */ /* 0x000fc800078e0010 */
[----:B------:R-:W-:Y:S02]  /*1b40*/  IMAD.IADD R6, R213, 0x1, R6 ;  /* 0x00000001d5067824 */ /* 0x000fe400078e0206 */
[C---:B------:R-:W-:Y:S02]  /*1b50*/  VIADD R34, R219.reuse, 0x20 ;  /* 0x00000020db227836 */ /* 0x040fe40000000000 */
[----:B------:R-:W-:Y:S01]  /*1b60*/  VIADD R28, R219, 0x20 ;  /* 0x00000020db1c7836 */ /* 0x000fe20000000000 */
[----:B------:R-:W-:Y:S01]  /*1b70*/  SHF.R.S32.HI R5, RZ, 0x6, R5 ;  /* 0x00000006ff057819 */ /* 0x000fe20000011405 */
[----:B------:R-:W-:Y:S01]  /*1b80*/  IMAD.IADD R97, R97, 0x1, R7 ;  /* 0x0000000161617824 */ /* 0x000fe200078e0207 */
[----:B------:R-:W-:Y:S01]  /*1b90*/  LOP3.LUT R0, R224, 0x38, R9, 0xf8, !PT ;  /* 0x00000038e0007812 */ /* 0x000fe200078ef809 */
[----:B------:R-:W-:Y:S01]  /*1ba0*/  IMAD.IADD R95, R7, 0x1, R95 ;  /* 0x00000001075f7824 */ /* 0x000fe200078e025f */
[----:B------:R-:W-:Y:S01]  /*1bb0*/  SHF.R.U32.HI R32, RZ, 0x3, R224 ;  /* 0x00000003ff207819 */ /* 0x000fe200000116e0 */
[----:B------:R-:W0:Y:S01]  /*1bc0*/  S2R R138, SR_TID.X ;  /* 0x00000000008a7919 */ /* 0x000e220000002100 */
[----:B------:R-:W-:Y:S01]  /*1bd0*/  SHF.R.S32.HI R7, RZ, 0x1f, R6 ;  /* 0x0000001fff077819 */ /* 0x000fe20000011406 */
[----:B------:R-:W-:-:S02]  /*1be0*/  IMAD.SHL.U32 R34, R34, 0x40, RZ ;  /* 0x0000004022227824 */ /* 0x000fc400078e00ff */
[----:B------:R-:W-:Y:S01]  /*1bf0*/  IMAD.SHL.U32 R28, R28, 0x40, RZ ;  /* 0x000000401c1c7824 */ /* 0x000fe200078e00ff */
[----:B------:R-:W-:Y:S01]  /*1c00*/  LOP3.LUT R3, R0, R32, RZ, 0x3c, !PT ;  /* 0x0000002000037212 */ /* 0x000fe200078e3cff */
[----:B------:R-:W-:Y:S01]  /*1c10*/  IMAD R134, R5, 0x1400, R228 ;  /* 0x0000140005867824 */ /* 0x000fe200078e02e4 */
[CC--:B------:R-:W-:Y:S02]  /*1c20*/  LEA.HI R11, R7.reuse, R6.reuse, RZ, 0x3 ;  /* 0x00000006070b7211 */ /* 0x0c0fe400078f18ff */
[----:B------:R-:W-:Y:S02]  /*1c30*/  LOP3.LUT R34, R34, 0x1c0, RZ, 0xc0, !PT ;  /* 0x000001c022227812 */ /* 0x000fe400078ec0ff */
[----:B------:R-:W-:Y:S02]  /*1c40*/  LOP3.LUT R28, R28, 0x1c0, RZ, 0xc0, !PT ;  /* 0x000001c01c1c7812 */ /* 0x000fe400078ec0ff */
[----:B------:R-:W-:Y:S01]  /*1c50*/  LEA.HI R6, R7, R6, RZ, 0x6 ;  /* 0x0000000607067211 */ /* 0x000fe200078f30ff */
[----:B------:R-:W-:Y:S01]  /*1c60*/  IMAD.IADD R134, R134, 0x1, R3 ;  /* 0x0000000186867824 */ /* 0x000fe200078e0203 */
[----:B------:R-:W-:-:S02]  /*1c70*/  LOP3.LUT R8, R34, 0x38, R9, 0xf8, !PT ;  /* 0x0000003822087812 */ /* 0x000fc400078ef809 */
[----:B------:R-:W-:Y:S02]  /*1c80*/  SHF.R.U32.HI R28, RZ, 0x3, R28 ;  /* 0x00000003ff1c7819 */ /* 0x000fe4000001161c */
[----:B------:R-:W-:Y:S02]  /*1c90*/  SHF.R.S32.HI R3, RZ, 0x6, R6 ;  /* 0x00000006ff037819 */ /* 0x000fe40000011406 */
[----:B------:R-:W-:-:S03]  /*1ca0*/  LOP3.LUT R0, R224, 0x38, R11, 0xf8, !PT ;  /* 0x00000038e0007812 */ /* 0x000fc600078ef80b */
[----:B------:R-:W-:Y:S01]  /*1cb0*/  IMAD R133, R3, 0x1400, R228 ;  /* 0x0000140003857824 */ /* 0x000fe200078e02e4 */
[----:B------:R-:W-:Y:S02]  /*1cc0*/  LOP3.LUT R0, R0, R32, RZ, 0x3c, !PT ;  /* 0x0000002000007212 */ /* 0x000fe400078e3cff */
[----:B------:R-:W-:Y:S02]  /*1cd0*/  LOP3.LUT R7, R33, 0x38, R11, 0xf8, !PT ;  /* 0x0000003821077812 */ /* 0x000fe400078ef80b */
[----:B------:R-:W-:Y:S01]  /*1ce0*/  ISETP.GE.AND P0, PT, R19, UR4, PT ;  /* 0x0000000413007c0c */ /* 0x000fe2000bf06270 */
[----:B------:R-:W-:Y:S01]  /*1cf0*/  IMAD.IADD R133, R133, 0x1, R0 ;  /* 0x0000000185857824 */ /* 0x000fe200078e0200 */
[C-C-:B------:R-:W-:Y:S01]  /*1d00*/  SHF.L.U64.HI R106, R92.reuse, 0x5, R93.reuse ;  /* 0x000000055c6a7819 */ /* 0x140fe2000001025d */
[C---:B------:R-:W-:Y:S01]  /*1d10*/  IMAD.SHL.U32 R107, R92.reuse, 0x20, RZ ;  /* 0x000000205c6b7824 */ /* 0x040fe200078e00ff */
[C---:B------:R-:W-:Y:S01]  /*1d20*/  SHF.L.U64.HI R110, R92.reuse, 0x6, R93 ;  /* 0x000000065c6e7819 */ /* 0x040fe2000001025d */
[----:B------:R-:W-:-:S02]  /*1d30*/  IMAD.SHL.U32 R111, R92, 0x40, RZ ;  /* 0x000000405c6f7824 */ /* 0x000fc400078e00ff */
[----:B-----5:R-:W-:Y:S01]  /*1d40*/  IMAD.WIDE.U32 R96, R136, R92, R96 ;  /* 0x0000005c88607225 */ /* 0x020fe200078e0060 */
[----:B------:R-:W-:-:S03]  /*1d50*/  SHF.L.U64.HI R104, R98, 0x5, R99 ;  /* 0x0000000562687819 */ /* 0x000fc60000010263 */
[----:B------:R-:W-:Y:S01]  /*1d60*/  IMAD.WIDE.U32 R94, R136, R92, R94 ;  /* 0x0000005c885e7225 */ /* 0x000fe200078e005e */
[C---:B------:R-:W-:Y:S02]  /*1d70*/  SHF.L.U64.HI R108, R98.reuse, 0x6, R99 ;  /* 0x00000006626c7819 */ /* 0x040fe40000010263 */
[C---:B------:R-:W-:Y:S01]  /*1d80*/  SHF.L.U32 R105, R98.reuse, 0x5, RZ ;  /* 0x0000000562697819 */ /* 0x040fe200000006ff */
[----:B------:R-:W-:Y:S02]  /*1d90*/  IMAD R121, R99, 0x50, RZ ;  /* 0x0000005063797824 */ /* 0x000fe400078e02ff */
[----:B------:R-:W-:Y:S02]  /*1da0*/  IMAD.SHL.U32 R109, R98, 0x40, RZ ;  /* 0x00000040626d7824 */ /* 0x000fe400078e00ff */
[----:B------:R-:W-:-:S04]  /*1db0*/  IMAD.WIDE.U32 R102, R136, R98, R102 ;  /* 0x0000006288667225 */ /* 0x000fc800078e0066 */
[----:B------:R-:W-:Y:S01]  /*1dc0*/  IMAD.WIDE.U32 R100, R136, R98, R100 ;  /* 0x0000006288647225 */ /* 0x000fe200078e0064 */
[----:B0-----:R-:W-:-:S03]  /*1dd0*/  LEA.HI R138, R138, 0x8, RZ, 0x19 ;  /* 0x000000088a8a7811 */ /* 0x001fc600078fc8ff */
[----:B------:R-:W-:Y:S02]  /*1de0*/  IMAD.IADD R120, R120, 0x1, R25 ;  /* 0x0000000178787824 */ /* 0x000fe400078e0219 */
[----:B------:R-:W-:Y:S02]  /*1df0*/  IMAD.SHL.U32 R115, R115, 0x2, RZ ;  /* 0x0000000273737824 */ /* 0x000fe400078e00ff */
[----:B--2---:R-:W-:-:S04]  /*1e00*/  IMAD R130, R5, 0x1400, R21 ;  /* 0x0000140005827824 */ /* 0x004fc800078e0215 */
[----:B------:R-:W-:Y:S02]  /*1e10*/  IMAD.IADD R130, R130, 0x1, R13 ;  /* 0x0000000182827824 */ /* 0x000fe400078e020d */
[----:B---3--:R-:W-:Y:S01]  /*1e20*/  IMAD R132, R5, 0x1400, R31 ;  /* 0x0000140005847824 */ /* 0x008fe200078e021f */
[----:B------:R-:W-:Y:S02]  /*1e30*/  LOP3.LUT R5, R8, R28, RZ, 0x3c, !PT ;  /* 0x0000001c08057212 */ /* 0x000fe400078e3cff */
[----:B------:R-:W-:-:S03]  /*1e40*/  SHF.R.S32.HI R13, RZ, 0x1f, R136 ;  /* 0x0000001fff0d7819 */ /* 0x000fc60000011488 */
[----:B------:R-:W-:Y:S01]  /*1e50*/  IMAD.IADD R132, R132, 0x1, R5 ;  /* 0x0000000184847824 */ /* 0x000fe200078e0205 */
[----:B------:R-:W-:Y:S01]  /*1e60*/  LOP3.LUT R5, R34, 0x38, R11, 0xf8, !PT ;  /* 0x0000003822057812 */ /* 0x000fe200078ef80b */
[----:B------:R-:W-:Y:S01]  /*1e70*/  IMAD R0, R13, R98, RZ ;  /* 0x000000620d007224 */ /* 0x000fe200078e02ff */
[----:B------:R-:W-:Y:S01]  /*1e80*/  LOP3.LUT R8, R7, R20, RZ, 0x3c, !PT ;  /* 0x0000001407087212 */ /* 0x000fe200078e3cff */
[----:B------:R-:W-:Y:S02]  /*1e90*/  IMAD R13, R13, R92, RZ ;  /* 0x0000005c0d0d7224 */ /* 0x000fe400078e02ff */
[C---:B------:R-:W-:Y:S02]  /*1ea0*/  IMAD R131, R3.reuse, 0x1400, R31 ;  /* 0x0000140003837824 */ /* 0x040fe400078e021f */
[----:B------:R-:W-:Y:S01]  /*1eb0*/  IMAD R129, R3, 0x1400, R21 ;  /* 0x0000140003817824 */ /* 0x000fe200078e0215 */
[----:B------:R-:W-:Y:S01]  /*1ec0*/  SEL R3, RZ, 0x8, P0 ;  /* 0x00000008ff037807 */ /* 0x000fe20000000000 */
[----:B------:R-:W-:Y:S01]  /*1ed0*/  IMAD R13, R136, R93, R13 ;  /* 0x0000005d880d7224 */ /* 0x000fe200078e020d */
[----:B------:R-:W-:Y:S01]  /*1ee0*/  LOP3.LUT R6, R5, R28, RZ, 0x3c, !PT ;  /* 0x0000001c05067212 */ /* 0x000fe200078e3cff */
[----:B------:R-:W-:Y:S01]  /*1ef0*/  IMAD R5, R93, 0x50, RZ ;  /* 0x000000505d057824 */ /* 0x000fe200078e02ff */
[----:B------:R-:W-:Y:S01]  /*1f00*/  LOP3.LUT R26, R4, R3, RZ, 0xfc, !PT ;  /* 0x00000003041a7212 */ /* 0x000fe200078efcff */
[----:B------:R-:W-:Y:S01]  /*1f10*/  IMAD.IADD R129, R129, 0x1, R8 ;  /* 0x0000000181817824 */ /* 0x000fe200078e0208 */
[----:B------:R-:W-:Y:S01]  /*1f20*/  SHF.R.S32.HI R8, RZ, 0x3, R9 ;  /* 0x00000003ff087819 */ /* 0x000fe20000011409 */
[----:B------:R-:W-:Y:S01]  /*1f30*/  IMAD.WIDE.U32 R92, R92, 0x50, RZ ;  /* 0x000000505c5c7825 */ /* 0x000fe200078e00ff */
[----:B------:R-:W-:-:S02]  /*1f40*/  LOP3.LUT R9, R9, 0xfffffff8, RZ, 0xc0, !PT ;  /* 0xfffffff809097812 */ /* 0x000fc400078ec0ff */
[----:B------:R-:W-:Y:S01]  /*1f50*/  LOP3.LUT R20, R11, 0xfffffff8, RZ, 0xc0, !PT ;  /* 0xfffffff80b147812 */ /* 0x000fe200078ec0ff */
[----:B------:R-:W-:Y:S02]  /*1f60*/  IMAD R7, R136, R99, R0 ;  /* 0x0000006388077224 */ /* 0x000fe400078e0200 */
[----:B------:R-:W-:Y:S01]  /*1f70*/  IMAD.WIDE.U32 R98, R98, 0x50, RZ ;  /* 0x0000005062627825 */ /* 0x000fe200078e00ff */
[----:B------:R-:W-:Y:S02]  /*1f80*/  LOP3.LUT R3, R4, 0x1, RZ, 0xc0, !PT ;  /* 0x0000000104037812 */ /* 0x000fe400078ec0ff */
[C---:B------:R-:W-:Y:S01]  /*1f90*/  LOP3.LUT R21, R26.reuse, 0x2, RZ, 0xc0, !PT ;  /* 0x000000021a157812 */ /* 0x040fe200078ec0ff */
[----:B------:R-:W-:Y:S01]  /*1fa0*/  IMAD.IADD R128, R93, 0x1, R5 ;  /* 0x000000015d807824 */ /* 0x000fe200078e0205 */
[C---:B------:R-:W-:Y:S01]  /*1fb0*/  LOP3.LUT R25, R26.reuse, 0x4, RZ, 0xc0, !PT ;  /* 0x000000041a197812 */ /* 0x040fe200078ec0ff */
[----:B------:R-:W-:Y:S01]  /*1fc0*/  IMAD.IADD R131, R131, 0x1, R6 ;  /* 0x0000000183837824 */ /* 0x000fe200078e0206 */
[----:B------:R-:W-:Y:S01]  /*1fd0*/  SHF.R.S32.HI R0, RZ, 0x1f, R30 ;  /* 0x0000001fff007819 */ /* 0x000fe2000001141e */
[----:B------:R-:W-:Y:S01]  /*1fe0*/  IMAD.IADD R4, R103, 0x1, R7 ;  /* 0x0000000167047824 */ /* 0x000fe200078e0207 */
[----:B------:R-:W-:Y:S01]  /*1ff0*/  LOP3.LUT R26, R26, 0x8, RZ, 0xc0, !PT ;  /* 0x000000081a1a7812 */ /* 0x000fe200078ec0ff */
[----:B------:R-:W-:Y:S01]  /*2000*/  IMAD.IADD R5, R7, 0x1, R101 ;  /* 0x0000000107057824 */ /* 0x000fe200078e0265 */
[----:B------:R-:W-:Y:S01]  /*2010*/  SHF.R.S32.HI R119, RZ, 0x1f, R91 ;  /* 0x0000001fff777819 */ /* 0x000fe2000001145b */
[----:B------:R-:W-:Y:S01]  /*2020*/  IMAD.IADD R121, R99, 0x1, R121 ;  /* 0x0000000163797824 */ /* 0x000fe200078e0279 */
[----:B------:R-:W-:Y:S01]  /*2030*/  SHF.R.S32.HI R27, RZ, 0x1f, R9 ;  /* 0x0000001fff1b7819 */ /* 0x000fe20000011409 */
[----:B------:R-:W-:Y:S01]  /*2040*/  IMAD.IADD R6, R97, 0x1, R13 ;  /* 0x0000000161067824 */ /* 0x000fe200078e020d */
[----:B------:R-:W-:Y:S01]  /*2050*/  SHF.R.S32.HI R28, RZ, 0x1f, R20 ;  /* 0x0000001fff1c7819 */ /* 0x000fe20000011414 */
[----:B------:R-:W-:-:S02]  /*2060*/  IMAD.IADD R7, R13, 0x1, R95 ;  /* 0x000000010d077824 */ /* 0x000fc400078e025f */
[----:B----4-:R-:W-:Y:S01]  /*2070*/  IMAD R112, R10, 0x20, R219 ;  /* 0x000000200a707824 */ /* 0x010fe200078e02db */
[----:B------:R-:W-:-:S07]  /*2080*/  SHF.R.S32.HI R10, RZ, 0x3, R11 ;  /* 0x00000003ff0a7819 */ /* 0x000fce000001140b */
.L_x_561:
[----:B------:R-:W0:Y:S01]  /*2090*/  LDC R84, c[0x0][0x430] ;  /* 0x00010c00ff547b82 */ /* 0x000e220000000800 */
[----:B------:R-:W-:Y:S01]  /*20a0*/  VIADD R2, R2, 0xffffffff ;  /* 0xffffffff02027836 */ /* 0x000fe20000000000 */
[----:B------:R-:W-:Y:S01]  /*20b0*/  ULDC.64 UR4, c[0x0][0x208] ;  /* 0x0000820000047ab9 */ /* 0x000fe20000000a00 */
[----:B----4-:R-:W-:Y:S01]  /*20c0*/  IMAD.MOV.U32 R31, RZ, RZ, RZ ;  /* 0x000000ffff1f7224 */ /* 0x010fe200078e00ff */
[----:B------:R-:W-:Y:S01]  /*20d0*/  SHF.R.U32.HI R32, RZ, 0x3, R224 ;  /* 0x00000003ff207819 */ /* 0x000fe200000116e0 */
[----:B------:R-:W-:-:S03]  /*20e0*/  IMAD R11, R2, 0x50, R112 ;  /* 0x00000050020b7824 */ /* 0x000fc600078e0270 */
[----:B------:R-:W1:Y:S02]  /*20f0*/  LDC R114, c[0x0][0x3f4] ;  /* 0x0000fd00ff727b82 */ /* 0x000e640000000800 */
[----:B------:R-:W-:Y:S02]  /*2100*/  ISETP.GE.AND P0, PT, R11, R24, PT ;  /* 0x000000180b00720c */ /* 0x000fe40003f06270 */
[----:B------:R-:W-:Y:S02]  /*2110*/  IADD3 R33, R120, R11, RZ ;  /* 0x0000000b78217210 */ /* 0x000fe40007ffe0ff */
[----:B------:R-:W-:-:S03]  /*2120*/  ISETP.GT.OR P0, PT, R112, 0x4f, P0 ;  /* 0x0000004f7000780c */ /* 0x000fc60000704670 */
[----:B------:R-:W-:Y:S01]  /*2130*/  IMAD.MOV.U32 R11, RZ, RZ, R33 ;  /* 0x000000ffff0b7224 */ /* 0x000fe200078e0021 */
[----:B0-----:R-:W-:-:S09]  /*2140*/  ISETP.NE.AND P3, PT, R84, 0x1, PT ;  /* 0x000000015400780c */ /* 0x001fd20003f65270 */
[----:B------:R-:W0:Y:S08]  /*2150*/  @!P0 LDC.64 R14, c[0x0][0x428] ;  /* 0x00010a00ff0e8b82 */ /* 0x000e300000000a00 */
[----:B--2---:R-:W2:Y:S08]  /*2160*/  @!P0 LDC.64 R34, c[0x0][0x418] ;  /* 0x00010600ff228b82 */ /* 0x004eb00000000a00 */
[----:B---3--:R-:W3:Y:S08]  /*2170*/  @P3 LDC R12, c[0x0][0x434] ;  /* 0x00010d00ff0c3b82 */ /* 0x008ef00000000800 */
[----:B------:R-:W4:Y:S01]  /*2180*/  @P3 LDC R13, c[0x0][0x438] ;  /* 0x00010e00ff0d3b82 */ /* 0x000f220000000800 */
[----:B---3--:R-:W-:-:S05]  /*2190*/  @P3 IMAD.HI.U32 R12, R33, R12, RZ ;  /* 0x0000000c210c3227 */ /* 0x008fca00078e00ff */
[----:B----4-:R-:W-:Y:S01]  /*21a0*/  @P3 SHF.R.U32.HI R11, RZ, R13, R12 ;  /* 0x0000000dff0b3219 */ /* 0x010fe2000001160c */
[----:B0-----:R-:W-:-:S03]  /*21b0*/  @!P0 IMAD R12, R119, R14, RZ ;  /* 0x0000000e770c8224 */ /* 0x001fc600078e02ff */
[--C-:B------:R-:W-:Y:S01]  /*21c0*/  @!P0 SHF.R.S32.HI R13, RZ, 0x1f, R11.reuse ;  /* 0x0000001fff0d8819 */ /* 0x100fe2000001140b */
[----:B------:R-:W-:Y:S02]  /*21d0*/  @!P0 IMAD R15, R91, R15, R12 ;  /* 0x0000000f5b0f8224 */ /* 0x000fe400078e020c */
[----:B------:R-:W-:-:S04]  /*21e0*/  @!P0 IMAD.MOV.U32 R12, RZ, RZ, R11 ;  /* 0x000000ffff0c8224 */ /* 0x000fc800078e000b */
[----:B------:R-:W-:-:S04]  /*21f0*/  @!P0 IMAD.WIDE.U32 R12, R91, R14, R12 ;  /* 0x0000000e5b0c8225 */ /* 0x000fc800078e000c */
[----:B------:R-:W-:Y:S01]  /*2200*/  @!P0 IMAD.IADD R13, R13, 0x1, R15 ;  /* 0x000000010d0d8824 */ /* 0x000fe200078e020f */
[----:B--2---:R-:W-:-:S04]  /*2210*/  @!P0 LEA R14, P3, R12, R34, 0x2 ;  /* 0x000000220c0e8211 */ /* 0x004fc800078610ff */
[----:B------:R-:W-:Y:S02]  /*2220*/  @!P0 LEA.HI.X R15, R12, R35, R13, 0x2, P3 ;  /* 0x000000230c0f8211 */ /* 0x000fe400018f140d */
[----:B------:R-:W-:-:S03]  /*2230*/  LOP3.LUT R13, R224, 0x38, R16, 0xf8, !PT ;  /* 0x00000038e00d7812 */ /* 0x000fc600078ef810 */
[----:B------:R0:W5:Y:S01]  /*2240*/  @!P0 LDG.E R31, desc[UR4][R14.64] ;  /* 0x000000040e1f8981 */ /* 0x000162000c1e1900 */
[----:B-1----:R-:W-:Y:S01]  /*2250*/  ISETP.GE.AND P0, PT, R114, 0x1, PT ;  /* 0x000000017200780c */ /* 0x002fe20003f06270 */
[----:B------:R-:W-:Y:S01]  /*2260*/  IMAD.MOV R11, RZ, RZ, -R11 ;  /* 0x000000ffff0b7224 */ /* 0x000fe200078e0a0b */
[----:B------:R-:W-:Y:S01]  /*2270*/  LOP3.LUT R13, R228, R13, R32, 0xf6, !PT ;  /* 0x0000000de40d7212 */ /* 0x000fe200078ef620 */
[----:B------:R-:W-:Y:S05]  /*2280*/  YIELD ;  /* 0x0000000000007946 */ /* 0x000fea0003800000 */
[----:B------:R-:W-:Y:S01]  /*2290*/  IMAD R85, R212, 0x5000, R13 ;  /* 0x00005000d4557824 */ /* 0x000fe200078e020d */
[----:B------:R-:W-:Y:S01]  /*22a0*/  ISETP.GT.AND P3, PT, R2, R116, PT ;  /* 0x000000740200720c */ /* 0x000fe20003f64270 */
[----:B------:R-:W-:Y:S01]  /*22b0*/  BSSY B0, `(.L_x_445) ;  /* 0x0000859000007945 */ /* 0x000fe20003800000 */
[----:B------:R-:W-:-:S02]  /*22c0*/  IMAD R84, R84, R11, R33 ;  /* 0x0000000b54547224 */ /* 0x000fc400078e0221 */
[----:B------:R-:W-:Y:S01]  /*22d0*/  P2R R113, PR, RZ, 0x8 ;  /* 0x00000008ff717803 */ /* 0x000fe20000000000 */
[----:B------:R-:W-:Y:S01]  /*22e0*/  IMAD R85, R85, 0x2, R22 ;  /* 0x0000000255557824 */ /* 0x000fe200078e0216 */
[----:B0-----:R-:W-:Y:S07]  /*22f0*/  @!P0 BRA `(.L_x_446) ;  /* 0x0000007c00688947 */ /* 0x001fee0003800000 */
[----:B------:R-:W-:Y:S01]  /*2300*/  SHF.R.S32.HI R86, RZ, 0x1f, R84 ;  /* 0x0000001fff567819 */ /* 0x000fe20000011454 */
[----:B------:R-:W-:Y:S01]  /*2310*/  ULDC.64 UR4, c[0x0][0x300] ;  /* 0x0000c00000047ab9 */ /* 0x000fe20000000a00 */
[----:B-----5:R-:W-:Y:S01]  /*2320*/  SHF.R.S32.HI R87, RZ, 0x1f, R31 ;  /* 0x0000001fff577819 */ /* 0x020fe2000001141f */
[----:B------:R-:W-:Y:S01]  /*2330*/  IMAD.WIDE.U32 R12, R84, UR4, RZ ;  /* 0x00000004540c7c25 */ /* 0x000fe2000f8e00ff */
[----:B------:R-:W-:Y:S02]  /*2340*/  ULDC.U8 UR6, c[0x0][0x410] ;  /* 0x0001040000067ab9 */ /* 0x000fe40000000000 */
[----:B------:R-:W-:Y:S01]  /*2350*/  ISETP.NE.AND P0, PT, RZ, UR6, PT ;  /* 0x00000006ff007c0c */ /* 0x000fe2000bf05270 */
[----:B------:R-:W-:Y:S02]  /*2360*/  IMAD R11, R86, UR4, RZ ;  /* 0x00000004560b7c24 */ /* 0x000fe4000f8e02ff */
[----:B------:R-:W-:Y:S02]  /*2370*/  IMAD R88, R2, -0x50, R24 ;  /* 0xffffffb002587824 */ /* 0x000fe400078e0218 */
[----:B------:R-:W-:Y:S01]  /*2380*/  IMAD R11, R84, UR5, R11 ;  /* 0x00000005540b7c24 */ /* 0x000fe2000f8e020b */
[----:B------:R-:W-:-:S02]  /*2390*/  ULDC.64 UR4, c[0x0][0x310] ;  /* 0x0000c40000047ab9 */ /* 0x000fc40000000a00 */
[----:B------:R-:W-:Y:S01]  /*23a0*/  IMAD R14, R87, UR4, RZ ;  /* 0x00000004570e7c24 */ /* 0x000fe2000f8e02ff */
[----:B------:R-:W-:Y:S01]  /*23b0*/  VIMNMX R88, R88, 0x50, PT ;  /* 0x0000005058587848 */ /* 0x000fe20003fe0100 */
[----:B------:R-:W-:Y:S01]  /*23c0*/  IMAD.IADD R13, R13, 0x1, R11 ;  /* 0x000000010d0d7824 */ /* 0x000fe200078e020b */
[----:B------:R-:W-:Y:S01]  /*23d0*/  SHF.R.S32.HI R11, RZ, 0x1f, R2 ;  /* 0x0000001fff0b7819 */ /* 0x000fe20000011402 */
        /* <DEDUP_REMOVED lines=8> */
[-C--:B------:R-:W-:Y:S01]  /*2460*/  IMAD R12, R121, R2.reuse, RZ ;  /* 0x00000002790c7224 */ /* 0x080fe200078e02ff */
[----:B------:R-:W-:Y:S01]  /*2470*/  LEA R118, P3, R32, UR4, 0x1 ;  /* 0x0000000420767c11 */ /* 0x000fe2000f8608ff */
[----:B------:R-:W-:Y:S02]  /*2480*/  IMAD R14, R128, R2, RZ ;  /* 0x00000002800e7224 */ /* 0x000fe400078e02ff */
[----:B------:R-:W-:Y:S02]  /*2490*/  IMAD.IADD R117, R33, 0x1, R13 ;  /* 0x0000000121757824 */ /* 0x000fe400078e020d */
[C---:B------:R-:W-:Y:S02]  /*24a0*/  IMAD R35, R11.reuse, R98, R12 ;  /* 0x000000620b237224 */ /* 0x040fe400078e020c */
[----:B------:R-:W-:Y:S01]  /*24b0*/  IMAD R37, R11, R92, R14 ;  /* 0x0000005c0b257224 */ /* 0x000fe200078e020e */
[----:B------:R-:W-:Y:S01]  /*24c0*/  LEA.HI.X R117, R32, UR5, R117, 0x1, P3 ;  /* 0x0000000520757c11 */ /* 0x000fe200098f0c75 */
[----:B------:R-:W-:-:S04]  /*24d0*/  IMAD.WIDE.U32 R14, R98, R2, RZ ;  /* 0x00000002620e7225 */ /* 0x000fc800078e00ff */
[----:B------:R-:W-:-:S04]  /*24e0*/  IMAD.WIDE.U32 R12, R92, R2, RZ ;  /* 0x000000025c0c7225 */ /* 0x000fc800078e00ff */
[----:B------:R-:W-:Y:S02]  /*24f0*/  IMAD.IADD R11, R15, 0x1, R35 ;  /* 0x000000010f0b7824 */ /* 0x000fe400078e0223 */
[----:B------:R-:W-:Y:S01]  /*2500*/  IMAD.IADD R80, R13, 0x1, R37 ;  /* 0x000000010d507824 */ /* 0x000fe200078e0225 */
[----:B------:R-:W-:Y:S06]  /*2510*/  @!P0 BRA `(.L_x_447) ;  /* 0x0000003800f88947 */ /* 0x000fec0003800000 */
[C---:B------:R-:W-:Y:S01]  /*2520*/  ISETP.GE.AND P3, PT, R219.reuse, R88, PT ;  /* 0x00000058db00720c */ /* 0x040fe20003f66270 */
[----:B------:R-:W-:Y:S01]  /*2530*/  BSSY B1, `(.L_x_448) ;  /* 0x000002b000017945 */ /* 0x000fe20003800000 */
[----:B------:R-:W-:Y:S01]  /*2540*/  VIADD R37, R219, 0x20 ;  /* 0x00000020db257836 */ /* 0x000fe20000000000 */
        /* <DEDUP_REMOVED lines=9> */
[----:B------:R-:W-:Y:S06]  /*25e0*/  @P3 BRA `(.L_x_449) ;  /* 0x00000000007c3947 */ /* 0x000fec0003800000 */
[----:B------:R-:W-:Y:S01]  /*25f0*/  IADD3 R33, P0, R102, R14, RZ ;  /* 0x0000000e66217210 */ /* 0x000fe20007f1e0ff */
[----:B------:R-:W-:Y:S01]  /*2600*/  ULDC.64 UR4, c[0x0][0x3e8] ;  /* 0x0000fa0000047ab9 */ /* 0x000fe20000000a00 */
[----:B------:R-:W-:Y:S02]  /*2610*/  IADD3 R35, P4, R96, R12, RZ ;  /* 0x0000000c60237210 */ /* 0x000fe40007f9e0ff */
[----:B------:R-:W-:Y:S02]  /*2620*/  CS2R R76, SRZ ;  /* 0x00000000004c7805 */ /* 0x000fe4000001ff00 */
[----:B------:R-:W-:Y:S02]  /*2630*/  IADD3.X R34, R11, R4, RZ, P0, !PT ;  /* 0x000000040b227210 */ /* 0x000fe400007fe4ff */
[----:B------:R-:W-:Y:S02]  /*2640*/  CS2R R78, SRZ ;  /* 0x00000000004e7805 */ /* 0x000fe4000001ff00 */
[C---:B------:R-:W-:Y:S01]  /*2650*/  LEA R32, P0, R33.reuse, UR4, 0x1 ;  /* 0x0000000421207c11 */ /* 0x040fe2000f8008ff */
[----:B------:R-:W-:Y:S01]  /*2660*/  IMAD.X R36, R80, 0x1, R6, P4 ;  /* 0x0000000150247824 */ /* 0x000fe200020e0606 */
[-C--:B------:R-:W-:Y:S01]  /*2670*/  ISETP.GE.AND P5, PT, R214, R114.reuse, PT ;  /* 0x00000072d600720c */ /* 0x080fe20003fa6270 */
[----:B------:R-:W-:Y:S01]  /*2680*/  ULDC.64 UR6, c[0x0][0x208] ;  /* 0x0000820000067ab9 */ /* 0x000fe20000000a00 */
[----:B------:R-:W-:Y:S01]  /*2690*/  LEA.HI.X R33, R33, UR5, R34, 0x1, P0 ;  /* 0x0000000521217c11 */ /* 0x000fe200080f0c22 */
[----:B------:R-:W-:Y:S01]  /*26a0*/  ULDC.64 UR4, c[0x0][0x400] ;  /* 0x0001000000047ab9 */ /* 0x000fe20000000a00 */
[----:B------:R-:W-:-:S02]  /*26b0*/  ISETP.GE.AND P4, PT, R221, R114, PT ;  /* 0x00000072dd00720c */ /* 0x000fc40003f86270 */
[----:B------:R-:W-:-:S04]  /*26c0*/  LEA R34, P0, R35, UR4, 0x1 ;  /* 0x0000000423227c11 */ /* 0x000fc8000f8008ff */
[----:B------:R-:W-:Y:S02]  /*26d0*/  LEA.HI.X R35, R35, UR5, R36, 0x1, P0 ;  /* 0x0000000523237c11 */ /* 0x000fe400080f0c24 */
[-C--:B------:R-:W-:Y:S01]  /*26e0*/  ISETP.GE.AND P0, PT, R220, R114.reuse, PT ;  /* 0x00000072dc00720c */ /* 0x080fe20003f06270 */
[----:B------:R0:W5:Y:S04]  /*26f0*/  @!P5 LDG.E.64 R76, desc[UR6][R32.64] ;  /* 0x00000006204cd981 */ /* 0x000168000c1e1b00 */
[----:B------:R0:W5:Y:S01]  /*2700*/  @!P5 LDG.E.64 R78, desc[UR6][R34.64] ;  /* 0x00000006224ed981 */ /* 0x000162000c1e1b00 */
[----:B------:R-:W-:Y:S02]  /*2710*/  ISETP.GE.AND P5, PT, R222, R114, PT ;  /* 0x00000072de00720c */ /* 0x000fe40003fa6270 */
[----:B------:R-:W-:-:S02]  /*2720*/  CS2R R72, SRZ ;  /* 0x0000000000487805 */ /* 0x000fc4000001ff00 */
[----:B------:R-:W-:Y:S02]  /*2730*/  CS2R R68, SRZ ;  /* 0x0000000000447805 */ /* 0x000fe4000001ff00 */
[----:B------:R-:W-:Y:S02]  /*2740*/  CS2R R64, SRZ ;  /* 0x0000000000407805 */ /* 0x000fe4000001ff00 */
[----:B------:R-:W-:Y:S02]  /*2750*/  CS2R R74, SRZ ;  /* 0x00000000004a7805 */ /* 0x000fe4000001ff00 */
[----:B------:R-:W-:Y:S02]  /*2760*/  CS2R R70, SRZ ;  /* 0x0000000000467805 */ /* 0x000fe4000001ff00 */
[----:B------:R-:W-:Y:S01]  /*2770*/  CS2R R66, SRZ ;  /* 0x0000000000427805 */ /* 0x000fe2000001ff00 */
[----:B------:R0:W5:Y:S04]  /*2780*/  @!P4 LDG.E.64 R72, desc[UR6][R32.64+0x40] ;  /* 0x000040062048c981 */ /* 0x000168000c1e1b00 */
[----:B------:R0:W5:Y:S04]  /*2790*/  @!P0 LDG.E.64 R68, desc[UR6][R32.64+0x80] ;  /* 0x0000800620448981 */ /* 0x000168000c1e1b00 */
[----:B------:R0:W5:Y:S04]  /*27a0*/  @!P5 LDG.E.64 R64, desc[UR6][R32.64+0xc0] ;  /* 0x0000c0062040d981 */ /* 0x000168000c1e1b00 */
[----:B------:R0:W5:Y:S04]  /*27b0*/  @!P4 LDG.E.64 R74, desc[UR6][R34.64+0x40] ;  /* 0x00004006224ac981 */ /* 0x000168000c1e1b00 */
[----:B------:R0:W5:Y:S04]  /*27c0*/  @!P0 LDG.E.64 R70, desc[UR6][R34.64+0x80] ;  /* 0x0000800622468981 */ /* 0x000168000c1e1b00 */
[----:B------:R0:W5:Y:S02]  /*27d0*/  @!P5 LDG.E.64 R66, desc[UR6][R34.64+0xc0] ;  /* 0x0000c0062242d981 */ /* 0x000164000c1e1b00 */
.L_x_449:
[----:B------:R-:W-:Y:S05]  /*27e0*/  BSYNC B1 ;  /* 0x0000000000017941 */ /* 0x000fea0003800000 */
.L_x_448:
[----:B0----5:R-:W-:Y:S01]  /*27f0*/  IMAD.MOV.U32 R32, RZ, RZ, R64 ;  /* 0x000000ffff207224 */ /* 0x021fe200078e0040 */
[----:B------:R-:W-:Y:S01]  /*2800*/  ISETP.GE.AND P4, PT, R37, R88, PT ;  /* 0x000000582500720c */ /* 0x000fe20003f86270 */
[----:B------:R-:W-:Y:S01]  /*2810*/  IMAD.MOV.U32 R33, RZ, RZ, R65 ;  /* 0x000000ffff217224 */ /* 0x000fe200078e0041 */
[----:B------:R-:W-:Y:S01]  /*2820*/  BSSY B1, `(.L_x_450) ;  /* 0x0000046000017945 */ /* 0x000fe20003800000 */
[----:B------:R-:W-:Y:S01]  /*2830*/  IMAD.MOV.U32 R34, RZ, RZ, R68 ;  /* 0x000000ffff227224 */ /* 0x000fe200078e0044 */
[----:B------:R-:W-:Y:S01]  /*2840*/  PRMT R156, R32, 0x7610, R156 ;  /* 0x00007610209c7816 */ /* 0x000fe2000000009c */
        /* <DEDUP_REMOVED lines=15> */
[----:B------:R-:W-:-:S02]  /*2940*/  MOV R35, R71 ;  /* 0x0000004700237202 */ /* 0x000fc40000000f00 */
[----:B------:R-:W-:Y:S02]  /*2950*/  CS2R R52, SRZ ;  /* 0x0000000000347805 */ /* 0x000fe4000001ff00 */
        /* <DEDUP_REMOVED lines=8> */
[----:B------:R-:W-:-:S02]  /*29e0*/  PRMT R124, R124, 0x5410, R32 ;  /* 0x000054107c7c7816 */ /* 0x000fc40000000020 */
[----:B------:R-:W-:Y:S02]  /*29f0*/  CS2R R56, SRZ ;  /* 0x0000000000387805 */ /* 0x000fe4000001ff00 */
[----:B------:R-:W-:Y:S02]  /*2a00*/  PRMT R183, R33, 0x7610, R183 ;  /* 0x0000761021b77816 */ /* 0x000fe400000000b7 */
[----:B------:R-:W-:Y:S02]  /*2a10*/  CS2R R60, SRZ ;  /* 0x00000000003c7805 */ /* 0x000fe4000001ff00 */
[----:B------:R-:W-:Y:S02]  /*2a20*/  PRMT R125, R125, 0x5410, R34 ;  /* 0x000054107d7d7816 */ /* 0x000fe40000000022 */
[----:B------:R-:W-:Y:S02]  /*2a30*/  CS2R R50, SRZ ;  /* 0x0000000000327805 */ /* 0x000fe4000001ff00 */
[----:B------:R-:W-:-:S02]  /*2a40*/  PRMT R168, R35, 0x7610, R168 ;  /* 0x0000761023a87816 */ /* 0x000fc400000000a8 */
[----:B------:R-:W-:Y:S02]  /*2a50*/  CS2R R54, SRZ ;  /* 0x0000000000367805 */ /* 0x000fe4000001ff00 */
[----:B------:R-:W-:Y:S02]  /*2a60*/  CS2R R58, SRZ ;  /* 0x00000000003a7805 */ /* 0x000fe4000001ff00 */
[----:B------:R-:W-:Y:S01]  /*2a70*/  CS2R R62, SRZ ;  /* 0x00000000003e7805 */ /* 0x000fe2000001ff00 */
[----:B------:R-:W-:Y:S06]  /*2a80*/  @P4 BRA `(.L_x_451) ;  /* 0x00000000007c4947 */ /* 0x000fec0003800000 */
[----:B------:R-:W-:Y:S01]  /*2a90*/  IADD3 R33, P0, P5, R102, R14, R105 ;  /* 0x0000000e66217210 */ /* 0x000fe20007d1e069 */
[----:B------:R-:W-:Y:S01]  /*2aa0*/  ULDC.64 UR4, c[0x0][0x3e8] ;  /* 0x0000fa0000047ab9 */ /* 0x000fe20000000a00 */
[----:B------:R-:W-:Y:S01]  /*2ab0*/  ULDC.64 UR6, c[0x0][0x400] ;  /* 0x0001000000067ab9 */ /* 0x000fe20000000a00 */
[----:B------:R-:W-:Y:S02]  /*2ac0*/  CS2R R60, SRZ ;  /* 0x00000000003c7805 */ /* 0x000fe4000001ff00 */
[----:B------:R-:W-:Y:S02]  /*2ad0*/  IADD3.X R38, R4, R11, R104, P0, P5 ;  /* 0x0000000b04267210 */ /* 0x000fe400007ea468 */
[----:B------:R-:W-:Y:S02]  /*2ae0*/  CS2R R56, SRZ ;  /* 0x0000000000387805 */ /* 0x000fe4000001ff00 */
[----:B------:R-:W-:Y:S02]  /*2af0*/  IADD3 R35, P0, P5, R96, R12, R107 ;  /* 0x0000000c60237210 */ /* 0x000fe40007d1e06b */
[----:B------:R-:W-:-:S02]  /*2b00*/  CS2R R62, SRZ ;  /* 0x00000000003e7805 */ /* 0x000fc4000001ff00 */
[----:B------:R-:W-:Y:S01]  /*2b10*/  CS2R R58, SRZ ;  /* 0x00000000003a7805 */ /* 0x000fe2000001ff00 */
[----:B------:R-:W-:Y:S01]  /*2b20*/  ULDC.64 UR8, c[0x0][0x208] ;  /* 0x0000820000087ab9 */ /* 0x000fe20000000a00 */
[----:B------:R-:W-:Y:S02]  /*2b30*/  IADD3.X R36, R6, R80, R106, P0, P5 ;  /* 0x0000005006247210 */ /* 0x000fe400007ea46a */
[----:B------:R-:W-:Y:S02]  /*2b40*/  LEA R32, P0, R33, UR4, 0x1 ;  /* 0x0000000421207c11 */ /* 0x000fe4000f8008ff */
[----:B------:R-:W-:Y:S02]  /*2b50*/  LEA R34, P5, R35, UR6, 0x1 ;  /* 0x0000000623227c11 */ /* 0x000fe4000f8a08ff */
[----:B------:R-:W-:Y:S02]  /*2b60*/  LEA.HI.X R33, R33, UR5, R38, 0x1, P0 ;  /* 0x0000000521217c11 */ /* 0x000fe400080f0c26 */
[----:B------:R-:W-:-:S02]  /*2b70*/  LEA.HI.X R35, R35, UR7, R36, 0x1, P5 ;  /* 0x0000000723237c11 */ /* 0x000fc4000a8f0c24 */
[-C--:B------:R-:W-:Y:S02]  /*2b80*/  ISETP.GE.AND P0, PT, R214, R114.reuse, PT ;  /* 0x00000072d600720c */ /* 0x080fe40003f06270 */
[----:B------:R-:W-:Y:S02]  /*2b90*/  ISETP.GE.AND P5, PT, R221, R114, PT ;  /* 0x00000072dd00720c */ /* 0x000fe40003fa6270 */
[----:B------:R-:W-:Y:S02]  /*2ba0*/  CS2R R52, SRZ ;  /* 0x0000000000347805 */ /* 0x000fe4000001ff00 */
[----:B------:R-:W-:Y:S02]  /*2bb0*/  CS2R R48, SRZ ;  /* 0x0000000000307805 */ /* 0x000fe4000001ff00 */
[----:B------:R-:W-:-:S05]  /*2bc0*/  CS2R R54, SRZ ;  /* 0x0000000000367805 */ /* 0x000fca000001ff00 */
[----:B------:R0:W5:Y:S04]  /*2bd0*/  @!P0 LDG.E.64 R60, desc[UR8][R32.64] ;  /* 0x00000008203c8981 */ /* 0x000168000c1e1b00 */
[----:B------:R0:W5:Y:S01]  /*2be0*/  @!P0 LDG.E.64 R62, desc[UR8][R34.64] ;  /* 0x00000008223e8981 */ /* 0x000162000c1e1b00 */
[----:B------:R-:W-:-:S03]  /*2bf0*/  ISETP.GE.AND P0, PT, R220, R114, PT ;  /* 0x00000072dc00720c */ /* 0x000fc60003f06270 */
[----:B------:R0:W5:Y:S04]  /*2c00*/  @!P5 LDG.E.64 R56, desc[UR8][R32.64+0x40] ;  /* 0x000040082038d981 */ /* 0x000168000c1e1b00 */
[----:B------:R0:W5:Y:S01]  /*2c10*/  @!P5 LDG.E.64 R58, desc[UR8][R34.64+0x40] ;  /* 0x00004008223ad981 */ /* 0x000162000c1e1b00 */
[----:B------:R-:W-:Y:S02]  /*2c20*/  ISETP.GE.AND P5, PT, R222, R114, PT ;  /* 0x00000072de00720c */ /* 0x000fe40003fa6270 */
[----:B------:R-:W-:-:S03]  /*2c30*/  CS2R R50, SRZ ;  /* 0x0000000000327805 */ /* 0x000fc6000001ff00 */
[----:B------:R0:W5:Y:S04]  /*2c40*/  @!P0 LDG.E.64 R52, desc[UR8][R32.64+0x80] ;  /* 0x0000800820348981 */ /* 0x000168000c1e1b00 */
[----:B------:R0:W5:Y:S04]  /*2c50*/  @!P0 LDG.E.64 R54, desc[UR8][R34.64+0x80] ;  /* 0x0000800822368981 */ /* 0x000168000c1e1b00 */
[----:B------:R0:W5:Y:S04]  /*2c60*/  @!P5 LDG.E.64 R48, desc[UR8][R32.64+0xc0] ;  /* 0x0000c0082030d981 */ /* 0x000168000c1e1b00 */
[----:B------:R0:W5:Y:S02]  /*2c70*/  @!P5 LDG.E.64 R50, desc[UR8][R34.64+0xc0] ;  /* 0x0000c0082232d981 */ /* 0x000164000c1e1b00 */
.L_x_451:
[----:B------:R-:W-:Y:S05]  /*2c80*/  BSYNC B1 ;  /* 0x0000000000017941 */ /* 0x000fea0003800000 */
.L_x_450:
[----:B0-----:R-:W-:Y:S01]  /*2c90*/  VIADD R32, R219, 0x40 ;  /* 0x00000040db207836 */ /* 0x001fe20000000000 */
[----:B------:R-:W-:Y:S01]  /*2ca0*/  BSSY B1, `(.L_x_452) ;  /* 0x000002b000017945 */ /* 0x000fe20003800000 */
[----:B------:R-:W-:Y:S02]  /*2cb0*/  CS2R R36, SRZ ;  /* 0x0000000000247805 */ /* 0x000fe4000001ff00 */
[----:B------:R-:W-:Y:S02]  /*2cc0*/  CS2R R40, SRZ ;  /* 0x0000000000287805 */ /* 0x000fe4000001ff00 */
[----:B------:R-:W-:Y:S02]  /*2cd0*/  CS2R R44, SRZ ;  /* 0x00000000002c7805 */ /* 0x000fe4000001ff00 */
[----:B------:R-:W-:Y:S02]  /*2ce0*/  ISETP.GE.AND P5, PT, R32, R88, PT ;  /* 0x000000582000720c */ /* 0x000fe40003fa6270 */
[----:B------:R-:W-:-:S02]  /*2cf0*/  CS2R R32, SRZ ;  /* 0x0000000000207805 */ /* 0x000fc4000001ff00 */
[----:B------:R-:W-:Y:S02]  /*2d00*/  CS2R R34, SRZ ;  /* 0x0000000000227805 */ /* 0x000fe4000001ff00 */
[----:B------:R-:W-:Y:S02]  /*2d10*/  CS2R R38, SRZ ;  /* 0x0000000000267805 */ /* 0x000fe4000001ff00 */
[----:B------:R-:W-:Y:S01]  /*2d20*/  CS2R R42, SRZ ;  /* 0x00000000002a7805 */ /* 0x000fe2000001ff00 */
[----:B-----5:R-:W-:Y:S01]  /*2d30*/  IMAD.MOV.U32 R81, RZ, RZ, R48 ;  /* 0x000000ffff517224 */ /* 0x020fe200078e0030 */
[----:B------:R-:W-:-:S03]  /*2d40*/  CS2R R46, SRZ ;  /* 0x00000000002e7805 */ /* 0x000fc6000001ff00 */
[----:B------:R-:W-:Y:S05]  /*2d50*/  @P5 BRA `(.L_x_453) ;  /* 0x00000000007c5947 */ /* 0x000fea0003800000 */
[----:B------:R-:W-:Y:S01]  /*2d60*/  IADD3 R14, P0, P6, R102, R109, R14 ;  /* 0x0000006d660e7210 */ /* 0x000fe20007e1e00e */
[----:B------:R-:W-:Y:S01]  /*2d70*/  ULDC.64 UR4, c[0x0][0x3e8] ;  /* 0x0000fa0000047ab9 */ /* 0x000fe20000000a00 */
[----:B------:R-:W-:Y:S01]  /*2d80*/  ULDC.64 UR6, c[0x0][0x400] ;  /* 0x0001000000067ab9 */ /* 0x000fe20000000a00 */
[----:B------:R-:W-:Y:S02]  /*2d90*/  CS2R R44, SRZ ;  /* 0x00000000002c7805 */ /* 0x000fe4000001ff00 */
[----:B------:R-:W-:Y:S02]  /*2da0*/  IADD3.X R13, R4, R108, R11, P0, P6 ;  /* 0x0000006c040d7210 */ /* 0x000fe400007ec40b */
[----:B------:R-:W-:Y:S02]  /*2db0*/  CS2R R46, SRZ ;  /* 0x00000000002e7805 */ /* 0x000fe4000001ff00 */
[----:B------:R-:W-:Y:S01]  /*2dc0*/  IADD3 R11, P0, P6, R96, R111, R12 ;  /* 0x0000006f600b7210 */ /* 0x000fe20007e1e00c */
[----:B------:R-:W-:-:S03]  /*2dd0*/  ULDC.64 UR8, c[0x0][0x208] ;  /* 0x0000820000087ab9 */ /* 0x000fc60000000a00 */
[----:B------:R-:W-:Y:S02]  /*2de0*/  IADD3.X R80, R6, R110, R80, P0, P6 ;  /* 0x0000006e06507210 */ /* 0x000fe400007ec450 */
[----:B------:R-:W-:-:S04]  /*2df0*/  LEA R12, P0, R14, UR4, 0x1 ;  /* 0x000000040e0c7c11 */ /* 0x000fc8000f8008ff */
[----:B------:R-:W-:Y:S02]  /*2e00*/  LEA.HI.X R13, R14, UR5, R13, 0x1, P0 ;  /* 0x000000050e0d7c11 */ /* 0x000fe400080f0c0d */
[----:B------:R-:W-:-:S04]  /*2e10*/  LEA R14, P0, R11, UR6, 0x1 ;  /* 0x000000060b0e7c11 */ /* 0x000fc8000f8008ff */
[----:B------:R-:W-:Y:S02]  /*2e20*/  LEA.HI.X R15, R11, UR7, R80, 0x1, P0 ;  /* 0x000000070b0f7c11 */ /* 0x000fe400080f0c50 */
[----:B------:R-:W-:Y:S02]  /*2e30*/  ISETP.GE.AND P0, PT, R214, R114, PT ;  /* 0x00000072d600720c */ /* 0x000fe40003f06270 */
[----:B------:R-:W-:Y:S02]  /*2e40*/  CS2R R40, SRZ ;  /* 0x0000000000287805 */ /* 0x000fe4000001ff00 */
[----:B------:R-:W-:-:S09]  /*2e50*/  CS2R R42, SRZ ;  /* 0x00000000002a7805 */ /* 0x000fd2000001ff00 */
[----:B------:R0:W5:Y:S04]  /*2e60*/  @!P0 LDG.E.64 R44, desc[UR8][R12.64] ;  /* 0x000000080c2c8981 */ /* 0x000168000c1e1b00 */
[----:B------:R0:W5:Y:S01]  /*2e70*/  @!P0 LDG.E.64 R46, desc[UR8][R14.64] ;  /* 0x000000080e2e8981 */ /* 0x000162000c1e1b00 */
        /* <DEDUP_REMOVED lines=10> */
[----:B------:R-:W-:-:S13]  /*2f20*/  ISETP.GE.AND P0, PT, R222, R114, PT ;  /* 0x00000072de00720c */ /* 0x000fda0003f06270 */
[----:B------:R0:W5:Y:S04]  /*2f30*/  @!P0 LDG.E.64 R32, desc[UR8][R12.64+0xc0] ;  /* 0x0000c0080c208981 */ /* 0x000168000c1e1b00 */
[----:B------:R0:W5:Y:S02]  /*2f40*/  @!P0 LDG.E.64 R34, desc[UR8][R14.64+0xc0] ;  /* 0x0000c0080e228981 */ /* 0x000164000c1e1b00 */
.L_x_453:
[----:B------:R-:W-:Y:S05]  /*2f50*/  BSYNC B1 ;  /* 0x0000000000017941 */ /* 0x000fea0003800000 */
.L_x_452:
[----:B------:R-:W-:Y:S01]  /*2f60*/  IMAD.MOV.U32 R11, RZ, RZ, R49 ;  /* 0x000000ffff0b7224 */ /* 0x000fe200078e0031 */
[----:B------:R-:W-:Y:S01]  /*2f70*/  ULOP3.LUT UR4, UR60, 0x1, URZ, 0xfc, !UPT ;  /* 0x000000013c047892 */ /* 0x000fe2000f8efc3f */
[----:B0-----:R-:W-:Y:S01]  /*2f80*/  IMAD.MOV.U32 R12, RZ, RZ, R52 ;  /* 0x000000ffff0c7224 */ /* 0x001fe200078e0034 */
        /* <DEDUP_REMOVED lines=8> */
[----:B------:R-:W-:Y:S01]  /*3010*/  MOV R13, R61 ;  /* 0x0000003d000d7202 */ /* 0x000fe20000000f00 */
[----:B------:R-:W-:Y:S01]  /*3020*/  UISETP.NE.AND UP0, UPT, UR4, 0x3, UPT ;  /* 0x000000030400788c */ /* 0x000fe2000bf05270 */
        /* <DEDUP_REMOVED lines=17> */
[----:B-----5:R-:W-:Y:S01]  /*3140*/  IMAD.MOV.U32 R11, RZ, RZ, R33 ;  /* 0x000000ffff0b7224 */ /* 0x020fe200078e0021 */
        /* <DEDUP_REMOVED lines=13> */
[----:B------:R-:W-:Y:S02]  /*3220*/  MOV R14, R40 ;  /* 0x00000028000e7202 */ /* 0x000fe40000000f00 */
[----:B------:R-:W-:Y:S02]  /*3230*/  PLOP3.LUT P0, PT, PT, PT, UP0, 0x80, 0x0 ;  /* 0x000000000000781c */ /* 0x000fe40003f0f008 */
        /* <DEDUP_REMOVED lines=17> */
[----:B------:R-:W-:Y:S02]  /*3350*/  PRMT R139, R12, 0x7610, R139 ;  /* 0x000076100c8b7816 */ /* 0x000fe4000000008b */
[----:B------:R-:W-:Y:S02]  /*3360*/  PRMT R146, R13, 0x7610, R146 ;  /* 0x000076100d927816 */ /* 0x000fe40000000092 */
[----:B------:R-:W-:Y:S01]  /*3370*/  PRMT R147, R14, 0x7610, R147 ;  /* 0x000076100e937816 */ /* 0x000fe20000000093 */
[----:B------:R-:W-:Y:S06]  /*3380*/  @!P0 BRA `(.L_x_454) ;  /* 0x0000000000048947 */ /* 0x000fec0003800000 */
[----:B------:R-:W-:Y:S01]  /*3390*/  BPT.TRAP 0x1 ;  /* 0x000000040000795c */ /* 0x000fe20000300000 */
.L_x_454:
[----:B------:R-:W-:Y:S01]  /*33a0*/  IMAD R89, R212, 0x8, R22 ;  /* 0x00000008d4597824 */ /* 0x000fe200078e0216 */
[----:B------:R-:W-:Y:S01]  /*33b0*/  SHF.L.U32 R90, R223, 0x1f, RZ ;  /* 0x0000001fdf5a7819 */ /* 0x000fe200000006ff */
[----:B------:R-:W-:Y:S03]  /*33c0*/  BSSY B1, `(.L_x_455) ;  /* 0x0000003000017945 */ /* 0x000fe60003800000 */
[----:B------:R-:W0:Y:S02]  /*33d0*/  SYNCS.PHASECHK.TRANS64.TRYWAIT P6, [R89+URZ+0x38890], R90 ;  /* 0x0388905a590075a7 */ /* 0x000e2400080c017f */
[----:B0-----:R-:W-:Y:S05]  /*33e0*/  @!P6 BRA `(.L_x_456) ;  /* 0x0000024c0054e947 */ /* 0x001fea0003800000 */
.L_x_805:
[----:B------:R-:W-:Y:S05]  /*33f0*/  BSYNC B1 ;  /* 0x0000000000017941 */ /* 0x000fea0003800000 */
.L_x_455:
[----:B------:R-:W-:-:S03]  /*3400*/  UMOV UR4, 0xffffffff ;  /* 0xffffffff00047882 */ /* 0x000fc60000000000 */
[----:B------:R-:W-:Y:S05]  /*3410*/  BRA.DIV UR4, `(.L_x_457) ;  /* 0x0000024e045c7947 */ /* 0x000fea000b800000 */
[----:B------:R1:W2:Y:S04]  /*3420*/  SHFL.IDX PT, R83, R117, RZ, 0x181f ;  /* 0x00181fff75537589 */ /* 0x0002a800000e0000 */
[----:B------:R1:W3:Y:S02]  /*3430*/  SHFL.IDX PT, R82, R118, RZ, 0x181f ;  /* 0x00181fff76527589 */ /* 0x0002e400000e0000 */
.L_x_809:
[----:B------:R-:W-:Y:S04]  /*3440*/  BSSY B1, `(.L_x_458) ;  /* 0x00000eb000017945 */ /* 0x000fe80003800000 */
[----:B------:R-:W-:Y:S05]  /*3450*/  @P3 BRA `(.L_x_459) ;  /* 0x0000000c00a43947 */ /* 0x000fea0003800000 */
[----:B------:R-:W-:Y:S01]  /*3460*/  ISETP.NE.AND P3, PT, R3, RZ, PT ;  /* 0x000000ff0300720c */ /* 0x000fe20003f65270 */
[----:B------:R-:W-:-:S12]  /*3470*/  BSSY B2, `(.L_x_460) ;  /* 0x0000039000027945 */ /* 0x000fd80003800000 */
[----:B------:R-:W-:Y:S05]  /*3480*/  @!P3 BRA `(.L_x_461) ;  /* 0x0000000000dcb947 */ /* 0x000fea0003800000 */
[----:B------:R4:W0:Y:S01]  /*3490*/  LDS.128 R12, [R85+0x24400] ;  /* 0x02440000550c7984 */ /* 0x0008220000000c00 */
[C---:B---3--:R-:W-:Y:S01]  /*34a0*/  LEA R80, P3, R16.reuse, R82, 0x1 ;  /* 0x0000005210507211 */ /* 0x048fe200078608ff */
[----:B------:R-:W-:Y:S03]  /*34b0*/  BSSY B3, `(.L_x_462) ;  /* 0x0000032000037945 */ /* 0x000fe60003800000 */
[----:B--2---:R-:W-:Y:S02]  /*34c0*/  LEA.HI.X R81, R16, R83, R17, 0x1, P3 ;  /* 0x0000005310517211 */ /* 0x004fe400018f0c11 */
[----:B------:R-:W-:-:S13]  /*34d0*/  ISETP.GE.AND P3, PT, R214, R114, PT ;  /* 0x00000072d600720c */ /* 0x000fda0003f66270 */
[----:B----4-:R-:W-:Y:S05]  /*34e0*/  @P3 BRA `(.L_x_463) ;  /* 0x0000000000b83947 */ /* 0x010fea0003800000 */
[----:B------:R-:W-:Y:S01]  /*34f0*/  SHF.R.U64 R78, R78, 0x10, R79 ;  /* 0x000000104e4e7819 */ /* 0x000fe2000000124f */
[----:B0-----:R-:W-:Y:S01]  /*3500*/  IMAD.U32 R166, R15, 0x10000, RZ ;  /* 0x000100000fa67824 */ /* 0x001fe200078e00ff */
[----:B------:R-:W-:Y:S02]  /*3510*/  SHF.R.U64 R165, R76, 0x10, R77 ;  /* 0x000000104ca57819 */ /* 0x000fe4000000124d */
[----:B------:R-:W-:Y:S02]  /*3520*/  SHF.R.U32.HI R167, RZ, 0x10, R79 ;  /* 0x00000010ffa77819 */ /* 0x000fe4000001164f */
[----:B------:R-:W-:Y:S02]  /*3530*/  PRMT R79, R125, 0x5432, R78 ;  /* 0x000054327d4f7816 */ /* 0x000fe4000000004e */
[----:B------:R-:W-:Y:S02]  /*3540*/  PRMT R165, R170, 0x5410, R165 ;  /* 0x00005410aaa57816 */ /* 0x000fe400000000a5 */
[----:B------:R-:W-:-:S02]  /*3550*/  SHF.R.U32.HI R77, RZ, 0x10, R77 ;  /* 0x00000010ff4d7819 */ /* 0x000fc4000001164d */
[----:B------:R-:W-:Y:S02]  /*3560*/  PRMT R78, R168, 0x5410, R167 ;  /* 0x00005410a84e7816 */ /* 0x000fe400000000a7 */
[----:B------:R-:W-:Y:S02]  /*3570*/  LOP3.LUT R171, R13, 0xffff0000, RZ, 0xc0, !PT ;  /* 0xffff00000dab7812 */ /* 0x000fe400078ec0ff */
[----:B------:R-:W-:Y:S01]  /*3580*/  LOP3.LUT R168, R79, 0xffff0000, RZ, 0xc0, !PT ;  /* 0xffff00004fa87812 */ /* 0x000fe200078ec0ff */
[----:B------:R-:W-:Y:S01]  /*3590*/  IMAD.U32 R167, R78, 0x10000, RZ ;  /* 0x000100004ea77824 */ /* 0x000fe200078e00ff */
[----:B------:R-:W-:Y:S01]  /*35a0*/  LOP3.LUT R170, R165, 0xffff0000, RZ, 0xc0, !PT ;  /* 0xffff0000a5aa7812 */ /* 0x000fe200078ec0ff */
[----:B------:R-:W-:Y:S01]  /*35b0*/  IMAD.U32 R79, R79, 0x10000, RZ ;  /* 0x000100004f4f7824 */ /* 0x000fe200078e00ff */
[----:B------:R-:W-:Y:S01]  /*35c0*/  PRMT R77, R169, 0x5410, R77 ;  /* 0x00005410a94d7816 */ /* 0x000fe2000000004d */
[C---:B------:R-:W-:Y:S01]  /*35d0*/  FMUL.FTZ R172, R171.reuse, R168 ;  /* 0x000000a8abac7220 */ /* 0x040fe20000410000 */
[C---:B------:R-:W-:Y:S01]  /*35e0*/  SHF.L.U32 R76, R14.reuse, 0x10, RZ ;  /* 0x000000100e4c7819 */ /* 0x040fe200000006ff */
[----:B------:R-:W-:Y:S01]  /*35f0*/  FMUL.FTZ R171, R171, R170 ;  /* 0x000000aaabab7220 */ /* 0x000fe20000410000 */
[----:B------:R-:W-:Y:S01]  /*3600*/  LOP3.LUT R11, R14, 0xffff0000, RZ, 0xc0, !PT ;  /* 0xffff00000e0b7812 */ /* 0x000fe200078ec0ff */
[----:B------:R-:W-:Y:S01]  /*3610*/  IMAD.U32 R169, R77, 0x10000, RZ ;  /* 0x000100004da97824 */ /* 0x000fe200078e00ff */
[----:B------:R-:W-:Y:S01]  /*3620*/  LOP3.LUT R14, R15, 0xffff0000, RZ, 0xc0, !PT ;  /* 0xffff00000f0e7812 */ /* 0x000fe200078ec0ff */
[----:B------:R-:W-:Y:S01]  /*3630*/  IMAD.U32 R15, R13, 0x10000, RZ ;  /* 0x000100000d0f7824 */ /* 0x000fe200078e00ff */
[----:B------:R-:W-:Y:S01]  /*3640*/  LOP3.LUT R77, R77, 0xffff0000, RZ, 0xc0, !PT ;  /* 0xffff00004d4d7812 */ /* 0x000fe200078ec0ff */
[----:B------:R-:W-:Y:S01]  /*3650*/  FMUL.FTZ R173, R11, R167 ;  /* 0x000000a70bad7220 */ /* 0x000fe20000410000 */
[----:B------:R-:W-:-:S02]  /*3660*/  IMAD.U32 R13, R12, 0x10000, RZ ;  /* 0x000100000c0d7824 */ /* 0x000fc400078e00ff */
[C---:B------:R-:W-:Y:S01]  /*3670*/  FFMA.FTZ R172, R15.reuse, R170, -R172 ;  /* 0x000000aa0fac7223 */ /* 0x040fe200000108ac */
[----:B------:R-:W-:Y:S01]  /*3680*/  FFMA.FTZ R171, R15, R168, R171 ;  /* 0x000000a80fab7223 */ /* 0x000fe200000100ab */
[-C--:B------:R-:W-:Y:S01]  /*3690*/  FMUL.FTZ R11, R11, R169.reuse ;  /* 0x000000a90b0b7220 */ /* 0x080fe20000410000 */
[----:B------:R-:W-:Y:S01]  /*36a0*/  LOP3.LUT R15, R78, 0xffff0000, RZ, 0xc0, !PT ;  /* 0xffff00004e0f7812 */ /* 0x000fe200078ec0ff */
[----:B------:R-:W-:Y:S01]  /*36b0*/  FFMA.FTZ R173, R76, R169, -R173 ;  /* 0x000000a94cad7223 */ /* 0x000fe200000108ad */
[----:B------:R-:W-:Y:S01]  /*36c0*/  LOP3.LUT R12, R12, 0xffff0000, RZ, 0xc0, !PT ;  /* 0xffff00000c0c7812 */ /* 0x000fe200078ec0ff */
[----:B------:R-:W-:Y:S02]  /*36d0*/  IMAD.U32 R165, R165, 0x10000, RZ ;  /* 0x00010000a5a57824 */ /* 0x000fe400078e00ff */
[----:B------:R-:W-:Y:S01]  /*36e0*/  FFMA.FTZ R76, R76, R167, R11 ;  /* 0x000000a74c4c7223 */ /* 0x000fe2000001000b */
[C---:B------:R-:W-:Y:S01]  /*36f0*/  FMUL.FTZ R11, R14.reuse, R15 ;  /* 0x0000000f0e0b7220 */ /* 0x040fe20000410000 */
[----:B------:R-:W-:Y:S01]  /*3700*/  FMUL.FTZ R78, R14, R77 ;  /* 0x0000004d0e4e7220 */ /* 0x000fe20000410000 */
[C---:B------:R-:W-:Y:S01]  /*3710*/  FMUL.FTZ R14, R12.reuse, R79 ;  /* 0x0000004f0c0e7220 */ /* 0x040fe20000410000 */
[----:B------:R-:W-:Y:S01]  /*3720*/  FMUL.FTZ R12, R12, R165 ;  /* 0x000000a50c0c7220 */ /* 0x000fe20000410000 */
[C---:B------:R-:W-:Y:S01]  /*3730*/  FFMA.FTZ R11, R166.reuse, R77, -R11 ;  /* 0x0000004da60b7223 */ /* 0x040fe2000001080b */
[----:B------:R-:W-:Y:S01]  /*3740*/  FFMA.FTZ R78, R166, R15, R78 ;  /* 0x0000000fa64e7223 */ /* 0x000fe2000001004e */
[C---:B------:R-:W-:Y:S01]  /*3750*/  FFMA.FTZ R14, R13.reuse, R165, -R14 ;  /* 0x000000a50d0e7223 */ /* 0x040fe2000001080e */
[----:B------:R-:W-:Y:S01]  /*3760*/  FFMA.FTZ R13, R13, R79, R12 ;  /* 0x0000004f0d0d7223 */ /* 0x000fe2000001000c */
[----:B------:R-:W-:-:S02]  /*3770*/  F2FP.BF16.F32.PACK_AB R171, R171, R172 ;  /* 0x000000acabab723e */ /* 0x000fc400000010ff */
[----:B------:R-:W-:Y:S02]  /*3780*/  F2FP.BF16.F32.PACK_AB R76, R76, R173 ;  /* 0x000000ad4c4c723e */ /* 0x000fe400000010ff */
[----:B------:R-:W-:Y:S01]  /*3790*/  F2FP.BF16.F32.PACK_AB R12, R13, R14 ;  /* 0x0000000e0d0c723e */ /* 0x000fe200000010ff */
[----:B------:R-:W-:Y:S01]  /*37a0*/  IMAD.MOV.U32 R13, RZ, RZ, R171 ;  /* 0x000000ffff0d7224 */ /* 0x000fe200078e00ab */
[----:B------:R-:W-:Y:S01]  /*37b0*/  F2FP.BF16.F32.PACK_AB R15, R78, R11 ;  /* 0x0000000b4e0f723e */ /* 0x000fe200000010ff */
[----:B------:R-:W-:-:S07]  /*37c0*/  IMAD.MOV.U32 R14, RZ, RZ, R76 ;  /* 0x000000ffff0e7224 */ /* 0x000fce00078e004c */
.L_x_463:
[----:B------:R-:W-:Y:S05]  /*37d0*/  BSYNC B3 ;  /* 0x0000000000037941 */ /* 0x000fea0003800000 */
.L_x_462:
[----:B------:R-:W-:Y:S02]  /*37e0*/  ULDC.64 UR4, c[0x0][0x208] ;  /* 0x0000820000047ab9 */ /* 0x000fe40000000a00 */
[----:B0-----:R4:W-:Y:S03]  /*37f0*/  ST.E.128 desc[UR4][R80.64], R12 ;  /* 0x0000000c50007985 */ /* 0x0019e6000c101d04 */
.L_x_461:
[----:B------:R-:W-:Y:S05]  /*3800*/  BSYNC B2 ;  /* 0x0000000000027941 */ /* 0x000fea0003800000 */
.L_x_460:
[----:B------:R-:W-:Y:S01]  /*3810*/  ISETP.NE.AND P3, PT, R21, RZ, PT ;  /* 0x000000ff1500720c */ /* 0x000fe20003f65270 */
[----:B------:R-:W-:-:S12]  /*3820*/  BSSY B2, `(.L_x_464) ;  /* 0x0000039000027945 */ /* 0x000fd80003800000 */
[----:B------:R-:W-:Y:S05]  /*3830*/  @!P3 BRA `(.L_x_465) ;  /* 0x0000000000dcb947 */ /* 0x000fea0003800000 */
[----:B----4-:R4:W0:Y:S01]  /*3840*/  LDS.128 R12, [R85+0x26c00] ;  /* 0x026c0000550c7984 */ /* 0x0108220000000c00 */
[C---:B---3--:R-:W-:Y:S01]  /*3850*/  LEA R76, P3, R23.reuse, R82, 0x1 ;  /* 0x00000052174c7211 */ /* 0x048fe200078608ff */
[----:B------:R-:W-:Y:S03]  /*3860*/  BSSY B3, `(.L_x_466) ;  /* 0x0000032000037945 */ /* 0x000fe60003800000 */
[----:B--2---:R-:W-:Y:S02]  /*3870*/  LEA.HI.X R77, R23, R83, R216, 0x1, P3 ;  /* 0x00000053174d7211 */ /* 0x004fe400018f0cd8 */
[----:B------:R-:W-:-:S13]  /*3880*/  ISETP.GE.AND P3, PT, R221, R114, PT ;  /* 0x00000072dd00720c */ /* 0x000fda0003f66270 */
[----:B----4-:R-:W-:Y:S05]  /*3890*/  @P3 BRA `(.L_x_467) ;  /* 0x0000000000b83947 */ /* 0x010fea0003800000 */
[--C-:B------:R-:W-:Y:S01]  /*38a0*/  SHF.R.U64 R74, R74, 0x10, R75.reuse ;  /* 0x000000104a4a7819 */ /* 0x100fe2000000124b */
[----:B0-----:R-:W-:Y:S01]  /*38b0*/  IMAD.U32 R79, R15, 0x10000, RZ ;  /* 0x000100000f4f7824 */ /* 0x001fe200078e00ff */
[----:B------:R-:W-:Y:S02]  /*38c0*/  SHF.R.U32.HI R165, RZ, 0x10, R75 ;  /* 0x00000010ffa57819 */ /* 0x000fe4000001164b */
[--C-:B------:R-:W-:Y:S01]  /*38d0*/  SHF.R.U64 R81, R72, 0x10, R73.reuse ;  /* 0x0000001048517819 */ /* 0x100fe20000001249 */
[----:B------:R-:W-:Y:S01]  /*38e0*/  IMAD.U32 R72, R14, 0x10000, RZ ;  /* 0x000100000e487824 */ /* 0x000fe200078e00ff */
[----:B------:R-:W-:Y:S02]  /*38f0*/  SHF.R.U32.HI R80, RZ, 0x10, R73 ;  /* 0x00000010ff507819 */ /* 0x000fe40000011649 */
[----:B------:R-:W-:Y:S02]  /*3900*/  PRMT R75, R124, 0x5432, R74 ;  /* 0x000054327c4b7816 */ /* 0x000fe4000000004a */
[----:B------:R-:W-:-:S02]  /*3910*/  PRMT R74, R183, 0x5410, R165 ;  /* 0x00005410b74a7816 */ /* 0x000fc400000000a5 */
[----:B------:R-:W-:Y:S02]  /*3920*/  PRMT R78, R122, 0x5432, R81 ;  /* 0x000054327a4e7816 */ /* 0x000fe40000000051 */
[----:B------:R-:W-:Y:S01]  /*3930*/  PRMT R73, R123, 0x5432, R80 ;  /* 0x000054327b497816 */ /* 0x000fe20000000050 */
[----:B------:R-:W-:Y:S01]  /*3940*/  IMAD.U32 R81, R74, 0x10000, RZ ;  /* 0x000100004a517824 */ /* 0x000fe200078e00ff */
[----:B------:R-:W-:Y:S02]  /*3950*/  LOP3.LUT R11, R14, 0xffff0000, RZ, 0xc0, !PT ;  /* 0xffff00000e0b7812 */ /* 0x000fe400078ec0ff */
[----:B------:R-:W-:Y:S01]  /*3960*/  LOP3.LUT R167, R13, 0xffff0000, RZ, 0xc0, !PT ;  /* 0xffff00000da77812 */ /* 0x000fe200078ec0ff */
[----:B------:R-:W-:Y:S01]  /*3970*/  IMAD.U32 R165, R73, 0x10000, RZ ;  /* 0x0001000049a57824 */ /* 0x000fe200078e00ff */
[----:B------:R-:W-:Y:S01]  /*3980*/  LOP3.LUT R80, R75, 0xffff0000, RZ, 0xc0, !PT ;  /* 0xffff00004b507812 */ /* 0x000fe200078ec0ff */
[C---:B------:R-:W-:Y:S01]  /*3990*/  FMUL.FTZ R169, R11.reuse, R81 ;  /* 0x000000510ba97220 */ /* 0x040fe20000410000 */
[----:B------:R-:W-:Y:S01]  /*39a0*/  LOP3.LUT R166, R78, 0xffff0000, RZ, 0xc0, !PT ;  /* 0xffff00004ea67812 */ /* 0x000fe200078ec0ff */
[----:B------:R-:W-:Y:S01]  /*39b0*/  FMUL.FTZ R11, R11, R165 ;  /* 0x000000a50b0b7220 */ /* 0x000fe20000410000 */
[----:B------:R-:W-:Y:S01]  /*39c0*/  LOP3.LUT R14, R15, 0xffff0000, RZ, 0xc0, !PT ;  /* 0xffff00000f0e7812 */ /* 0x000fe200078ec0ff */
[----:B------:R-:W-:-:S02]  /*39d0*/  IMAD.U32 R15, R13, 0x10000, RZ ;  /* 0x000100000d0f7824 */ /* 0x000fc400078e00ff */
[C---:B------:R-:W-:Y:S01]  /*39e0*/  FMUL.FTZ R168, R167.reuse, R80 ;  /* 0x00000050a7a87220 */ /* 0x040fe20000410000 */
[----:B------:R-:W-:Y:S01]  /*39f0*/  SHF.L.U32 R13, R12, 0x10, RZ ;  /* 0x000000100c0d7819 */ /* 0x000fe200000006ff */
[----:B------:R-:W-:Y:S01]  /*3a00*/  FMUL.FTZ R167, R167, R166 ;  /* 0x000000a6a7a77220 */ /* 0x000fe20000410000 */
[----:B------:R-:W-:Y:S01]  /*3a10*/  LOP3.LUT R74, R74, 0xffff0000, RZ, 0xc0, !PT ;  /* 0xffff00004a4a7812 */ /* 0x000fe200078ec0ff */
[----:B------:R-:W-:Y:S01]  /*3a20*/  IMAD.U32 R75, R75, 0x10000, RZ ;  /* 0x000100004b4b7824 */ /* 0x000fe200078e00ff */
[----:B------:R-:W-:Y:S01]  /*3a30*/  LOP3.LUT R73, R73, 0xffff0000, RZ, 0xc0, !PT ;  /* 0xffff000049497812 */ /* 0x000fe200078ec0ff */
[----:B------:R-:W-:Y:S01]  /*3a40*/  FFMA.FTZ R169, R72, R165, -R169 ;  /* 0x000000a548a97223 */ /* 0x000fe200000108a9 */
[----:B------:R-:W-:Y:S01]  /*3a50*/  LOP3.LUT R12, R12, 0xffff0000, RZ, 0xc0, !PT ;  /* 0xffff00000c0c7812 */ /* 0x000fe200078ec0ff */
[----:B------:R-:W-:Y:S02]  /*3a60*/  IMAD.U32 R78, R78, 0x10000, RZ ;  /* 0x000100004e4e7824 */ /* 0x000fe400078e00ff */
[C---:B------:R-:W-:Y:S01]  /*3a70*/  FFMA.FTZ R167, R15.reuse, R80, R167 ;  /* 0x000000500fa77223 */ /* 0x040fe200000100a7 */
[----:B------:R-:W-:Y:S01]  /*3a80*/  FFMA.FTZ R72, R72, R81, R11 ;  /* 0x0000005148487223 */ /* 0x000fe2000001000b */
[C---:B------:R-:W-:Y:S01]  /*3a90*/  FMUL.FTZ R80, R14.reuse, R74 ;  /* 0x0000004a0e507220 */ /* 0x040fe20000410000 */
[----:B------:R-:W-:Y:S01]  /*3aa0*/  FMUL.FTZ R11, R14, R73 ;  /* 0x000000490e0b7220 */ /* 0x000fe20000410000 */
[C---:B------:R-:W-:Y:S01]  /*3ab0*/  FMUL.FTZ R14, R12.reuse, R75 ;  /* 0x0000004b0c0e7220 */ /* 0x040fe20000410000 */
[----:B------:R-:W-:Y:S01]  /*3ac0*/  FFMA.FTZ R168, R15, R166, -R168 ;  /* 0x000000a60fa87223 */ /* 0x000fe200000108a8 */
[-C--:B------:R-:W-:Y:S01]  /*3ad0*/  FMUL.FTZ R12, R12, R78.reuse ;  /* 0x0000004e0c0c7220 */ /* 0x080fe20000410000 */
[----:B------:R-:W-:Y:S01]  /*3ae0*/  FFMA.FTZ R80, R79, R73, -R80 ;  /* 0x000000494f507223 */ /* 0x000fe20000010850 */
[----:B------:R-:W-:Y:S01]  /*3af0*/  FFMA.FTZ R14, R13, R78, -R14 ;  /* 0x0000004e0d0e7223 */ /* 0x000fe2000001080e */
[----:B------:R-:W-:Y:S01]  /*3b00*/  FFMA.FTZ R11, R79, R74, R11 ;  /* 0x0000004a4f0b7223 */ /* 0x000fe2000001000b */
[----:B------:R-:W-:Y:S01]  /*3b10*/  FFMA.FTZ R13, R13, R75, R12 ;  /* 0x0000004b0d0d7223 */ /* 0x000fe2000001000c */
[----:B------:R-:W-:-:S02]  /*3b20*/  F2FP.BF16.F32.PACK_AB R167, R167, R168 ;  /* 0x000000a8a7a7723e */ /* 0x000fc400000010ff */
[----:B------:R-:W-:Y:S02]  /*3b30*/  F2FP.BF16.F32.PACK_AB R72, R72, R169 ;  /* 0x000000a94848723e */ /* 0x000fe400000010ff */
[----:B------:R-:W-:Y:S01]  /*3b40*/  F2FP.BF16.F32.PACK_AB R12, R13, R14 ;  /* 0x0000000e0d0c723e */ /* 0x000fe200000010ff */
[----:B------:R-:W-:Y:S01]  /*3b50*/  IMAD.MOV.U32 R13, RZ, RZ, R167 ;  /* 0x000000ffff0d7224 */ /* 0x000fe200078e00a7 */
[----:B------:R-:W-:Y:S01]  /*3b60*/  F2FP.BF16.F32.PACK_AB R15, R11, R80 ;  /* 0x000000500b0f723e */ /* 0x000fe200000010ff */
[----:B------:R-:W-:-:S07]  /*3b70*/  IMAD.MOV.U32 R14, RZ, RZ, R72 ;  /* 0x000000ffff0e7224 */ /* 0x000fce00078e0048 */
.L_x_467:
[----:B------:R-:W-:Y:S05]  /*3b80*/  BSYNC B3 ;  /* 0x0000000000037941 */ /* 0x000fea0003800000 */
.L_x_466:
[----:B------:R-:W-:Y:S02]  /*3b90*/  ULDC.64 UR4, c[0x0][0x208] ;  /* 0x0000820000047ab9 */ /* 0x000fe40000000a00 */
[----:B0-----:R0:W-:Y:S03]  /*3ba0*/  ST.E.128 desc[UR4][R76.64], R12 ;  /* 0x0000000c4c007985 */ /* 0x0011e6000c101d04 */
.L_x_465:
[----:B------:R-:W-:Y:S05]  /*3bb0*/  BSYNC B2 ;  /* 0x0000000000027941 */ /* 0x000fea0003800000 */
.L_x_464:
[----:B------:R-:W-:Y:S01]  /*3bc0*/  ISETP.NE.AND P3, PT, R25, RZ, PT ;  /* 0x000000ff1900720c */ /* 0x000fe20003f65270 */
[----:B------:R-:W-:-:S12]  /*3bd0*/  BSSY B2, `(.L_x_468) ;  /* 0x0000039000027945 */ /* 0x000fd80003800000 */
[----:B------:R-:W-:Y:S05]  /*3be0*/  @!P3 BRA `(.L_x_469) ;  /* 0x0000000000dcb947 */ /* 0x000fea0003800000 */
[----:B0---4-:R0:W4:Y:S01]  /*3bf0*/  LDS.128 R12, [R85+0x29400] ;  /* 0x02940000550c7984 */ /* 0x0111220000000c00 */
[C---:B---3--:R-:W-:Y:S01]  /*3c00*/  LEA R72, P3, R18.reuse, R82, 0x1 ;  /* 0x0000005212487211 */ /* 0x048fe200078608ff */
[----:B------:R-:W-:Y:S03]  /*3c10*/  BSSY B3, `(.L_x_470) ;  /* 0x0000032000037945 */ /* 0x000fe60003800000 */
[----:B--2---:R-:W-:Y:S02]  /*3c20*/  LEA.HI.X R73, R18, R83, R218, 0x1, P3 ;  /* 0x0000005312497211 */ /* 0x004fe400018f0cda */
[----:B------:R-:W-:-:S13]  /*3c30*/  ISETP.GE.AND P3, PT, R220, R114, PT ;  /* 0x00000072dc00720c */ /* 0x000fda0003f66270 */
[----:B0-----:R-:W-:Y:S05]  /*3c40*/  @P3 BRA `(.L_x_471) ;  /* 0x0000000000b83947 */ /* 0x001fea0003800000 */
[----:B------:R-:W-:Y:S02]  /*3c50*/  SHF.R.U64 R70, R70, 0x10, R71 ;  /* 0x0000001046467819 */ /* 0x000fe40000001247 */
[----:B------:R-:W-:Y:S01]  /*3c60*/  SHF.R.U64 R74, R68, 0x10, R69 ;  /* 0x00000010444a7819 */ /* 0x000fe20000001245 */
[----:B----4-:R-:W-:Y:S01]  /*3c70*/  IMAD.U32 R68, R14, 0x10000, RZ ;  /* 0x000100000e447824 */ /* 0x010fe200078e00ff */
[----:B------:R-:W-:Y:S02]  /*3c80*/  PRMT R179, R179, 0x5410, R70 ;  /* 0x00005410b3b37816 */ /* 0x000fe40000000046 */
[----:B------:R-:W-:Y:S02]  /*3c90*/  SHF.R.U32.HI R71, RZ, 0x10, R71 ;  /* 0x00000010ff477819 */ /* 0x000fe40000011647 */
[----:B------:R-:W-:Y:S02]  /*3ca0*/  PRMT R177, R177, 0x5410, R74 ;  /* 0x00005410b1b17816 */ /* 0x000fe4000000004a */
[----:B------:R-:W-:-:S02]  /*3cb0*/  SHF.R.U32.HI R69, RZ, 0x10, R69 ;  /* 0x00000010ff457819 */ /* 0x000fc40000011645 */
[----:B------:R-:W-:Y:S02]  /*3cc0*/  LOP3.LUT R70, R13, 0xffff0000, RZ, 0xc0, !PT ;  /* 0xffff00000d467812 */ /* 0x000fe400078ec0ff */
[----:B------:R-:W-:Y:S02]  /*3cd0*/  LOP3.LUT R76, R179, 0xffff0000, RZ, 0xc0, !PT ;  /* 0xffff0000b34c7812 */ /* 0x000fe400078ec0ff */
[----:B------:R-:W-:Y:S01]  /*3ce0*/  PRMT R182, R182, 0x5410, R71 ;  /* 0x00005410b6b67816 */ /* 0x000fe20000000047 */
[----:B------:R-:W-:Y:S01]  /*3cf0*/  IMAD.U32 R71, R13, 0x10000, RZ ;  /* 0x000100000d477824 */ /* 0x000fe200078e00ff */
[----:B------:R-:W-:Y:S01]  /*3d00*/  LOP3.LUT R74, R177, 0xffff0000, RZ, 0xc0, !PT ;  /* 0xffff0000b14a7812 */ /* 0x000fe200078ec0ff */
[----:B------:R-:W-:Y:S01]  /*3d10*/  FMUL.FTZ R78, R70, R76 ;  /* 0x0000004c464e7220 */ /* 0x000fe20000410000 */
[----:B------:R-:W-:Y:S01]  /*3d20*/  PRMT R178, R178, 0x5410, R69 ;  /* 0x00005410b2b27816 */ /* 0x000fe20000000045 */
[----:B------:R-:W-:Y:S01]  /*3d30*/  IMAD.U32 R69, R182, 0x10000, RZ ;  /* 0x00010000b6457824 */ /* 0x000fe200078e00ff */
[----:B------:R-:W-:Y:S01]  /*3d40*/  LOP3.LUT R14, R14, 0xffff0000, RZ, 0xc0, !PT ;  /* 0xffff00000e0e7812 */ /* 0x000fe200078ec0ff */
[----:B------:R-:W-:Y:S01]  /*3d50*/  FMUL.FTZ R77, R70, R74 ;  /* 0x0000004a464d7220 */ /* 0x000fe20000410000 */
[C---:B------:R-:W-:Y:S01]  /*3d60*/  IMAD.U32 R13, R12.reuse, 0x10000, RZ ;  /* 0x000100000c0d7824 */ /* 0x040fe200078e00ff */
[----:B------:R-:W-:Y:S01]  /*3d70*/  LOP3.LUT R70, R12, 0xffff0000, RZ, 0xc0, !PT ;  /* 0xffff00000c467812 */ /* 0x000fe200078ec0ff */
[----:B------:R-:W-:-:S02]  /*3d80*/  IMAD.U32 R75, R178, 0x10000, RZ ;  /* 0x00010000b24b7824 */ /* 0x000fc400078e00ff */
[----:B------:R-:W-:Y:S01]  /*3d90*/  FFMA.FTZ R12, R71, R74, -R78 ;  /* 0x0000004a470c7223 */ /* 0x000fe2000001084e */
[----:B------:R-:W-:Y:S01]  /*3da0*/  SHF.L.U32 R179, R179, 0x10, RZ ;  /* 0x00000010b3b37819 */ /* 0x000fe200000006ff */
[----:B------:R-:W-:Y:S01]  /*3db0*/  FMUL.FTZ R79, R14, R69 ;  /* 0x000000450e4f7220 */ /* 0x000fe20000410000 */
[----:B------:R-:W-:Y:S01]  /*3dc0*/  LOP3.LUT R11, R15, 0xffff0000, RZ, 0xc0, !PT ;  /* 0xffff00000f0b7812 */ /* 0x000fe200078ec0ff */
[----:B------:R-:W-:Y:S01]  /*3dd0*/  FFMA.FTZ R71, R71, R76, R77 ;  /* 0x0000004c47477223 */ /* 0x000fe2000001004d */
[----:B------:R-:W-:Y:S01]  /*3de0*/  LOP3.LUT R182, R182, 0xffff0000, RZ, 0xc0, !PT ;  /* 0xffff0000b6b67812 */ /* 0x000fe200078ec0ff */
[-C--:B------:R-:W-:Y:S01]  /*3df0*/  FMUL.FTZ R77, R14, R75.reuse ;  /* 0x0000004b0e4d7220 */ /* 0x080fe20000410000 */
[----:B------:R-:W-:Y:S01]  /*3e00*/  LOP3.LUT R178, R178, 0xffff0000, RZ, 0xc0, !PT ;  /* 0xffff0000b2b27812 */ /* 0x000fe200078ec0ff */
[----:B------:R-:W-:Y:S02]  /*3e10*/  IMAD.U32 R177, R177, 0x10000, RZ ;  /* 0x00010000b1b17824 */ /* 0x000fe400078e00ff */
[----:B------:R-:W-:Y:S01]  /*3e20*/  FFMA.FTZ R75, R68, R75, -R79 ;  /* 0x0000004b444b7223 */ /* 0x000fe2000001084f */
[----:B------:R-:W-:Y:S01]  /*3e30*/  FMUL.FTZ R14, R70, R179 ;  /* 0x000000b3460e7220 */ /* 0x000fe20000410000 */
[----:B------:R-:W-:Y:S01]  /*3e40*/  FFMA.FTZ R68, R68, R69, R77 ;  /* 0x0000004544447223 */ /* 0x000fe2000001004d */
[----:B------:R-:W-:Y:S01]  /*3e50*/  FMUL.FTZ R74, R11, R182 ;  /* 0x000000b60b4a7220 */ /* 0x000fe20000410000 */
[----:B------:R-:W-:Y:S01]  /*3e60*/  FMUL.FTZ R70, R70, R177 ;  /* 0x000000b146467220 */ /* 0x000fe20000410000 */
[----:B------:R-:W-:-:S02]  /*3e70*/  IMAD.U32 R15, R15, 0x10000, RZ ;  /* 0x000100000f0f7824 */ /* 0x000fc400078e00ff */
[-C--:B------:R-:W-:Y:S01]  /*3e80*/  FMUL.FTZ R11, R11, R178.reuse ;  /* 0x000000b20b0b7220 */ /* 0x080fe20000410000 */
[C---:B------:R-:W-:Y:S01]  /*3e90*/  FFMA.FTZ R14, R13.reuse, R177, -R14 ;  /* 0x000000b10d0e7223 */ /* 0x040fe2000001080e */
[----:B------:R-:W-:Y:S01]  /*3ea0*/  FFMA.FTZ R13, R13, R179, R70 ;  /* 0x000000b30d0d7223 */ /* 0x000fe20000010046 */
[C---:B------:R-:W-:Y:S01]  /*3eb0*/  FFMA.FTZ R74, R15.reuse, R178, -R74 ;  /* 0x000000b20f4a7223 */ /* 0x040fe2000001084a */
[----:B------:R-:W-:Y:S01]  /*3ec0*/  FFMA.FTZ R11, R15, R182, R11 ;  /* 0x000000b60f0b7223 */ /* 0x000fe2000001000b */
[----:B------:R-:W-:Y:S02]  /*3ed0*/  F2FP.BF16.F32.PACK_AB R71, R71, R12 ;  /* 0x0000000c4747723e */ /* 0x000fe400000010ff */
[----:B------:R-:W-:Y:S02]  /*3ee0*/  F2FP.BF16.F32.PACK_AB R68, R68, R75 ;  /* 0x0000004b4444723e */ /* 0x000fe400000010ff */
[----:B------:R-:W-:Y:S01]  /*3ef0*/  F2FP.BF16.F32.PACK_AB R12, R13, R14 ;  /* 0x0000000e0d0c723e */ /* 0x000fe200000010ff */
[----:B------:R-:W-:Y:S01]  /*3f00*/  IMAD.MOV.U32 R13, RZ, RZ, R71 ;  /* 0x000000ffff0d7224 */ /* 0x000fe200078e0047 */
[----:B------:R-:W-:Y:S01]  /*3f10*/  F2FP.BF16.F32.PACK_AB R15, R11, R74 ;  /* 0x0000004a0b0f723e */ /* 0x000fe200000010ff */
[----:B------:R-:W-:-:S07]  /*3f20*/  IMAD.MOV.U32 R14, RZ, RZ, R68 ;  /* 0x000000ffff0e7224 */ /* 0x000fce00078e0044 */
.L_x_471:
[----:B------:R-:W-:Y:S05]  /*3f30*/  BSYNC B3 ;  /* 0x0000000000037941 */ /* 0x000fea0003800000 */
.L_x_470:
[----:B------:R-:W-:Y:S02]  /*3f40*/  ULDC.64 UR4, c[0x0][0x208] ;  /* 0x0000820000047ab9 */ /* 0x000fe40000000a00 */
[----:B----4-:R0:W-:Y:S03]  /*3f50*/  ST.E.128 desc[UR4][R72.64], R12 ;  /* 0x0000000c48007985 */ /* 0x0101e6000c101d04 */
.L_x_469:
[----:B------:R-:W-:Y:S05]  /*3f60*/  BSYNC B2 ;  /* 0x0000000000027941 */ /* 0x000fea0003800000 */
.L_x_468:
[----:B------:R-:W-:-:S13]  /*3f70*/  ISETP.NE.AND P3, PT, R26, RZ, PT ;  /* 0x000000ff1a00720c */ /* 0x000fda0003f65270 */
        /* <DEDUP_REMOVED lines=8> */
[--C-:B------:R-:W-:Y:S01]  /*4000*/  SHF.R.U64 R71, R64, 0x10, R65.reuse ;  /* 0x0000001040477819 */ /* 0x100fe20000001241 */
[----:B----4-:R-:W-:Y:S01]  /*4010*/  IMAD.U32 R64, R14, 0x10000, RZ ;  /* 0x000100000e407824 */ /* 0x010fe200078e00ff */
[----:B------:R-:W-:Y:S02]  /*4020*/  SHF.R.U32.HI R65, RZ, 0x10, R65 ;  /* 0x00000010ff417819 */ /* 0x000fe40000011641 */
[----:B------:R-:W-:Y:S02]  /*4030*/  PRMT R175, R175, 0x5410, R70 ;  /* 0x00005410afaf7816 */ /* 0x000fe40000000046 */
[----:B------:R-:W-:Y:S02]  /*4040*/  PRMT R156, R156, 0x5410, R71 ;  /* 0x000054109c9c7816 */ /* 0x000fe40000000047 */
[----:B------:R-:W-:-:S02]  /*4050*/  SHF.R.U32.HI R67, RZ, 0x10, R67 ;  /* 0x00000010ff437819 */ /* 0x000fc40000011643 */
[----:B------:R-:W-:Y:S02]  /*4060*/  PRMT R174, R174, 0x5410, R65 ;  /* 0x00005410aeae7816 */ /* 0x000fe40000000041 */
[----:B------:R-:W-:Y:S02]  /*4070*/  LOP3.LUT R65, R13, 0xffff0000, RZ, 0xc0, !PT ;  /* 0xffff00000d417812 */ /* 0x000fe400078ec0ff */
[C---:B------:R-:W-:Y:S01]  /*4080*/  LOP3.LUT R72, R175.reuse, 0xffff0000, RZ, 0xc0, !PT ;  /* 0xffff0000af487812 */ /* 0x040fe200078ec0ff */
[----:B------:R-:W-:Y:S01]  /*4090*/  IMAD.U32 R175, R175, 0x10000, RZ ;  /* 0x00010000afaf7824 */ /* 0x000fe200078e00ff */
[C---:B------:R-:W-:Y:S01]  /*40a0*/  LOP3.LUT R70, R156.reuse, 0xffff0000, RZ, 0xc0, !PT ;  /* 0xffff00009c467812 */ /* 0x040fe200078ec0ff */
[----:B------:R-:W-:Y:S01]  /*40b0*/  IMAD.U32 R156, R156, 0x10000, RZ ;  /* 0x000100009c9c7824 */ /* 0x000fe200078e00ff */
[----:B------:R-:W-:Y:S01]  /*40c0*/  PRMT R176, R176, 0x5410, R67 ;  /* 0x00005410b0b07816 */ /* 0x000fe20000000043 */
[----:B------:R-:W-:Y:S01]  /*40d0*/  FMUL.FTZ R74, R65, R72 ;  /* 0x00000048414a7220 */ /* 0x000fe20000410000 */
[----:B------:R-:W-:Y:S01]  /*40e0*/  LOP3.LUT R66, R14, 0xffff0000, RZ, 0xc0, !PT ;  /* 0xffff00000e427812 */ /* 0x000fe200078ec0ff */
[C---:B------:R-:W-:Y:S01]  /*40f0*/  IMAD.U32 R14, R15.reuse, 0x10000, RZ ;  /* 0x000100000f0e7824 */ /* 0x040fe200078e00ff */
[----:B------:R-:W-:Y:S01]  /*4100*/  LOP3.LUT R11, R15, 0xffff0000, RZ, 0xc0, !PT ;  /* 0xffff00000f0b7812 */ /* 0x000fe200078ec0ff */
[----:B------:R-:W-:-:S02]  /*4110*/  IMAD.U32 R15, R13, 0x10000, RZ ;  /* 0x000100000d0f7824 */ /* 0x000fc400078e00ff */
[-C--:B------:R-:W-:Y:S01]  /*4120*/  FMUL.FTZ R65, R65, R70.reuse ;  /* 0x0000004641417220 */ /* 0x080fe20000410000 */
[C---:B------:R-:W-:Y:S01]  /*4130*/  IMAD.U32 R71, R176.reuse, 0x10000, RZ ;  /* 0x00010000b0477824 */ /* 0x040fe200078e00ff */
[----:B------:R-:W-:Y:S01]  /*4140*/  LOP3.LUT R176, R176, 0xffff0000, RZ, 0xc0, !PT ;  /* 0xffff0000b0b07812 */ /* 0x000fe200078ec0ff */
[----:B------:R-:W-:Y:S02]  /*4150*/  IMAD.U32 R67, R174, 0x10000, RZ ;  /* 0x00010000ae437824 */ /* 0x000fe400078e00ff */
[C---:B------:R-:W-:Y:S01]  /*4160*/  FFMA.FTZ R74, R15.reuse, R70, -R74 ;  /* 0x000000460f4a7223 */ /* 0x040fe2000001084a */
[C---:B------:R-:W-:Y:S02]  /*4170*/  IMAD.U32 R13, R12.reuse, 0x10000, RZ ;  /* 0x000100000c0d7824 */ /* 0x040fe400078e00ff */
[----:B------:R-:W-:Y:S01]  /*4180*/  FFMA.FTZ R65, R15, R72, R65 ;  /* 0x000000480f417223 */ /* 0x000fe20000010041 */
[----:B------:R-:W-:Y:S01]  /*4190*/  LOP3.LUT R12, R12, 0xffff0000, RZ, 0xc0, !PT ;  /* 0xffff00000c0c7812 */ /* 0x000fe200078ec0ff */
[C---:B------:R-:W-:Y:S01]  /*41a0*/  FMUL.FTZ R73, R66.reuse, R71 ;  /* 0x0000004742497220 */ /* 0x040fe20000410000 */
[----:B------:R-:W-:Y:S01]  /*41b0*/  FMUL.FTZ R15, R66, R67 ;  /* 0x00000043420f7220 */ /* 0x000fe20000410000 */
[----:B------:R-:W-:-:S02]  /*41c0*/  LOP3.LUT R174, R174, 0xffff0000, RZ, 0xc0, !PT ;  /* 0xffff0000aeae7812 */ /* 0x000fc400078ec0ff */
[C---:B------:R-:W-:Y:S01]  /*41d0*/  FFMA.FTZ R73, R64.reuse, R67, -R73 ;  /* 0x0000004340497223 */ /* 0x040fe20000010849 */
[----:B------:R-:W-:Y:S01]  /*41e0*/  FFMA.FTZ R66, R64, R71, R15 ;  /* 0x0000004740427223 */ /* 0x000fe2000001000f */
[C---:B------:R-:W-:Y:S01]  /*41f0*/  FMUL.FTZ R15, R11.reuse, R176 ;  /* 0x000000b00b0f7220 */ /* 0x040fe20000410000 */
[CC--:B------:R-:W-:Y:S01]  /*4200*/  FMUL.FTZ R64, R12.reuse, R175.reuse ;  /* 0x000000af0c407220 */ /* 0x0c0fe20000410000 */
[----:B------:R-:W-:Y:S01]  /*4210*/  FMUL.FTZ R11, R11, R174 ;  /* 0x000000ae0b0b7220 */ /* 0x000fe20000410000 */
[----:B------:R-:W-:Y:S01]  /*4220*/  FMUL.FTZ R12, R12, R156 ;  /* 0x0000009c0c0c7220 */ /* 0x000fe20000410000 */
[C---:B------:R-:W-:Y:S01]  /*4230*/  FFMA.FTZ R15, R14.reuse, R174, -R15 ;  /* 0x000000ae0e0f7223 */ /* 0x040fe2000001080f */
[C---:B------:R-:W-:Y:S01]  /*4240*/  FFMA.FTZ R64, R13.reuse, R156, -R64 ;  /* 0x0000009c0d407223 */ /* 0x040fe20000010840 */
[----:B------:R-:W-:Y:S01]  /*4250*/  FFMA.FTZ R14, R14, R176, R11 ;  /* 0x000000b00e0e7223 */ /* 0x000fe2000001000b */
[----:B------:R-:W-:Y:S01]  /*4260*/  FFMA.FTZ R13, R13, R175, R12 ;  /* 0x000000af0d0d7223 */ /* 0x000fe2000001000c */
[----:B------:R-:W-:-:S03]  /*4270*/  F2FP.BF16.F32.PACK_AB R65, R65, R74 ;  /* 0x0000004a4141723e */ /* 0x000fc600000010ff */
[----:B------:R-:W-:Y:S02]  /*4280*/  F2FP.BF16.F32.PACK_AB R15, R14, R15 ;  /* 0x0000000f0e0f723e */ /* 0x000fe400000010ff */
[----:B------:R-:W-:Y:S01]  /*4290*/  F2FP.BF16.F32.PACK_AB R12, R13, R64 ;  /* 0x000000400d0c723e */ /* 0x000fe200000010ff */
[----:B------:R-:W-:Y:S01]  /*42a0*/  IMAD.MOV.U32 R13, RZ, RZ, R65 ;  /* 0x000000ffff0d7224 */ /* 0x000fe200078e0041 */
[----:B------:R-:W-:-:S07]  /*42b0*/  F2FP.BF16.F32.PACK_AB R14, R66, R73 ;  /* 0x00000049420e723e */ /* 0x000fce00000010ff */
.L_x_473:
[----:B------:R-:W-:Y:S05]  /*42c0*/  BSYNC B2 ;  /* 0x0000000000027941 */ /* 0x000fea0003800000 */
.L_x_472:
[----:B------:R-:W-:Y:S02]  /*42d0*/  ULDC.64 UR4, c[0x0][0x208] ;  /* 0x0000820000047ab9 */ /* 0x000fe40000000a00 */
[----:B----4-:R0:W-:Y:S03]  /*42e0*/  ST.E.128 desc[UR4][R68.64], R12 ;  /* 0x0000000c44007985 */ /* 0x0101e6000c101d04 */
.L_x_459:
[----:B------:R-:W-:Y:S05]  /*42f0*/  BSYNC B1 ;  /* 0x0000000000017941 */ /* 0x000fea0003800000 */
.L_x_458:
[----:B------:R-:W-:-:S03]  /*4300*/  UMOV UR4, 0xffffffff ;  /* 0xffffffff00047882 */ /* 0x000fc60000000000 */
[----:B------:R-:W-:Y:S05]  /*4310*/  BRA.DIV UR4, `(.L_x_474) ;  /* 0x0000023e04e87947 */ /* 0x000fea000b800000 */
[----:B------:R0:W0:Y:S04]  /*4320*/  SHFL.IDX PT, R67, R117, 0x1, 0x181f ;  /* 0x00381f0075437f89 */ /* 0x00002800000e0000 */
[----:B------:R0:W0:Y:S02]  /*4330*/  SHFL.IDX PT, R66, R118, 0x1, 0x181f ;  /* 0x00381f0076427f89 */ /* 0x00002400000e0000 */
.L_x_813:
[----:B------:R-:W-:Y:S04]  /*4340*/  BSSY B1, `(.L_x_475) ;  /* 0x00000eb000017945 */ /* 0x000fe80003800000 */
[----:B------:R-:W-:Y:S05]  /*4350*/  @P4 BRA `(.L_x_476) ;  /* 0x0000000c00a44947 */ /* 0x000fea0003800000 */
[----:B------:R-:W-:Y:S01]  /*4360*/  ISETP.NE.AND P3, PT, R3, RZ, PT ;  /* 0x000000ff0300720c */ /* 0x000fe20003f65270 */
[----:B------:R-:W-:-:S12]  /*4370*/  BSSY B2, `(.L_x_477) ;  /* 0x0000038000027945 */ /* 0x000fd80003800000 */
[----:B------:R-:W-:Y:S05]  /*4380*/  @!P3 BRA `(.L_x_478) ;  /* 0x0000000000d8b947 */ /* 0x000fea0003800000 */
[----:B0---4-:R0:W4:Y:S01]  /*4390*/  LDS.128 R12, [R85+0x25400] ;  /* 0x02540000550c7984 */ /* 0x0111220000000c00 */
[----:B------:R-:W-:Y:S01]  /*43a0*/  ISETP.GE.AND P4, PT, R214, R114, PT ;  /* 0x00000072d600720c */ /* 0x000fe20003f86270 */
[----:B------:R-:W-:Y:S01]  /*43b0*/  BSSY B3, `(.L_x_479) ;  /* 0x0000031000037945 */ /* 0x000fe20003800000 */
[----:B------:R-:W-:-:S04]  /*43c0*/  LEA R64, P3, R16, R66, 0x1 ;  /* 0x0000004210407211 */ /* 0x000fc800078608ff */
[----:B------:R-:W-:-:S07]  /*43d0*/  LEA.HI.X R65, R16, R67, R17, 0x1, P3 ;  /* 0x0000004310417211 */ /* 0x000fce00018f0c11 */
[----:B0-----:R-:W-:Y:S05]  /*43e0*/  @P4 BRA `(.L_x_480) ;  /* 0x0000000000b44947 */ /* 0x001fea0003800000 */
[----:B------:R-:W-:Y:S02]  /*43f0*/  SHF.R.U64 R68, R60, 0x10, R61 ;  /* 0x000000103c447819 */ /* 0x000fe4000000123d */
[----:B------:R-:W-:Y:S02]  /*4400*/  SHF.R.U64 R60, R62, 0x10, R63 ;  /* 0x000000103e3c7819 */ /* 0x000fe4000000123f */
[----:B------:R-:W-:Y:S02]  /*4410*/  SHF.R.U32.HI R69, RZ, 0x10, R61 ;  /* 0x00000010ff457819 */ /* 0x000fe4000001163d */
[----:B------:R-:W-:Y:S02]  /*4420*/  SHF.R.U32.HI R63, RZ, 0x10, R63 ;  /* 0x00000010ff3f7819 */ /* 0x000fe4000001163f */
[----:B------:R-:W-:Y:S02]  /*4430*/  PRMT R163, R163, 0x5410, R60 ;  /* 0x00005410a3a37816 */ /* 0x000fe4000000003c */
[----:B------:R-:W-:-:S02]  /*4440*/  PRMT R161, R161, 0x5410, R68 ;  /* 0x00005410a1a17816 */ /* 0x000fc40000000044 */
[----:B------:R-:W-:Y:S02]  /*4450*/  PRMT R162, R162, 0x5410, R69 ;  /* 0x00005410a2a27816 */ /* 0x000fe40000000045 */
[----:B------:R-:W-:Y:S02]  /*4460*/  PRMT R164, R164, 0x5410, R63 ;  /* 0x00005410a4a47816 */ /* 0x000fe4000000003f */
[----:B----4-:R-:W-:Y:S01]  /*4470*/  LOP3.LUT R60, R13, 0xffff0000, RZ, 0xc0, !PT ;  /* 0xffff00000d3c7812 */ /* 0x010fe200078ec0ff */
[----:B------:R-:W-:Y:S01]  /*4480*/  IMAD.U32 R68, R162, 0x10000, RZ ;  /* 0x00010000a2447824 */ /* 0x000fe200078e00ff */
[----:B------:R-:W-:Y:S01]  /*4490*/  LOP3.LUT R69, R163, 0xffff0000, RZ, 0xc0, !PT ;  /* 0xffff0000a3457812 */ /* 0x000fe200078ec0ff */
[----:B------:R-:W-:Y:S01]  /*44a0*/  IMAD.U32 R70, R164, 0x10000, RZ ;  /* 0x00010000a4467824 */ /* 0x000fe200078e00ff */
[----:B------:R-:W-:Y:S01]  /*44b0*/  LOP3.LUT R63, R161, 0xffff0000, RZ, 0xc0, !PT ;  /* 0xffff0000a13f7812 */ /* 0x000fe200078ec0ff */
[----:B------:R-:W-:Y:S01]  /*44c0*/  IMAD.U32 R163, R163, 0x10000, RZ ;  /* 0x00010000a3a37824 */ /* 0x000fe200078e00ff */
[----:B------:R-:W-:Y:S01]  /*44d0*/  SHF.L.U32 R61, R14, 0x10, RZ ;  /* 0x000000100e3d7819 */ /* 0x000fe200000006ff */
        /* <DEDUP_REMOVED lines=8> */
[----:B------:R-:W-:Y:S01]  /*4560*/  IMAD.U32 R161, R161, 0x10000, RZ ;  /* 0x00010000a1a17824 */ /* 0x000fe200078e00ff */
[----:B------:R-:W-:Y:S01]  /*4570*/  LOP3.LUT R164, R164, 0xffff0000, RZ, 0xc0, !PT ;  /* 0xffff0000a4a47812 */ /* 0x000fe200078ec0ff */
[C---:B------:R-:W-:Y:S01]  /*4580*/  FFMA.FTZ R72, R15.reuse, R63, -R72 ;  /* 0x0000003f0f487223 */ /* 0x040fe20000010848 */
[----:B------:R-:W-:Y:S01]  /*4590*/  LOP3.LUT R162, R162, 0xffff0000, RZ, 0xc0, !PT ;  /* 0xffff0000a2a27812 */ /* 0x000fe200078ec0ff */
[----:B------:R-:W-:Y:S01]  /*45a0*/  FFMA.FTZ R15, R15, R69, R60 ;  /* 0x000000450f0f7223 */ /* 0x000fe2000001003c */
[----:B------:R-:W-:Y:S01]  /*45b0*/  FMUL.FTZ R60, R12, R163 ;  /* 0x000000a30c3c7220 */ /* 0x000fe20000410000 */
[C---:B------:R-:W-:Y:S01]  /*45c0*/  FMUL.FTZ R63, R11.reuse, R164 ;  /* 0x000000a40b3f7220 */ /* 0x040fe20000410000 */
[----:B------:R-:W-:Y:S01]  /*45d0*/  FMUL.FTZ R74, R62, R70 ;  /* 0x000000463e4a7220 */ /* 0x000fe20000410000 */
[----:B------:R-:W-:Y:S01]  /*45e0*/  FMUL.FTZ R11, R11, R162 ;  /* 0x000000a20b0b7220 */ /* 0x000fe20000410000 */
[-C--:B------:R-:W-:Y:S01]  /*45f0*/  FMUL.FTZ R12, R12, R161.reuse ;  /* 0x000000a10c0c7220 */ /* 0x080fe20000410000 */
[----:B------:R-:W-:Y:S01]  /*4600*/  FMUL.FTZ R62, R62, R68 ;  /* 0x000000443e3e7220 */ /* 0x000fe20000410000 */
[C---:B------:R-:W-:Y:S01]  /*4610*/  FFMA.FTZ R63, R14.reuse, R162, -R63 ;  /* 0x000000a20e3f7223 */ /* 0x040fe2000001083f */
[----:B------:R-:W-:Y:S01]  /*4620*/  FFMA.FTZ R60, R13, R161, -R60 ;  /* 0x000000a10d3c7223 */ /* 0x000fe2000001083c */
[----:B------:R-:W-:Y:S01]  /*4630*/  FFMA.FTZ R74, R61, R68, -R74 ;  /* 0x000000443d4a7223 */ /* 0x000fe2000001084a */
[----:B------:R-:W-:Y:S01]  /*4640*/  FFMA.FTZ R14, R14, R164, R11 ;  /* 0x000000a40e0e7223 */ /* 0x000fe2000001000b */
[----:B------:R-:W-:Y:S01]  /*4650*/  FFMA.FTZ R13, R13, R163, R12 ;  /* 0x000000a30d0d7223 */ /* 0x000fe2000001000c */
[----:B------:R-:W-:Y:S01]  /*4660*/  FFMA.FTZ R61, R61, R70, R62 ;  /* 0x000000463d3d7223 */ /* 0x000fe2000001003e */
[----:B------:R-:W-:-:S02]  /*4670*/  F2FP.BF16.F32.PACK_AB R72, R15, R72 ;  /* 0x000000480f48723e */ /* 0x000fc400000010ff */
[----:B------:R-:W-:Y:S02]  /*4680*/  F2FP.BF16.F32.PACK_AB R15, R14, R63 ;  /* 0x0000003f0e0f723e */ /* 0x000fe400000010ff */
[----:B------:R-:W-:Y:S01]  /*4690*/  F2FP.BF16.F32.PACK_AB R12, R13, R60 ;  /* 0x0000003c0d0c723e */ /* 0x000fe200000010ff */
[----:B------:R-:W-:Y:S01]  /*46a0*/  IMAD.MOV.U32 R13, RZ, RZ, R72 ;  /* 0x000000ffff0d7224 */ /* 0x000fe200078e0048 */
[----:B------:R-:W-:-:S07]  /*46b0*/  F2FP.BF16.F32.PACK_AB R14, R61, R74 ;  /* 0x0000004a3d0e723e */ /* 0x000fce00000010ff */
.L_x_480:
[----:B------:R-:W-:Y:S05]  /*46c0*/  BSYNC B3 ;  /* 0x0000000000037941 */ /* 0x000fea0003800000 */
.L_x_479:
[----:B------:R-:W-:Y:S02]  /*46d0*/  ULDC.64 UR4, c[0x0][0x208] ;  /* 0x0000820000047ab9 */ /* 0x000fe40000000a00 */
[----:B----4-:R0:W-:Y:S03]  /*46e0*/  ST.E.128 desc[UR4][R64.64], R12 ;  /* 0x0000000c40007985 */ /* 0x0101e6000c101d04 */
.L_x_478:
[----:B------:R-:W-:Y:S05]  /*46f0*/  BSYNC B2 ;  /* 0x0000000000027941 */ /* 0x000fea0003800000 */
.L_x_477:
        /* <DEDUP_REMOVED lines=9> */
[----:B------:R-:W-:Y:S01]  /*4790*/  SHF.R.U64 R64, R56, 0x10, R57 ;  /* 0x0000001038407819 */ /* 0x000fe20000001239 */
[----:B----4-:R-:W-:Y:S01]  /*47a0*/  IMAD.U32 R56, R14, 0x10000, RZ ;  /* 0x000100000e387824 */ /* 0x010fe200078e00ff */
[--C-:B------:R-:W-:Y:S02]  /*47b0*/  SHF.R.U64 R62, R58, 0x10, R59.reuse ;  /* 0x000000103a3e7819 */ /* 0x100fe4000000123b */
[----:B------:R-:W-:Y:S02]  /*47c0*/  SHF.R.U32.HI R59, RZ, 0x10, R59 ;  /* 0x00000010ff3b7819 */ /* 0x000fe4000001163b */
[----:B------:R-:W-:Y:S02]  /*47d0*/  SHF.R.U32.HI R11, RZ, 0x10, R57 ;  /* 0x00000010ff0b7819 */ /* 0x000fe40000011639 */
[----:B------:R-:W-:Y:S02]  /*47e0*/  PRMT R157, R157, 0x5410, R64 ;  /* 0x000054109d9d7816 */ /* 0x000fe40000000040 */
[----:B------:R-:W-:-:S02]  /*47f0*/  PRMT R159, R159, 0x5410, R62 ;  /* 0x000054109f9f7816 */ /* 0x000fc4000000003e */
[----:B------:R-:W-:Y:S02]  /*4800*/  PRMT R160, R160, 0x5410, R59 ;  /* 0x00005410a0a07816 */ /* 0x000fe4000000003b */
[----:B------:R-:W-:Y:S01]  /*4810*/  LOP3.LUT R57, R14, 0xffff0000, RZ, 0xc0, !PT ;  /* 0xffff00000e397812 */ /* 0x000fe200078ec0ff */
[C---:B------:R-:W-:Y:S01]  /*4820*/  IMAD.U32 R14, R13.reuse, 0x10000, RZ ;  /* 0x000100000d0e7824 */ /* 0x040fe200078e00ff */
[----:B------:R-:W-:Y:S01]  /*4830*/  PRMT R158, R158, 0x5410, R11 ;  /* 0x000054109e9e7816 */ /* 0x000fe2000000000b */
[----:B------:R-:W-:Y:S01]  /*4840*/  IMAD.U32 R11, R12, 0x10000, RZ ;  /* 0x000100000c0b7824 */ /* 0x000fe200078e00ff */
[----:B------:R-:W-:Y:S02]  /*4850*/  LOP3.LUT R13, R13, 0xffff0000, RZ, 0xc0, !PT ;  /* 0xffff00000d0d7812 */ /* 0x000fe400078ec0ff */
[----:B------:R-:W-:Y:S01]  /*4860*/  LOP3.LUT R63, R159, 0xffff0000, RZ, 0xc0, !PT ;  /* 0xffff00009f3f7812 */ /* 0x000fe200078ec0ff */
[----:B------:R-:W-:Y:S01]  /*4870*/  IMAD.U32 R62, R158, 0x10000, RZ ;  /* 0x000100009e3e7824 */ /* 0x000fe200078e00ff */
[----:B------:R-:W-:Y:S01]  /*4880*/  LOP3.LUT R59, R157, 0xffff0000, RZ, 0xc0, !PT ;  /* 0xffff00009d3b7812 */ /* 0x000fe200078ec0ff */
[----:B------:R-:W-:Y:S01]  /*4890*/  IMAD.U32 R159, R159, 0x10000, RZ ;  /* 0x000100009f9f7824 */ /* 0x000fe200078e00ff */
[----:B------:R-:W-:Y:S01]  /*48a0*/  SHF.L.U32 R64, R160, 0x10, RZ ;  /* 0x00000010a0407819 */ /* 0x000fe200000006ff */
[C---:B------:R-:W-:Y:S01]  /*48b0*/  FMUL.FTZ R65, R13.reuse, R63 ;  /* 0x0000003f0d417220 */ /* 0x040fe20000410000 */
[----:B------:R-:W-:Y:S01]  /*48c0*/  LOP3.LUT R12, R12, 0xffff0000, RZ, 0xc0, !PT ;  /* 0xffff00000c0c7812 */ /* 0x000fe200078ec0ff */
[-C--:B------:R-:W-:Y:S01]  /*48d0*/  FMUL.FTZ R68, R13, R59.reuse ;  /* 0x0000003b0d447220 */ /* 0x080fe20000410000 */
[----:B------:R-:W-:Y:S01]  /*48e0*/  LOP3.LUT R58, R15, 0xffff0000, RZ, 0xc0, !PT ;  /* 0xffff00000f3a7812 */ /* 0x000fe200078ec0ff */
[C---:B------:R-:W-:Y:S01]  /*48f0*/  FMUL.FTZ R13, R57.reuse, R64 ;  /* 0x00000040390d7220 */ /* 0x040fe20000410000 */
[-C--:B------:R-:W-:Y:S01]  /*4900*/  FMUL.FTZ R57, R57, R62.reuse ;  /* 0x0000003e39397220 */ /* 0x080fe20000410000 */
[----:B------:R-:W-:Y:S01]  /*4910*/  LOP3.LUT R160, R160, 0xffff0000, RZ, 0xc0, !PT ;  /* 0xffff0000a0a07812 */ /* 0x000fe200078ec0ff */
[----:B------:R-:W-:Y:S01]  /*4920*/  IMAD.U32 R157, R157, 0x10000, RZ ;  /* 0x000100009d9d7824 */ /* 0x000fe200078e00ff */
[----:B------:R-:W-:Y:S01]  /*4930*/  LOP3.LUT R158, R158, 0xffff0000, RZ, 0xc0, !PT ;  /* 0xffff00009e9e7812 */ /* 0x000fe200078ec0ff */
[C---:B------:R-:W-:Y:S01]  /*4940*/  FFMA.FTZ R65, R14.reuse, R59, -R65 ;  /* 0x0000003b0e417223 */ /* 0x040fe20000010841 */
[----:B------:R-:W-:Y:S01]  /*4950*/  FFMA.FTZ R68, R14, R63, R68 ;  /* 0x0000003f0e447223 */ /* 0x000fe20000010044 */
[----:B------:R-:W-:Y:S01]  /*4960*/  FFMA.FTZ R13, R56, R62, -R13 ;  /* 0x0000003e380d7223 */ /* 0x000fe2000001080d */
[----:B------:R-:W-:Y:S01]  /*4970*/  FMUL.FTZ R14, R12, R159 ;  /* 0x0000009f0c0e7220 */ /* 0x000fe20000410000 */
[----:B------:R-:W-:Y:S01]  /*4980*/  FFMA.FTZ R56, R56, R64, R57 ;  /* 0x0000004038387223 */ /* 0x000fe20000010039 */
[----:B------:R-:W-:Y:S01]  /*4990*/  FMUL.FTZ R12, R12, R157 ;  /* 0x0000009d0c0c7220 */ /* 0x000fe20000410000 */
[----:B------:R-:W-:-:S02]  /*49a0*/  IMAD.U32 R15, R15, 0x10000, RZ ;  /* 0x000100000f0f7824 */ /* 0x000fc400078e00ff */
[C---:B------:R-:W-:Y:S01]  /*49b0*/  FMUL.FTZ R62, R58.reuse, R160 ;  /* 0x000000a03a3e7220 */ /* 0x040fe20000410000 */
        /* <DEDUP_REMOVED lines=11> */
.L_x_484:
[----:B------:R-:W-:Y:S05]  /*4a70*/  BSYNC B3 ;  /* 0x0000000000037941 */ /* 0x000fea0003800000 */
.L_x_483:
[----:B------:R-:W-:Y:S02]  /*4a80*/  ULDC.64 UR4, c[0x0][0x208] ;  /* 0x0000820000047ab9 */ /* 0x000fe40000000a00 */
[----:B----4-:R0:W-:Y:S03]  /*4a90*/  ST.E.128 desc[UR4][R60.64], R12 ;  /* 0x0000000c3c007985 */ /* 0x0101e6000c101d04 */
.L_x_482:
[----:B------:R-:W-:Y:S05]  /*4aa0*/  BSYNC B2 ;  /* 0x0000000000027941 */ /* 0x000fea0003800000 */
.L_x_481:
        /* <DEDUP_REMOVED lines=15> */
[----:B------:R-:W-:Y:S01]  /*4ba0*/  PRMT R154, R154, 0x5410, R11 ;  /* 0x000054109a9a7816 */ /* 0x000fe2000000000b */
[----:B------:R-:W-:Y:S01]  /*4bb0*/  IMAD.U32 R11, R12, 0x10000, RZ ;  /* 0x000100000c0b7824 */ /* 0x000fe200078e00ff */
[----:B------:R-:W-:-:S02]  /*4bc0*/  PRMT R155, R155, 0x5410, R58 ;  /* 0x000054109b9b7816 */ /* 0x000fc4000000003a */
[----:B------:R-:W-:Y:S01]  /*4bd0*/  LOP3.LUT R53, R14, 0xffff0000, RZ, 0xc0, !PT ;  /* 0xffff00000e357812 */ /* 0x000fe200078ec0ff */
[----:B------:R-:W-:Y:S01]  /*4be0*/  IMAD.U32 R14, R13, 0x10000, RZ ;  /* 0x000100000d0e7824 */ /* 0x000fe200078e00ff */
[----:B------:R-:W-:Y:S01]  /*4bf0*/  PRMT R153, R153, 0x5410, R60 ;  /* 0x0000541099997816 */ /* 0x000fe2000000003c */
[----:B------:R-:W-:Y:S01]  /*4c00*/  IMAD.U32 R60, R155, 0x10000, RZ ;  /* 0x000100009b3c7824 */ /* 0x000fe200078e00ff */
[----:B------:R-:W-:Y:S02]  /*4c10*/  LOP3.LUT R13, R13, 0xffff0000, RZ, 0xc0, !PT ;  /* 0xffff00000d0d7812 */ /* 0x000fe400078ec0ff */
[----:B------:R-:W-:Y:S01]  /*4c20*/  LOP3.LUT R59, R154, 0xffff0000, RZ, 0xc0, !PT ;  /* 0xffff00009a3b7812 */ /* 0x000fe200078ec0ff */
[----:B------:R-:W-:Y:S01]  /*4c30*/  IMAD.U32 R58, R153, 0x10000, RZ ;  /* 0x00010000993a7824 */ /* 0x000fe200078e00ff */
[----:B------:R-:W-:Y:S01]  /*4c40*/  LOP3.LUT R55, R152, 0xffff0000, RZ, 0xc0, !PT ;  /* 0xffff000098377812 */ /* 0x000fe200078ec0ff */
[----:B------:R-:W-:Y:S01]  /*4c50*/  IMAD.U32 R154, R154, 0x10000, RZ ;  /* 0x000100009a9a7824 */ /* 0x000fe200078e00ff */
[----:B------:R-:W-:Y:S01]  /*4c60*/  LOP3.LUT R54, R15, 0xffff0000, RZ, 0xc0, !PT ;  /* 0xffff00000f367812 */ /* 0x000fe200078ec0ff */
[C---:B------:R-:W-:Y:S01]  /*4c70*/  FMUL.FTZ R61, R13.reuse, R59 ;  /* 0x0000003b0d3d7220 */ /* 0x040fe20000410000 */
[----:B------:R-:W-:Y:S01]  /*4c80*/  LOP3.LUT R12, R12, 0xffff0000, RZ, 0xc0, !PT ;  /* 0xffff00000c0c7812 */ /* 0x000fe200078ec0ff */
[-C--:B------:R-:W-:Y:S01]  /*4c90*/  FMUL.FTZ R62, R13, R55.reuse ;  /* 0x000000370d3e7220 */ /* 0x080fe20000410000 */
[C---:B------:R-:W-:Y:S01]  /*4ca0*/  FMUL.FTZ R13, R53.reuse, R60 ;  /* 0x0000003c350d7220 */ /* 0x040fe20000410000 */
[-C--:B------:R-:W-:Y:S01]  /*4cb0*/  FMUL.FTZ R53, R53, R58.reuse ;  /* 0x0000003a35357220 */ /* 0x080fe20000410000 */
[----:B------:R-:W-:Y:S01]  /*4cc0*/  LOP3.LUT R155, R155, 0xffff0000, RZ, 0xc0, !PT ;  /* 0xffff00009b9b7812 */ /* 0x000fe200078ec0ff */
[----:B------:R-:W-:Y:S01]  /*4cd0*/  FFMA.FTZ R61, R14, R55, -R61 ;  /* 0x000000370e3d7223 */ /* 0x000fe2000001083d */
[----:B------:R-:W-:Y:S01]  /*4ce0*/  SHF.L.U32 R152, R152, 0x10, RZ ;  /* 0x0000001098987819 */ /* 0x000fe200000006ff */
[----:B------:R-:W-:Y:S01]  /*4cf0*/  FFMA.FTZ R62, R14, R59, R62 ;  /* 0x0000003b0e3e7223 */ /* 0x000fe2000001003e */
[----:B------:R-:W-:Y:S01]  /*4d00*/  LOP3.LUT R153, R153, 0xffff0000, RZ, 0xc0, !PT ;  /* 0xffff000099997812 */ /* 0x000fe200078ec0ff */
[C---:B------:R-:W-:Y:S01]  /*4d10*/  FFMA.FTZ R58, R52.reuse, R58, -R13 ;  /* 0x0000003a343a7223 */ /* 0x040fe2000001080d */
[----:B------:R-:W-:Y:S01]  /*4d20*/  FFMA.FTZ R53, R52, R60, R53 ;  /* 0x0000003c34357223 */ /* 0x000fe20000010035 */
[----:B------:R-:W-:-:S02]  /*4d30*/  IMAD.U32 R15, R15, 0x10000, RZ ;  /* 0x000100000f0f7824 */ /* 0x000fc400078e00ff */
[----:B------:R-:W-:Y:S01]  /*4d40*/  FMUL.FTZ R52, R54, R155 ;  /* 0x0000009b36347220 */ /* 0x000fe20000410000 */
[C---:B------:R-:W-:Y:S01]  /*4d50*/  FMUL.FTZ R14, R12.reuse, R154 ;  /* 0x0000009a0c0e7220 */ /* 0x040fe20000410000 */
[-C--:B------:R-:W-:Y:S01]  /*4d60*/  FMUL.FTZ R13, R12, R152.reuse ;  /* 0x000000980c0d7220 */ /* 0x080fe20000410000 */
[-C--:B------:R-:W-:Y:S01]  /*4d70*/  FMUL.FTZ R54, R54, R153.reuse ;  /* 0x0000009936367220 */ /* 0x080fe20000410000 */
[----:B------:R-:W-:Y:S01]  /*4d80*/  FFMA.FTZ R52, R15, R153, -R52 ;  /* 0x000000990f347223 */ /* 0x000fe20000010834 */
[C---:B------:R-:W-:Y:S01]  /*4d90*/  FFMA.FTZ R14, R11.reuse, R152, -R14 ;  /* 0x000000980b0e7223 */ /* 0x040fe2000001080e */
[----:B------:R-:W-:Y:S01]  /*4da0*/  FFMA.FTZ R13, R11, R154, R13 ;  /* 0x0000009a0b0d7223 */ /* 0x000fe2000001000d */
[----:B------:R-:W-:Y:S01]  /*4db0*/  FFMA.FTZ R15, R15, R155, R54 ;  /* 0x0000009b0f0f7223 */ /* 0x000fe20000010036 */
[----:B------:R-:W-:Y:S02]  /*4dc0*/  F2FP.BF16.F32.PACK_AB R61, R62, R61 ;  /* 0x0000003d3e3d723e */ /* 0x000fe400000010ff */
[----:B------:R-:W-:-:S02]  /*4dd0*/  F2FP.BF16.F32.PACK_AB R58, R53, R58 ;  /* 0x0000003a353a723e */ /* 0x000fc400000010ff */
[----:B------:R-:W-:Y:S01]  /*4de0*/  F2FP.BF16.F32.PACK_AB R12, R13, R14 ;  /* 0x0000000e0d0c723e */ /* 0x000fe200000010ff */
[----:B------:R-:W-:Y:S01]  /*4df0*/  IMAD.MOV.U32 R13, RZ, RZ, R61 ;  /* 0x000000ffff0d7224 */ /* 0x000fe200078e003d */
[----:B------:R-:W-:Y:S01]  /*4e00*/  F2FP.BF16.F32.PACK_AB R15, R15, R52 ;  /* 0x000000340f0f723e */ /* 0x000fe200000010ff */
[----:B------:R-:W-:-:S07]  /*4e10*/  IMAD.MOV.U32 R14, RZ, RZ, R58 ;  /* 0x000000ffff0e7224 */ /* 0x000fce00078e003a */
.L_x_488:
[----:B------:R-:W-:Y:S05]  /*4e20*/  BSYNC B3 ;  /* 0x0000000000037941 */ /* 0x000fea0003800000 */
.L_x_487:
[----:B------:R-:W-:Y:S02]  /*4e30*/  ULDC.64 UR4, c[0x0][0x208] ;  /* 0x0000820000047ab9 */ /* 0x000fe40000000a00 */
[----:B----4-:R0:W-:Y:S03]  /*4e40*/  ST.E.128 desc[UR4][R56.64], R12 ;  /* 0x0000000c38007985 */ /* 0x0101e6000c101d04 */
.L_x_486:
[----:B------:R-:W-:Y:S05]  /*4e50*/  BSYNC B2 ;  /* 0x0000000000027941 */ /* 0x000fea0003800000 */
.L_x_485:
[----:B------:R-:W-:-:S13]  /*4e60*/  ISETP.NE.AND P3, PT, R26, RZ, PT ;  /* 0x000000ff1a00720c */ /* 0x000fda0003f65270 */
        /* <DEDUP_REMOVED lines=19> */
[----:B------:R-:W-:Y:S01]  /*4fa0*/  LOP3.LUT R13, R13, 0xffff0000, RZ, 0xc0, !PT ;  /* 0xffff00000d0d7812 */ /* 0x000fe200078ec0ff */
[----:B------:R-:W-:Y:S01]  /*4fb0*/  IMAD.U32 R11, R12, 0x10000, RZ ;  /* 0x000100000c0b7824 */ /* 0x000fe200078e00ff */
[----:B------:R-:W-:Y:S01]  /*4fc0*/  LOP3.LUT R55, R149, 0xffff0000, RZ, 0xc0, !PT ;  /* 0xffff000095377812 */ /* 0x000fe200078ec0ff */
[----:B------:R-:W-:Y:S01]  /*4fd0*/  IMAD.U32 R54, R150, 0x10000, RZ ;  /* 0x0001000096367824 */ /* 0x000fe200078e00ff */
[----:B------:R-:W-:Y:S01]  /*4fe0*/  LOP3.LUT R51, R151, 0xffff0000, RZ, 0xc0, !PT ;  /* 0xffff000097337812 */ /* 0x000fe200078ec0ff */
[----:B------:R-:W-:Y:S01]  /*4ff0*/  IMAD.U32 R149, R149, 0x10000, RZ ;  /* 0x0001000095957824 */ /* 0x000fe200078e00ff */
[----:B------:R-:W-:Y:S01]  /*5000*/  LOP3.LUT R12, R12, 0xffff0000, RZ, 0xc0, !PT ;  /* 0xffff00000c0c7812 */ /* 0x000fe200078ec0ff */
[----:B------:R-:W-:Y:S01]  /*5010*/  FMUL.FTZ R57, R13, R55 ;  /* 0x000000370d397220 */ /* 0x000fe20000410000 */
[----:B------:R-:W-:Y:S01]  /*5020*/  LOP3.LUT R50, R15, 0xffff0000, RZ, 0xc0, !PT ;  /* 0xffff00000f327812 */ /* 0x000fe200078ec0ff */
[-C--:B------:R-:W-:Y:S01]  /*5030*/  FMUL.FTZ R58, R13, R51.reuse ;  /* 0x000000330d3a7220 */ /* 0x080fe20000410000 */
        /* <DEDUP_REMOVED lines=24> */
.L_x_490:
[----:B------:R-:W-:Y:S05]  /*51c0*/  BSYNC B2 ;  /* 0x0000000000027941 */ /* 0x000fea0003800000 */
.L_x_489:
[----:B------:R-:W-:Y:S02]  /*51d0*/  ULDC.64 UR4, c[0x0][0x208] ;  /* 0x0000820000047ab9 */ /* 0x000fe40000000a00 */
[----:B----4-:R0:W-:Y:S03]  /*51e0*/  ST.E.128 desc[UR4][R52.64], R12 ;  /* 0x0000000c34007985 */ /* 0x0101e6000c101d04 */
.L_x_476:
[----:B------:R-:W-:Y:S05]  /*51f0*/  BSYNC B1 ;  /* 0x0000000000017941 */ /* 0x000fea0003800000 */
.L_x_475:
[----:B------:R-:W-:-:S03]  /*5200*/  UMOV UR4, 0xffffffff ;  /* 0xffffffff00047882 */ /* 0x000fc60000000000 */
[----:B------:R-:W-:Y:S05]  /*5210*/  BRA.DIV UR4, `(.L_x_491) ;  /* 0x0000023204747947 */ /* 0x000fea000b800000 */
[----:B01----:R-:W0:Y:S04]  /*5220*/  SHFL.IDX PT, R117, R117, 0x2, 0x181f ;  /* 0x00581f0075757f89 */ /* 0x003e2800000e0000 */
[----:B------:R-:W1:Y:S02]  /*5230*/  SHFL.IDX PT, R118, R118, 0x2, 0x181f ;  /* 0x00581f0076767f89 */ /* 0x000e6400000e0000 */
.L_x_817:
[----:B------:R-:W-:Y:S05]  /*5240*/  @P5 BRA `(.L_x_492) ;  /* 0x00000054007c5947 */ /* 0x000fea0003800000 */
[----:B------:R-:W-:Y:S01]  /*5250*/  ISETP.NE.AND P3, PT, R3, RZ, PT ;  /* 0x000000ff0300720c */ /* 0x000fe20003f65270 */
[----:B------:R-:W-:-:S12]  /*5260*/  BSSY B1, `(.L_x_493) ;  /* 0x0000039000017945 */ /* 0x000fd80003800000 */
[----:B------:R-:W-:Y:S05]  /*5270*/  @!P3 BRA `(.L_x_494) ;  /* 0x0000000000dcb947 */ /* 0x000fea0003800000 */
[----:B----4-:R4:W2:Y:S01]  /*5280*/  LDS.128 R12, [R85+0x26400] ;  /* 0x02640000550c7984 */ /* 0x0108a20000000c00 */
[----:B------:R-:W-:Y:S01]  /*5290*/  ISETP.GE.AND P4, PT, R214, R114, PT ;  /* 0x00000072d600720c */ /* 0x000fe20003f86270 */
[----:B------:R-:W-:Y:S01]  /*52a0*/  BSSY B2, `(.L_x_495) ;  /* 0x0000032000027945 */ /* 0x000fe20003800000 */
[----:B-1----:R-:W-:-:S04]  /*52b0*/  LEA R48, P3, R16, R118, 0x1 ;  /* 0x0000007610307211 */ /* 0x002fc800078608ff */
[----:B0-----:R-:W-:-:S07]  /*52c0*/  LEA.HI.X R49, R16, R117, R17, 0x1, P3 ;  /* 0x0000007510317211 */ /* 0x001fce00018f0c11 */
[----:B----4-:R-:W-:Y:S05]  /*52d0*/  @P4 BRA `(.L_x_496) ;  /* 0x0000000000b84947 */ /* 0x010fea0003800000 */
[----:B------:R-:W-:Y:S02]  /*52e0*/  SHF.R.U64 R51, R44, 0x10, R45 ;  /* 0x000000102c337819 */ /* 0x000fe4000000122d */
[--C-:B------:R-:W-:Y:S02]  /*52f0*/  SHF.R.U64 R11, R46, 0x10, R47.reuse ;  /* 0x000000102e0b7819 */ /* 0x100fe4000000122f */
[----:B------:R-:W-:Y:S02]  /*5300*/  SHF.R.U32.HI R50, RZ, 0x10, R47 ;  /* 0x00000010ff327819 */ /* 0x000fe4000001162f */
[----:B------:R-:W-:Y:S02]  /*5310*/  SHF.R.U32.HI R52, RZ, 0x10, R45 ;  /* 0x00000010ff347819 */ /* 0x000fe4000001162d */
[----:B------:R-:W-:Y:S02]  /*5320*/  PRMT R144, R144, 0x5410, R51 ;  /* 0x0000541090907816 */ /* 0x000fe40000000033 */
[----:B------:R-:W-:Y:S01]  /*5330*/  PRMT R146, R146, 0x5410, R11 ;  /* 0x0000541092927816 */ /* 0x000fe2000000000b */
[----:B--2---:R-:W-:Y:S01]  /*5340*/  IMAD.U32 R11, R12, 0x10000, RZ ;  /* 0x000100000c0b7824 */ /* 0x004fe200078e00ff */
[----:B------:R-:W-:-:S02]  /*5350*/  PRMT R147, R147, 0x5410, R50 ;  /* 0x0000541093937816 */ /* 0x000fc40000000032 */
[C---:B------:R-:W-:Y:S02]  /*5360*/  SHF.L.U32 R44, R14.reuse, 0x10, RZ ;  /* 0x000000100e2c7819 */ /* 0x040fe400000006ff */
        /* <DEDUP_REMOVED lines=37> */
.L_x_496:
[----:B------:R-:W-:Y:S05]  /*55c0*/  BSYNC B2 ;  /* 0x0000000000027941 */ /* 0x000fea0003800000 */
.L_x_495:
[----:B------:R-:W-:Y:S02]  /*55d0*/  ULDC.64 UR4, c[0x0][0x208] ;  /* 0x0000820000047ab9 */ /* 0x000fe40000000a00 */
[----:B--2---:R0:W-:Y:S03]  /*55e0*/  ST.E.128 desc[UR4][R48.64], R12 ;  /* 0x0000000c30007985 */ /* 0x0041e6000c101d04 */
.L_x_494:
[----:B------:R-:W-:Y:S05]  /*55f0*/  BSYNC B1 ;  /* 0x0000000000017941 */ /* 0x000fea0003800000 */
.L_x_493:
[----:B------:R-:W-:Y:S01]  /*5600*/  ISETP.NE.AND P3, PT, R21, RZ, PT ;  /* 0x000000ff1500720c */ /* 0x000fe20003f65270 */
[----:B------:R-:W-:-:S12]  /*5610*/  BSSY B1, `(.L_x_497) ;  /* 0x0000039000017945 */ /* 0x000fd80003800000 */
[----:B------:R-:W-:Y:S05]  /*5620*/  @!P3 BRA `(.L_x_498) ;  /* 0x0000000000dcb947 */ /* 0x000fea0003800000 */
[----:B0---4-:R0:W4:Y:S01]  /*5630*/  LDS.128 R12, [R85+0x28c00] ;  /* 0x028c0000550c7984 */ /* 0x0111220000000c00 */
[----:B------:R-:W-:Y:S01]  /*5640*/  ISETP.GE.AND P4, PT, R221, R114, PT ;  /* 0x00000072dd00720c */ /* 0x000fe20003f86270 */
[----:B------:R-:W-:Y:S01]  /*5650*/  BSSY B2, `(.L_x_499) ;  /* 0x0000032000027945 */ /* 0x000fe20003800000 */
[----:B-1----:R-:W-:-:S04]  /*5660*/  LEA R44, P3, R23, R118, 0x1 ;  /* 0x00000076172c7211 */ /* 0x002fc800078608ff */
        /* <DEDUP_REMOVED lines=19> */
[C---:B------:R-:W-:Y:S01]  /*57a0*/  SHF.L.U32 R11, R12.reuse, 0x10, RZ ;  /* 0x000000100c0b7819 */ /* 0x040fe200000006ff */
[C---:B------:R-:W-:Y:S01]  /*57b0*/  FMUL.FTZ R49, R13.reuse, R47 ;  /* 0x0000002f0d317220 */ /* 0x040fe20000410000 */
[----:B------:R-:W-:Y:S01]  /*57c0*/  LOP3.LUT R12, R12, 0xffff0000, RZ, 0xc0, !PT ;  /* 0xffff00000c0c7812 */ /* 0x000fe200078ec0ff */
[----:B------:R-:W-:Y:S01]  /*57d0*/  FMUL.FTZ R50, R13, R43 ;  /* 0x0000002b0d327220 */ /* 0x000fe20000410000 */
[----:B------:R-:W-:Y:S01]  /*57e0*/  LOP3.LUT R42, R15, 0xffff0000, RZ, 0xc0, !PT ;  /* 0xffff00000f2a7812 */ /* 0x000fe200078ec0ff */
[----:B------:R-:W-:Y:S01]  /*57f0*/  FMUL.FTZ R13, R41, R48 ;  /* 0x00000030290d7220 */ /* 0x000fe20000410000 */
[----:B------:R-:W-:Y:S01]  /*5800*/  LOP3.LUT R139, R139, 0xffff0000, RZ, 0xc0, !PT ;  /* 0xffff00008b8b7812 */ /* 0x000fe200078ec0ff */
[----:B------:R-:W-:Y:S01]  /*5810*/  FMUL.FTZ R41, R41, R46 ;  /* 0x0000002e29297220 */ /* 0x000fe20000410000 */
[----:B------:R-:W-:Y:S01]  /*5820*/  LOP3.LUT R142, R142, 0xffff0000, RZ, 0xc0, !PT ;  /* 0xffff00008e8e7812 */ /* 0x000fe200078ec0ff */
[----:B------:R-:W-:-:S02]  /*5830*/  IMAD.U32 R143, R143, 0x10000, RZ ;  /* 0x000100008f8f7824 */ /* 0x000fc400078e00ff */
[C---:B------:R-:W-:Y:S01]  /*5840*/  FFMA.FTZ R49, R14.reuse, R43, -R49 ;  /* 0x0000002b0e317223 */ /* 0x040fe20000010831 */
[----:B------:R-:W-:Y:S01]  /*5850*/  FFMA.FTZ R50, R14, R47, R50 ;  /* 0x0000002f0e327223 */ /* 0x000fe20000010032 */
[----:B------:R-:W-:Y:S01]  /*5860*/  FFMA.FTZ R13, R40, R46, -R13 ;  /* 0x0000002e280d7223 */ /* 0x000fe2000001080d */
[----:B------:R-:W-:Y:S01]  /*5870*/  FMUL.FTZ R14, R12, R141 ;  /* 0x0000008d0c0e7220 */ /* 0x000fe20000410000 */
[----:B------:R-:W-:Y:S02]  /*5880*/  IMAD.U32 R15, R15, 0x10000, RZ ;  /* 0x000100000f0f7824 */ /* 0x000fe400078e00ff */
[----:B------:R-:W-:Y:S01]  /*5890*/  FFMA.FTZ R40, R40, R48, R41 ;  /* 0x0000003028287223 */ /* 0x000fe20000010029 */
[----:B------:R-:W-:Y:S01]  /*58a0*/  FMUL.FTZ R46, R42, R139 ;  /* 0x0000008b2a2e7220 */ /* 0x000fe20000410000 */
[-C--:B------:R-:W-:Y:S01]  /*58b0*/  FMUL.FTZ R12, R12, R143.reuse ;  /* 0x0000008f0c0c7220 */ /* 0x080fe20000410000 */
        /* <DEDUP_REMOVED lines=11> */
.L_x_500:
[----:B------:R-:W-:Y:S05]  /*5970*/  BSYNC B2 ;  /* 0x0000000000027941 */ /* 0x000fea0003800000 */
.L_x_499:
[----:B------:R-:W-:Y:S02]  /*5980*/  ULDC.64 UR4, c[0x0][0x208] ;  /* 0x0000820000047ab9 */ /* 0x000fe40000000a00 */
[----:B----4-:R0:W-:Y:S03]  /*5990*/  ST.E.128 desc[UR4][R44.64], R12 ;  /* 0x0000000c2c007985 */ /* 0x0101e6000c101d04 */
.L_x_498:
[----:B------:R-:W-:Y:S05]  /*59a0*/  BSYNC B1 ;  /* 0x0000000000017941 */ /* 0x000fea0003800000 */
.L_x_497:
        /* <DEDUP_REMOVED lines=11> */
[--C-:B------:R-:W-:Y:S01]  /*5a60*/  SHF.R.U64 R42, R38, 0x10, R39.reuse ;  /* 0x00000010262a7819 */ /* 0x100fe20000001227 */
[----:B------:R-:W-:Y:S01]  /*5a70*/  IMAD.U32 R11, R12, 0x10000, RZ ;  /* 0x000100000c0b7824 */ /* 0x000fe200078e00ff */
        /* <DEDUP_REMOVED lines=12> */
[C---:B------:R-:W-:Y:S01]  /*5b40*/  LOP3.LUT R39, R137.reuse, 0xffff0000, RZ, 0xc0, !PT ;  /* 0xffff000089277812 */ /* 0x040fe200078ec0ff */
[----:B------:R-:W-:Y:S01]  /*5b50*/  IMAD.U32 R137, R137, 0x10000, RZ ;  /* 0x0001000089897824 */ /* 0x000fe200078e00ff */
[----:B------:R-:W-:Y:S01]  /*5b60*/  LOP3.LUT R12, R12, 0xffff0000, RZ, 0xc0, !PT ;  /* 0xffff00000c0c7812 */ /* 0x000fe200078ec0ff */
[----:B------:R-:W-:Y:S01]  /*5b70*/  FMUL.FTZ R45, R13, R43 ;  /* 0x0000002b0d2d7220 */ /* 0x000fe20000410000 */
[----:B------:R-:W-:Y:S01]  /*5b80*/  SHF.L.U32 R127, R127, 0x10, RZ ;  /* 0x000000107f7f7819 */ /* 0x000fe200000006ff */
[-C--:B------:R-:W-:Y:S01]  /*5b90*/  FMUL.FTZ R46, R13, R39.reuse ;  /* 0x000000270d2e7220 */ /* 0x080fe20000410000 */
[----:B------:R-:W-:Y:S01]  /*5ba0*/  FMUL.FTZ R13, R37, R44 ;  /* 0x0000002c250d7220 */ /* 0x000fe20000410000 */
[----:B------:R-:W-:Y:S01]  /*5bb0*/  LOP3.LUT R38, R15, 0xffff0000, RZ, 0xc0, !PT ;  /* 0xffff00000f267812 */ /* 0x000fe200078ec0ff */
[-C--:B------:R-:W-:Y:S01]  /*5bc0*/  FMUL.FTZ R37, R37, R42.reuse ;  /* 0x0000002a25257220 */ /* 0x080fe20000410000 */
[----:B------:R-:W-:Y:S01]  /*5bd0*/  LOP3.LUT R126, R126, 0xffff0000, RZ, 0xc0, !PT ;  /* 0xffff00007e7e7812 */ /* 0x000fe200078ec0ff */
[C---:B------:R-:W-:Y:S01]  /*5be0*/  FFMA.FTZ R45, R14.reuse, R39, -R45 ;  /* 0x000000270e2d7223 */ /* 0x040fe2000001082d */
[----:B------:R-:W-:Y:S01]  /*5bf0*/  LOP3.LUT R135, R135, 0xffff0000, RZ, 0xc0, !PT ;  /* 0xffff000087877812 */ /* 0x000fe200078ec0ff */
[----:B------:R-:W-:Y:S01]  /*5c00*/  FFMA.FTZ R46, R14, R43, R46 ;  /* 0x0000002b0e2e7223 */ /* 0x000fe2000001002e */
[----:B------:R-:W-:Y:S01]  /*5c10*/  FFMA.FTZ R13, R36, R42, -R13 ;  /* 0x0000002a240d7223 */ /* 0x000fe2000001080d */
[----:B------:R-:W-:Y:S01]  /*5c20*/  FMUL.FTZ R14, R12, R127 ;  /* 0x0000007f0c0e7220 */ /* 0x000fe20000410000 */
[----:B------:R-:W-:Y:S01]  /*5c30*/  FFMA.FTZ R36, R36, R44, R37 ;  /* 0x0000002c24247223 */ /* 0x000fe20000010025 */
[----:B------:R-:W-:Y:S01]  /*5c40*/  FMUL.FTZ R12, R12, R137 ;  /* 0x000000890c0c7220 */ /* 0x000fe20000410000 */
[----:B------:R-:W-:-:S02]  /*5c50*/  IMAD.U32 R15, R15, 0x10000, RZ ;  /* 0x000100000f0f7824 */ /* 0x000fc400078e00ff */
[CC--:B------:R-:W-:Y:S01]  /*5c60*/  FMUL.FTZ R42, R38.reuse, R126.reuse ;  /* 0x0000007e262a7220 */ /* 0x0c0fe20000410000 */
[----:B------:R-:W-:Y:S01]  /*5c70*/  FMUL.FTZ R37, R38, R135 ;  /* 0x0000008726257220 */ /* 0x000fe20000410000 */
        /* <DEDUP_REMOVED lines=10> */
.L_x_504:
[----:B------:R-:W-:Y:S05]  /*5d20*/  BSYNC B2 ;  /* 0x0000000000027941 */ /* 0x000fea0003800000 */
.L_x_503:
[----:B------:R-:W-:Y:S02]  /*5d30*/  ULDC.64 UR4, c[0x0][0x208] ;  /* 0x0000820000047ab9 */ /* 0x000fe40000000a00 */
[----:B----4-:R0:W-:Y:S03]  /*5d40*/  ST.E.128 desc[UR4][R40.64], R12 ;  /* 0x0000000c28007985 */ /* 0x0101e6000c101d04 */
.L_x_502:
[----:B------:R-:W-:Y:S05]  /*5d50*/  BSYNC B1 ;  /* 0x0000000000017941 */ /* 0x000fea0003800000 */
.L_x_501:
[----:B------:R-:W-:-:S13]  /*5d60*/  ISETP.NE.AND P3, PT, R26, RZ, PT ;  /* 0x000000ff1a00720c */ /* 0x000fda0003f65270 */
        /* <DEDUP_REMOVED lines=51> */
[----:B------:R-:W-:-:S02]  /*60a0*/  F2FP.BF16.F32.PACK_AB R15, R33, R38 ;  /* 0x00000026210f723e */ /* 0x000fc400000010ff */
[----:B------:R-:W-:-:S07]  /*60b0*/  MOV R13, R41 ;  /* 0x00000029000d7202 */ /* 0x000fce0000000f00 */
.L_x_506:
[----:B------:R-:W-:Y:S05]  /*60c0*/  BSYNC B1 ;  /* 0x0000000000017941 */ /* 0x000fea0003800000 */
.L_x_505:
[----:B------:R-:W-:Y:S02]  /*60d0*/  ULDC.64 UR4, c[0x0][0x208] ;  /* 0x0000820000047ab9 */ /* 0x000fe40000000a00 */
[----:B----4-:R0:W-:Y:S01]  /*60e0*/  ST.E.128 desc[UR4][R36.64], R12 ;  /* 0x0000000c24007985 */ /* 0x0101e2000c101d04 */
[----:B------:R-:W-:Y:S05]  /*60f0*/  BRA `(.L_x_492) ;  /* 0x0000004400d07947 */ /* 0x000fea0003800000 */
.L_x_447:
        /* <DEDUP_REMOVED lines=15> */
[----:B------:R-:W-:Y:S01]  /*61f0*/  IADD3 R32, P5, R94, R12, RZ ;  /* 0x0000000c5e207210 */ /* 0x000fe20007fbe0ff */
[----:B------:R-:W-:Y:S01]  /*6200*/  ULDC.64 UR6, c[0x0][0x400] ;  /* 0x0001000000067ab9 */ /* 0x000fe20000000a00 */
[----:B------:R-:W-:Y:S01]  /*6210*/  LEA R48, P4, R34, UR4, 0x1 ;  /* 0x0000000422307c11 */ /* 0x000fe2000f8808ff */
[----:B------:R-:W-:Y:S01]  /*6220*/  IMAD.X R35, R11, 0x1, R5, P0 ;  /* 0x000000010b237824 */ /* 0x000fe200000e0605 */
[----:B------:R-:W-:Y:S01]  /*6230*/  LEA R52, P0, R32, UR6, 0x1 ;  /* 0x0000000620347c11 */ /* 0x000fe2000f8008ff */
[----:B------:R-:W-:Y:S01]  /*6240*/  IMAD.X R33, R80, 0x1, R7, P5 ;  /* 0x0000000150217824 */ /* 0x000fe200028e0607 */
[----:B------:R-:W-:Y:S02]  /*6250*/  ISETP.GE.AND P5, PT, R213, R114, PT ;  /* 0x00000072d500720c */ /* 0x000fe40003fa6270 */
[----:B------:R-:W-:-:S02]  /*6260*/  CS2R R38, SRZ ;  /* 0x0000000000267805 */ /* 0x000fc4000001ff00 */
[----:B------:R-:W-:Y:S02]  /*6270*/  LEA.HI.X R49, R34, UR5, R35, 0x1, P4 ;  /* 0x0000000522317c11 */ /* 0x000fe4000a0f0c23 */
[----:B------:R-:W-:Y:S02]  /*6280*/  CS2R R36, SRZ ;  /* 0x0000000000247805 */ /* 0x000fe4000001ff00 */
[----:B------:R-:W-:Y:S02]  /*6290*/  ISETP.GE.AND P4, PT, R16, R114, PT ;  /* 0x000000721000720c */ /* 0x000fe40003f86270 */
[----:B------:R-:W-:Y:S02]  /*62a0*/  CS2R R34, SRZ ;  /* 0x0000000000227805 */ /* 0x000fe4000001ff00 */
[----:B------:R-:W-:Y:S02]  /*62b0*/  LEA.HI.X R53, R32, UR7, R33, 0x1, P0 ;  /* 0x0000000720357c11 */ /* 0x000fe400080f0c21 */
[----:B------:R-:W-:-:S02]  /*62c0*/  CS2R R32, SRZ ;  /* 0x0000000000207805 */ /* 0x000fc4000001ff00 */
[----:B------:R-:W-:Y:S02]  /*62d0*/  CS2R R46, SRZ ;  /* 0x00000000002e7805 */ /* 0x000fe4000001ff00 */
[----:B------:R-:W-:Y:S02]  /*62e0*/  CS2R R44, SRZ ;  /* 0x00000000002c7805 */ /* 0x000fe4000001ff00 */
[----:B------:R-:W-:Y:S02]  /*62f0*/  CS2R R42, SRZ ;  /* 0x00000000002a7805 */ /* 0x000fe4000001ff00 */
[----:B------:R-:W-:Y:S01]  /*6300*/  CS2R R40, SRZ ;  /* 0x0000000000287805 */ /* 0x000fe2000001ff00 */
[----:B------:R-:W-:Y:S02]  /*6310*/  ULDC.64 UR8, c[0x0][0x208] ;  /* 0x0000820000087ab9 */ /* 0x000fe40000000a00 */
[----:B------:R0:W5:Y:S04]  /*6320*/  @!P5 LDG.E.128 R32, desc[UR8][R48.64+0x80] ;  /* 0x000080083020d981 */ /* 0x000168000c1e1d00 */
[----:B------:R0:W5:Y:S04]  /*6330*/  @!P4 LDG.E.128 R36, desc[UR8][R48.64] ;  /* 0x000000083024c981 */ /* 0x000168000c1e1d00 */
[----:B------:R0:W5:Y:S04]  /*6340*/  @!P4 LDG.E.128 R44, desc[UR8][R52.64] ;  /* 0x00000008342cc981 */ /* 0x000168000c1e1d00 */
[----:B------:R0:W5:Y:S02]  /*6350*/  @!P5 LDG.E.128 R40, desc[UR8][R52.64+0x80] ;  /* 0x000080083428d981 */ /* 0x000164000c1e1d00 */
.L_x_508:
[----:B------:R-:W-:Y:S05]  /*6360*/  BSYNC B1 ;  /* 0x0000000000017941 */ /* 0x000fea0003800000 */
.L_x_507:
        /* <DEDUP_REMOVED lines=50> */
[----:B------:R-:W-:Y:S02]  /*6690*/  CS2R R60, SRZ ;  /* 0x00000000003c7805 */ /* 0x000fe4000001ff00 */
[----:B------:R-:W-:Y:S02]  /*66a0*/  CS2R R58, SRZ ;  /* 0x00000000003a7805 */ /* 0x000fe4000001ff00 */
[----:B------:R-:W-:Y:S02]  /*66b0*/  IADD3.X R49, R7, R80, R106, P0, P5 ;  /* 0x0000005007317210 */ /* 0x000fe400007ea46a */
[----:B------:R-:W-:Y:S02]  /*66c0*/  CS2R R56, SRZ ;  /* 0x0000000000387805 */ /* 0x000fe4000001ff00 */
[----:B------:R-:W-:Y:S01]  /*66d0*/  LEA R64, P5, R50, UR4, 0x1 ;  /* 0x0000000432407c11 */ /* 0x000fe2000f8a08ff */
[----:B------:R-:W-:Y:S01]  /*66e0*/  ULDC.64 UR8, c[0x0][0x208] ;  /* 0x0000820000087ab9 */ /* 0x000fe20000000a00 */
[----:B------:R-:W-:-:S02]  /*66f0*/  LEA R66, P0, R48, UR6, 0x1 ;  /* 0x0000000630427c11 */ /* 0x000fc4000f8008ff */
[----:B------:R-:W-:Y:S02]  /*6700*/  LEA.HI.X R65, R50, UR5, R51, 0x1, P5 ;  /* 0x0000000532417c11 */ /* 0x000fe4000a8f0c33 */
[----:B------:R-:W-:Y:S02]  /*6710*/  CS2R R50, SRZ ;  /* 0x0000000000327805 */ /* 0x000fe4000001ff00 */
[----:B------:R-:W-:Y:S02]  /*6720*/  LEA.HI.X R67, R48, UR7, R49, 0x1, P0 ;  /* 0x0000000730437c11 */ /* 0x000fe400080f0c31 */
[----:B------:R-:W-:Y:S02]  /*6730*/  CS2R R48, SRZ ;  /* 0x0000000000307805 */ /* 0x000fe4000001ff00 */
[-C--:B------:R-:W-:Y:S02]  /*6740*/  ISETP.GE.AND P5, PT, R16, R114.reuse, PT ;  /* 0x000000721000720c */ /* 0x080fe40003fa6270 */
[----:B------:R-:W-:-:S11]  /*6750*/  ISETP.GE.AND P0, PT, R213, R114, PT ;  /* 0x00000072d500720c */ /* 0x000fd60003f06270 */
[----:B------:R0:W5:Y:S04]  /*6760*/  @!P5 LDG.E.128 R52, desc[UR8][R64.64] ;  /* 0x000000084034d981 */ /* 0x000168000c1e1d00 */
[----:B------:R0:W5:Y:S04]  /*6770*/  @!P0 LDG.E.128 R48, desc[UR8][R64.64+0x80] ;  /* 0x0000800840308981 */ /* 0x000168000c1e1d00 */
[----:B------:R0:W5:Y:S04]  /*6780*/  @!P5 LDG.E.128 R60, desc[UR8][R66.64] ;  /* 0x00000008423cd981 */ /* 0x000168000c1e1d00 */
[----:B------:R0:W5:Y:S02]  /*6790*/  @!P0 LDG.E.128 R56, desc[UR8][R66.64+0x80] ;  /* 0x0000800842388981 */ /* 0x000164000c1e1d00 */
.L_x_510:
[----:B------:R-:W-:Y:S05]  /*67a0*/  BSYNC B1 ;  /* 0x0000000000017941 */ /* 0x000fea0003800000 */
.L_x_509:
        /* <DEDUP_REMOVED lines=16> */
[----:B------:R-:W-:Y:S01]  /*68b0*/  ULDC.64 UR8, c[0x0][0x208] ;  /* 0x0000820000087ab9 */ /* 0x000fe20000000a00 */
[----:B------:R-:W-:Y:S02]  /*68c0*/  IADD3.X R13, R5, R108, R11, P0, P6 ;  /* 0x0000006c050d7210 */ /* 0x000fe400007ec40b */
[----:B------:R-:W-:-:S04]  /*68d0*/  IADD3 R11, P0, P6, R94, R111, R12 ;  /* 0x0000006f5e0b7210 */ /* 0x000fc80007e1e00c */
[----:B------:R-:W-:Y:S02]  /*68e0*/  IADD3.X R80, R7, R110, R80, P0, P6 ;  /* 0x0000006e07507210 */ /* 0x000fe400007ec450 */
[----:B------:R-:W-:-:S04]  /*68f0*/  LEA R12, P0, R14, UR4, 0x1 ;  /* 0x000000040e0c7c11 */ /* 0x000fc8000f8008ff */
[----:B------:R-:W-:Y:S02]  /*6900*/  LEA.HI.X R13, R14, UR5, R13, 0x1, P0 ;  /* 0x000000050e0d7c11 */ /* 0x000fe400080f0c0d */
[----:B------:R-:W-:-:S04]  /*6910*/  LEA R14, P0, R11, UR6, 0x1 ;  /* 0x000000060b0e7c11 */ /* 0x000fc8000f8008ff */
[----:B------:R-:W-:Y:S02]  /*6920*/  LEA.HI.X R15, R11, UR7, R80, 0x1, P0 ;  /* 0x000000070b0f7c11 */ /* 0x000fe400080f0c50 */
[----:B------:R-:W-:Y:S02]  /*6930*/  ISETP.GE.AND P0, PT, R16, R114, PT ;  /* 0x000000721000720c */ /* 0x000fe40003f06270 */
[----:B------:R-:W-:Y:S02]  /*6940*/  CS2R R66, SRZ ;  /* 0x0000000000427805 */ /* 0x000fe4000001ff00 */
[----:B------:R-:W-:Y:S02]  /*6950*/  CS2R R64, SRZ ;  /* 0x0000000000407805 */ /* 0x000fe4000001ff00 */
[----:B------:R-:W-:Y:S02]  /*6960*/  CS2R R74, SRZ ;  /* 0x00000000004a7805 */ /* 0x000fe4000001ff00 */
[----:B------:R-:W-:-:S05]  /*6970*/  CS2R R72, SRZ ;  /* 0x0000000000487805 */ /* 0x000fca000001ff00 */
[----:B------:R0:W5:Y:S04]  /*6980*/  @!P0 LDG.E.128 R68, desc[UR8][R12.64] ;  /* 0x000000080c448981 */ /* 0x000168000c1e1d00 */
[----:B------:R0:W5:Y:S01]  /*6990*/  @!P0 LDG.E.128 R76, desc[UR8][R14.64] ;  /* 0x000000080e4c8981 */ /* 0x000162000c1e1d00 */
[----:B------:R-:W-:-:S13]  /*69a0*/  ISETP.GE.AND P0, PT, R213, R114, PT ;  /* 0x00000072d500720c */ /* 0x000fda0003f06270 */
[----:B------:R0:W5:Y:S04]  /*69b0*/  @!P0 LDG.E.128 R64, desc[UR8][R12.64+0x80] ;  /* 0x000080080c408981 */ /* 0x000168000c1e1d00 */
[----:B------:R0:W5:Y:S02]  /*69c0*/  @!P0 LDG.E.128 R72, desc[UR8][R14.64+0x80] ;  /* 0x000080080e488981 */ /* 0x000164000c1e1d00 */
.L_x_512:
[----:B------:R-:W-:Y:S05]  /*69d0*/  BSYNC B1 ;  /* 0x0000000000017941 */ /* 0x000fea0003800000 */
.L_x_511:
[----:B0-----:R-:W-:Y:S01]  /*69e0*/  IMAD.MOV.U32 R13, RZ, RZ, R49 ;  /* 0x000000ffff0d7224 */ /* 0x001fe200078e0031 */
[----:B------:R-:W-:Y:S01]  /*69f0*/  ULOP3.LUT UR4, UR60, 0x1, URZ, 0xfc, !UPT ;  /* 0x000000013c047892 */ /* 0x000fe2000f8efc3f */
        /* <DEDUP_REMOVED lines=33> */
[----:B------:R-:W-:-:S02]  /*6c10*/  PRMT R184, R12, 0x7610, R184 ;  /* 0x000076100cb87816 */ /* 0x000fc400000000b8 */
[----:B------:R-:W-:Y:S02]  /*6c20*/  MOV R12, R64 ;  /* 0x00000040000c7202 */ /* 0x000fe40000000f00 */
        /* <DEDUP_REMOVED lines=8> */
[----:B------:R-:W-:-:S02]  /*6cb0*/  PLOP3.LUT P0, PT, PT, PT, UP0, 0x80, 0x0 ;  /* 0x000000000000781c */ /* 0x000fc40003f0f008 */
        /* <DEDUP_REMOVED lines=16> */
[----:B------:R-:W-:Y:S02]  /*6dc0*/  PRMT R152, R11, 0x7610, R152 ;  /* 0x000076100b987816 */ /* 0x000fe40000000098 */
[----:B------:R-:W-:Y:S02]  /*6dd0*/  PRMT R153, R12, 0x7610, R153 ;  /* 0x000076100c997816 */ /* 0x000fe40000000099 */
[----:B------:R-:W-:Y:S02]  /*6de0*/  PRMT R154, R13, 0x7610, R154 ;  /* 0x000076100d9a7816 */ /* 0x000fe4000000009a */
[----:B------:R-:W-:Y:S01]  /*6df0*/  PRMT R155, R14, 0x7610, R155 ;  /* 0x000076100e9b7816 */ /* 0x000fe2000000009b */
[----:B------:R-:W-:Y:S06]  /*6e00*/  @!P0 BRA `(.L_x_513) ;  /* 0x0000000000048947 */ /* 0x000fec0003800000 */
[----:B------:R-:W-:Y:S01]  /*6e10*/  BPT.TRAP 0x1 ;  /* 0x000000040000795c */ /* 0x000fe20000300000 */
.L_x_513:
[----:B------:R-:W-:Y:S01]  /*6e20*/  IMAD R89, R212, 0x8, R22 ;  /* 0x00000008d4597824 */ /* 0x000fe200078e0216 */
[----:B------:R-:W-:Y:S01]  /*6e30*/  SHF.L.U32 R90, R223, 0x1f, RZ ;  /* 0x0000001fdf5a7819 */ /* 0x000fe200000006ff */
[----:B------:R-:W0:Y:S01]  /*6e40*/  LDC R135, c[0x0][0x2f4] ;  /* 0x0000bd00ff877b82 */ /* 0x000e220000000800 */
[----:B------:R-:W-:Y:S02]  /*6e50*/  BSSY B1, `(.L_x_514) ;  /* 0x0000003000017945 */ /* 0x000fe40003800000 */
[----:B------:R-:W1:Y:S02]  /*6e60*/  SYNCS.PHASECHK.TRANS64.TRYWAIT P6, [R89+URZ+0x38890], R90 ;  /* 0x0388905a590075a7 */ /* 0x000e6400080c017f */
[----:B-1----:R-:W-:Y:S05]  /*6e70*/  @!P6 BRA `(.L_x_515) ;  /* 0x0000021400a8e947 */ /* 0x002fea0003800000 */
.L_x_818:
[----:B------:R-:W-:Y:S05]  /*6e80*/  BSYNC B1 ;  /* 0x0000000000017941 */ /* 0x000fea0003800000 */
.L_x_514:
[----:B------:R-:W-:Y:S01]  /*6e90*/  UMOV UR4, 0xffffffff ;  /* 0xffffffff00047882 */ /* 0x000fe20000000000 */
[----:B0-----:R-:W-:Y:S02]  /*6ea0*/  IMAD.IADD R137, R135, 0x1, -R115 ;  /* 0x0000000187897824 */ /* 0x001fe400078e0a73 */
[----:B------:R-:W-:Y:S05]  /*6eb0*/  BRA.DIV UR4, `(.L_x_516) ;  /* 0x0000021604ac7947 */ /* 0x000fea000b800000 */
[----:B------:R0:W2:Y:S04]  /*6ec0*/  SHFL.IDX PT, R123, R117, RZ, 0x181f ;  /* 0x00181fff757b7589 */ /* 0x0000a800000e0000 */
[----:B------:R0:W3:Y:S02]  /*6ed0*/  SHFL.IDX PT, R122, R118, RZ, 0x181f ;  /* 0x00181fff767a7589 */ /* 0x0000e400000e0000 */
.L_x_822:
[----:B------:R-:W-:Y:S04]  /*6ee0*/  BSSY B1, `(.L_x_517) ;  /* 0x00000fc000017945 */ /* 0x000fe80003800000 */
[----:B------:R-:W-:Y:S05]  /*6ef0*/  @P3 BRA `(.L_x_518) ;  /* 0x0000000c00e83947 */ /* 0x000fea0003800000 */
[----:B------:R-:W-:Y:S01]  /*6f00*/  ISETP.NE.AND P3, PT, R3, RZ, PT ;  /* 0x000000ff0300720c */ /* 0x000fe20003f65270 */
[----:B------:R-:W-:-:S12]  /*6f10*/  BSSY B2, `(.L_x_519) ;  /* 0x000007d000027945 */ /* 0x000fd80003800000 */
[----:B------:R-:W-:Y:S05]  /*6f20*/  @!P3 BRA `(.L_x_520) ;  /* 0x0000000400ecb947 */ /* 0x000fea0003800000 */
[----:B------:R-:W-:Y:S01]  /*6f30*/  SEL R11, R115, R137, !P2 ;  /* 0x00000089730b7207 */ /* 0x000fe20005000000 */
[----:B------:R-:W-:Y:S01]  /*6f40*/  BSSY B3, `(.L_x_521) ;  /* 0x0000076000037945 */ /* 0x000fe20003800000 */
[----:B------:R-:W-:Y:S02]  /*6f50*/  SHF.R.U32.HI R14, RZ, 0x3, R224 ;  /* 0x00000003ff0e7819 */ /* 0x000fe400000116e0 */
[----:B------:R-:W-:Y:S02]  /*6f60*/  SHF.R.S32.HI R12, RZ, 0x1f, R11 ;  /* 0x0000001fff0c7819 */ /* 0x000fe4000001140b */
[----:B---3--:R-:W-:Y:S02]  /*6f70*/  LEA R124, P3, R9, R122, 0x1 ;  /* 0x0000007a097c7211 */ /* 0x008fe400078608ff */
[----:B------:R-:W-:Y:S02]  /*6f80*/  LEA.HI R127, R12, R11, RZ, 0x4 ;  /* 0x0000000b0c7f7211 */ /* 0x000fe400078f20ff */
[----:B------:R-:W-:-:S02]  /*6f90*/  ISETP.GE.AND P6, PT, R16, R114, PT ;  /* 0x000000721000720c */ /* 0x000fc40003fc6270 */
[----:B------:R-:W-:Y:S02]  /*6fa0*/  LEA.HI.SX32 R127, R127, R8, 0x1c ;  /* 0x000000087f7f7211 */ /* 0x000fe400078fe2ff */
[----:B--2---:R-:W-:Y:S02]  /*6fb0*/  LEA.HI.X R125, R9, R123, R27, 0x1, P3 ;  /* 0x0000007b097d7211 */ /* 0x004fe400018f0c1b */
[----:B------:R-:W-:-:S04]  /*6fc0*/  SHF.R.S32.HI R12, RZ, 0x1f, R127 ;  /* 0x0000001fff0c7819 */ /* 0x000fc8000001147f */
[----:B------:R-:W-:Y:S01]  /*6fd0*/  LEA.HI R13, R12, R127, RZ, 0x3 ;  /* 0x0000007f0c0d7211 */ /* 0x000fe200078f18ff */
[----:B------:R-:W-:-:S03]  /*6fe0*/  IMAD.SHL.U32 R127, R127, 0x8, RZ ;  /* 0x000000087f7f7824 */ /* 0x000fc600078e00ff */
[----:B------:R-:W-:Y:S02]  /*6ff0*/  SHF.R.S32.HI R13, RZ, 0x3, R13 ;  /* 0x00000003ff0d7819 */ /* 0x000fe4000001140d */
[----:B------:R-:W-:Y:S02]  /*7000*/  LOP3.LUT R11, R224, 0x38, R127, 0xf8, !PT ;  /* 0x00000038e00b7812 */ /* 0x000fe400078ef87f */
[----:B------:R-:W-:Y:S01]  /*7010*/  ISETP.GE.AND P3, PT, R127, R135, PT ;  /* 0x000000877f00720c */ /* 0x000fe20003f66270 */
[----:B------:R-:W-:Y:S01]  /*7020*/  IMAD R12, R13, 0x1400, R228 ;  /* 0x000014000d0c7824 */ /* 0x000fe200078e02e4 */
[----:B------:R-:W-:Y:S01]  /*7030*/  LOP3.LUT R11, R11, R14, RZ, 0x3c, !PT ;  /* 0x0000000e0b0b7212 */ /* 0x000fe200078e3cff */
[----:B------:R-:W-:-:S04]  /*7040*/  IMAD R13, R212, 0x5000, R134 ;  /* 0x00005000d40d7824 */ /* 0x000fc800078e0286 */
[----:B------:R-:W-:Y:S02]  /*7050*/  IMAD.IADD R11, R12, 0x1, R11 ;  /* 0x000000010c0b7824 */ /* 0x000fe400078e020b */
[----:B------:R-:W-:Y:S02]  /*7060*/  IMAD R12, R13, 0x2, R22 ;  /* 0x000000020d0c7824 */ /* 0x000fe400078e0216 */
[----:B------:R-:W-:Y:S02]  /*7070*/  IMAD R11, R212, 0x5000, R11 ;  /* 0x00005000d40b7824 */ /* 0x000fe400078e020b */
[----:B------:R-:W-:Y:S02]  /*7080*/  @!P3 IMAD.WIDE R126, R127, 0x2, R122 ;  /* 0x000000027f7eb825 */ /* 0x000fe400078e027a */
[----:B------:R-:W2:Y:S02]  /*7090*/  LDS.128 R12, [R12+0x24400] ;  /* 0x024400000c0c7984 */ /* 0x000ea40000000c00 */
[----:B------:R-:W-:-:S06]  /*70a0*/  IMAD R80, R11, 0x2, R22 ;  /* 0x000000020b507824 */ /* 0x000fcc00078e0216 */
[----:B------:R-:W3:Y:S01]  /*70b0*/  LDS.128 R80, [R80+0x24400] ;  /* 0x0244000050507984 */ /* 0x000ee20000000c00 */
[----:B------:R-:W-:Y:S05]  /*70c0*/  @P6 BRA `(.L_x_522) ;  /* 0x0000000400746947 */ /* 0x000fea0003800000 */
[--C-:B------:R-:W-:Y:S01]  /*70d0*/  SHF.R.U64 R11, R36, 0x10, R37.reuse ;  /* 0x00000010240b7819 */ /* 0x100fe20000001225 */
[----:B---3--:R-:W-:Y:S01]  /*70e0*/  IMAD.U32 R162, R81, 0x10000, RZ ;  /* 0x0001000051a27824 */ /* 0x008fe200078e00ff */
[----:B------:R-:W-:Y:S01]  /*70f0*/  SHF.R.U32.HI R36, RZ, 0x10, R37 ;  /* 0x00000010ff247819 */ /* 0x000fe20000011625 */
[----:B--2---:R-:W-:Y:S01]  /*7100*/  IMAD.U32 R165, R15, 0x10000, RZ ;  /* 0x000100000fa57824 */ /* 0x004fe200078e00ff */
[----:B------:R-:W-:Y:S01]  /*7110*/  SHF.R.U64 R37, R38, 0x10, R39 ;  /* 0x0000001026257819 */ /* 0x000fe20000001227 */
[----:B------:R-:W-:Y:S01]  /*7120*/  IMAD.U32 R164, R14, 0x10000, RZ ;  /* 0x000100000ea47824 */ /* 0x000fe200078e00ff */
[--C-:B------:R-:W-:Y:S02]  /*7130*/  SHF.R.U64 R38, R44, 0x10, R45.reuse ;  /* 0x000000102c267819 */ /* 0x100fe4000000122d */
[----:B------:R-:W-:Y:S02]  /*7140*/  SHF.R.U32.HI R44, RZ, 0x10, R45 ;  /* 0x00000010ff2c7819 */ /* 0x000fe4000001162d */
[----:B------:R-:W-:-:S02]  /*7150*/  SHF.R.U32.HI R39, RZ, 0x10, R39 ;  /* 0x00000010ff277819 */ /* 0x000fc40000011627 */
[----:B------:R-:W-:Y:S02]  /*7160*/  PRMT R44, R146, 0x5432, R44 ;  /* 0x00005432922c7816 */ /* 0x000fe4000000002c */
[----:B------:R-:W-:Y:S02]  /*7170*/  PRMT R36, R143, 0x5432, R36 ;  /* 0x000054328f247816 */ /* 0x000fe40000000024 */
[----:B------:R-:W-:Y:S02]  /*7180*/  SHF.R.U64 R45, R46, 0x10, R47 ;  /* 0x000000102e2d7819 */ /* 0x000fe4000000122f */
[----:B------:R-:W-:Y:S01]  /*7190*/  PRMT R37, R168, 0x5410, R37 ;  /* 0x00005410a8257816 */ /* 0x000fe20000000025 */
[----:B------:R-:W-:Y:S01]  /*71a0*/  IMAD.U32 R168, R44, 0x10000, RZ ;  /* 0x000100002ca87824 */ /* 0x000fe200078e00ff */
[----:B------:R-:W-:Y:S01]  /*71b0*/  SHF.R.U32.HI R46, RZ, 0x10, R47 ;  /* 0x00000010ff2e7819 */ /* 0x000fe2000001162f */
[----:B------:R-:W-:Y:S01]  /*71c0*/  IMAD.U32 R47, R13, 0x10000, RZ ;  /* 0x000100000d2f7824 */ /* 0x000fe200078e00ff */
[----:B------:R-:W-:Y:S01]  /*71d0*/  PRMT R39, R169, 0x5410, R39 ;  /* 0x00005410a9277816 */ /* 0x000fe20000000027 */
[----:B------:R-:W-:Y:S01]  /*71e0*/  IMAD.U32 R169, R36, 0x10000, RZ ;  /* 0x0001000024a97824 */ /* 0x000fe200078e00ff */
[----:B------:R-:W-:Y:S01]  /*71f0*/  LOP3.LUT R163, R81, 0xffff0000, RZ, 0xc0, !PT ;  /* 0xffff000051a37812 */ /* 0x000fe200078ec0ff */
[----:B------:R-:W-:Y:S01]  /*7200*/  IMAD.U32 R81, R80, 0x10000, RZ ;  /* 0x0001000050517824 */ /* 0x000fe200078e00ff */
[----:B------:R-:W-:Y:S01]  /*7210*/  PRMT R11, R170, 0x5410, R11 ;  /* 0x00005410aa0b7816 */ /* 0x000fe2000000000b */
[----:B------:R-:W-:Y:S01]  /*7220*/  FMUL.FTZ R170, R162, R168 ;  /* 0x000000a8a2aa7220 */ /* 0x000fe20000410000 */
[----:B------:R-:W-:Y:S01]  /*7230*/  LOP3.LUT R44, R44, 0xffff0000, RZ, 0xc0, !PT ;  /* 0xffff00002c2c7812 */ /* 0x000fe200078ec0ff */
[-C--:B------:R-:W-:Y:S01]  /*7240*/  FMUL.FTZ R162, R162, R169.reuse ;  /* 0x000000a9a2a27220 */ /* 0x080fe20000410000 */
[----:B------:R-:W-:Y:S01]  /*7250*/  PRMT R46, R144, 0x5432, R46 ;  /* 0x00005432902e7816 */ /* 0x000fe2000000002e */
[----:B------:R-:W-:Y:S01]  /*7260*/  FFMA.FTZ R170, R47, R169, -R170 ;  /* 0x000000a92faa7223 */ /* 0x000fe200000108aa */
[----:B------:R-:W-:Y:S01]  /*7270*/  LOP3.LUT R36, R36, 0xffff0000, RZ, 0xc0, !PT ;  /* 0xffff000024247812 */ /* 0x000fe200078ec0ff */
[----:B------:R-:W-:Y:S01]  /*7280*/  FMUL.FTZ R174, R163, R44 ;  /* 0x0000002ca3ae7220 */ /* 0x000fe20000410000 */
[----:B------:R-:W-:Y:S01]  /*7290*/  LOP3.LUT R161, R13, 0xffff0000, RZ, 0xc0, !PT ;  /* 0xffff00000da17812 */ /* 0x000fe200078ec0ff */
[----:B------:R-:W-:Y:S01]  /*72a0*/  FFMA.FTZ R162, R47, R168, R162 ;  /* 0x000000a82fa27223 */ /* 0x000fe200000100a2 */
[----:B------:R-:W-:Y:S01]  /*72b0*/  SHF.L.U32 R167, R83, 0x10, RZ ;  /* 0x0000001053a77819 */ /* 0x000fe200000006ff */
[----:B------:R-:W-:Y:S01]  /*72c0*/  FMUL.FTZ R176, R163, R36 ;  /* 0x00000024a3b07220 */ /* 0x000fe20000410000 */
[----:B------:R-:W-:Y:S01]  /*72d0*/  PRMT R45, R172, 0x5410, R45 ;  /* 0x00005410ac2d7816 */ /* 0x000fe2000000002d */
[----:B------:R-:W-:-:S02]  /*72e0*/  IMAD.U32 R172, R46, 0x10000, RZ ;  /* 0x000100002eac7824 */ /* 0x000fc400078e00ff */
[----:B------:R-:W-:Y:S01]  /*72f0*/  FFMA.FTZ R47, R161, R36, -R174 ;  /* 0x00000024a12f7223 */ /* 0x000fe200000108ae */
[----:B------:R-:W-:Y:S02]  /*7300*/  IMAD.U32 R168, R39, 0x10000, RZ ;  /* 0x0001000027a87824 */ /* 0x000fe400078e00ff */
[----:B------:R-:W-:Y:S01]  /*7310*/  FFMA.FTZ R161, R161, R44, R176 ;  /* 0x0000002ca1a17223 */ /* 0x000fe200000100b0 */
[----:B------:R-:W-:Y:S01]  /*7320*/  FMUL.FTZ R36, R167, R172 ;  /* 0x000000aca7247220 */ /* 0x000fe20000410000 */
[----:B------:R-:W-:Y:S01]  /*7330*/  LOP3.LUT R83, R83, 0xffff0000, RZ, 0xc0, !PT ;  /* 0xffff000053537812 */ /* 0x000fe200078ec0ff */
[-C--:B------:R-:W-:Y:S01]  /*7340*/  FMUL.FTZ R167, R167, R168.reuse ;  /* 0x000000a8a7a77220 */ /* 0x080fe20000410000 */
[----:B------:R-:W-:Y:S01]  /*7350*/  PRMT R38, R145, 0x5432, R38 ;  /* 0x0000543291267816 */ /* 0x000fe20000000026 */
[C---:B------:R-:W-:Y:S01]  /*7360*/  FFMA.FTZ R36, R165.reuse, R168, -R36 ;  /* 0x000000a8a5247223 */ /* 0x040fe20000010824 */
[----:B------:R-:W-:Y:S01]  /*7370*/  LOP3.LUT R46, R46, 0xffff0000, RZ, 0xc0, !PT ;  /* 0xffff00002e2e7812 */ /* 0x000fe200078ec0ff */
[----:B------:R-:W-:Y:S01]  /*7380*/  FFMA.FTZ R167, R165, R172, R167 ;  /* 0x000000aca5a77223 */ /* 0x000fe200000100a7 */
[----:B------:R-:W-:Y:S01]  /*7390*/  LOP3.LUT R44, R39, 0xffff0000, RZ, 0xc0, !PT ;  /* 0xffff0000272c7812 */ /* 0x000fe200078ec0ff */
[----:B------:R-:W-:Y:S01]  /*73a0*/  IMAD.U32 R172, R38, 0x10000, RZ ;  /* 0x0001000026ac7824 */ /* 0x000fe200078e00ff */
[----:B------:R-:W-:Y:S01]  /*73b0*/  LOP3.LUT R15, R15, 0xffff0000, RZ, 0xc0, !PT ;  /* 0xffff00000f0f7812 */ /* 0x000fe200078ec0ff */
[C---:B------:R-:W-:Y:S01]  /*73c0*/  FMUL.FTZ R174, R83.reuse, R46 ;  /* 0x0000002e53ae7220 */ /* 0x040fe20000410000 */
[----:B------:R-:W-:Y:S01]  /*73d0*/  LOP3.LUT R80, R80, 0xffff0000, RZ, 0xc0, !PT ;  /* 0xffff000050507812 */ /* 0x000fe200078ec0ff */
[----:B------:R-:W-:Y:S01]  /*73e0*/  FMUL.FTZ R176, R83, R44 ;  /* 0x0000002c53b07220 */ /* 0x000fe20000410000 */
[----:B------:R-:W-:Y:S01]  /*73f0*/  IMAD.U32 R168, R11, 0x10000, RZ ;  /* 0x000100000ba87824 */ /* 0x000fe200078e00ff */
[----:B------:R-:W-:Y:S01]  /*7400*/  LOP3.LUT R83, R38, 0xffff0000, RZ, 0xc0, !PT ;  /* 0xffff000026537812 */ /* 0x000fe200078ec0ff */
[----:B------:R-:W-:-:S02]  /*7410*/  IMAD.U32 R13, R12, 0x10000, RZ ;  /* 0x000100000c0d7824 */ /* 0x000fc400078e00ff */
[----:B------:R-:W-:Y:S01]  /*7420*/  FMUL.FTZ R38, R81, R172 ;  /* 0x000000ac51267220 */ /* 0x000fe20000410000 */
[----:B------:R-:W-:Y:S01]  /*7430*/  LOP3.LUT R12, R12, 0xffff0000, RZ, 0xc0, !PT ;  /* 0xffff00000c0c7812 */ /* 0x000fe200078ec0ff */
[----:B------:R-:W-:Y:S01]  /*7440*/  FFMA.FTZ R39, R15, R44, -R174 ;  /* 0x0000002c0f277223 */ /* 0x000fe200000108ae */
[----:B------:R-:W-:Y:S01]  /*7450*/  LOP3.LUT R11, R11, 0xffff0000, RZ, 0xc0, !PT ;  /* 0xffff00000b0b7812 */ /* 0x000fe200078ec0ff */
[----:B------:R-:W-:Y:S01]  /*7460*/  FMUL.FTZ R81, R81, R168 ;  /* 0x000000a851517220 */ /* 0x000fe20000410000 */
[----:B------:R-:W-:Y:S01]  /*7470*/  FFMA.FTZ R176, R15, R46, R176 ;  /* 0x0000002e0fb07223 */ /* 0x000fe200000100b0 */
[----:B------:R-:W-:Y:S01]  /*7480*/  FMUL.FTZ R15, R80, R83 ;  /* 0x00000053500f7220 */ /* 0x000fe20000410000 */
[C---:B------:R-:W-:Y:S01]  /*7490*/  FFMA.FTZ R38, R13.reuse, R168, -R38 ;  /* 0x000000a80d267223 */ /* 0x040fe20000010826 */
[----:B------:R-:W-:Y:S01]  /*74a0*/  FFMA.FTZ R81, R13, R172, R81 ;  /* 0x000000ac0d517223 */ /* 0x000fe20000010051 */
[----:B------:R-:W-:Y:S01]  /*74b0*/  LOP3.LUT R166, R14, 0xffff0000, RZ, 0xc0, !PT ;  /* 0xffff00000ea67812 */ /* 0x000fe200078ec0ff */
[-C--:B------:R-:W-:Y:S01]  /*74c0*/  FMUL.FTZ R13, R80, R11.reuse ;  /* 0x0000000b500d7220 */ /* 0x080fe20000410000 */
[----:B------:R-:W-:Y:S01]  /*74d0*/  FFMA.FTZ R15, R12, R11, -R15 ;  /* 0x0000000b0c0f7223 */ /* 0x000fe2000001080f */
[C---:B------:R-:W-:Y:S01]  /*74e0*/  IMAD.U32 R14, R82.reuse, 0x10000, RZ ;  /* 0x00010000520e7824 */ /* 0x040fe200078e00ff */
[----:B------:R-:W-:Y:S01]  /*74f0*/  LOP3.LUT R82, R82, 0xffff0000, RZ, 0xc0, !PT ;  /* 0xffff000052527812 */ /* 0x000fe200078ec0ff */
[C---:B------:R-:W-:Y:S01]  /*7500*/  IMAD.U32 R11, R45.reuse, 0x10000, RZ ;  /* 0x000100002d0b7824 */ /* 0x040fe200078e00ff */
[----:B------:R-:W-:Y:S01]  /*7510*/  LOP3.LUT R45, R45, 0xffff0000, RZ, 0xc0, !PT ;  /* 0xffff00002d2d7812 */ /* 0x000fe200078ec0ff */
[C---:B------:R-:W-:Y:S01]  /*7520*/  IMAD.U32 R163, R37.reuse, 0x10000, RZ ;  /* 0x0001000025a37824 */ /* 0x040fe200078e00ff */
[----:B------:R-:W-:Y:S01]  /*7530*/  LOP3.LUT R37, R37, 0xffff0000, RZ, 0xc0, !PT ;  /* 0xffff000025257812 */ /* 0x000fe200078ec0ff */
[----:B------:R-:W-:Y:S01]  /*7540*/  FFMA.FTZ R12, R12, R83, R13 ;  /* 0x000000530c0c7223 */ /* 0x000fe2000001000d */
[----:B------:R-:W-:Y:S01]  /*7550*/  FMUL.FTZ R13, R14, R11 ;  /* 0x0000000b0e0d7220 */ /* 0x000fe20000410000 */
[----:B------:R-:W-:Y:S01]  /*7560*/  FMUL.FTZ R83, R82, R45 ;  /* 0x0000002d52537220 */ /* 0x000fe20000410000 */
[----:B------:R-:W-:Y:S01]  /*7570*/  FMUL.FTZ R14, R14, R163 ;  /* 0x000000a30e0e7220 */ /* 0x000fe20000410000 */
[----:B------:R-:W-:Y:S01]  /*7580*/  FMUL.FTZ R82, R82, R37 ;  /* 0x0000002552527220 */ /* 0x000fe20000410000 */
[----:B------:R-:W-:Y:S01]  /*7590*/  FFMA.FTZ R13, R164, R163, -R13 ;  /* 0x000000a3a40d7223 */ /* 0x000fe2000001080d */
[----:B------:R-:W-:Y:S01]  /*75a0*/  FFMA.FTZ R44, R166, R37, -R83 ;  /* 0x00000025a62c7223 */ /* 0x000fe20000010853 */
[----:B------:R-:W-:Y:S01]  /*75b0*/  FFMA.FTZ R14, R164, R11, R14 ;  /* 0x0000000ba40e7223 */ /* 0x000fe2000001000e */
[----:B------:R-:W-:Y:S01]  /*75c0*/  FFMA.FTZ R45, R166, R45, R82 ;  /* 0x0000002da62d7223 */ /* 0x000fe20000010052 */
[----:B------:R-:W-:-:S02]  /*75d0*/  F2FP.BF16.F32.PACK_AB R47, R47, R170 ;  /* 0x000000aa2f2f723e */ /* 0x000fc400000010ff */
[----:B------:R-:W-:Y:S02]  /*75e0*/  F2FP.BF16.F32.PACK_AB R36, R39, R36 ;  /* 0x000000242724723e */ /* 0x000fe400000010ff */
[----:B------:R-:W-:Y:S02]  /*75f0*/  F2FP.BF16.F32.PACK_AB R161, R161, R162 ;  /* 0x000000a2a1a1723e */ /* 0x000fe400000010ff */
[----:B------:R-:W-:Y:S01]  /*7600*/  F2FP.BF16.F32.PACK_AB R46, R15, R38 ;  /* 0x000000260f2e723e */ /* 0x000fe200000010ff */
[----:B------:R-:W-:Y:S01]  /*7610*/  IMAD.MOV.U32 R15, RZ, RZ, R36 ;  /* 0x000000ffff0f7224 */ /* 0x000fe200078e0024 */
[----:B------:R-:W-:Y:S01]  /*7620*/  F2FP.BF16.F32.PACK_AB R11, R44, R13 ;  /* 0x0000000d2c0b723e */ /* 0x000fe200000010ff */
[----:B------:R-:W-:Y:S01]  /*7630*/  IMAD.MOV.U32 R13, RZ, RZ, R47 ;  /* 0x000000ffff0d7224 */ /* 0x000fe200078e002f */
[----:B------:R-:W-:Y:S01]  /*7640*/  F2FP.BF16.F32.PACK_AB R80, R12, R81 ;  /* 0x000000510c50723e */ /* 0x000fe200000010ff */
[----:B------:R-:W-:Y:S01]  /*7650*/  IMAD.MOV.U32 R12, RZ, RZ, R46 ;  /* 0x000000ffff0c7224 */ /* 0x000fe200078e002e */
[----:B------:R-:W-:Y:S01]  /*7660*/  F2FP.BF16.F32.PACK_AB R82, R45, R14 ;  /* 0x0000000e2d52723e */ /* 0x000fe200000010ff */
[----:B------:R-:W-:Y:S01]  /*7670*/  IMAD.MOV.U32 R81, RZ, RZ, R161 ;  /* 0x000000ffff517224 */ /* 0x000fe200078e00a1 */
[----:B------:R-:W-:-:S02]  /*7680*/  F2FP.BF16.F32.PACK_AB R83, R176, R167 ;  /* 0x000000a7b053723e */ /* 0x000fc400000010ff */
[----:B------:R-:W-:-:S07]  /*7690*/  MOV R14, R11 ;  /* 0x0000000b000e7202 */ /* 0x000fce0000000f00 */
.L_x_522:
[----:B------:R-:W-:Y:S05]  /*76a0*/  BSYNC B3 ;  /* 0x0000000000037941 */ /* 0x000fea0003800000 */
.L_x_521:
[----:B------:R-:W-:Y:S02]  /*76b0*/  ULDC.64 UR4, c[0x0][0x208] ;  /* 0x0000820000047ab9 */ /* 0x000fe40000000a00 */
[----:B--2---:R4:W-:Y:S04]  /*76c0*/  ST.E.128 desc[UR4][R124.64], R12 ;  /* 0x0000000c7c007985 */ /* 0x0049e8000c101d04 */
[----:B---3--:R4:W-:Y:S02]  /*76d0*/  @!P3 ST.E.128 desc[UR4][R126.64], R80 ;  /* 0x000000507e00b985 */ /* 0x0089e4000c101d04 */
.L_x_520:
[----:B------:R-:W-:Y:S05]  /*76e0*/  BSYNC B2 ;  /* 0x0000000000027941 */ /* 0x000fea0003800000 */
.L_x_519:
[----:B------:R-:W-:-:S13]  /*76f0*/  ISETP.NE.AND P3, PT, R21, RZ, PT ;  /* 0x000000ff1500720c */ /* 0x000fda0003f65270 */
[----:B------:R-:W-:Y:S05]  /*7700*/  @!P3 BRA `(.L_x_518) ;  /* 0x0000000400e4b947 */ /* 0x000fea0003800000 */
[----:B------:R-:W-:Y:S01]  /*7710*/  SEL R11, R115, R137, !P1 ;  /* 0x00000089730b7207 */ /* 0x000fe20004800000 */
[----:B------:R-:W-:Y:S01]  /*7720*/  BSSY B2, `(.L_x_523) ;  /* 0x0000074000027945 */ /* 0x000fe20003800000 */
[----:B----4-:R-:W-:Y:S02]  /*7730*/  SHF.R.U32.HI R14, RZ, 0x3, R224 ;  /* 0x00000003ff0e7819 */ /* 0x010fe400000116e0 */
[----:B------:R-:W-:Y:S02]  /*7740*/  SHF.R.S32.HI R12, RZ, 0x1f, R11 ;  /* 0x0000001fff0c7819 */ /* 0x000fe4000001140b */
[----:B---3--:R-:W-:Y:S02]  /*7750*/  LEA R44, P3, R20, R122, 0x1 ;  /* 0x0000007a142c7211 */ /* 0x008fe400078608ff */
[----:B------:R-:W-:Y:S02]  /*7760*/  LEA.HI R11, R12, R11, RZ, 0x4 ;  /* 0x0000000b0c0b7211 */ /* 0x000fe400078f20ff */
[----:B--2---:R-:W-:-:S02]  /*7770*/  LEA.HI.X R45, R20, R123, R28, 0x1, P3 ;  /* 0x0000007b142d7211 */ /* 0x004fc400018f0c1c */
[----:B------:R-:W-:Y:S02]  /*7780*/  LEA.HI.SX32 R11, R11, R10, 0x1c ;  /* 0x0000000a0b0b7211 */ /* 0x000fe400078fe2ff */
[----:B------:R-:W-:Y:S02]  /*7790*/  ISETP.GE.AND P6, PT, R213, R114, PT ;  /* 0x00000072d500720c */ /* 0x000fe40003fc6270 */
[----:B------:R-:W-:Y:S01]  /*77a0*/  SHF.R.S32.HI R12, RZ, 0x1f, R11 ;  /* 0x0000001fff0c7819 */ /* 0x000fe2000001140b */
[----:B------:R-:W-:-:S03]  /*77b0*/  IMAD.SHL.U32 R13, R11, 0x8, RZ ;  /* 0x000000080b0d7824 */ /* 0x000fc600078e00ff */
[----:B------:R-:W-:Y:S02]  /*77c0*/  LEA.HI R12, R12, R11, RZ, 0x3 ;  /* 0x0000000b0c0c7211 */ /* 0x000fe400078f18ff */
[----:B------:R-:W-:Y:S02]  /*77d0*/  LOP3.LUT R11, R224, 0x38, R13, 0xf8, !PT ;  /* 0x00000038e00b7812 */ /* 0x000fe400078ef80d */
[----:B------:R-:W-:Y:S02]  /*77e0*/  SHF.R.S32.HI R15, RZ, 0x3, R12 ;  /* 0x00000003ff0f7819 */ /* 0x000fe4000001140c */
[----:B------:R-:W-:Y:S01]  /*77f0*/  LOP3.LUT R12, R11, R14, RZ, 0x3c, !PT ;  /* 0x0000000e0b0c7212 */ /* 0x000fe200078e3cff */
[----:B------:R-:W-:Y:S01]  /*7800*/  IMAD R11, R212, 0x5000, R133 ;  /* 0x00005000d40b7824 */ /* 0x000fe200078e0285 */
[----:B------:R-:W-:Y:S01]  /*7810*/  ISETP.GE.AND P3, PT, R13, R135, PT ;  /* 0x000000870d00720c */ /* 0x000fe20003f66270 */
[----:B------:R-:W-:Y:S02]  /*7820*/  IMAD R15, R15, 0x1400, R228 ;  /* 0x000014000f0f7824 */ /* 0x000fe400078e02e4 */
[----:B------:R-:W-:-:S02]  /*7830*/  IMAD R11, R11, 0x2, R22 ;  /* 0x000000020b0b7824 */ /* 0x000fc400078e0216 */
[----:B------:R-:W-:-:S04]  /*7840*/  IMAD.IADD R15, R15, 0x1, R12 ;  /* 0x000000010f0f7824 */ /* 0x000fc800078e020c */
[----:B------:R-:W-:-:S04]  /*7850*/  IMAD R15, R212, 0x5000, R15 ;  /* 0x00005000d40f7824 */ /* 0x000fc800078e020f */
[----:B------:R-:W-:Y:S02]  /*7860*/  IMAD R36, R15, 0x2, R22 ;  /* 0x000000020f247824 */ /* 0x000fe400078e0216 */
[----:B------:R-:W-:Y:S02]  /*7870*/  @!P3 IMAD.WIDE R122, R13, 0x2, R122 ;  /* 0x000000020d7ab825 */ /* 0x000fe400078e027a */
[----:B------:R2:W3:Y:S04]  /*7880*/  LDS.128 R12, [R11+0x24400] ;  /* 0x024400000b0c7984 */ /* 0x0004e80000000c00 */
[----:B------:R-:W4:Y:S01]  /*7890*/  LDS.128 R36, [R36+0x24400] ;  /* 0x0244000024247984 */ /* 0x000f220000000c00 */
[----:B------:R-:W-:Y:S05]  /*78a0*/  @P6 BRA `(.L_x_524) ;  /* 0x00000004006c6947 */ /* 0x000fea0003800000 */
[--C-:B--2---:R-:W-:Y:S01]  /*78b0*/  SHF.R.U64 R11, R32, 0x10, R33.reuse ;  /* 0x00000010200b7819 */ /* 0x104fe20000001221 */
[----:B----4-:R-:W-:Y:S01]  /*78c0*/  IMAD.U32 R47, R37, 0x10000, RZ ;  /* 0x00010000252f7824 */ /* 0x010fe200078e00ff */
[----:B------:R-:W-:Y:S01]  /*78d0*/  SHF.R.U32.HI R32, RZ, 0x10, R33 ;  /* 0x00000010ff207819 */ /* 0x000fe20000011621 */
[----:B------:R-:W-:Y:S01]  /*78e0*/  IMAD.U32 R83, R39, 0x10000, RZ ;  /* 0x0001000027537824 */ /* 0x000fe200078e00ff */
[----:B------:R-:W-:Y:S01]  /*78f0*/  SHF.R.U64 R33, R34, 0x10, R35 ;  /* 0x0000001022217819 */ /* 0x000fe20000001223 */
[----:B---3--:R-:W-:Y:S01]  /*7900*/  IMAD.U32 R82, R15, 0x10000, RZ ;  /* 0x000100000f527824 */ /* 0x008fe200078e00ff */
[--C-:B------:R-:W-:Y:S01]  /*7910*/  SHF.R.U64 R34, R40, 0x10, R41.reuse ;  /* 0x0000001028227819 */ /* 0x100fe20000001229 */
[----:B------:R-:W-:Y:S01]  /*7920*/  IMAD.U32 R81, R14, 0x10000, RZ ;  /* 0x000100000e517824 */ /* 0x000fe200078e00ff */
[----:B------:R-:W-:Y:S01]  /*7930*/  SHF.R.U32.HI R40, RZ, 0x10, R41 ;  /* 0x00000010ff287819 */ /* 0x000fe20000011629 */
[----:B------:R-:W-:Y:S01]  /*7940*/  IMAD.U32 R41, R13, 0x10000, RZ ;  /* 0x000100000d297824 */ /* 0x000fe200078e00ff */
[----:B------:R-:W-:-:S02]  /*7950*/  SHF.R.U32.HI R46, RZ, 0x10, R35 ;  /* 0x00000010ff2e7819 */ /* 0x000fc40000011623 */
[----:B------:R-:W-:Y:S02]  /*7960*/  PRMT R40, R142, 0x5432, R40 ;  /* 0x000054328e287816 */ /* 0x000fe40000000028 */
[--C-:B------:R-:W-:Y:S02]  /*7970*/  SHF.R.U64 R35, R42, 0x10, R43.reuse ;  /* 0x000000102a237819 */ /* 0x100fe4000000122b */
[----:B------:R-:W-:Y:S01]  /*7980*/  PRMT R32, R139, 0x5432, R32 ;  /* 0x000054328b207816 */ /* 0x000fe20000000020 */
[----:B------:R-:W-:Y:S01]  /*7990*/  IMAD.U32 R126, R40, 0x10000, RZ ;  /* 0x00010000287e7824 */ /* 0x000fe200078e00ff */
[----:B------:R-:W-:Y:S02]  /*79a0*/  SHF.R.U32.HI R42, RZ, 0x10, R43 ;  /* 0x00000010ff2a7819 */ /* 0x000fe4000001162b */
[----:B------:R-:W-:Y:S01]  /*79b0*/  LOP3.LUT R80, R37, 0xffff0000, RZ, 0xc0, !PT ;  /* 0xffff000025507812 */ /* 0x000fe200078ec0ff */
[----:B------:R-:W-:Y:S01]  /*79c0*/  FMUL.FTZ R162, R47, R126 ;  /* 0x0000007e2fa27220 */ /* 0x000fe20000410000 */
[----:B------:R-:W-:Y:S01]  /*79d0*/  PRMT R188, R188, 0x5410, R33 ;  /* 0x00005410bcbc7816 */ /* 0x000fe20000000021 */
[----:B------:R-:W-:Y:S01]  /*79e0*/  IMAD.U32 R37, R36, 0x10000, RZ ;  /* 0x0001000024257824 */ /* 0x000fe200078e00ff */
[----:B------:R-:W-:-:S02]  /*79f0*/  LOP3.LUT R40, R40, 0xffff0000, RZ, 0xc0, !PT ;  /* 0xffff000028287812 */ /* 0x000fc400078ec0ff */
[----:B------:R-:W-:Y:S01]  /*7a00*/  PRMT R187, R187, 0x5410, R46 ;  /* 0x00005410bbbb7816 */ /* 0x000fe2000000002e */
[C---:B------:R-:W-:Y:S01]  /*7a10*/  IMAD.U32 R46, R32.reuse, 0x10000, RZ ;  /* 0x00010000202e7824 */ /* 0x040fe200078e00ff */
[----:B------:R-:W-:Y:S01]  /*7a20*/  LOP3.LUT R33, R32, 0xffff0000, RZ, 0xc0, !PT ;  /* 0xffff000020217812 */ /* 0x000fe200078ec0ff */
[C---:B------:R-:W-:Y:S01]  /*7a30*/  FMUL.FTZ R32, R80.reuse, R40 ;  /* 0x0000002850207220 */ /* 0x040fe20000410000 */
[----:B------:R-:W-:Y:S01]  /*7a40*/  PRMT R189, R189, 0x5410, R42 ;  /* 0x00005410bdbd7816 */ /* 0x000fe2000000002a */
[----:B------:R-:W-:Y:S01]  /*7a50*/  FMUL.FTZ R42, R47, R46 ;  /* 0x0000002e2f2a7220 */ /* 0x000fe20000410000 */
[----:B------:R-:W-:Y:S01]  /*7a60*/  LOP3.LUT R43, R13, 0xffff0000, RZ, 0xc0, !PT ;  /* 0xffff00000d2b7812 */ /* 0x000fe200078ec0ff */
[----:B------:R-:W-:Y:S01]  /*7a70*/  FMUL.FTZ R80, R80, R33 ;  /* 0x0000002150507220 */ /* 0x000fe20000410000 */
[----:B------:R-:W-:Y:S01]  /*7a80*/  PRMT R191, R191, 0x5410, R11 ;  /* 0x00005410bfbf7816 */ /* 0x000fe2000000000b */
[----:B------:R-:W-:Y:S01]  /*7a90*/  IMAD.U32 R11, R189, 0x10000, RZ ;  /* 0x00010000bd0b7824 */ /* 0x000fe200078e00ff */
[----:B------:R-:W-:Y:S01]  /*7aa0*/  PRMT R190, R190, 0x5410, R35 ;  /* 0x00005410bebe7816 */ /* 0x000fe20000000023 */
[----:B------:R-:W-:-:S02]  /*7ab0*/  IMAD.U32 R35, R187, 0x10000, RZ ;  /* 0x00010000bb237824 */ /* 0x000fc400078e00ff */
[----:B------:R-:W-:Y:S01]  /*7ac0*/  FFMA.FTZ R33, R43, R33, -R32 ;  /* 0x000000212b217223 */ /* 0x000fe20000010820 */
[C---:B------:R-:W-:Y:S01]  /*7ad0*/  FFMA.FTZ R162, R41.reuse, R46, -R162 ;  /* 0x0000002e29a27223 */ /* 0x040fe200000108a2 */
[----:B------:R-:W-:Y:S01]  /*7ae0*/  FFMA.FTZ R42, R41, R126, R42 ;  /* 0x0000007e292a7223 */ /* 0x000fe2000001002a */
[----:B------:R-:W-:Y:S01]  /*7af0*/  FFMA.FTZ R43, R43, R40, R80 ;  /* 0x000000282b2b7223 */ /* 0x000fe20000010050 */
[----:B------:R-:W-:Y:S01]  /*7b00*/  LOP3.LUT R39, R39, 0xffff0000, RZ, 0xc0, !PT ;  /* 0xffff000027277812 */ /* 0x000fe200078ec0ff */
[----:B------:R-:W-:Y:S01]  /*7b10*/  FMUL.FTZ R41, R83, R11 ;  /* 0x0000000b53297220 */ /* 0x000fe20000410000 */
[----:B------:R-:W-:Y:S01]  /*7b20*/  LOP3.LUT R32, R189, 0xffff0000, RZ, 0xc0, !PT ;  /* 0xffff0000bd207812 */ /* 0x000fe200078ec0ff */
[-C--:B------:R-:W-:Y:S01]  /*7b30*/  FMUL.FTZ R46, R83, R35.reuse ;  /* 0x00000023532e7220 */ /* 0x080fe20000410000 */
[----:B------:R-:W-:Y:S01]  /*7b40*/  LOP3.LUT R40, R187, 0xffff0000, RZ, 0xc0, !PT ;  /* 0xffff0000bb287812 */ /* 0x000fe200078ec0ff */
[C---:B------:R-:W-:Y:S01]  /*7b50*/  FFMA.FTZ R41, R82.reuse, R35, -R41 ;  /* 0x0000002352297223 */ /* 0x040fe20000010829 */
[----:B------:R-:W-:Y:S01]  /*7b60*/  PRMT R34, R141, 0x5432, R34 ;  /* 0x000054328d227816 */ /* 0x000fe20000000022 */
[----:B------:R-:W-:Y:S01]  /*7b70*/  FFMA.FTZ R11, R82, R11, R46 ;  /* 0x0000000b520b7223 */ /* 0x000fe2000001002e */
[----:B------:R-:W-:Y:S01]  /*7b80*/  LOP3.LUT R15, R15, 0xffff0000, RZ, 0xc0, !PT ;  /* 0xffff00000f0f7812 */ /* 0x000fe200078ec0ff */
[C---:B------:R-:W-:Y:S01]  /*7b90*/  FMUL.FTZ R126, R39.reuse, R32 ;  /* 0x00000020277e7220 */ /* 0x040fe20000410000 */
[----:B------:R-:W-:Y:S01]  /*7ba0*/  LOP3.LUT R36, R36, 0xffff0000, RZ, 0xc0, !PT ;  /* 0xffff000024247812 */ /* 0x000fe200078ec0ff */
[----:B------:R-:W-:Y:S01]  /*7bb0*/  FMUL.FTZ R82, R39, R40 ;  /* 0x0000002827527220 */ /* 0x000fe20000410000 */
[C---:B------:R-:W-:Y:S01]  /*7bc0*/  LOP3.LUT R35, R34.reuse, 0xffff0000, RZ, 0xc0, !PT ;  /* 0xffff000022237812 */ /* 0x040fe200078ec0ff */
[----:B------:R-:W-:-:S02]  /*7bd0*/  IMAD.U32 R46, R34, 0x10000, RZ ;  /* 0x00010000222e7824 */ /* 0x000fc400078e00ff */
[----:B------:R-:W-:Y:S01]  /*7be0*/  FFMA.FTZ R40, R15, R40, -R126 ;  /* 0x000000280f287223 */ /* 0x000fe2000001087e */
[C---:B------:R-:W-:Y:S01]  /*7bf0*/  IMAD.U32 R80, R191.reuse, 0x10000, RZ ;  /* 0x00010000bf507824 */ /* 0x040fe200078e00ff */
[----:B------:R-:W-:Y:S01]  /*7c00*/  LOP3.LUT R191, R191, 0xffff0000, RZ, 0xc0, !PT ;  /* 0xffff0000bfbf7812 */ /* 0x000fe200078ec0ff */
[C---:B------:R-:W-:Y:S01]  /*7c10*/  IMAD.U32 R13, R12.reuse, 0x10000, RZ ;  /* 0x000100000c0d7824 */ /* 0x040fe200078e00ff */
[----:B------:R-:W-:Y:S01]  /*7c20*/  LOP3.LUT R12, R12, 0xffff0000, RZ, 0xc0, !PT ;  /* 0xffff00000c0c7812 */ /* 0x000fe200078ec0ff */
[----:B------:R-:W-:Y:S01]  /*7c30*/  FFMA.FTZ R32, R15, R32, R82 ;  /* 0x000000200f207223 */ /* 0x000fe20000010052 */
[C---:B------:R-:W-:Y:S01]  /*7c40*/  FMUL.FTZ R34, R37.reuse, R46 ;  /* 0x0000002e25227220 */ /* 0x040fe20000410000 */
[C---:B------:R-:W-:Y:S01]  /*7c50*/  FMUL.FTZ R15, R36.reuse, R35 ;  /* 0x00000023240f7220 */ /* 0x040fe20000410000 */
[-C--:B------:R-:W-:Y:S01]  /*7c60*/  FMUL.FTZ R37, R37, R80.reuse ;  /* 0x0000005025257220 */ /* 0x080fe20000410000 */
[-C--:B------:R-:W-:Y:S01]  /*7c70*/  FMUL.FTZ R39, R36, R191.reuse ;  /* 0x000000bf24277220 */ /* 0x080fe20000410000 */
[----:B------:R-:W-:Y:S01]  /*7c80*/  SHF.L.U32 R124, R38, 0x10, RZ ;  /* 0x00000010267c7819 */ /* 0x000fe200000006ff */
[C---:B------:R-:W-:Y:S01]  /*7c90*/  FFMA.FTZ R80, R13.reuse, R80, -R34 ;  /* 0x000000500d507223 */ /* 0x040fe20000010822 */
[----:B------:R-:W-:Y:S01]  /*7ca0*/  FFMA.FTZ R191, R12, R191, -R15 ;  /* 0x000000bf0cbf7223 */ /* 0x000fe2000001080f */
[----:B------:R-:W-:Y:S01]  /*7cb0*/  LOP3.LUT R38, R38, 0xffff0000, RZ, 0xc0, !PT ;  /* 0xffff000026267812 */ /* 0x000fe200078ec0ff */
[----:B------:R-:W-:Y:S01]  /*7cc0*/  FFMA.FTZ R13, R13, R46, R37 ;  /* 0x0000002e0d0d7223 */ /* 0x000fe20000010025 */
[----:B------:R-:W-:Y:S01]  /*7cd0*/  LOP3.LUT R15, R190, 0xffff0000, RZ, 0xc0, !PT ;  /* 0xffff0000be0f7812 */ /* 0x000fe200078ec0ff */
[C---:B------:R-:W-:Y:S01]  /*7ce0*/  IMAD.U32 R36, R188.reuse, 0x10000, RZ ;  /* 0x00010000bc247824 */ /* 0x040fe200078e00ff */
[----:B------:R-:W-:Y:S01]  /*7cf0*/  LOP3.LUT R37, R188, 0xffff0000, RZ, 0xc0, !PT ;  /* 0xffff0000bc257812 */ /* 0x000fe200078ec0ff */
[----:B------:R-:W-:Y:S01]  /*7d00*/  IMAD.U32 R34, R190, 0x10000, RZ ;  /* 0x00010000be227824 */ /* 0x000fe200078e00ff */
[----:B------:R-:W-:Y:S01]  /*7d10*/  LOP3.LUT R14, R14, 0xffff0000, RZ, 0xc0, !PT ;  /* 0xffff00000e0e7812 */ /* 0x000fe200078ec0ff */
[----:B------:R-:W-:Y:S01]  /*7d20*/  FFMA.FTZ R12, R12, R35, R39 ;  /* 0x000000230c0c7223 */ /* 0x000fe20000010027 */
[----:B------:R-:W-:Y:S01]  /*7d30*/  FMUL.FTZ R47, R38, R15 ;  /* 0x0000000f262f7220 */ /* 0x000fe20000410000 */
[----:B------:R-:W-:Y:S01]  /*7d40*/  FMUL.FTZ R39, R124, R36 ;  /* 0x000000247c277220 */ /* 0x000fe20000410000 */
[----:B------:R-:W-:Y:S01]  /*7d50*/  FMUL.FTZ R38, R38, R37 ;  /* 0x0000002526267220 */ /* 0x000fe20000410000 */
[-C--:B------:R-:W-:Y:S01]  /*7d60*/  FMUL.FTZ R46, R124, R34.reuse ;  /* 0x000000227c2e7220 */ /* 0x080fe20000410000 */
[----:B------:R-:W-:Y:S01]  /*7d70*/  F2FP.BF16.F32.PACK_AB R11, R32, R11 ;  /* 0x0000000b200b723e */ /* 0x000fe200000010ff */
[C---:B------:R-:W-:Y:S01]  /*7d80*/  FFMA.FTZ R39, R81.reuse, R34, R39 ;  /* 0x0000002251277223 */ /* 0x040fe20000010027 */
[C---:B------:R-:W-:Y:S01]  /*7d90*/  FFMA.FTZ R38, R14.reuse, R15, R38 ;  /* 0x0000000f0e267223 */ /* 0x040fe20000010026 */
[----:B------:R-:W-:Y:S01]  /*7da0*/  FFMA.FTZ R35, R81, R36, -R46 ;  /* 0x0000002451237223 */ /* 0x000fe2000001082e */
[----:B------:R-:W-:Y:S01]  /*7db0*/  FFMA.FTZ R34, R14, R37, -R47 ;  /* 0x000000250e227223 */ /* 0x000fe2000001082f */
[----:B------:R-:W-:-:S02]  /*7dc0*/  F2FP.BF16.F32.PACK_AB R33, R33, R162 ;  /* 0x000000a22121723e */ /* 0x000fc400000010ff */
[----:B------:R-:W-:Y:S02]  /*7dd0*/  F2FP.BF16.F32.PACK_AB R32, R191, R80 ;  /* 0x00000050bf20723e */ /* 0x000fe400000010ff */
[----:B------:R-:W-:Y:S01]  /*7de0*/  F2FP.BF16.F32.PACK_AB R36, R12, R13 ;  /* 0x0000000d0c24723e */ /* 0x000fe200000010ff */
[----:B------:R-:W-:Y:S01]  /*7df0*/  IMAD.MOV.U32 R13, RZ, RZ, R33 ;  /* 0x000000ffff0d7224 */ /* 0x000fe200078e0021 */
[----:B------:R-:W-:Y:S01]  /*7e00*/  F2FP.BF16.F32.PACK_AB R38, R38, R39 ;  /* 0x000000272626723e */ /* 0x000fe200000010ff */
[----:B------:R-:W-:Y:S01]  /*7e10*/  IMAD.MOV.U32 R12, RZ, RZ, R32 ;  /* 0x000000ffff0c7224 */ /* 0x000fe200078e0020 */
[----:B------:R-:W-:Y:S01]  /*7e20*/  F2FP.BF16.F32.PACK_AB R15, R40, R41 ;  /* 0x00000029280f723e */ /* 0x000fe200000010ff */
[----:B------:R-:W-:Y:S01]  /*7e30*/  IMAD.MOV.U32 R39, RZ, RZ, R11 ;  /* 0x000000ffff277224 */ /* 0x000fe200078e000b */
[----:B------:R-:W-:Y:S02]  /*7e40*/  F2FP.BF16.F32.PACK_AB R37, R43, R42 ;  /* 0x0000002a2b25723e */ /* 0x000fe400000010ff */
[----:B------:R-:W-:-:S07]  /*7e50*/  F2FP.BF16.F32.PACK_AB R14, R34, R35 ;  /* 0x00000023220e723e */ /* 0x000fce00000010ff */
.L_x_524:
[----:B------:R-:W-:Y:S05]  /*7e60*/  BSYNC B2 ;  /* 0x0000000000027941 */ /* 0x000fea0003800000 */
.L_x_523:
[----:B------:R-:W-:Y:S02]  /*7e70*/  ULDC.64 UR4, c[0x0][0x208] ;  /* 0x0000820000047ab9 */ /* 0x000fe40000000a00 */
[----:B---3--:R3:W-:Y:S04]  /*7e80*/  ST.E.128 desc[UR4][R44.64], R12 ;  /* 0x0000000c2c007985 */ /* 0x0087e8000c101d04 */
[----:B----4-:R3:W-:Y:S02]  /*7e90*/  @!P3 ST.E.128 desc[UR4][R122.64], R36 ;  /* 0x000000247a00b985 */ /* 0x0107e4000c101d04 */
.L_x_518:
[----:B------:R-:W-:Y:S05]  /*7ea0*/  BSYNC B1 ;  /* 0x0000000000017941 */ /* 0x000fea0003800000 */
.L_x_517:
[----:B------:R-:W-:-:S03]  /*7eb0*/  UMOV UR4, 0xffffffff ;  /* 0xffffffff00047882 */ /* 0x000fc60000000000 */
[----:B------:R-:W-:Y:S05]  /*7ec0*/  BRA.DIV UR4, `(.L_x_525) ;  /* 0x0000020604f47947 */ /* 0x000fea000b800000 */
[----:B---3--:R3:W0:Y:S04]  /*7ed0*/  SHFL.IDX PT, R37, R117, 0x1, 0x181f ;  /* 0x00381f0075257f89 */ /* 0x00862800000e0000 */
[----:B------:R3:W0:Y:S02]  /*7ee0*/  SHFL.IDX PT, R36, R118, 0x1, 0x181f ;  /* 0x00381f0076247f89 */ /* 0x00062400000e0000 */
.L_x_826:
[----:B------:R-:W-:Y:S04]  /*7ef0*/  BSSY B1, `(.L_x_526) ;  /* 0x000010b000017945 */ /* 0x000fe80003800000 */
[----:B------:R-:W-:Y:S05]  /*7f00*/  @P4 BRA `(.L_x_527) ;  /* 0x0000001000244947 */ /* 0x000fea0003800000 */
[----:B------:R-:W-:Y:S01]  /*7f10*/  ISETP.NE.AND P3, PT, R3, RZ, PT ;  /* 0x000000ff0300720c */ /* 0x000fe20003f65270 */
[----:B------:R-:W-:-:S12]  /*7f20*/  BSSY B2, `(.L_x_528) ;  /* 0x0000084000027945 */ /* 0x000fd80003800000 */
[----:B------:R-:W-:Y:S05]  /*7f30*/  @!P3 BRA `(.L_x_529) ;  /* 0x000000080008b947 */ /* 0x000fea0003800000 */
[----:B----4-:R-:W4:Y:S01]  /*7f40*/  LDL R14, [R1+0x54] ;  /* 0x00005400010e7983 */ /* 0x010f220000100800 */
[----:B--2---:R-:W-:Y:S01]  /*7f50*/  SEL R11, R115, R137, !P2 ;  /* 0x00000089730b7207 */ /* 0x004fe20005000000 */
[C---:B------:R-:W-:Y:S01]  /*7f60*/  VIADD R15, R219.reuse, 0x20 ;  /* 0x00000020db0f7836 */ /* 0x040fe20000000000 */
[----:B------:R-:W-:Y:S01]  /*7f70*/  IADD3 R13, R219, 0x20, RZ ;  /* 0x00000020db0d7810 */ /* 0x000fe20007ffe0ff */
[----:B------:R-:W-:Y:S01]  /*7f80*/  BSSY B3, `(.L_x_530) ;  /* 0x000007a000037945 */ /* 0x000fe20003800000 */
[----:B------:R-:W-:Y:S01]  /*7f90*/  SHF.R.S32.HI R12, RZ, 0x1f, R11 ;  /* 0x0000001fff0c7819 */ /* 0x000fe2000001140b */
[----:B------:R-:W-:Y:S01]  /*7fa0*/  IMAD.SHL.U32 R15, R15, 0x40, RZ ;  /* 0x000000400f0f7824 */ /* 0x000fe200078e00ff */
[----:B0-----:R-:W-:Y:S01]  /*7fb0*/  LEA R38, P4, R9, R36, 0x1 ;  /* 0x0000002409267211 */ /* 0x001fe200078808ff */
[----:B------:R-:W-:Y:S01]  /*7fc0*/  IMAD.SHL.U32 R13, R13, 0x40, RZ ;  /* 0x000000400d0d7824 */ /* 0x000fe200078e00ff */
[----:B------:R-:W-:Y:S02]  /*7fd0*/  LEA.HI R11, R12, R11, RZ, 0x4 ;  /* 0x0000000b0c0b7211 */ /* 0x000fe400078f20ff */
[----:B------:R-:W-:-:S02]  /*7fe0*/  LOP3.LUT R15, R15, 0x1c0, RZ, 0xc0, !PT ;  /* 0x000001c00f0f7812 */ /* 0x000fc400078ec0ff */
[----:B------:R-:W-:Y:S02]  /*7ff0*/  LEA.HI.SX32 R11, R11, R8, 0x1c ;  /* 0x000000080b0b7211 */ /* 0x000fe400078fe2ff */
[----:B------:R-:W-:Y:S02]  /*8000*/  LOP3.LUT R13, R13, 0x1c0, RZ, 0xc0, !PT ;  /* 0x000001c00d0d7812 */ /* 0x000fe400078ec0ff */
[----:B------:R-:W-:Y:S01]  /*8010*/  SHF.R.S32.HI R12, RZ, 0x1f, R11 ;  /* 0x0000001fff0c7819 */ /* 0x000fe2000001140b */
[----:B------:R-:W-:Y:S01]  /*8020*/  IMAD.SHL.U32 R40, R11, 0x8, RZ ;  /* 0x000000080b287824 */ /* 0x000fe200078e00ff */
[----:B------:R-:W-:Y:S02]  /*8030*/  SHF.R.U32.HI R13, RZ, 0x3, R13 ;  /* 0x00000003ff0d7819 */ /* 0x000fe4000001160d */
[----:B------:R-:W-:Y:S02]  /*8040*/  LEA.HI R12, R12, R11, RZ, 0x3 ;  /* 0x0000000b0c0c7211 */ /* 0x000fe400078f18ff */
[----:B------:R-:W-:-:S02]  /*8050*/  LOP3.LUT R11, R15, 0x38, R40, 0xf8, !PT ;  /* 0x000000380f0b7812 */ /* 0x000fc400078ef828 */
[----:B------:R-:W-:Y:S02]  /*8060*/  SHF.R.S32.HI R12, RZ, 0x3, R12 ;  /* 0x00000003ff0c7819 */ /* 0x000fe4000001140c */
[----:B------:R-:W-:Y:S02]  /*8070*/  LOP3.LUT R11, R11, R13, RZ, 0x3c, !PT ;  /* 0x0000000d0b0b7212 */ /* 0x000fe400078e3cff */
[----:B------:R-:W-:Y:S02]  /*8080*/  LEA.HI.X R39, R9, R37, R27, 0x1, P4 ;  /* 0x0000002509277211 */ /* 0x000fe400020f0c1b */
[----:B------:R-:W-:Y:S02]  /*8090*/  ISETP.GE.AND P4, PT, R16, R114, PT ;  /* 0x000000721000720c */ /* 0x000fe40003f86270 */
[----:B------:R-:W-:-:S13]  /*80a0*/  ISETP.GE.AND P3, PT, R40, R135, PT ;  /* 0x000000872800720c */ /* 0x000fda0003f66270 */
[----:B------:R-:W-:-:S04]  /*80b0*/  @!P3 IMAD.WIDE R40, R40, 0x2, R36 ;  /* 0x000000022828b825 */ /* 0x000fc800078e0224 */
[----:B----4-:R-:W-:-:S04]  /*80c0*/  IMAD R12, R12, 0x1400, R14 ;  /* 0x000014000c0c7824 */ /* 0x010fc800078e020e */
[----:B------:R-:W-:Y:S02]  /*80d0*/  IMAD.IADD R13, R12, 0x1, R11 ;  /* 0x000000010c0d7824 */ /* 0x000fe400078e020b */
[C---:B------:R-:W-:Y:S02]  /*80e0*/  IMAD R11, R212.reuse, 0x5000, R132 ;  /* 0x00005000d40b7824 */ /* 0x040fe400078e0284 */
[----:B------:R-:W-:Y:S02]  /*80f0*/  IMAD R13, R212, 0x5000, R13 ;  /* 0x00005000d40d7824 */ /* 0x000fe400078e020d */
[--C-:B------:R-:W-:Y:S02]  /*8100*/  IMAD R11, R11, 0x2, R22.reuse ;  /* 0x000000020b0b7824 */ /* 0x100fe400078e0216 */
[----:B------:R-:W-:-:S03]  /*8110*/  IMAD R32, R13, 0x2, R22 ;  /* 0x000000020d207824 */ /* 0x000fc600078e0216 */
[----:B------:R0:W2:Y:S04]  /*8120*/  LDS.128 R12, [R11+0x24400] ;  /* 0x024400000b0c7984 */ /* 0x0000a80000000c00 */
[----:B------:R-:W4:Y:S01]  /*8130*/  LDS.128 R32, [R32+0x24400] ;  /* 0x0244000020207984 */ /* 0x000f220000000c00 */
[----:B------:R-:W-:Y:S05]  /*8140*/  @P4 BRA `(.L_x_531) ;  /* 0x0000000400744947 */ /* 0x000fea0003800000 */
[--C-:B------:R-:W-:Y:S01]  /*8150*/  SHF.R.U64 R43, R60, 0x10, R61.reuse ;  /* 0x000000103c2b7819 */ /* 0x100fe2000000123d */
[----:B----4-:R-:W-:Y:S01]  /*8160*/  IMAD.U32 R47, R33, 0x10000, RZ ;  /* 0x00010000212f7824 */ /* 0x010fe200078e00ff */
[----:B------:R-:W-:Y:S01]  /*8170*/  SHF.R.U32.HI R60, RZ, 0x10, R61 ;  /* 0x00000010ff3c7819 */ /* 0x000fe2000001163d */
[----:B--2---:R-:W-:Y:S01]  /*8180*/  IMAD.U32 R44, R13, 0x10000, RZ ;  /* 0x000100000d2c7824 */ /* 0x004fe200078e00ff */
[--C-:B0-----:R-:W-:Y:S01]  /*8190*/  SHF.R.U64 R11, R52, 0x10, R53.reuse ;  /* 0x00000010340b7819 */ /* 0x101fe20000001235 */
[----:B------:R-:W-:Y:S01]  /*81a0*/  IMAD.U32 R61, R15, 0x10000, RZ ;  /* 0x000100000f3d7824 */ /* 0x000fe200078e00ff */
[----:B------:R-:W-:Y:S02]  /*81b0*/  SHF.R.U32.HI R52, RZ, 0x10, R53 ;  /* 0x00000010ff347819 */ /* 0x000fe40000011635 */
[----:B------:R-:W-:Y:S02]  /*81c0*/  PRMT R185, R185, 0x5410, R60 ;  /* 0x00005410b9b97816 */ /* 0x000fe4000000003c */
[----:B------:R-:W-:-:S02]  /*81d0*/  SHF.R.U64 R45, R62, 0x10, R63 ;  /* 0x000000103e2d7819 */ /* 0x000fc4000000123f */
[----:B------:R-:W-:Y:S01]  /*81e0*/  PRMT R179, R179, 0x5410, R52 ;  /* 0x00005410b3b37816 */ /* 0x000fe20000000034 */
[----:B------:R-:W-:Y:S01]  /*81f0*/  IMAD.U32 R52, R185, 0x10000, RZ ;  /* 0x00010000b9347824 */ /* 0x000fe200078e00ff */
[----:B------:R-:W-:Y:S01]  /*8200*/  SHF.R.U64 R42, R54, 0x10, R55 ;  /* 0x00000010362a7819 */ /* 0x000fe20000001237 */
[----:B------:R-:W-:Y:S01]  /*8210*/  IMAD.U32 R54, R14, 0x10000, RZ ;  /* 0x000100000e367824 */ /* 0x000fe200078e00ff */
[----:B------:R-:W-:Y:S02]  /*8220*/  SHF.R.U32.HI R62, RZ, 0x10, R63 ;  /* 0x00000010ff3e7819 */ /* 0x000fe4000001163f */
[----:B------:R-:W-:Y:S02]  /*8230*/  SHF.R.U32.HI R55, RZ, 0x10, R55 ;  /* 0x00000010ff377819 */ /* 0x000fe40000011637 */
[----:B------:R-:W-:Y:S01]  /*8240*/  PRMT R186, R186, 0x5410, R11 ;  /* 0x00005410baba7816 */ /* 0x000fe2000000000b */
[----:B------:R-:W-:Y:S01]  /*8250*/  IMAD.U32 R11, R179, 0x10000, RZ ;  /* 0x00010000b30b7824 */ /* 0x000fe200078e00ff */
[----:B------:R-:W-:Y:S01]  /*8260*/  PRMT R182, R182, 0x5410, R45 ;  /* 0x00005410b6b67816 */ /* 0x000fe2000000002d */
[----:B------:R-:W-:Y:S01]  /*8270*/  FMUL.FTZ R45, R47, R52 ;  /* 0x000000342f2d7220 */ /* 0x000fe20000410000 */
[----:B------:R-:W-:-:S02]  /*8280*/  PRMT R183, R183, 0x5410, R62 ;  /* 0x00005410b7b77816 */ /* 0x000fc4000000003e */
[----:B------:R-:W-:Y:S01]  /*8290*/  PRMT R178, R178, 0x5410, R55 ;  /* 0x00005410b2b27816 */ /* 0x000fe20000000037 */
[-C--:B------:R-:W-:Y:S01]  /*82a0*/  FMUL.FTZ R55, R47, R11.reuse ;  /* 0x0000000b2f377220 */ /* 0x080fe20000410000 */
[----:B------:R-:W-:Y:S01]  /*82b0*/  PRMT R184, R184, 0x5410, R43 ;  /* 0x00005410b8b87816 */ /* 0x000fe2000000002b */
[----:B------:R-:W-:Y:S01]  /*82c0*/  FFMA.FTZ R11, R44, R11, -R45 ;  /* 0x0000000b2c0b7223 */ /* 0x000fe2000001082d */
[----:B------:R-:W-:Y:S01]  /*82d0*/  LOP3.LUT R53, R33, 0xffff0000, RZ, 0xc0, !PT ;  /* 0xffff000021357812 */ /* 0x000fe200078ec0ff */
[----:B------:R-:W-:Y:S01]  /*82e0*/  IMAD.U32 R47, R183, 0x10000, RZ ;  /* 0x00010000b72f7824 */ /* 0x000fe200078e00ff */
[----:B------:R-:W-:Y:S01]  /*82f0*/  PRMT R177, R177, 0x5410, R42 ;  /* 0x00005410b1b17816 */ /* 0x000fe2000000002a */
[----:B------:R-:W-:Y:S01]  /*8300*/  IMAD.U32 R45, R178, 0x10000, RZ ;  /* 0x00010000b22d7824 */ /* 0x000fe200078e00ff */
[----:B------:R-:W-:Y:S01]  /*8310*/  LOP3.LUT R43, R185, 0xffff0000, RZ, 0xc0, !PT ;  /* 0xffff0000b92b7812 */ /* 0x000fe200078ec0ff */
[----:B------:R-:W-:Y:S01]  /*8320*/  FFMA.FTZ R44, R44, R52, R55 ;  /* 0x000000342c2c7223 */ /* 0x000fe20000010037 */
[----:B------:R-:W-:Y:S01]  /*8330*/  LOP3.LUT R42, R179, 0xffff0000, RZ, 0xc0, !PT ;  /* 0xffff0000b32a7812 */ /* 0x000fe200078ec0ff */
[----:B------:R-:W-:Y:S01]  /*8340*/  IMAD.U32 R33, R32, 0x10000, RZ ;  /* 0x0001000020217824 */ /* 0x000fe200078e00ff */
[----:B------:R-:W-:Y:S01]  /*8350*/  SHF.L.U32 R80, R35, 0x10, RZ ;  /* 0x0000001023507819 */ /* 0x000fe200000006ff */
[----:B------:R-:W-:Y:S01]  /*8360*/  FMUL.FTZ R81, R53, R43 ;  /* 0x0000002b35517220 */ /* 0x000fe20000410000 */
[----:B------:R-:W-:Y:S01]  /*8370*/  LOP3.LUT R46, R13, 0xffff0000, RZ, 0xc0, !PT ;  /* 0xffff00000d2e7812 */ /* 0x000fe200078ec0ff */
[-C--:B------:R-:W-:Y:S01]  /*8380*/  FMUL.FTZ R53, R53, R42.reuse ;  /* 0x0000002a35357220 */ /* 0x080fe20000410000 */
[----:B------:R-:W-:Y:S01]  /*8390*/  LOP3.LUT R35, R35, 0xffff0000, RZ, 0xc0, !PT ;  /* 0xffff000023237812 */ /* 0x000fe200078ec0ff */
[C---:B------:R-:W-:Y:S01]  /*83a0*/  FMUL.FTZ R60, R80.reuse, R47 ;  /* 0x0000002f503c7220 */ /* 0x040fe20000410000 */
[----:B------:R-:W-:Y:S01]  /*83b0*/  LOP3.LUT R52, R183, 0xffff0000, RZ, 0xc0, !PT ;  /* 0xffff0000b7347812 */ /* 0x000fe200078ec0ff */
[----:B------:R-:W-:Y:S01]  /*83c0*/  FMUL.FTZ R80, R80, R45 ;  /* 0x0000002d50507220 */ /* 0x000fe20000410000 */
[C---:B------:R-:W-:Y:S01]  /*83d0*/  FFMA.FTZ R42, R46.reuse, R42, -R81 ;  /* 0x0000002a2e2a7223 */ /* 0x040fe20000010851 */
[----:B------:R-:W-:Y:S01]  /*83e0*/  FFMA.FTZ R43, R46, R43, R53 ;  /* 0x0000002b2e2b7223 */ /* 0x000fe20000010035 */
[C---:B------:R-:W-:Y:S01]  /*83f0*/  FFMA.FTZ R45, R61.reuse, R45, -R60 ;  /* 0x0000002d3d2d7223 */ /* 0x040fe2000001083c */
[----:B------:R-:W-:Y:S01]  /*8400*/  LOP3.LUT R46, R178, 0xffff0000, RZ, 0xc0, !PT ;  /* 0xffff0000b22e7812 */ /* 0x000fe200078ec0ff */
[----:B------:R-:W-:Y:S01]  /*8410*/  FFMA.FTZ R61, R61, R47, R80 ;  /* 0x0000002f3d3d7223 */ /* 0x000fe20000010050 */
[----:B------:R-:W-:Y:S01]  /*8420*/  LOP3.LUT R15, R15, 0xffff0000, RZ, 0xc0, !PT ;  /* 0xffff00000f0f7812 */ /* 0x000fe200078ec0ff */
[----:B------:R-:W-:Y:S01]  /*8430*/  FMUL.FTZ R80, R35, R52 ;  /* 0x0000003423507220 */ /* 0x000fe20000410000 */
[----:B------:R-:W-:-:S02]  /*8440*/  IMAD.U32 R62, R184, 0x10000, RZ ;  /* 0x00010000b83e7824 */ /* 0x000fc400078e00ff */
[-C--:B------:R-:W-:Y:S01]  /*8450*/  FMUL.FTZ R82, R35, R46.reuse ;  /* 0x0000002e23527220 */ /* 0x080fe20000410000 */
[----:B------:R-:W-:Y:S02]  /*8460*/  IMAD.U32 R60, R186, 0x10000, RZ ;  /* 0x00010000ba3c7824 */ /* 0x000fe400078e00ff */
[----:B------:R-:W-:Y:S01]  /*8470*/  FFMA.FTZ R46, R15, R46, -R80 ;  /* 0x0000002e0f2e7223 */ /* 0x000fe20000010850 */
[C---:B------:R-:W-:Y:S01]  /*8480*/  FMUL.FTZ R80, R33.reuse, R62 ;  /* 0x0000003e21507220 */ /* 0x040fe20000410000 */
[----:B------:R-:W-:Y:S02]  /*8490*/  IMAD.U32 R13, R12, 0x10000, RZ ;  /* 0x000100000c0d7824 */ /* 0x000fe400078e00ff */
[----:B------:R-:W-:Y:S01]  /*84a0*/  FMUL.FTZ R33, R33, R60 ;  /* 0x0000003c21217220 */ /* 0x000fe20000410000 */
[----:B------:R-:W-:Y:S01]  /*84b0*/  LOP3.LUT R32, R32, 0xffff0000, RZ, 0xc0, !PT ;  /* 0xffff000020207812 */ /* 0x000fe200078ec0ff */
[----:B------:R-:W-:Y:S01]  /*84c0*/  FFMA.FTZ R52, R15, R52, R82 ;  /* 0x000000340f347223 */ /* 0x000fe20000010052 */
[----:B------:R-:W-:Y:S01]  /*84d0*/  LOP3.LUT R47, R184, 0xffff0000, RZ, 0xc0, !PT ;  /* 0xffff0000b82f7812 */ /* 0x000fe200078ec0ff */
[C---:B------:R-:W-:Y:S01]  /*84e0*/  FFMA.FTZ R62, R13.reuse, R62, R33 ;  /* 0x0000003e0d3e7223 */ /* 0x040fe20000010021 */
[----:B------:R-:W-:Y:S01]  /*84f0*/  LOP3.LUT R35, R186, 0xffff0000, RZ, 0xc0, !PT ;  /* 0xffff0000ba237812 */ /* 0x000fe200078ec0ff */
[----:B------:R-:W-:Y:S01]  /*8500*/  IMAD.U32 R33, R182, 0x10000, RZ ;  /* 0x00010000b6217824 */ /* 0x000fe200078e00ff */
[----:B------:R-:W-:Y:S01]  /*8510*/  LOP3.LUT R63, R14, 0xffff0000, RZ, 0xc0, !PT ;  /* 0xffff00000e3f7812 */ /* 0x000fe200078ec0ff */
[----:B------:R-:W-:Y:S01]  /*8520*/  IMAD.U32 R14, R34, 0x10000, RZ ;  /* 0x00010000220e7824 */ /* 0x000fe200078e00ff */
[----:B------:R-:W-:Y:S01]  /*8530*/  LOP3.LUT R12, R12, 0xffff0000, RZ, 0xc0, !PT ;  /* 0xffff00000c0c7812 */ /* 0x000fe200078ec0ff */
[----:B------:R-:W-:Y:S01]  /*8540*/  FMUL.FTZ R53, R32, R47 ;  /* 0x0000002f20357220 */ /* 0x000fe20000410000 */
[----:B------:R-:W-:Y:S01]  /*8550*/  LOP3.LUT R34, R34, 0xffff0000, RZ, 0xc0, !PT ;  /* 0xffff000022227812 */ /* 0x000fe200078ec0ff */
[----:B------:R-:W-:Y:S01]  /*8560*/  FMUL.FTZ R55, R32, R35 ;  /* 0x0000002320377220 */ /* 0x000fe20000410000 */
[----:B------:R-:W-:Y:S01]  /*8570*/  LOP3.LUT R182, R182, 0xffff0000, RZ, 0xc0, !PT ;  /* 0xffff0000b6b67812 */ /* 0x000fe200078ec0ff */
[----:B------:R-:W-:Y:S01]  /*8580*/  FFMA.FTZ R15, R13, R60, -R80 ;  /* 0x0000003c0d0f7223 */ /* 0x000fe20000010850 */
[----:B------:R-:W-:-:S02]  /*8590*/  IMAD.U32 R13, R177, 0x10000, RZ ;  /* 0x00010000b10d7824 */ /* 0x000fc400078e00ff */
[C---:B------:R-:W-:Y:S01]  /*85a0*/  FFMA.FTZ R32, R12.reuse, R35, -R53 ;  /* 0x000000230c207223 */ /* 0x040fe20000010835 */
[----:B------:R-:W-:Y:S01]  /*85b0*/  LOP3.LUT R177, R177, 0xffff0000, RZ, 0xc0, !PT ;  /* 0xffff0000b1b17812 */ /* 0x000fe200078ec0ff */
[----:B------:R-:W-:Y:S01]  /*85c0*/  FFMA.FTZ R55, R12, R47, R55 ;  /* 0x0000002f0c377223 */ /* 0x000fe20000010037 */
[----:B------:R-:W-:Y:S01]  /*85d0*/  FMUL.FTZ R35, R14, R33 ;  /* 0x000000210e237220 */ /* 0x000fe20000410000 */
[-C--:B------:R-:W-:Y:S01]  /*85e0*/  FMUL.FTZ R12, R34, R182.reuse ;  /* 0x000000b6220c7220 */ /* 0x080fe20000410000 */
[----:B------:R-:W-:Y:S01]  /*85f0*/  FMUL.FTZ R14, R14, R13 ;  /* 0x0000000d0e0e7220 */ /* 0x000fe20000410000 */
[----:B------:R-:W-:Y:S01]  /*8600*/  FMUL.FTZ R47, R34, R177 ;  /* 0x000000b1222f7220 */ /* 0x000fe20000410000 */
[C---:B------:R-:W-:Y:S01]  /*8610*/  FFMA.FTZ R35, R54.reuse, R13, -R35 ;  /* 0x0000000d36237223 */ /* 0x040fe20000010823 */
[C---:B------:R-:W-:Y:S01]  /*8620*/  FFMA.FTZ R12, R63.reuse, R177, -R12 ;  /* 0x000000b13f0c7223 */ /* 0x040fe2000001080c */
[----:B------:R-:W-:Y:S01]  /*8630*/  FFMA.FTZ R14, R54, R33, R14 ;  /* 0x00000021360e7223 */ /* 0x000fe2000001000e */
[----:B------:R-:W-:Y:S01]  /*8640*/  FFMA.FTZ R47, R63, R182, R47 ;  /* 0x000000b63f2f7223 */ /* 0x000fe2000001002f */
[----:B------:R-:W-:-:S02]  /*8650*/  F2FP.BF16.F32.PACK_AB R33, R43, R44 ;  /* 0x0000002c2b21723e */ /* 0x000fc400000010ff */
[----:B------:R-:W-:Y:S02]  /*8660*/  F2FP.BF16.F32.PACK_AB R32, R32, R15 ;  /* 0x0000000f2020723e */ /* 0x000fe400000010ff */
        /* <DEDUP_REMOVED lines=10> */
[----:B------:R-:W-:-:S07]  /*8710*/  MOV R15, R45 ;  /* 0x0000002d000f7202 */ /* 0x000fce0000000f00 */
.L_x_531:
[----:B------:R-:W-:Y:S05]  /*8720*/  BSYNC B3 ;  /* 0x0000000000037941 */ /* 0x000fea0003800000 */
.L_x_530:
[----:B------:R-:W-:Y:S02]  /*8730*/  ULDC.64 UR4, c[0x0][0x208] ;  /* 0x0000820000047ab9 */ /* 0x000fe40000000a00 */
[----:B--2---:R2:W-:Y:S04]  /*8740*/  ST.E.128 desc[UR4][R38.64], R12 ;  /* 0x0000000c26007985 */ /* 0x0045e8000c101d04 */
[----:B----4-:R2:W-:Y:S02]  /*8750*/  @!P3 ST.E.128 desc[UR4][R40.64], R32 ;  /* 0x000000202800b985 */ /* 0x0105e4000c101d04 */
.L_x_529:
[----:B------:R-:W-:Y:S05]  /*8760*/  BSYNC B2 ;  /* 0x0000000000027941 */ /* 0x000fea0003800000 */
.L_x_528:
[----:B------:R-:W-:-:S13]  /*8770*/  ISETP.NE.AND P3, PT, R21, RZ, PT ;  /* 0x000000ff1500720c */ /* 0x000fda0003f65270 */
[----:B------:R-:W-:Y:S05]  /*8780*/  @!P3 BRA `(.L_x_527) ;  /* 0x000000080004b947 */ /* 0x000fea0003800000 */
[----:B--2-4-:R-:W2:Y:S01]  /*8790*/  LDL R14, [R1+0x54] ;  /* 0x00005400010e7983 */ /* 0x014ea20000100800 */
[----:B0-----:R-:W-:Y:S01]  /*87a0*/  SEL R11, R115, R137, !P1 ;  /* 0x00000089730b7207 */ /* 0x001fe20004800000 */
[C---:B------:R-:W-:Y:S01]  /*87b0*/  VIADD R13, R219.reuse, 0x20 ;  /* 0x00000020db0d7836 */ /* 0x040fe20000000000 */
[C---:B------:R-:W-:Y:S01]  /*87c0*/  LEA R38, P4, R20.reuse, R36, 0x1 ;  /* 0x0000002414267211 */ /* 0x040fe200078808ff */
[----:B------:R-:W-:Y:S01]  /*87d0*/  VIADD R15, R219, 0x20 ;  /* 0x00000020db0f7836 */ /* 0x000fe20000000000 */
[----:B------:R-:W-:Y:S01]  /*87e0*/  SHF.R.S32.HI R12, RZ, 0x1f, R11 ;  /* 0x0000001fff0c7819 */ /* 0x000fe2000001140b */
[----:B------:R-:W-:Y:S01]  /*87f0*/  IMAD.SHL.U32 R13, R13, 0x40, RZ ;  /* 0x000000400d0d7824 */ /* 0x000fe200078e00ff */
[----:B------:R-:W-:Y:S01]  /*8800*/  LEA.HI.X R39, R20, R37, R28, 0x1, P4 ;  /* 0x0000002514277211 */ /* 0x000fe200020f0c1c */
[----:B------:R-:W-:Y:S01]  /*8810*/  IMAD.SHL.U32 R15, R15, 0x40, RZ ;  /* 0x000000400f0f7824 */ /* 0x000fe200078e00ff */
[----:B------:R-:W-:Y:S01]  /*8820*/  LEA.HI R11, R12, R11, RZ, 0x4 ;  /* 0x0000000b0c0b7211 */ /* 0x000fe200078f20ff */
[----:B------:R-:W-:Y:S01]  /*8830*/  BSSY B2, `(.L_x_532) ;  /* 0x0000073000027945 */ /* 0x000fe20003800000 */
        /* <DEDUP_REMOVED lines=10> */
[----:B------:R-:W-:Y:S02]  /*88e0*/  ISETP.GE.AND P4, PT, R213, R114, PT ;  /* 0x00000072d500720c */ /* 0x000fe40003f86270 */
[----:B------:R-:W-:-:S13]  /*88f0*/  ISETP.GE.AND P3, PT, R40, R135, PT ;  /* 0x000000872800720c */ /* 0x000fda0003f66270 */
[----:B------:R-:W-:-:S04]  /*8900*/  @!P3 IMAD.WIDE R36, R40, 0x2, R36 ;  /* 0x000000022824b825 */ /* 0x000fc800078e0224 */
[----:B--2---:R-:W-:-:S04]  /*8910*/  IMAD R12, R12, 0x1400, R14 ;  /* 0x000014000c0c7824 */ /* 0x004fc800078e020e */
        /* <DEDUP_REMOVED lines=8> */
[----:B------:R-:W-:Y:S01]  /*89a0*/  SHF.R.U64 R53, R50, 0x10, R51 ;  /* 0x0000001032357819 */ /* 0x000fe20000001233 */
[----:B--2---:R-:W-:Y:S01]  /*89b0*/  IMAD.U32 R44, R15, 0x10000, RZ ;  /* 0x000100000f2c7824 */ /* 0x004fe200078e00ff */
[----:B------:R-:W-:Y:S01]  /*89c0*/  SHF.R.U64 R50, R56, 0x10, R57 ;  /* 0x0000001038327819 */ /* 0x000fe20000001239 */
[----:B----4-:R-:W-:Y:S01]  /*89d0*/  IMAD.U32 R46, R33, 0x10000, RZ ;  /* 0x00010000212e7824 */ /* 0x010fe200078e00ff */
[----:B------:R-:W-:Y:S01]  /*89e0*/  SHF.R.U32.HI R54, RZ, 0x10, R49 ;  /* 0x00000010ff367819 */ /* 0x000fe20000011631 */
[----:B------:R-:W-:Y:S01]  /*89f0*/  IMAD.U32 R45, R13, 0x10000, RZ ;  /* 0x000100000d2d7824 */ /* 0x000fe200078e00ff */
[----:B------:R-:W-:Y:S01]  /*8a00*/  SHF.R.U32.HI R56, RZ, 0x10, R57 ;  /* 0x00000010ff387819 */ /* 0x000fe20000011639 */
[----:B------:R-:W-:Y:S01]  /*8a10*/  IMAD.U32 R40, R12, 0x10000, RZ ;  /* 0x000100000c287824 */ /* 0x000fe200078e00ff */
[----:B------:R-:W-:Y:S01]  /*8a20*/  PRMT R159, R159, 0x5410, R54 ;  /* 0x000054109f9f7816 */ /* 0x000fe20000000036 */
[----:B0-----:R-:W-:Y:S01]  /*8a30*/  IMAD.U32 R11, R14, 0x10000, RZ ;  /* 0x000100000e0b7824 */ /* 0x001fe200078e00ff */
[----:B------:R-:W-:-:S02]  /*8a40*/  PRMT R175, R175, 0x5410, R56 ;  /* 0x00005410afaf7816 */ /* 0x000fc40000000038 */
[----:B------:R-:W-:Y:S01]  /*8a50*/  SHF.R.U64 R55, R48, 0x10, R49 ;  /* 0x0000001030377819 */ /* 0x000fe20000001231 */
[----:B------:R-:W-:Y:S01]  /*8a60*/  IMAD.U32 R48, R35, 0x10000, RZ ;  /* 0x0001000023307824 */ /* 0x000fe200078e00ff */
[----:B------:R-:W-:Y:S02]  /*8a70*/  SHF.R.U64 R49, R58, 0x10, R59 ;  /* 0x000000103a317819 */ /* 0x000fe4000000123b */
[----:B------:R-:W-:Y:S02]  /*8a80*/  SHF.R.U32.HI R52, RZ, 0x10, R51 ;  /* 0x00000010ff347819 */ /* 0x000fe40000011633 */
[----:B------:R-:W-:Y:S02]  /*8a90*/  SHF.R.U32.HI R58, RZ, 0x10, R59 ;  /* 0x00000010ff3a7819 */ /* 0x000fe4000001163b */
[----:B------:R-:W-:Y:S01]  /*8aa0*/  LOP3.LUT R41, R15, 0xffff0000, RZ, 0xc0, !PT ;  /* 0xffff00000f297812 */ /* 0x000fe200078ec0ff */
[----:B------:R-:W-:Y:S01]  /*8ab0*/  IMAD.U32 R15, R159, 0x10000, RZ ;  /* 0x000100009f0f7824 */ /* 0x000fe200078e00ff */
[----:B------:R-:W-:Y:S01]  /*8ac0*/  LOP3.LUT R42, R35, 0xffff0000, RZ, 0xc0, !PT ;  /* 0xffff0000232a7812 */ /* 0x000fe200078ec0ff */
[----:B------:R-:W-:Y:S01]  /*8ad0*/  IMAD.U32 R35, R175, 0x10000, RZ ;  /* 0x00010000af237824 */ /* 0x000fe200078e00ff */
[----:B------:R-:W-:Y:S01]  /*8ae0*/  PRMT R157, R157, 0x5410, R52 ;  /* 0x000054109d9d7816 */ /* 0x000fe20000000034 */
[C---:B------:R-:W-:Y:S01]  /*8af0*/  FMUL.FTZ R54, R46.reuse, R15 ;  /* 0x0000000f2e367220 */ /* 0x040fe20000410000 */
[----:B------:R-:W-:Y:S01]  /*8b00*/  PRMT R171, R171, 0x5410, R58 ;  /* 0x00005410abab7816 */ /* 0x000fe2000000003a */
[-C--:B------:R-:W-:Y:S01]  /*8b10*/  FMUL.FTZ R52, R46, R35.reuse ;  /* 0x000000232e347220 */ /* 0x080fe20000410000 */
[----:B------:R-:W-:Y:S01]  /*8b20*/  PRMT R173, R173, 0x5410, R50 ;  /* 0x00005410adad7816 */ /* 0x000fe20000000032 */
[----:B------:R-:W-:Y:S01]  /*8b30*/  FFMA.FTZ R35, R45, R35, R54 ;  /* 0x000000232d237223 */ /* 0x000fe20000010036 */
[----:B------:R-:W-:Y:S01]  /*8b40*/  LOP3.LUT R47, R33, 0xffff0000, RZ, 0xc0, !PT ;  /* 0xffff0000212f7812 */ /* 0x000fe200078ec0ff */
[----:B------:R-:W-:Y:S01]  /*8b50*/  FFMA.FTZ R15, R45, R15, -R52 ;  /* 0x0000000f2d0f7223 */ /* 0x000fe20000010834 */
[----:B------:R-:W-:Y:S01]  /*8b60*/  LOP3.LUT R50, R175, 0xffff0000, RZ, 0xc0, !PT ;  /* 0xffff0000af327812 */ /* 0x000fe200078ec0ff */
[----:B------:R-:W-:Y:S01]  /*8b70*/  IMAD.U32 R45, R157, 0x10000, RZ ;  /* 0x000100009d2d7824 */ /* 0x000fe200078e00ff */
[----:B------:R-:W-:-:S02]  /*8b80*/  LOP3.LUT R46, R159, 0xffff0000, RZ, 0xc0, !PT ;  /* 0xffff00009f2e7812 */ /* 0x000fc400078ec0ff */
[----:B------:R-:W-:Y:S01]  /*8b90*/  PRMT R160, R160, 0x5410, R49 ;  /* 0x00005410a0a07816 */ /* 0x000fe20000000031 */
[----:B------:R-:W-:Y:S01]  /*8ba0*/  IMAD.U32 R49, R171, 0x10000, RZ ;  /* 0x00010000ab317824 */ /* 0x000fe200078e00ff */
[----:B------:R-:W-:Y:S01]  /*8bb0*/  LOP3.LUT R43, R13, 0xffff0000, RZ, 0xc0, !PT ;  /* 0xffff00000d2b7812 */ /* 0x000fe200078ec0ff */
[C---:B------:R-:W-:Y:S01]  /*8bc0*/  FMUL.FTZ R52, R47.reuse, R50 ;  /* 0x000000322f347220 */ /* 0x040fe20000410000 */
[-C--:B------:R-:W-:Y:S01]  /*8bd0*/  FMUL.FTZ R54, R47, R46.reuse ;  /* 0x0000002e2f367220 */ /* 0x080fe20000410000 */
[C---:B------:R-:W-:Y:S01]  /*8be0*/  FMUL.FTZ R47, R48.reuse, R49 ;  /* 0x00000031302f7220 */ /* 0x040fe20000410000 */
[----:B------:R-:W-:Y:S01]  /*8bf0*/  LOP3.LUT R171, R171, 0xffff0000, RZ, 0xc0, !PT ;  /* 0xffff0000abab7812 */ /* 0x000fe200078ec0ff */
[-C--:B------:R-:W-:Y:S01]  /*8c00*/  FMUL.FTZ R48, R48, R45.reuse ;  /* 0x0000002d30307220 */ /* 0x080fe20000410000 */
[----:B------:R-:W-:Y:S01]  /*8c10*/  LOP3.LUT R157, R157, 0xffff0000, RZ, 0xc0, !PT ;  /* 0xffff00009d9d7812 */ /* 0x000fe200078ec0ff */
[C---:B------:R-:W-:Y:S01]  /*8c20*/  FFMA.FTZ R52, R43.reuse, R46, -R52 ;  /* 0x0000002e2b347223 */ /* 0x040fe20000010834 */
[----:B------:R-:W-:Y:S01]  /*8c30*/  PRMT R158, R158, 0x5410, R55 ;  /* 0x000054109e9e7816 */ /* 0x000fe20000000037 */
[----:B------:R-:W-:Y:S01]  /*8c40*/  FFMA.FTZ R54, R43, R50, R54 ;  /* 0x000000322b367223 */ /* 0x000fe20000010036 */
[C---:B------:R-:W-:Y:S01]  /*8c50*/  FFMA.FTZ R46, R44.reuse, R45, -R47 ;  /* 0x0000002d2c2e7223 */ /* 0x040fe2000001082f */
[----:B------:R-:W-:Y:S01]  /*8c60*/  FFMA.FTZ R48, R44, R49, R48 ;  /* 0x000000312c307223 */ /* 0x000fe20000010030 */
[----:B------:R-:W-:Y:S01]  /*8c70*/  SHF.L.U32 R33, R32, 0x10, RZ ;  /* 0x0000001020217819 */ /* 0x000fe200000006ff */
[----:B------:R-:W-:Y:S01]  /*8c80*/  FMUL.FTZ R50, R42, R171 ;  /* 0x000000ab2a327220 */ /* 0x000fe20000410000 */
[C---:B------:R-:W-:Y:S01]  /*8c90*/  IMAD.U32 R44, R173.reuse, 0x10000, RZ ;  /* 0x00010000ad2c7824 */ /* 0x040fe200078e00ff */
[----:B------:R-:W-:Y:S01]  /*8ca0*/  LOP3.LUT R32, R32, 0xffff0000, RZ, 0xc0, !PT ;  /* 0xffff000020207812 */ /* 0x000fe200078ec0ff */
[-C--:B------:R-:W-:Y:S01]  /*8cb0*/  FMUL.FTZ R42, R42, R157.reuse ;  /* 0x0000009d2a2a7220 */ /* 0x080fe20000410000 */
[----:B------:R-:W-:Y:S01]  /*8cc0*/  LOP3.LUT R173, R173, 0xffff0000, RZ, 0xc0, !PT ;  /* 0xffff0000adad7812 */ /* 0x000fe200078ec0ff */
[----:B------:R-:W-:Y:S01]  /*8cd0*/  IMAD.U32 R43, R158, 0x10000, RZ ;  /* 0x000100009e2b7824 */ /* 0x000fe200078e00ff */
[----:B------:R-:W-:Y:S01]  /*8ce0*/  LOP3.LUT R12, R12, 0xffff0000, RZ, 0xc0, !PT ;  /* 0xffff00000c0c7812 */ /* 0x000fe200078ec0ff */
[C---:B------:R-:W-:Y:S01]  /*8cf0*/  FFMA.FTZ R157, R41.reuse, R157, -R50 ;  /* 0x0000009d299d7223 */ /* 0x040fe20000010832 */
[----:B------:R-:W-:Y:S01]  /*8d00*/  LOP3.LUT R45, R158, 0xffff0000, RZ, 0xc0, !PT ;  /* 0xffff00009e2d7812 */ /* 0x000fe200078ec0ff */
[----:B------:R-:W-:Y:S01]  /*8d10*/  FFMA.FTZ R171, R41, R171, R42 ;  /* 0x000000ab29ab7223 */ /* 0x000fe2000001002a */
[CC--:B------:R-:W-:Y:S01]  /*8d20*/  FMUL.FTZ R47, R33.reuse, R44.reuse ;  /* 0x0000002c212f7220 */ /* 0x0c0fe20000410000 */
[----:B------:R-:W-:Y:S01]  /*8d30*/  FMUL.FTZ R41, R32, R173 ;  /* 0x000000ad20297220 */ /* 0x000fe20000410000 */
[-C--:B------:R-:W-:Y:S01]  /*8d40*/  FMUL.FTZ R33, R33, R43.reuse ;  /* 0x0000002b21217220 */ /* 0x080fe20000410000 */
[----:B------:R-:W-:Y:S01]  /*8d50*/  IMAD.U32 R13, R34, 0x10000, RZ ;  /* 0x00010000220d7824 */ /* 0x000fe200078e00ff */
[----:B------:R-:W-:Y:S01]  /*8d60*/  PRMT R156, R156, 0x5410, R53 ;  /* 0x000054109c9c7816 */ /* 0x000fe20000000035 */
[----:B------:R-:W-:Y:S01]  /*8d70*/  FFMA.FTZ R47, R40, R43, -R47 ;  /* 0x0000002b282f7223 */ /* 0x000fe2000001082f */
[-C--:B------:R-:W-:Y:S01]  /*8d80*/  FFMA.FTZ R42, R12, R45.reuse, -R41 ;  /* 0x0000002d0c2a7223 */ /* 0x080fe20000010829 */
[----:B------:R-:W-:Y:S01]  /*8d90*/  LOP3.LUT R34, R34, 0xffff0000, RZ, 0xc0, !PT ;  /* 0xffff000022227812 */ /* 0x000fe200078ec0ff */
[----:B------:R-:W-:Y:S01]  /*8da0*/  FFMA.FTZ R44, R40, R44, R33 ;  /* 0x0000002c282c7223 */ /* 0x000fe20000010021 */
[----:B------:R-:W-:Y:S01]  /*8db0*/  FMUL.FTZ R43, R32, R45 ;  /* 0x0000002d202b7220 */ /* 0x000fe20000410000 */
[C---:B------:R-:W-:Y:S01]  /*8dc0*/  LOP3.LUT R41, R160.reuse, 0xffff0000, RZ, 0xc0, !PT ;  /* 0xffff0000a0297812 */ /* 0x040fe200078ec0ff */
[----:B------:R-:W-:Y:S01]  /*8dd0*/  IMAD.U32 R40, R160, 0x10000, RZ ;  /* 0x00010000a0287824 */ /* 0x000fe200078e00ff */
[C---:B------:R-:W-:Y:S01]  /*8de0*/  LOP3.LUT R33, R156.reuse, 0xffff0000, RZ, 0xc0, !PT ;  /* 0xffff00009c217812 */ /* 0x040fe200078ec0ff */
[----:B------:R-:W-:Y:S01]  /*8df0*/  IMAD.U32 R32, R156, 0x10000, RZ ;  /* 0x000100009c207824 */ /* 0x000fe200078e00ff */
[----:B------:R-:W-:Y:S01]  /*8e00*/  LOP3.LUT R14, R14, 0xffff0000, RZ, 0xc0, !PT ;  /* 0xffff00000e0e7812 */ /* 0x000fe200078ec0ff */
[----:B------:R-:W-:Y:S01]  /*8e10*/  FFMA.FTZ R43, R12, R173, R43 ;  /* 0x000000ad0c2b7223 */ /* 0x000fe2000001002b */
[C---:B------:R-:W-:Y:S01]  /*8e20*/  FMUL.FTZ R12, R13.reuse, R40 ;  /* 0x000000280d0c7220 */ /* 0x040fe20000410000 */
[C---:B------:R-:W-:Y:S01]  /*8e30*/  FMUL.FTZ R45, R34.reuse, R41 ;  /* 0x00000029222d7220 */ /* 0x040fe20000410000 */
[-C--:B------:R-:W-:Y:S01]  /*8e40*/  FMUL.FTZ R13, R13, R32.reuse ;  /* 0x000000200d0d7220 */ /* 0x080fe20000410000 */
[-C--:B------:R-:W-:Y:S01]  /*8e50*/  FMUL.FTZ R34, R34, R33.reuse ;  /* 0x0000002122227220 */ /* 0x080fe20000410000 */
        /* <DEDUP_REMOVED lines=12> */
[----:B------:R-:W-:Y:S01]  /*8f20*/  MOV R12, R14 ;  /* 0x0000000e000c7202 */ /* 0x000fe20000000f00 */
[----:B------:R-:W-:Y:S01]  /*8f30*/  IMAD.MOV.U32 R14, RZ, RZ, R45 ;  /* 0x000000ffff0e7224 */ /* 0x000fe200078e002d */
[----:B------:R-:W-:-:S02]  /*8f40*/  F2FP.BF16.F32.PACK_AB R35, R171, R48 ;  /* 0x00000030ab23723e */ /* 0x000fc400000010ff */
[----:B------:R-:W-:-:S07]  /*8f50*/  F2FP.BF16.F32.PACK_AB R32, R43, R44 ;  /* 0x0000002c2b20723e */ /* 0x000fce00000010ff */
.L_x_533:
[----:B------:R-:W-:Y:S05]  /*8f60*/  BSYNC B2 ;  /* 0x0000000000027941 */ /* 0x000fea0003800000 */
.L_x_532:
[----:B------:R-:W-:Y:S02]  /*8f70*/  ULDC.64 UR4, c[0x0][0x208] ;  /* 0x0000820000047ab9 */ /* 0x000fe40000000a00 */
[----:B--2---:R2:W-:Y:S04]  /*8f80*/  ST.E.128 desc[UR4][R38.64], R12 ;  /* 0x0000000c26007985 */ /* 0x0045e8000c101d04 */
[----:B----4-:R2:W-:Y:S02]  /*8f90*/  @!P3 ST.E.128 desc[UR4][R36.64], R32 ;  /* 0x000000202400b985 */ /* 0x0105e4000c101d04 */
.L_x_527:
[----:B------:R-:W-:Y:S05]  /*8fa0*/  BSYNC B1 ;  /* 0x0000000000017941 */ /* 0x000fea0003800000 */
.L_x_526:
[----:B------:R-:W-:-:S03]  /*8fb0*/  UMOV UR4, 0xffffffff ;  /* 0xffffffff00047882 */ /* 0x000fc60000000000 */
[----:B------:R-:W-:Y:S05]  /*8fc0*/  BRA.DIV UR4, `(.L_x_534) ;  /* 0x000001fa04007947 */ /* 0x000fea000b800000 */
[----:B0-2---:R0:W2:Y:S04]  /*8fd0*/  SHFL.IDX PT, R37, R117, 0x2, 0x181f ;  /* 0x00581f0075257f89 */ /* 0x0050a800000e0000 */
[----:B------:R0:W0:Y:S02]  /*8fe0*/  SHFL.IDX PT, R36, R118, 0x2, 0x181f ;  /* 0x00581f0076247f89 */ /* 0x00002400000e0000 */
.L_x_830:
[----:B------:R-:W-:Y:S05]  /*8ff0*/  @P5 BRA `(.L_x_492) ;  /* 0x0000001800105947 */ /* 0x000fea0003800000 */
[----:B------:R-:W-:Y:S01]  /*9000*/  ISETP.NE.AND P3, PT, R3, RZ, PT ;  /* 0x000000ff0300720c */ /* 0x000fe20003f65270 */
[----:B------:R-:W-:-:S12]  /*9010*/  BSSY B1, `(.L_x_535) ;  /* 0x0000083000017945 */ /* 0x000fd80003800000 */
[----:B------:R-:W-:Y:S05]  /*9020*/  @!P3 BRA `(.L_x_536) ;  /* 0x000000080004b947 */ /* 0x000fea0003800000 */
[----:B----4-:R-:W4:Y:S01]  /*9030*/  LDL R14, [R1+0x50] ;  /* 0x00005000010e7983 */ /* 0x010f220000100800 */
[----:B------:R-:W-:Y:S01]  /*9040*/  SEL R11, R115, R137, !P2 ;  /* 0x00000089730b7207 */ /* 0x000fe20005000000 */
[C---:B------:R-:W-:Y:S01]  /*9050*/  VIADD R13, R219.reuse, 0x40 ;  /* 0x00000040db0d7836 */ /* 0x040fe20000000000 */
[----:B------:R-:W-:Y:S01]  /*9060*/  ISETP.GE.AND P4, PT, R16, R114, PT ;  /* 0x000000721000720c */ /* 0x000fe20003f86270 */
[----:B------:R-:W-:Y:S01]  /*9070*/  VIADD R15, R219, 0x40 ;  /* 0x00000040db0f7836 */ /* 0x000fe20000000000 */
[----:B------:R-:W-:Y:S01]  /*9080*/  SHF.R.S32.HI R12, RZ, 0x1f, R11 ;  /* 0x0000001fff0c7819 */ /* 0x000fe2000001140b */
[----:B------:R-:W-:Y:S01]  /*9090*/  IMAD.SHL.U32 R13, R13, 0x40, RZ ;  /* 0x000000400d0d7824 */ /* 0x000fe200078e00ff */
[----:B0-----:R-:W-:Y:S01]  /*90a0*/  LEA R38, P3, R9, R36, 0x1 ;  /* 0x0000002409267211 */ /* 0x001fe200078608ff */
        /* <DEDUP_REMOVED lines=14> */
[----:B--2---:R-:W-:-:S11]  /*9190*/  LEA.HI.X R39, R9, R37, R27, 0x1, P3 ;  /* 0x0000002509277211 */ /* 0x004fd600018f0c1b */
        /* <DEDUP_REMOVED lines=11> */
[----:B----4-:R-:W-:Y:S01]  /*9250*/  IMAD.U32 R46, R33, 0x10000, RZ ;  /* 0x00010000212e7824 */ /* 0x010fe200078e00ff */
[----:B------:R-:W-:Y:S01]  /*9260*/  SHF.R.U64 R53, R68, 0x10, R69 ;  /* 0x0000001044357819 */ /* 0x000fe20000001245 */
[----:B--2---:R-:W-:Y:S01]  /*9270*/  IMAD.U32 R43, R13, 0x10000, RZ ;  /* 0x000100000d2b7824 */ /* 0x004fe200078e00ff */
[----:B------:R-:W-:Y:S01]  /*9280*/  SHF.R.U32.HI R76, RZ, 0x10, R77 ;  /* 0x00000010ff4c7819 */ /* 0x000fe2000001164d */
[----:B------:R-:W-:Y:S01]  /*9290*/  IMAD.U32 R48, R35, 0x10000, RZ ;  /* 0x0001000023307824 */ /* 0x000fe200078e00ff */
[----:B------:R-:W-:Y:S01]  /*92a0*/  SHF.R.U32.HI R68, RZ, 0x10, R69 ;  /* 0x00000010ff447819 */ /* 0x000fe20000011645 */
[----:B------:R-:W-:Y:S01]  /*92b0*/  IMAD.U32 R45, R32, 0x10000, RZ ;  /* 0x00010000202d7824 */ /* 0x000fe200078e00ff */
[----:B------:R-:W-:Y:S01]  /*92c0*/  SHF.R.U64 R50, R70, 0x10, R71 ;  /* 0x0000001046327819 */ /* 0x000fe20000001247 */
[----:B0-----:R-:W-:Y:S01]  /*92d0*/  IMAD.U32 R11, R14, 0x10000, RZ ;  /* 0x000100000e0b7824 */ /* 0x001fe200078e00ff */
[----:B------:R-:W-:-:S02]  /*92e0*/  PRMT R155, R155, 0x5410, R76 ;  /* 0x000054109b9b7816 */ /* 0x000fc4000000004c */
[----:B------:R-:W-:Y:S02]  /*92f0*/  PRMT R151, R151, 0x5410, R68 ;  /* 0x0000541097977816 */ /* 0x000fe40000000044 */
[----:B------:R-:W-:Y:S01]  /*9300*/  PRMT R149, R149, 0x5410, R50 ;  /* 0x0000541095957816 */ /* 0x000fe20000000032 */
[----:B------:R-:W-:Y:S01]  /*9310*/  IMAD.U32 R50, R155, 0x10000, RZ ;  /* 0x000100009b327824 */ /* 0x000fe200078e00ff */
[----:B------:R-:W-:Y:S02]  /*9320*/  SHF.R.U64 R51, R78, 0x10, R79 ;  /* 0x000000104e337819 */ /* 0x000fe4000000124f */
[----:B------:R-:W-:Y:S01]  /*9330*/  PRMT R154, R154, 0x5410, R49 ;  /* 0x000054109a9a7816 */ /* 0x000fe20000000031 */
[----:B------:R-:W-:Y:S01]  /*9340*/  IMAD.U32 R49, R151, 0x10000, RZ ;  /* 0x0001000097317824 */ /* 0x000fe200078e00ff */
[----:B------:R-:W-:Y:S01]  /*9350*/  SHF.R.U32.HI R71, RZ, 0x10, R71 ;  /* 0x00000010ff477819 */ /* 0x000fe20000011647 */
[CC--:B------:R-:W-:Y:S01]  /*9360*/  FMUL.FTZ R52, R46.reuse, R50.reuse ;  /* 0x000000322e347220 */ /* 0x0c0fe20000410000 */
[----:B------:R-:W-:Y:S01]  /*9370*/  SHF.R.U32.HI R78, RZ, 0x10, R79 ;  /* 0x00000010ff4e7819 */ /* 0x000fe2000001164f */
[-C--:B------:R-:W-:Y:S01]  /*9380*/  FMUL.FTZ R54, R46, R49.reuse ;  /* 0x000000312e367220 */ /* 0x080fe20000410000 */
[----:B------:R-:W-:Y:S01]  /*9390*/  LOP3.LUT R47, R33, 0xffff0000, RZ, 0xc0, !PT ;  /* 0xffff0000212f7812 */ /* 0x000fe200078ec0ff */
[----:B------:R-:W-:Y:S01]  /*93a0*/  FFMA.FTZ R52, R43, R49, -R52 ;  /* 0x000000312b347223 */ /* 0x000fe20000010834 */
[----:B------:R-:W-:Y:S01]  /*93b0*/  LOP3.LUT R155, R155, 0xffff0000, RZ, 0xc0, !PT ;  /* 0xffff00009b9b7812 */ /* 0x000fe200078ec0ff */
[----:B------:R-:W-:Y:S01]  /*93c0*/  FFMA.FTZ R54, R43, R50, R54 ;  /* 0x000000322b367223 */ /* 0x000fe20000010036 */
[----:B------:R-:W-:Y:S01]  /*93d0*/  PRMT R148, R148, 0x5410, R71 ;  /* 0x0000541094947816 */ /* 0x000fe20000000047 */
[----:B------:R-:W-:Y:S01]  /*93e0*/  IMAD.U32 R33, R15, 0x10000, RZ ;  /* 0x000100000f217824 */ /* 0x000fe200078e00ff */
[----:B------:R-:W-:Y:S01]  /*93f0*/  PRMT R153, R153, 0x5410, R78 ;  /* 0x0000541099997816 */ /* 0x000fe2000000004e */
[----:B------:R-:W-:Y:S01]  /*9400*/  FMUL.FTZ R49, R47, R155 ;  /* 0x0000009b2f317220 */ /* 0x000fe20000410000 */
[----:B------:R-:W-:Y:S01]  /*9410*/  LOP3.LUT R151, R151, 0xffff0000, RZ, 0xc0, !PT ;  /* 0xffff000097977812 */ /* 0x000fe200078ec0ff */
[----:B------:R-:W-:Y:S01]  /*9420*/  IMAD.U32 R43, R148, 0x10000, RZ ;  /* 0x00010000942b7824 */ /* 0x000fe200078e00ff */
[----:B------:R-:W-:Y:S01]  /*9430*/  LOP3.LUT R44, R13, 0xffff0000, RZ, 0xc0, !PT ;  /* 0xffff00000d2c7812 */ /* 0x000fe200078ec0ff */
[----:B------:R-:W-:Y:S01]  /*9440*/  IMAD.U32 R46, R153, 0x10000, RZ ;  /* 0x00010000992e7824 */ /* 0x000fe200078e00ff */
[----:B------:R-:W-:Y:S01]  /*9450*/  LOP3.LUT R35, R35, 0xffff0000, RZ, 0xc0, !PT ;  /* 0xffff000023237812 */ /* 0x000fe200078ec0ff */
[-C--:B------:R-:W-:Y:S01]  /*9460*/  FMUL.FTZ R47, R47, R151.reuse ;  /* 0x000000972f2f7220 */ /* 0x080fe20000410000 */
[----:B------:R-:W-:Y:S01]  /*9470*/  LOP3.LUT R50, R153, 0xffff0000, RZ, 0xc0, !PT ;  /* 0xffff000099327812 */ /* 0x000fe200078ec0ff */
[----:B------:R-:W-:Y:S01]  /*9480*/  FFMA.FTZ R151, R44, R151, -R49 ;  /* 0x000000972c977223 */ /* 0x000fe20000010831 */
[----:B------:R-:W-:Y:S01]  /*9490*/  PRMT R150, R150, 0x5410, R53 ;  /* 0x0000541096967816 */ /* 0x000fe20000000035 */
[CC--:B------:R-:W-:Y:S01]  /*94a0*/  FMUL.FTZ R56, R48.reuse, R46.reuse ;  /* 0x0000002e30387220 */ /* 0x0c0fe20000410000 */
[----:B------:R-:W-:Y:S01]  /*94b0*/  FMUL.FTZ R49, R48, R43 ;  /* 0x0000002b30317220 */ /* 0x000fe20000410000 */
[----:B------:R-:W-:Y:S01]  /*94c0*/  LOP3.LUT R148, R148, 0xffff0000, RZ, 0xc0, !PT ;  /* 0xffff000094947812 */ /* 0x000fe200078ec0ff */
[----:B------:R-:W-:Y:S01]  /*94d0*/  FFMA.FTZ R155, R44, R155, R47 ;  /* 0x0000009b2c9b7223 */ /* 0x000fe2000001002f */
[----:B------:R-:W-:Y:S01]  /*94e0*/  LOP3.LUT R15, R15, 0xffff0000, RZ, 0xc0, !PT ;  /* 0xffff00000f0f7812 */ /* 0x000fe200078ec0ff */
[C---:B------:R-:W-:Y:S01]  /*94f0*/  FFMA.FTZ R56, R33.reuse, R43, -R56 ;  /* 0x0000002b21387223 */ /* 0x040fe20000010838 */
[----:B------:R-:W-:Y:S01]  /*9500*/  FFMA.FTZ R48, R33, R46, R49 ;  /* 0x0000002e21307223 */ /* 0x000fe20000010031 */
[----:B------:R-:W-:Y:S01]  /*9510*/  FMUL.FTZ R44, R35, R50 ;  /* 0x00000032232c7220 */ /* 0x000fe20000410000 */
[----:B------:R-:W-:Y:S01]  /*9520*/  IMAD.U32 R33, R150, 0x10000, RZ ;  /* 0x0001000096217824 */ /* 0x000fe200078e00ff */
[----:B------:R-:W-:Y:S01]  /*9530*/  LOP3.LUT R32, R32, 0xffff0000, RZ, 0xc0, !PT ;  /* 0xffff000020207812 */ /* 0x000fe200078ec0ff */
[----:B------:R-:W-:-:S02]  /*9540*/  IMAD.U32 R43, R154, 0x10000, RZ ;  /* 0x000100009a2b7824 */ /* 0x000fc400078e00ff */
[-C--:B------:R-:W-:Y:S01]  /*9550*/  FMUL.FTZ R46, R35, R148.reuse ;  /* 0x00000094232e7220 */ /* 0x080fe20000410000 */
[----:B------:R-:W-:Y:S01]  /*9560*/  LOP3.LUT R47, R154, 0xffff0000, RZ, 0xc0, !PT ;  /* 0xffff00009a2f7812 */ /* 0x000fe200078ec0ff */
[----:B------:R-:W-:Y:S01]  /*9570*/  IMAD.U32 R13, R34, 0x10000, RZ ;  /* 0x00010000220d7824 */ /* 0x000fe200078e00ff */
[----:B------:R-:W-:Y:S01]  /*9580*/  PRMT R152, R152, 0x5410, R51 ;  /* 0x0000541098987816 */ /* 0x000fe20000000033 */
[----:B------:R-:W-:Y:S01]  /*9590*/  FFMA.FTZ R51, R15, R148, -R44 ;  /* 0x000000940f337223 */ /* 0x000fe2000001082c */
[C---:B------:R-:W-:Y:S01]  /*95a0*/  SHF.L.U32 R42, R12.reuse, 0x10, RZ ;  /* 0x000000100c2a7819 */ /* 0x040fe200000006ff */
[C---:B------:R-:W-:Y:S01]  /*95b0*/  FMUL.FTZ R49, R45.reuse, R43 ;  /* 0x0000002b2d317220 */ /* 0x040fe20000410000 */
[----:B------:R-:W-:Y:S01]  /*95c0*/  FMUL.FTZ R44, R45, R33 ;  /* 0x000000212d2c7220 */ /* 0x000fe20000410000 */
[----:B------:R-:W-:Y:S01]  /*95d0*/  LOP3.LUT R12, R12, 0xffff0000, RZ, 0xc0, !PT ;  /* 0xffff00000c0c7812 */ /* 0x000fe200078ec0ff */
[----:B------:R-:W-:Y:S01]  /*95e0*/  FFMA.FTZ R45, R15, R50, R46 ;  /* 0x000000320f2d7223 */ /* 0x000fe2000001002e */
[----:B------:R-:W-:Y:S01]  /*95f0*/  LOP3.LUT R35, R150, 0xffff0000, RZ, 0xc0, !PT ;  /* 0xffff000096237812 */ /* 0x000fe200078ec0ff */
[----:B------:R-:W-:Y:S01]  /*9600*/  FMUL.FTZ R15, R32, R47 ;  /* 0x0000002f200f7220 */ /* 0x000fe20000410000 */
[C---:B------:R-:W-:Y:S01]  /*9610*/  FFMA.FTZ R49, R42.reuse, R33, -R49 ;  /* 0x000000212a317223 */ /* 0x040fe20000010831 */
[----:B------:R-:W-:Y:S01]  /*9620*/  FFMA.FTZ R44, R42, R43, R44 ;  /* 0x0000002b2a2c7223 */ /* 0x000fe2000001002c */
[----:B------:R-:W-:Y:S01]  /*9630*/  LOP3.LUT R34, R34, 0xffff0000, RZ, 0xc0, !PT ;  /* 0xffff000022227812 */ /* 0x000fe200078ec0ff */
[-C--:B------:R-:W-:Y:S01]  /*9640*/  FMUL.FTZ R33, R32, R35.reuse ;  /* 0x0000002320217220 */ /* 0x080fe20000410000 */
[----:B------:R-:W-:Y:S01]  /*9650*/  FFMA.FTZ R46, R12, R35, -R15 ;  /* 0x000000230c2e7223 */ /* 0x000fe2000001080f */
[C---:B------:R-:W-:Y:S01]  /*9660*/  SHF.L.U32 R42, R152.reuse, 0x10, RZ ;  /* 0x00000010982a7819 */ /* 0x040fe200000006ff */
[C---:B------:R-:W-:Y:S01]  /*9670*/  IMAD.U32 R32, R149.reuse, 0x10000, RZ ;  /* 0x0001000095207824 */ /* 0x040fe200078e00ff */
[----:B------:R-:W-:Y:S01]  /*9680*/  LOP3.LUT R15, R152, 0xffff0000, RZ, 0xc0, !PT ;  /* 0xffff0000980f7812 */ /* 0x000fe200078ec0ff */
[----:B------:R-:W-:Y:S01]  /*9690*/  FFMA.FTZ R33, R12, R47, R33 ;  /* 0x0000002f0c217223 */ /* 0x000fe20000010021 */
[----:B------:R-:W-:Y:S01]  /*96a0*/  LOP3.LUT R149, R149, 0xffff0000, RZ, 0xc0, !PT ;  /* 0xffff000095957812 */ /* 0x000fe200078ec0ff */
[C---:B------:R-:W-:Y:S01]  /*96b0*/  FMUL.FTZ R12, R13.reuse, R42 ;  /* 0x0000002a0d0c7220 */ /* 0x040fe20000410000 */
[----:B------:R-:W-:Y:S01]  /*96c0*/  LOP3.LUT R14, R14, 0xffff0000, RZ, 0xc0, !PT ;  /* 0xffff00000e0e7812 */ /* 0x000fe200078ec0ff */
        /* <DEDUP_REMOVED lines=18> */
[----:B------:R-:W-:-:S07]  /*97f0*/  IMAD.MOV.U32 R35, RZ, RZ, R45 ;  /* 0x000000ffff237224 */ /* 0x000fce00078e002d */
.L_x_538:
[----:B------:R-:W-:Y:S05]  /*9800*/  BSYNC B2 ;  /* 0x0000000000027941 */ /* 0x000fea0003800000 */
.L_x_537:
[----:B------:R-:W-:Y:S02]  /*9810*/  ULDC.64 UR4, c[0x0][0x208] ;  /* 0x0000820000047ab9 */ /* 0x000fe40000000a00 */
[----:B--2---:R2:W-:Y:S04]  /*9820*/  ST.E.128 desc[UR4][R38.64], R12 ;  /* 0x0000000c26007985 */ /* 0x0045e8000c101d04 */
[----:B----4-:R2:W-:Y:S02]  /*9830*/  @!P5 ST.E.128 desc[UR4][R40.64], R32 ;  /* 0x000000202800d985 */ /* 0x0105e4000c101d04 */
.L_x_536:
[----:B------:R-:W-:Y:S05]  /*9840*/  BSYNC B1 ;  /* 0x0000000000017941 */ /* 0x000fea0003800000 */
.L_x_535:
[----:B------:R-:W-:-:S13]  /*9850*/  ISETP.NE.AND P3, PT, R21, RZ, PT ;  /* 0x000000ff1500720c */ /* 0x000fda0003f65270 */
[----:B------:R-:W-:Y:S05]  /*9860*/  @!P3 BRA `(.L_x_492) ;  /* 0x0000000c00f4b947 */ /* 0x000fea0003800000 */
[----:B--2-4-:R-:W2:Y:S01]  /*9870*/  LDL R15, [R1+0x50] ;  /* 0x00005000010f7983 */ /* 0x014ea20000100800 */
[----:B------:R-:W-:Y:S01]  /*9880*/  SEL R137, R115, R137, !P1 ;  /* 0x0000008973897207 */ /* 0x000fe20004800000 */
[----:B------:R-:W-:Y:S01]  /*9890*/  VIADD R14, R219, 0x40 ;  /* 0x00000040db0e7836 */ /* 0x000fe20000000000 */
        /* <DEDUP_REMOVED lines=15> */
[----:B------:R-:W-:-:S02]  /*9990*/  LEA.HI.X R39, R20, R37, R28, 0x1, P3 ;  /* 0x0000002514277211 */ /* 0x000fc400018f0c1c */
[----:B------:R-:W-:Y:S02]  /*99a0*/  SHF.R.S32.HI R13, RZ, 0x3, R12 ;  /* 0x00000003ff0d7819 */ /* 0x000fe4000001140c */
[----:B------:R-:W-:-:S04]  /*99b0*/  LOP3.LUT R12, R32, 0x38, R11, 0xf8, !PT ;  /* 0x00000038200c7812 */ /* 0x000fc800078ef80b */
[----:B------:R-:W-:Y:S01]  /*99c0*/  LOP3.LUT R12, R12, R14, RZ, 0x3c, !PT ;  /* 0x0000000e0c0c7212 */ /* 0x000fe200078e3cff */
[----:B--2---:R-:W-:-:S04]  /*99d0*/  IMAD R13, R13, 0x1400, R15 ;  /* 0x000014000d0d7824 */ /* 0x004fc800078e020f */
[----:B------:R-:W-:Y:S02]  /*99e0*/  IMAD.IADD R15, R13, 0x1, R12 ;  /* 0x000000010d0f7824 */ /* 0x000fe400078e020c */
[C---:B------:R-:W-:Y:S02]  /*99f0*/  IMAD R13, R212.reuse, 0x5000, R129 ;  /* 0x00005000d40d7824 */ /* 0x040fe400078e0281 */
[----:B------:R-:W-:Y:S02]  /*9a00*/  IMAD R15, R212, 0x5000, R15 ;  /* 0x00005000d40f7824 */ /* 0x000fe400078e020f */
[----:B------:R-:W-:-:S03]  /*9a10*/  IMAD R13, R13, 0x2, R22 ;  /* 0x000000020d0d7824 */ /* 0x000fc600078e0216 */
[----:B------:R-:W-:-:S03]  /*9a20*/  LEA R32, R15, R22, 0x1 ;  /* 0x000000160f207211 */ /* 0x000fc600078e08ff */
[----:B------:R-:W0:Y:S04]  /*9a30*/  LDS.128 R12, [R13+0x24400] ;  /* 0x024400000d0c7984 */ /* 0x000e280000000c00 */
[----:B------:R-:W2:Y:S01]  /*9a40*/  LDS.128 R32, [R32+0x24400] ;  /* 0x0244000020207984 */ /* 0x000ea20000000c00 */
[----:B------:R-:W-:Y:S05]  /*9a50*/  @P4 BRA `(.L_x_540) ;  /* 0x00000004006c4947 */ /* 0x000fea0003800000 */
[--C-:B------:R-:W-:Y:S01]  /*9a60*/  SHF.R.U64 R49, R72, 0x10, R73.reuse ;  /* 0x0000001048317819 */ /* 0x100fe20000001249 */
[----:B--2---:R-:W-:Y:S01]  /*9a70*/  IMAD.U32 R44, R33, 0x10000, RZ ;  /* 0x00010000212c7824 */ /* 0x004fe200078e00ff */
[----:B------:R-:W-:Y:S01]  /*9a80*/  SHF.R.U32.HI R72, RZ, 0x10, R73 ;  /* 0x00000010ff487819 */ /* 0x000fe20000011649 */
[----:B0-----:R-:W-:Y:S01]  /*9a90*/  IMAD.U32 R40, R13, 0x10000, RZ ;  /* 0x000100000d287824 */ /* 0x001fe200078e00ff */
[--C-:B------:R-:W-:Y:S01]  /*9aa0*/  SHF.R.U64 R51, R64, 0x10, R65.reuse ;  /* 0x0000001040337819 */ /* 0x100fe20000001241 */
[----:B------:R-:W-:Y:S01]  /*9ab0*/  IMAD.U32 R46, R35, 0x10000, RZ ;  /* 0x00010000232e7824 */ /* 0x000fe200078e00ff */
[----:B------:R-:W-:Y:S01]  /*9ac0*/  SHF.R.U32.HI R64, RZ, 0x10, R65 ;  /* 0x00000010ff407819 */ /* 0x000fe20000011641 */
[----:B------:R-:W-:Y:S01]  /*9ad0*/  IMAD.U32 R42, R32, 0x10000, RZ ;  /* 0x00010000202a7824 */ /* 0x000fe200078e00ff */
[----:B------:R-:W-:Y:S02]  /*9ae0*/  PRMT R147, R147, 0x5410, R72 ;  /* 0x0000541093937816 */ /* 0x000fe40000000048 */
[----:B------:R-:W-:-:S02]  /*9af0*/  PRMT R143, R143, 0x5410, R64 ;  /* 0x000054108f8f7816 */ /* 0x000fc40000000040 */
[----:B------:R-:W-:Y:S02]  /*9b00*/  SHF.R.U64 R48, R66, 0x10, R67 ;  /* 0x0000001042307819 */ /* 0x000fe40000001243 */
[----:B------:R-:W-:Y:S02]  /*9b10*/  SHF.R.U64 R53, R74, 0x10, R75 ;  /* 0x000000104a357819 */ /* 0x000fe4000000124b */
[----:B------:R-:W-:Y:S01]  /*9b20*/  PRMT R142, R142, 0x5410, R51 ;  /* 0x000054108e8e7816 */ /* 0x000fe20000000033 */
[----:B------:R-:W-:Y:S01]  /*9b30*/  IMAD.U32 R51, R147, 0x10000, RZ ;  /* 0x0001000093337824 */ /* 0x000fe200078e00ff */
[----:B------:R-:W-:Y:S02]  /*9b40*/  SHF.R.U32.HI R74, RZ, 0x10, R75 ;  /* 0x00000010ff4a7819 */ /* 0x000fe4000001164b */
[----:B------:R-:W-:Y:S02]  /*9b50*/  SHF.R.U32.HI R66, RZ, 0x10, R67 ;  /* 0x00000010ff427819 */ /* 0x000fe40000011643 */
[----:B------:R-:W-:Y:S01]  /*9b60*/  PRMT R146, R146, 0x5410, R49 ;  /* 0x0000541092927816 */ /* 0x000fe20000000031 */
[----:B------:R-:W-:Y:S01]  /*9b70*/  IMAD.U32 R49, R143, 0x10000, RZ ;  /* 0x000100008f317824 */ /* 0x000fe200078e00ff */
[----:B------:R-:W-:-:S02]  /*9b80*/  PRMT R139, R139, 0x5410, R48 ;  /* 0x000054108b8b7816 */ /* 0x000fc40000000030 */
[----:B------:R-:W-:Y:S01]  /*9b90*/  LOP3.LUT R45, R33, 0xffff0000, RZ, 0xc0, !PT ;  /* 0xffff0000212d7812 */ /* 0x000fe200078ec0ff */
[----:B------:R-:W-:Y:S01]  /*9ba0*/  FMUL.FTZ R55, R44, R49 ;  /* 0x000000312c377220 */ /* 0x000fe20000410000 */
[----:B------:R-:W-:Y:S01]  /*9bb0*/  PRMT R144, R144, 0x5410, R53 ;  /* 0x0000541090907816 */ /* 0x000fe20000000035 */
[-C--:B------:R-:W-:Y:S01]  /*9bc0*/  FMUL.FTZ R53, R44, R51.reuse ;  /* 0x000000332c357220 */ /* 0x080fe20000410000 */
[----:B------:R-:W-:Y:S01]  /*9bd0*/  LOP3.LUT R48, R147, 0xffff0000, RZ, 0xc0, !PT ;  /* 0xffff000093307812 */ /* 0x000fe200078ec0ff */
[C---:B------:R-:W-:Y:S01]  /*9be0*/  FFMA.FTZ R55, R40.reuse, R51, R55 ;  /* 0x0000003328377223 */ /* 0x040fe20000010037 */
[----:B------:R-:W-:Y:S01]  /*9bf0*/  PRMT R145, R145, 0x5410, R74 ;  /* 0x0000541091917816 */ /* 0x000fe2000000004a */
[----:B------:R-:W-:Y:S01]  /*9c00*/  FFMA.FTZ R50, R40, R49, -R53 ;  /* 0x0000003128327223 */ /* 0x000fe20000010835 */
[----:B------:R-:W-:Y:S01]  /*9c10*/  PRMT R141, R141, 0x5410, R66 ;  /* 0x000054108d8d7816 */ /* 0x000fe20000000042 */
[----:B------:R-:W-:Y:S01]  /*9c20*/  FMUL.FTZ R52, R45, R48 ;  /* 0x000000302d347220 */ /* 0x000fe20000410000 */
[----:B------:R-:W-:Y:S01]  /*9c30*/  LOP3.LUT R41, R13, 0xffff0000, RZ, 0xc0, !PT ;  /* 0xffff00000d297812 */ /* 0x000fe200078ec0ff */
[----:B------:R-:W-:Y:S01]  /*9c40*/  IMAD.U32 R53, R145, 0x10000, RZ ;  /* 0x0001000091357824 */ /* 0x000fe200078e00ff */
[----:B------:R-:W-:Y:S01]  /*9c50*/  LOP3.LUT R44, R143, 0xffff0000, RZ, 0xc0, !PT ;  /* 0xffff00008f2c7812 */ /* 0x000fe200078ec0ff */
[----:B------:R-:W-:Y:S01]  /*9c60*/  IMAD.U32 R49, R141, 0x10000, RZ ;  /* 0x000100008d317824 */ /* 0x000fe200078e00ff */
[----:B------:R-:W-:Y:S01]  /*9c70*/  LOP3.LUT R43, R32, 0xffff0000, RZ, 0xc0, !PT ;  /* 0xffff0000202b7812 */ /* 0x000fe200078ec0ff */
[----:B------:R-:W-:Y:S01]  /*9c80*/  IMAD.U32 R32, R15, 0x10000, RZ ;  /* 0x000100000f207824 */ /* 0x000fe200078e00ff */
[----:B------:R-:W-:Y:S01]  /*9c90*/  LOP3.LUT R47, R35, 0xffff0000, RZ, 0xc0, !PT ;  /* 0xffff0000232f7812 */ /* 0x000fe200078ec0ff */
[-C--:B------:R-:W-:Y:S01]  /*9ca0*/  FMUL.FTZ R40, R45, R44.reuse ;  /* 0x0000002c2d287220 */ /* 0x080fe20000410000 */
[----:B------:R-:W-:Y:S01]  /*9cb0*/  FFMA.FTZ R51, R41, R44, -R52 ;  /* 0x0000002c29337223 */ /* 0x000fe20000010834 */
[C---:B------:R-:W-:Y:S01]  /*9cc0*/  FMUL.FTZ R45, R46.reuse, R53 ;  /* 0x000000352e2d7220 */ /* 0x040fe20000410000 */
[----:B------:R-:W-:Y:S01]  /*9cd0*/  LOP3.LUT R44, R145, 0xffff0000, RZ, 0xc0, !PT ;  /* 0xffff0000912c7812 */ /* 0x000fe200078ec0ff */
[-C--:B------:R-:W-:Y:S01]  /*9ce0*/  FMUL.FTZ R46, R46, R49.reuse ;  /* 0x000000312e2e7220 */ /* 0x080fe20000410000 */
[----:B------:R-:W-:Y:S01]  /*9cf0*/  FFMA.FTZ R48, R41, R48, R40 ;  /* 0x0000003029307223 */ /* 0x000fe20000010028 */
[----:B------:R-:W-:Y:S01]  /*9d00*/  LOP3.LUT R33, R15, 0xffff0000, RZ, 0xc0, !PT ;  /* 0xffff00000f217812 */ /* 0x000fe200078ec0ff */
[C---:B------:R-:W-:Y:S01]  /*9d10*/  FFMA.FTZ R49, R32.reuse, R49, -R45 ;  /* 0x0000003120317223 */ /* 0x040fe2000001082d */
[----:B------:R-:W-:Y:S01]  /*9d20*/  LOP3.LUT R40, R141, 0xffff0000, RZ, 0xc0, !PT ;  /* 0xffff00008d287812 */ /* 0x000fe200078ec0ff */
[----:B------:R-:W-:Y:S01]  /*9d30*/  FFMA.FTZ R46, R32, R53, R46 ;  /* 0x00000035202e7223 */ /* 0x000fe2000001002e */
[----:B------:R-:W-:Y:S01]  /*9d40*/  FMUL.FTZ R52, R47, R44 ;  /* 0x0000002c2f347220 */ /* 0x000fe20000410000 */
[----:B------:R-:W-:Y:S01]  /*9d50*/  SHF.L.U32 R32, R142, 0x10, RZ ;  /* 0x000000108e207819 */ /* 0x000fe200000006ff */
[----:B------:R-:W-:-:S02]  /*9d60*/  IMAD.U32 R41, R146, 0x10000, RZ ;  /* 0x0001000092297824 */ /* 0x000fc400078e00ff */
[-C--:B------:R-:W-:Y:S01]  /*9d70*/  FMUL.FTZ R54, R47, R40.reuse ;  /* 0x000000282f367220 */ /* 0x080fe20000410000 */
[C---:B------:R-:W-:Y:S01]  /*9d80*/  FFMA.FTZ R52, R33.reuse, R40, -R52 ;  /* 0x0000002821347223 */ /* 0x040fe20000010834 */
[----:B------:R-:W-:Y:S01]  /*9d90*/  LOP3.LUT R146, R146, 0xffff0000, RZ, 0xc0, !PT ;  /* 0xffff000092927812 */ /* 0x000fe200078ec0ff */
[-C--:B------:R-:W-:Y:S01]  /*9da0*/  FMUL.FTZ R40, R42, R41.reuse ;  /* 0x000000292a287220 */ /* 0x080fe20000410000 */
[----:B------:R-:W-:Y:S01]  /*9db0*/  IMAD.U32 R13, R12, 0x10000, RZ ;  /* 0x000100000c0d7824 */ /* 0x000fe200078e00ff */
[----:B------:R-:W-:Y:S01]  /*9dc0*/  LOP3.LUT R142, R142, 0xffff0000, RZ, 0xc0, !PT ;  /* 0xffff00008e8e7812 */ /* 0x000fe200078ec0ff */
[----:B------:R-:W-:Y:S01]  /*9dd0*/  FMUL.FTZ R42, R42, R32 ;  /* 0x000000202a2a7220 */ /* 0x000fe20000410000 */
[----:B------:R-:W-:Y:S01]  /*9de0*/  FFMA.FTZ R47, R33, R44, R54 ;  /* 0x0000002c212f7223 */ /* 0x000fe20000010036 */
[----:B------:R-:W-:Y:S01]  /*9df0*/  LOP3.LUT R12, R12, 0xffff0000, RZ, 0xc0, !PT ;  /* 0xffff00000c0c7812 */ /* 0x000fe200078ec0ff */
[C---:B------:R-:W-:Y:S02]  /*9e00*/  IMAD.U32 R35, R34.reuse, 0x10000, RZ ;  /* 0x0001000022237824 */ /* 0x040fe400078e00ff */
[----:B------:R-:W-:Y:S01]  /*9e10*/  FMUL.FTZ R45, R43, R146 ;  /* 0x000000922b2d7220 */ /* 0x000fe20000410000 */
[C---:B------:R-:W-:Y:S01]  /*9e20*/  FFMA.FTZ R33, R13.reuse, R32, -R40 ;  /* 0x000000200d217223 */ /* 0x040fe20000010828 */
[----:B------:R-:W-:Y:S01]  /*9e30*/  FFMA.FTZ R42, R13, R41, R42 ;  /* 0x000000290d2a7223 */ /* 0x000fe2000001002a */
[----:B------:R-:W-:Y:S01]  /*9e40*/  LOP3.LUT R34, R34, 0xffff0000, RZ, 0xc0, !PT ;  /* 0xffff000022227812 */ /* 0x000fe200078ec0ff */
[----:B------:R-:W-:Y:S01]  /*9e50*/  FMUL.FTZ R43, R43, R142 ;  /* 0x0000008e2b2b7220 */ /* 0x000fe20000410000 */
[C---:B------:R-:W-:Y:S01]  /*9e60*/  IMAD.U32 R32, R139.reuse, 0x10000, RZ ;  /* 0x000100008b207824 */ /* 0x040fe200078e00ff */
[C---:B------:R-:W-:Y:S01]  /*9e70*/  LOP3.LUT R13, R144.reuse, 0xffff0000, RZ, 0xc0, !PT ;  /* 0xffff0000900d7812 */ /* 0x040fe200078ec0ff */
[----:B------:R-:W-:Y:S01]  /*9e80*/  IMAD.U32 R40, R144, 0x10000, RZ ;  /* 0x0001000090287824 */ /* 0x000fe200078e00ff */
[----:B------:R-:W-:Y:S01]  /*9e90*/  LOP3.LUT R139, R139, 0xffff0000, RZ, 0xc0, !PT ;  /* 0xffff00008b8b7812 */ /* 0x000fe200078ec0ff */
[----:B------:R-:W-:-:S02]  /*9ea0*/  IMAD.U32 R15, R14, 0x10000, RZ ;  /* 0x000100000e0f7824 */ /* 0x000fc400078e00ff */
[C---:B------:R-:W-:Y:S01]  /*9eb0*/  FFMA.FTZ R142, R12.reuse, R142, -R45 ;  /* 0x0000008e0c8e7223 */ /* 0x040fe2000001082d */
[----:B------:R-:W-:Y:S01]  /*9ec0*/  FFMA.FTZ R43, R12, R146, R43 ;  /* 0x000000920c2b7223 */ /* 0x000fe2000001002b */
[----:B------:R-:W-:Y:S01]  /*9ed0*/  LOP3.LUT R14, R14, 0xffff0000, RZ, 0xc0, !PT ;  /* 0xffff00000e0e7812 */ /* 0x000fe200078ec0ff */
        /* <DEDUP_REMOVED lines=10> */
[----:B------:R-:W-:Y:S01]  /*9f80*/  F2FP.BF16.F32.PACK_AB R142, R142, R33 ;  /* 0x000000218e8e723e */ /* 0x000fe200000010ff */
[----:B------:R-:W-:Y:S01]  /*9f90*/  IMAD.MOV.U32 R33, RZ, RZ, R48 ;  /* 0x000000ffff217224 */ /* 0x000fe200078e0030 */
[----:B------:R-:W-:Y:S02]  /*9fa0*/  F2FP.BF16.F32.PACK_AB R14, R41, R12 ;  /* 0x0000000c290e723e */ /* 0x000fe400000010ff */
[----:B------:R-:W-:Y:S01]  /*9fb0*/  F2FP.BF16.F32.PACK_AB R34, R34, R35 ;  /* 0x000000232222723e */ /* 0x000fe200000010ff */
[----:B------:R-:W-:Y:S01]  /*9fc0*/  IMAD.MOV.U32 R12, RZ, RZ, R142 ;  /* 0x000000ffff0c7224 */ /* 0x000fe200078e008e */
[----:B------:R-:W-:Y:S01]  /*9fd0*/  F2FP.BF16.F32.PACK_AB R13, R51, R50 ;  /* 0x00000032330d723e */ /* 0x000fe200000010ff */
[----:B------:R-:W-:Y:S01]  /*9fe0*/  IMAD.MOV.U32 R35, RZ, RZ, R46 ;  /* 0x000000ffff237224 */ /* 0x000fe200078e002e */
[----:B------:R-:W-:-:S02]  /*9ff0*/  F2FP.BF16.F32.PACK_AB R15, R52, R49 ;  /* 0x00000031340f723e */ /* 0x000fc400000010ff */
[----:B------:R-:W-:-:S07]  /*a000*/  F2FP.BF16.F32.PACK_AB R32, R43, R42 ;  /* 0x0000002a2b20723e */ /* 0x000fce00000010ff */
.L_x_540:
[----:B------:R-:W-:Y:S05]  /*a010*/  BSYNC B1 ;  /* 0x0000000000017941 */ /* 0x000fea0003800000 */
.L_x_539:
[----:B------:R-:W-:Y:S01]  /*a020*/  ISETP.GE.AND P3, PT, R11, R135, PT ;  /* 0x000000870b00720c */ /* 0x000fe20003f66270 */
[----:B------:R-:W-:Y:S02]  /*a030*/  ULDC.64 UR4, c[0x0][0x208] ;  /* 0x0000820000047ab9 */ /* 0x000fe40000000a00 */
[----:B0-----:R0:W-:Y:S10]  /*a040*/  ST.E.128 desc[UR4][R38.64], R12 ;  /* 0x0000000c26007985 */ /* 0x0011f4000c101d04 */
[----:B------:R-:W-:Y:S05]  /*a050*/  @P3 BRA `(.L_x_492) ;  /* 0x0000000400f83947 */ /* 0x000fea0003800000 */
[----:B------:R-:W-:Y:S01]  /*a060*/  IMAD.WIDE R36, R11, 0x2, R36 ;  /* 0x000000020b247825 */ /* 0x000fe200078e0224 */
[----:B------:R-:W-:-:S04]  /*a070*/  ULDC.64 UR4, c[0x0][0x208] ;  /* 0x0000820000047ab9 */ /* 0x000fc80000000a00 */
[----:B--2---:R2:W-:Y:S01]  /*a080*/  ST.E.128 desc[UR4][R36.64], R32 ;  /* 0x0000002024007985 */ /* 0x0045e2000c101d04 */
[----:B------:R-:W-:Y:S05]  /*a090*/  BRA `(.L_x_492) ;  /* 0x0000000400e87947 */ /* 0x000fea0003800000 */
.L_x_446:
[----:B------:R-:W-:-:S04]  /*a0a0*/  ULOP3.LUT UR4, UR60, 0x1, URZ, 0xfc, !UPT ;  /* 0x000000013c047892 */ /* 0x000fc8000f8efc3f */
[----:B------:R-:W-:-:S06]  /*a0b0*/  UISETP.NE.AND UP0, UPT, UR4, 0x3, UPT ;  /* 0x000000030400788c */ /* 0x000fcc000bf05270 */
[----:B------:R-:W-:-:S13]  /*a0c0*/  PLOP3.LUT P0, PT, PT, PT, UP0, 0x80, 0x0 ;  /* 0x000000000000781c */ /* 0x000fda0003f0f008 */
[----:B------:R-:W-:Y:S05]  /*a0d0*/  @!P0 BRA `(.L_x_541) ;  /* 0x0000000000048947 */ /* 0x000fea0003800000 */
[----:B------:R-:W-:Y:S01]  /*a0e0*/  BPT.TRAP 0x1 ;  /* 0x000000040000795c */ /* 0x000fe20000300000 */
.L_x_541:
[----:B------:R-:W-:Y:S01]  /*a0f0*/  IMAD R89, R212, 0x8, R22 ;  /* 0x00000008d4597824 */ /* 0x000fe200078e0216 */
[----:B------:R-:W-:Y:S01]  /*a100*/  SHF.L.U32 R90, R223, 0x1f, RZ ;  /* 0x0000001fdf5a7819 */ /* 0x000fe200000006ff */
[----:B------:R-:W-:Y:S01]  /*a110*/  BSSY B1, `(.L_x_542) ;  /* 0x0000004000017945 */ /* 0x000fe20003800000 */
[----:B------:R-:W-:Y:S02]  /*a120*/  SHF.R.S32.HI R86, RZ, 0x1f, R84 ;  /* 0x0000001fff567819 */ /* 0x000fe40000011454 */
[----:B------:R-:W0:Y:S02]  /*a130*/  SYNCS.PHASECHK.TRANS64.TRYWAIT P3, [R89+URZ+0x38890], R90 ;  /* 0x0388905a590075a7 */ /* 0x000e24000806017f */
[----:B0-----:R-:W-:Y:S05]  /*a140*/  @!P3 BRA `(.L_x_543) ;  /* 0x000001e400ecb947 */ /* 0x001fea0003800000 */
.L_x_831:
[----:B------:R-:W-:Y:S05]  /*a150*/  BSYNC B1 ;  /* 0x0000000000017941 */ /* 0x000fea0003800000 */
.L_x_542:
[----:B------:R-:W-:Y:S01]  /*a160*/  ULDC.64 UR4, c[0x0][0x300] ;  /* 0x0000c00000047ab9 */ /* 0x000fe20000000a00 */
[----:B-----5:R-:W-:Y:S01]  /*a170*/  SHF.R.S32.HI R87, RZ, 0x1f, R31 ;  /* 0x0000001fff577819 */ /* 0x020fe2000001141f */
[----:B------:R-:W-:Y:S02]  /*a180*/  IMAD R11, R86, UR4, RZ ;  /* 0x00000004560b7c24 */ /* 0x000fe4000f8e02ff */
[----:B------:R-:W-:-:S04]  /*a190*/  IMAD.WIDE.U32 R12, R84, UR4, RZ ;  /* 0x00000004540c7c25 */ /* 0x000fc8000f8e00ff */
[----:B------:R-:W-:Y:S01]  /*a1a0*/  IMAD R11, R84, UR5, R11 ;  /* 0x00000005540b7c24 */ /* 0x000fe2000f8e020b */
[----:B------:R-:W-:Y:S01]  /*a1b0*/  ULDC.64 UR4, c[0x0][0x310] ;  /* 0x0000c40000047ab9 */ /* 0x000fe20000000a00 */
[----:B------:R-:W-:Y:S02]  /*a1c0*/  IMAD R88, R2, -0x50, R24 ;  /* 0xffffffb002587824 */ /* 0x000fe400078e0218 */
[----:B------:R-:W-:Y:S02]  /*a1d0*/  IMAD R14, R87, UR4, RZ ;  /* 0x00000004570e7c24 */ /* 0x000fe4000f8e02ff */
[----:B------:R-:W-:Y:S01]  /*a1e0*/  IMAD.IADD R13, R13, 0x1, R11 ;  /* 0x000000010d0d7824 */ /* 0x000fe200078e020b */
[----:B------:R-:W-:Y:S01]  /*a1f0*/  VIMNMX R88, R88, 0x50, PT ;  /* 0x0000005058587848 */ /* 0x000fe20003fe0100 */
[C---:B------:R-:W-:Y:S02]  /*a200*/  IMAD R11, R31.reuse, UR5, R14 ;  /* 0x000000051f0b7c24 */ /* 0x040fe4000f8e020e */
[----:B------:R-:W-:Y:S01]  /*a210*/  IMAD.WIDE.U32 R12, R31, UR4, R12 ;  /* 0x000000041f0c7c25 */ /* 0x000fe2000f8e000c */
[----:B------:R-:W-:-:S03]  /*a220*/  ULDC.64 UR4, c[0x0][0x308] ;  /* 0x0000c20000047ab9 */ /* 0x000fc60000000a00 */
[----:B------:R-:W-:Y:S02]  /*a230*/  IMAD R15, R0, UR4, RZ ;  /* 0x00000004000f7c24 */ /* 0x000fe4000f8e02ff */
[----:B------:R-:W-:Y:S02]  /*a240*/  IMAD.IADD R13, R13, 0x1, R11 ;  /* 0x000000010d0d7824 */ /* 0x000fe400078e020b */
[C---:B------:R-:W-:Y:S02]  /*a250*/  IMAD R15, R30.reuse, UR5, R15 ;  /* 0x000000051e0f7c24 */ /* 0x040fe4000f8e020f */
[----:B------:R-:W-:Y:S01]  /*a260*/  IMAD.WIDE.U32 R12, R30, UR4, R12 ;  /* 0x000000041e0c7c25 */ /* 0x000fe2000f8e000c */
[----:B------:R-:W-:-:S03]  /*a270*/  ULDC.64 UR4, c[0x0][0x2e8] ;  /* 0x0000ba0000047ab9 */ /* 0x000fc60000000a00 */
[----:B------:R-:W-:Y:S01]  /*a280*/  IMAD.IADD R15, R13, 0x1, R15 ;  /* 0x000000010d0f7824 */ /* 0x000fe200078e020f */
[----:B------:R-:W-:Y:S01]  /*a290*/  LEA R40, P3, R12, UR4, 0x1 ;  /* 0x000000040c287c11 */ /* 0x000fe2000f8608ff */
[----:B------:R-:W-:Y:S01]  /*a2a0*/  IMAD.IADD R42, R88, 0x1, -R219 ;  /* 0x00000001582a7824 */ /* 0x000fe200078e0adb */
[----:B------:R-:W-:Y:S02]  /*a2b0*/  UMOV UR4, 0xffffffff ;  /* 0xffffffff00047882 */ /* 0x000fe40000000000 */
[----:B------:R-:W-:Y:S02]  /*a2c0*/  LEA.HI.X R41, R12, UR5, R15, 0x1, P3 ;  /* 0x000000050c297c11 */ /* 0x000fe400098f0c0f */
[----:B------:R-:W-:Y:S01]  /*a2d0*/  ISETP.GE.AND P3, PT, R42, 0x1, PT ;  /* 0x000000012a00780c */ /* 0x000fe20003f66270 */
[----:B------:R-:W-:-:S12]  /*a2e0*/  BRA.DIV UR4, `(.L_x_544) ;  /* 0x000001e604987947 */ /* 0x000fd8000b800000 */
[----:B------:R1:W2:Y:S04]  /*a2f0*/  SHFL.IDX PT, R33, R41, RZ, 0x181f ;  /* 0x00181fff29217589 */ /* 0x0002a800000e0000 */
[----:B------:R1:W3:Y:S02]  /*a300*/  SHFL.IDX PT, R32, R40, RZ, 0x181f ;  /* 0x00181fff28207589 */ /* 0x0002e400000e0000 */
.L_x_835:
[----:B------:R-:W-:Y:S04]  /*a310*/  BSSY B1, `(.L_x_545) ;  /* 0x0000018000017945 */ /* 0x000fe80003800000 */
[----:B------:R-:W-:Y:S05]  /*a320*/  @!P3 BRA `(.L_x_546) ;  /* 0x000000000058b947 */ /* 0x000fea0003800000 */
[----:B------:R-:W-:Y:S01]  /*a330*/  ULDC UR4, c[0x0][0x2f4] ;  /* 0x0000bd0000047ab9 */ /* 0x000fe20000000800 */
[----:B------:R-:W-:Y:S01]  /*a340*/  ULDC.64 UR6, c[0x0][0x208] ;  /* 0x0000820000067ab9 */ /* 0x000fe20000000a00 */
[----:B------:R-:W-:Y:S02]  /*a350*/  ISETP.GE.AND P4, PT, R16, UR4, PT ;  /* 0x0000000410007c0c */ /* 0x000fe4000bf86270 */
[----:B------:R-:W-:-:S11]  /*a360*/  ISETP.GE.AND P3, PT, R213, UR4, PT ;  /* 0x00000004d5007c0c */ /* 0x000fd6000bf66270 */
[----:B------:R-:W4:Y:S01]  /*a370*/  @!P4 LDS.128 R12, [R85+0x24400] ;  /* 0x02440000550cc984 */ /* 0x000f220000000c00 */
[----:B---3--:R-:W-:-:S04]  /*a380*/  @!P4 LEA R34, P5, R16, R32, 0x1 ;  /* 0x000000201022c211 */ /* 0x008fc800078a08ff */
[----:B--2---:R-:W-:Y:S02]  /*a390*/  @!P4 LEA.HI.X R35, R16, R33, R17, 0x1, P5 ;  /* 0x000000211023c211 */ /* 0x004fe400028f0c11 */
[----:B------:R-:W-:-:S04]  /*a3a0*/  @!P3 LEA R36, P5, R23, R32, 0x1 ;  /* 0x000000201724b211 */ /* 0x000fc800078a08ff */
[----:B------:R-:W-:Y:S01]  /*a3b0*/  @!P3 LEA.HI.X R37, R23, R33, R216, 0x1, P5 ;  /* 0x000000211725b211 */ /* 0x000fe200028f0cd8 */
[----:B----4-:R-:W-:Y:S01]  /*a3c0*/  @!P4 ST.E.128 desc[UR6][R34.64], R12 ;  /* 0x0000000c2200c985 */ /* 0x010fe2000c101d06 */
[----:B------:R-:W-:-:S03]  /*a3d0*/  ISETP.GE.AND P4, PT, R18, UR4, PT ;  /* 0x0000000412007c0c */ /* 0x000fc6000bf86270 */
[----:B------:R-:W2:Y:S10]  /*a3e0*/  @!P3 LDS.128 R12, [R85+0x26c00] ;  /* 0x026c0000550cb984 */ /* 0x000eb40000000c00 */
[----:B------:R-:W-:-:S04]  /*a3f0*/  @!P4 LEA R38, P5, R18, R32, 0x1 ;  /* 0x000000201226c211 */ /* 0x000fc800078a08ff */
[----:B------:R-:W-:Y:S01]  /*a400*/  @!P4 LEA.HI.X R39, R18, R33, R218, 0x1, P5 ;  /* 0x000000211227c211 */ /* 0x000fe200028f0cda */
[----:B--2---:R-:W-:Y:S01]  /*a410*/  @!P3 ST.E.128 desc[UR6][R36.64], R12 ;  /* 0x0000000c2400b985 */ /* 0x004fe2000c101d06 */
[----:B------:R-:W-:-:S03]  /*a420*/  ISETP.GE.AND P3, PT, R19, UR4, PT ;  /* 0x0000000413007c0c */ /* 0x000fc6000bf66270 */
[----:B------:R-:W2:Y:S04]  /*a430*/  @!P4 LDS.128 R12, [R85+0x29400] ;  /* 0x02940000550cc984 */ /* 0x000ea80000000c00 */
[----:B--2---:R-:W-:Y:S06]  /*a440*/  @!P4 ST.E.128 desc[UR6][R38.64], R12 ;  /* 0x0000000c2600c985 */ /* 0x004fec000c101d06 */
[C---:B------:R-:W-:Y:S01]  /*a450*/  @!P3 LEA R32, P4, R19.reuse, R32, 0x1 ;  /* 0x000000201320b211 */ /* 0x040fe200078808ff */
[----:B------:R-:W2:Y:S03]  /*a460*/  @!P3 LDS.128 R12, [R85+0x2bc00] ;  /* 0x02bc0000550cb984 */ /* 0x000ea60000000c00 */
[----:B------:R-:W-:-:S05]  /*a470*/  @!P3 LEA.HI.X R33, R19, R33, R217, 0x1, P4 ;  /* 0x000000211321b211 */ /* 0x000fca00020f0cd9 */
[----:B--2---:R4:W-:Y:S04]  /*a480*/  @!P3 ST.E.128 desc[UR6][R32.64], R12 ;  /* 0x0000000c2000b985 */ /* 0x0049e8000c101d06 */
.L_x_546:
[----:B------:R-:W-:Y:S05]  /*a490*/  BSYNC B1 ;  /* 0x0000000000017941 */ /* 0x000fea0003800000 */
.L_x_545:
[----:B------:R-:W-:-:S03]  /*a4a0*/  UMOV UR4, 0xffffffff ;  /* 0xffffffff00047882 */ /* 0x000fc60000000000 */
[----:B------:R-:W-:Y:S05]  /*a4b0*/  BRA.DIV UR4, `(.L_x_547) ;  /* 0x000001e604707947 */ /* 0x000fea000b800000 */
[----:B--2-4-:R2:W4:Y:S04]  /*a4c0*/  SHFL.IDX PT, R33, R41, 0x1, 0x181f ;  /* 0x00381f0029217f89 */ /* 0x01452800000e0000 */
[----:B---3--:R2:W3:Y:S02]  /*a4d0*/  SHFL.IDX PT, R32, R40, 0x1, 0x181f ;  /* 0x00381f0028207f89 */ /* 0x0084e400000e0000 */
.L_x_839:
[----:B------:R-:W-:Y:S01]  /*a4e0*/  ISETP.GE.AND P3, PT, R42, 0x21, PT ;  /* 0x000000212a00780c */ /* 0x000fe20003f66270 */
[----:B------:R-:W-:-:S12]  /*a4f0*/  BSSY B1, `(.L_x_548) ;  /* 0x0000018000017945 */ /* 0x000fd80003800000 */
[----:B------:R-:W-:Y:S05]  /*a500*/  @!P3 BRA `(.L_x_549) ;  /* 0x000000000058b947 */ /* 0x000fea0003800000 */
[----:B------:R-:W-:Y:S01]  /*a510*/  ULDC UR4, c[0x0][0x2f4] ;  /* 0x0000bd0000047ab9 */ /* 0x000fe20000000800 */
[----:B------:R-:W-:Y:S01]  /*a520*/  ULDC.64 UR6, c[0x0][0x208] ;  /* 0x0000820000067ab9 */ /* 0x000fe20000000a00 */
[----:B------:R-:W-:Y:S02]  /*a530*/  ISETP.GE.AND P5, PT, R16, UR4, PT ;  /* 0x0000000410007c0c */ /* 0x000fe4000bfa6270 */
[----:B------:R-:W-:-:S11]  /*a540*/  ISETP.GE.AND P4, PT, R213, UR4, PT ;  /* 0x00000004d5007c0c */ /* 0x000fd6000bf86270 */
[----:B------:R-:W5:Y:S01]  /*a550*/  @!P5 LDS.128 R12, [R85+0x25400] ;  /* 0x02540000550cd984 */ /* 0x000f620000000c00 */
[----:B---3--:R-:W-:-:S04]  /*a560*/  @!P5 LEA R34, P3, R16, R32, 0x1 ;  /* 0x000000201022d211 */ /* 0x008fc800078608ff */
[----:B----4-:R-:W-:Y:S02]  /*a570*/  @!P5 LEA.HI.X R35, R16, R33, R17, 0x1, P3 ;  /* 0x000000211023d211 */ /* 0x010fe400018f0c11 */
[----:B------:R-:W-:-:S03]  /*a580*/  ISETP.GE.AND P3, PT, R18, UR4, PT ;  /* 0x0000000412007c0c */ /* 0x000fc6000bf66270 */
[----:B-----5:R-:W-:Y:S01]  /*a590*/  @!P5 ST.E.128 desc[UR6][R34.64], R12 ;  /* 0x0000000c2200d985 */ /* 0x020fe2000c101d06 */
[----:B------:R-:W-:-:S03]  /*a5a0*/  @!P4 LEA R36, P5, R23, R32, 0x1 ;  /* 0x000000201724c211 */ /* 0x000fc600078a08ff */
[----:B------:R-:W3:Y:S01]  /*a5b0*/  @!P4 LDS.128 R12, [R85+0x27c00] ;  /* 0x027c0000550cc984 */ /* 0x000ee20000000c00 */
[----:B------:R-:W-:-:S05]  /*a5c0*/  @!P4 LEA.HI.X R37, R23, R33, R216, 0x1, P5 ;  /* 0x000000211725c211 */ /* 0x000fca00028f0cd8 */
[----:B------:R-:W-:-:S04]  /*a5d0*/  @!P3 LEA R38, P5, R18, R32, 0x1 ;  /* 0x000000201226b211 */ /* 0x000fc800078a08ff */
[----:B------:R-:W-:Y:S01]  /*a5e0*/  @!P3 LEA.HI.X R39, R18, R33, R218, 0x1, P5 ;  /* 0x000000211227b211 */ /* 0x000fe200028f0cda */
[----:B---3--:R-:W-:Y:S01]  /*a5f0*/  @!P4 ST.E.128 desc[UR6][R36.64], R12 ;  /* 0x0000000c2400c985 */ /* 0x008fe2000c101d06 */
[----:B------:R-:W-:-:S03]  /*a600*/  ISETP.GE.AND P4, PT, R19, UR4, PT ;  /* 0x0000000413007c0c */ /* 0x000fc6000bf86270 */
[----:B------:R-:W3:Y:S04]  /*a610*/  @!P3 LDS.128 R12, [R85+0x2a400] ;  /* 0x02a40000550cb984 */ /* 0x000ee80000000c00 */
[----:B---3--:R-:W-:Y:S06]  /*a620*/  @!P3 ST.E.128 desc[UR6][R38.64], R12 ;  /* 0x0000000c2600b985 */ /* 0x008fec000c101d06 */
[C---:B------:R-:W-:Y:S01]  /*a630*/  @!P4 LEA R32, P3, R19.reuse, R32, 0x1 ;  /* 0x000000201320c211 */ /* 0x040fe200078608ff */
[----:B------:R-:W3:Y:S03]  /*a640*/  @!P4 LDS.128 R12, [R85+0x2cc00] ;  /* 0x02cc0000550cc984 */ /* 0x000ee60000000c00 */
[----:B------:R-:W-:-:S05]  /*a650*/  @!P4 LEA.HI.X R33, R19, R33, R217, 0x1, P3 ;  /* 0x000000211321c211 */ /* 0x000fca00018f0cd9 */
[----:B---3--:R3:W-:Y:S04]  /*a660*/  @!P4 ST.E.128 desc[UR6][R32.64], R12 ;  /* 0x0000000c2000c985 */ /* 0x0087e8000c101d06 */
.L_x_549:
[----:B------:R-:W-:Y:S05]  /*a670*/  BSYNC B1 ;  /* 0x0000000000017941 */ /* 0x000fea0003800000 */
.L_x_548:
[----:B------:R-:W-:-:S03]  /*a680*/  UMOV UR4, 0xffffffff ;  /* 0xffffffff00047882 */ /* 0x000fc60000000000 */
[----:B------:R-:W-:Y:S05]  /*a690*/  BRA.DIV UR4, `(.L_x_550) ;  /* 0x000001e604447947 */ /* 0x000fea000b800000 */
[----:B---34-:R3:W4:Y:S04]  /*a6a0*/  SHFL.IDX PT, R33, R41, 0x2, 0x181f ;  /* 0x00581f0029217f89 */ /* 0x01872800000e0000 */
[----:B------:R3:W0:Y:S02]  /*a6b0*/  SHFL.IDX PT, R32, R40, 0x2, 0x181f ;  /* 0x00581f0028207f89 */ /* 0x00062400000e0000 */
.L_x_843:
[----:B------:R-:W-:-:S13]  /*a6c0*/  ISETP.GE.AND P3, PT, R42, 0x41, PT ;  /* 0x000000412a00780c */ /* 0x000fda0003f66270 */
[----:B------:R-:W-:Y:S05]  /*a6d0*/  @!P3 BRA `(.L_x_492) ;  /* 0x000000000058b947 */ /* 0x000fea0003800000 */
[----:B------:R-:W-:Y:S01]  /*a6e0*/  ULDC UR4, c[0x0][0x2f4] ;  /* 0x0000bd0000047ab9 */ /* 0x000fe20000000800 */
[----:B------:R-:W-:Y:S01]  /*a6f0*/  ULDC.64 UR6, c[0x0][0x208] ;  /* 0x0000820000067ab9 */ /* 0x000fe20000000a00 */
[----:B------:R-:W-:Y:S02]  /*a700*/  ISETP.GE.AND P5, PT, R16, UR4, PT ;  /* 0x0000000410007c0c */ /* 0x000fe4000bfa6270 */
[----:B------:R-:W-:-:S11]  /*a710*/  ISETP.GE.AND P4, PT, R213, UR4, PT ;  /* 0x00000004d5007c0c */ /* 0x000fd6000bf86270 */
[----:B------:R-:W5:Y:S01]  /*a720*/  @!P5 LDS.128 R12, [R85+0x26400] ;  /* 0x02640000550cd984 */ /* 0x000f620000000c00 */
[----:B0-----:R-:W-:-:S04]  /*a730*/  @!P5 LEA R34, P3, R16, R32, 0x1 ;  /* 0x000000201022d211 */ /* 0x001fc800078608ff */
[----:B----4-:R-:W-:Y:S02]  /*a740*/  @!P5 LEA.HI.X R35, R16, R33, R17, 0x1, P3 ;  /* 0x000000211023d211 */ /* 0x010fe400018f0c11 */
[----:B------:R-:W-:-:S03]  /*a750*/  ISETP.GE.AND P3, PT, R18, UR4, PT ;  /* 0x0000000412007c0c */ /* 0x000fc6000bf66270 */
[----:B-----5:R-:W-:Y:S01]  /*a760*/  @!P5 ST.E.128 desc[UR6][R34.64], R12 ;  /* 0x0000000c2200d985 */ /* 0x020fe2000c101d06 */
[----:B------:R-:W-:-:S03]  /*a770*/  @!P4 LEA R36, P5, R23, R32, 0x1 ;  /* 0x000000201724c211 */ /* 0x000fc600078a08ff */
[----:B------:R-:W0:Y:S01]  /*a780*/  @!P4 LDS.128 R12, [R85+0x28c00] ;  /* 0x028c0000550cc984 */ /* 0x000e220000000c00 */
[----:B------:R-:W-:-:S05]  /*a790*/  @!P4 LEA.HI.X R37, R23, R33, R216, 0x1, P5 ;  /* 0x000000211725c211 */ /* 0x000fca00028f0cd8 */
[----:B------:R-:W-:-:S04]  /*a7a0*/  @!P3 LEA R38, P5, R18, R32, 0x1 ;  /* 0x000000201226b211 */ /* 0x000fc800078a08ff */
[----:B------:R-:W-:Y:S01]  /*a7b0*/  @!P3 LEA.HI.X R39, R18, R33, R218, 0x1, P5 ;  /* 0x000000211227b211 */ /* 0x000fe200028f0cda */
[----:B0-----:R-:W-:Y:S01]  /*a7c0*/  @!P4 ST.E.128 desc[UR6][R36.64], R12 ;  /* 0x0000000c2400c985 */ /* 0x001fe2000c101d06 */
[----:B------:R-:W-:-:S03]  /*a7d0*/  ISETP.GE.AND P4, PT, R19, UR4, PT ;  /* 0x0000000413007c0c */ /* 0x000fc6000bf86270 */
[----:B------:R-:W0:Y:S04]  /*a7e0*/  @!P3 LDS.128 R12, [R85+0x2b400] ;  /* 0x02b40000550cb984 */ /* 0x000e280000000c00 */
[----:B0-----:R-:W-:Y:S06]  /*a7f0*/  @!P3 ST.E.128 desc[UR6][R38.64], R12 ;  /* 0x0000000c2600b985 */ /* 0x001fec000c101d06 */
[C---:B------:R-:W-:Y:S01]  /*a800*/  @!P4 LEA R32, P3, R19.reuse, R32, 0x1 ;  /* 0x000000201320c211 */ /* 0x040fe200078608ff */
[----:B------:R-:W0:Y:S03]  /*a810*/  @!P4 LDS.128 R12, [R85+0x2dc00] ;  /* 0x02dc0000550cc984 */ /* 0x000e260000000c00 */
[----:B------:R-:W-:-:S05]  /*a820*/  @!P4 LEA.HI.X R33, R19, R33, R217, 0x1, P3 ;  /* 0x000000211321c211 */ /* 0x000fca00018f0cd9 */
[----:B0-----:R0:W-:Y:S04]  /*a830*/  @!P4 ST.E.128 desc[UR6][R32.64], R12 ;  /* 0x0000000c2000c985 */ /* 0x0011e8000c101d06 */
.L_x_492:
[----:B------:R-:W-:Y:S05]  /*a840*/  BSYNC B0 ;  /* 0x0000000000007941 */ /* 0x000fea0003800000 */
.L_x_445:
[----:B0-----:R-:W0:Y:S01]  /*a850*/  S2R R11, SR_TID.X ;  /* 0x00000000000b7919 */ /* 0x001e220000002100 */
[----:B------:R-:W-:Y:S01]  /*a860*/  @!PT LDS RZ, [RZ] ;  /* 0x00000000fffff984 */ /* 0x000fe20000000800 */
[----:B------:R-:W-:Y:S01]  /*a870*/  @!PT LDS RZ, [RZ] ;  /* 0x00000000fffff984 */ /* 0x000fe20000000800 */
[----:B------:R-:W-:Y:S01]  /*a880*/  @!PT LDS RZ, [RZ] ;  /* 0x00000000fffff984 */ /* 0x000fe20000000800 */
[----:B------:R-:W-:Y:S01]  /*a890*/  @!PT LDS RZ, [RZ] ;  /* 0x00000000fffff984 */ /* 0x000fe20000000800 */
[----:B------:R5:W-:Y:S06]  /*a8a0*/  MEMBAR.ALL.CTA ;  /* 0x0000000000007992 */ /* 0x000bec0000008000 */
[----:B-----5:R-:W5:Y:S01]  /*a8b0*/  FENCE.VIEW.ASYNC.S ;  /* 0x00000000000073c6 */ /* 0x020f620000000000 */
[----:B------:R-:W-:Y:S05]  /*a8c0*/  WARPSYNC.ALL ;  /* 0x0000000000007948 */ /* 0x000fea0003800000 */
[----:B------:R-:W-:Y:S01]  /*a8d0*/  BSSY B0, `(.L_x_551) ;  /* 0x0000009000007945 */ /* 0x000fe20003800000 */
[----:B0-----:R-:W-:Y:S01]  /*a8e0*/  LOP3.LUT R11, R11, 0x7f, RZ, 0xc0, !PT ;  /* 0x0000007f0b0b7812 */ /* 0x001fe200078ec0ff */
[----:B-----5:R0:W-:Y:S03]  /*a8f0*/  BAR.SYNC.DEFER_BLOCKING R138, 0x80 ;  /* 0x0002008a0000751d */ /* 0x0201e60000010000 */
[----:B------:R-:W-:-:S13]  /*a900*/  ISETP.NE.AND P3, PT, R11, RZ, PT ;  /* 0x000000ff0b00720c */ /* 0x000fda0003f65270 */
[----:B------:R-:W-:-:S05]  /*a910*/  @!P3 VIADD R11, R89, 0x388a0 ;  /* 0x000388a0590bb836 */ /* 0x000fca0000000000 */
[----:B------:R-:W-:-:S04]  /*a920*/  @!P3 PRMT R11, RZ, 0x654, R11 ;  /* 0x00000654ff0bb816 */ /* 0x000fc8000000000b */
[----:B------:R0:W-:Y:S01]  /*a930*/  @!P3 SYNCS.ARRIVE.TRANS64.RED.A1T0 RZ, [R11+URZ], RZ ;  /* 0x000000ff0bffb9a7 */ /* 0x0001e2000810043f */
[----:B------:R-:W-:Y:S05]  /*a940*/  @!P0 BRA `(.L_x_552) ;  /* 0x0000000000048947 */ /* 0x000fea0003800000 */
[----:B------:R-:W-:Y:S01]  /*a950*/  BPT.TRAP 0x1 ;  /* 0x000000040000795c */ /* 0x000fe20000300000 */
.L_x_552:
[----:B------:R-:W-:Y:S05]  /*a960*/  BSYNC B0 ;  /* 0x0000000000007941 */ /* 0x000fea0003800000 */
.L_x_551:
[----:B------:R-:W5:Y:S01]  /*a970*/  SYNCS.PHASECHK.TRANS64.TRYWAIT P0, [R89+URZ+0x388b0], R90 ;  /* 0x0388b05a590075a7 */ /* 0x000f62000800017f */
[----:B------:R-:W-:Y:S01]  /*a980*/  ULDC UR61, c[0x0][0x2f4] ;  /* 0x0000bd00003d7ab9 */ /* 0x000fe20000000800 */
[----:B------:R-:W-:Y:S04]  /*a990*/  BSSY B0, `(.L_x_553) ;  /* 0x0000002000007945 */ /* 0x000fe80003800000 */
[----:B-----5:R-:W-:Y:S05]  /*a9a0*/  @!P0 BRA `(.L_x_554) ;  /* 0x000001e000cc8947 */ /* 0x020fea0003800000 */
.L_x_844:
[----:B------:R-:W-:Y:S05]  /*a9b0*/  BSYNC B0 ;  /* 0x0000000000007941 */ /* 0x000fea0003800000 */
.L_x_553:
[----:B------:R-:W-:Y:S01]  /*a9c0*/  ULDC.64 UR4, c[0x0][0x328] ;  /* 0x0000ca0000047ab9 */ /* 0x000fe20000000a00 */
[----:B------:R-:W-:Y:S01]  /*a9d0*/  IMAD.IADD R88, R88, 0x1, -R219 ;  /* 0x0000000158587824 */ /* 0x000fe200078e0adb */
[----:B------:R-:W-:Y:S01]  /*a9e0*/  BSSY B0, `(.L_x_555) ;  /* 0x000002c000007945 */ /* 0x000fe20003800000 */
[----:B0-----:R-:W-:Y:S02]  /*a9f0*/  IMAD R11, R86, UR4, RZ ;  /* 0x00000004560b7c24 */ /* 0x001fe4000f8e02ff */
[----:B--2-4-:R-:W-:Y:S01]  /*aa00*/  IMAD.WIDE.U32 R12, R84, UR4, RZ ;  /* 0x00000004540c7c25 */ /* 0x014fe2000f8e00ff */
[C---:B------:R-:W-:Y:S02]  /*aa10*/  ISETP.GE.AND P4, PT, R88.reuse, 0x1, PT ;  /* 0x000000015800780c */ /* 0x040fe40003f86270 */
[----:B------:R-:W-:Y:S01]  /*aa20*/  ISETP.GE.AND P0, PT, R88, 0x21, PT ;  /* 0x000000215800780c */ /* 0x000fe20003f06270 */
[----:B------:R-:W-:Y:S01]  /*aa30*/  IMAD R11, R84, UR5, R11 ;  /* 0x00000005540b7c24 */ /* 0x000fe2000f8e020b */
[----:B------:R-:W-:-:S02]  /*aa40*/  ULDC.64 UR4, c[0x0][0x338] ;  /* 0x0000ce0000047ab9 */ /* 0x000fc40000000a00 */
[----:B------:R-:W-:Y:S02]  /*aa50*/  IMAD R14, R87, UR4, RZ ;  /* 0x00000004570e7c24 */ /* 0x000fe4000f8e02ff */
[----:B------:R-:W-:Y:S02]  /*aa60*/  IADD3 R13, R13, R11, RZ ;  /* 0x0000000b0d0d7210 */ /* 0x000fe40007ffe0ff */
        /* <DEDUP_REMOVED lines=9> */
[----:B------:R-:W-:-:S04]  /*ab00*/  LEA R31, P5, R12, UR4, 0x1 ;  /* 0x000000040c1f7c11 */ /* 0x000fc8000f8a08ff */
[----:B------:R-:W-:Y:S01]  /*ab10*/  LEA.HI.X R11, R12, UR5, R11, 0x1, P5 ;  /* 0x000000050c0b7c11 */ /* 0x000fe2000a8f0c0b */
[----:B------:R0:W2:Y:S04]  /*ab20*/  SHFL.IDX PT, R38, R31, RZ, 0x181f ;  /* 0x00181fff1f267589 */ /* 0x0000a800000e0000 */
[----:B------:R0:W4:Y:S01]  /*ab30*/  SHFL.IDX PT, R39, R11, RZ, 0x181f ;  /* 0x00181fff0b277589 */ /* 0x00012200000e0000 */
[----:B------:R-:W-:Y:S05]  /*ab40*/  @!P4 BRA `(.L_x_556) ;  /* 0x000000000054c947 */ /* 0x000fea0003800000 */
[----:B------:R-:W-:Y:S01]  /*ab50*/  ISETP.GE.AND P5, PT, R16, UR61, PT ;  /* 0x0000003d10007c0c */ /* 0x000fe2000bfa6270 */
[----:B------:R-:W-:-:S12]  /*ab60*/  ULDC.64 UR4, c[0x0][0x208] ;  /* 0x0000820000047ab9 */ /* 0x000fd80000000a00 */
[----:B------:R-:W5:Y:S01]  /*ab70*/  @!P5 LDS.128 R12, [R85+0x400] ;  /* 0x00040000550cd984 */ /* 0x000f620000000c00 */
[----:B--2---:R-:W-:-:S04]  /*ab80*/  @!P5 LEA R32, P4, R16, R38, 0x1 ;  /* 0x000000261020d211 */ /* 0x004fc800078808ff */
[----:B----4-:R-:W-:Y:S02]  /*ab90*/  @!P5 LEA.HI.X R33, R16, R39, R17, 0x1, P4 ;  /* 0x000000271021d211 */ /* 0x010fe400020f0c11 */
[----:B------:R-:W-:-:S03]  /*aba0*/  ISETP.GE.AND P4, PT, R213, UR61, PT ;  /* 0x0000003dd5007c0c */ /* 0x000fc6000bf86270 */
[----:B-----5:R-:W-:Y:S10]  /*abb0*/  @!P5 ST.E.128 desc[UR4][R32.64], R12 ;  /* 0x0000000c2000d985 */ /* 0x020ff4000c101d04 */
[C---:B------:R-:W-:Y:S01]  /*abc0*/  @!P4 LEA R34, P5, R23.reuse, R38, 0x1 ;  /* 0x000000261722c211 */ /* 0x040fe200078a08ff */
[----:B------:R-:W2:Y:S03]  /*abd0*/  @!P4 LDS.128 R12, [R85+0x2c00] ;  /* 0x002c0000550cc984 */ /* 0x000ea60000000c00 */
[----:B------:R-:W-:-:S02]  /*abe0*/  @!P4 LEA.HI.X R35, R23, R39, R216, 0x1, P5 ;  /* 0x000000271723c211 */ /* 0x000fc400028f0cd8 */
[----:B------:R-:W-:-:S03]  /*abf0*/  ISETP.GE.AND P5, PT, R18, UR61, PT ;  /* 0x0000003d12007c0c */ /* 0x000fc6000bfa6270 */
[----:B--2---:R-:W-:Y:S10]  /*ac00*/  @!P4 ST.E.128 desc[UR4][R34.64], R12 ;  /* 0x0000000c2200c985 */ /* 0x004ff4000c101d04 */
[C---:B------:R-:W-:Y:S01]  /*ac10*/  @!P5 LEA R36, P4, R18.reuse, R38, 0x1 ;  /* 0x000000261224d211 */ /* 0x040fe200078808ff */
[----:B------:R-:W2:Y:S03]  /*ac20*/  @!P5 LDS.128 R12, [R85+0x5400] ;  /* 0x00540000550cd984 */ /* 0x000ea60000000c00 */
[----:B------:R-:W-:-:S02]  /*ac30*/  @!P5 LEA.HI.X R37, R18, R39, R218, 0x1, P4 ;  /* 0x000000271225d211 */ /* 0x000fc400020f0cda */
[----:B------:R-:W-:-:S03]  /*ac40*/  ISETP.GE.AND P4, PT, R19, UR61, PT ;  /* 0x0000003d13007c0c */ /* 0x000fc6000bf86270 */
[----:B--2---:R-:W-:Y:S10]  /*ac50*/  @!P5 ST.E.128 desc[UR4][R36.64], R12 ;  /* 0x0000000c2400d985 */ /* 0x004ff4000c101d04 */
[C---:B------:R-:W-:Y:S01]  /*ac60*/  @!P4 LEA R32, P5, R19.reuse, R38, 0x1 ;  /* 0x000000261320c211 */ /* 0x040fe200078a08ff */
[----:B------:R-:W2:Y:S03]  /*ac70*/  @!P4 LDS.128 R12, [R85+0x7c00] ;  /* 0x007c0000550cc984 */ /* 0x000ea60000000c00 */
[----:B------:R-:W-:-:S05]  /*ac80*/  @!P4 LEA.HI.X R33, R19, R39, R217, 0x1, P5 ;  /* 0x000000271321c211 */ /* 0x000fca00028f0cd9 */
[----:B--2---:R2:W-:Y:S04]  /*ac90*/  @!P4 ST.E.128 desc[UR4][R32.64], R12 ;  /* 0x0000000c2000c985 */ /* 0x0045e8000c101d04 */
.L_x_556:
[----:B------:R-:W-:Y:S05]  /*aca0*/  BSYNC B0 ;  /* 0x0000000000007941 */ /* 0x000fea0003800000 */
.L_x_555:
[----:B----4-:R4:W0:Y:S01]  /*acb0*/  SHFL.IDX PT, R39, R11, 0x1, 0x181f ;  /* 0x00381f000b277f89 */ /* 0x01082200000e0000 */
[----:B------:R-:W-:Y:S03]  /*acc0*/  BSSY B0, `(.L_x_557) ;  /* 0x0000018000007945 */ /* 0x000fe60003800000 */
[----:B--2---:R4:W2:Y:S01]  /*acd0*/  SHFL.IDX PT, R38, R31, 0x1, 0x181f ;  /* 0x00381f001f267f89 */ /* 0x0048a200000e0000 */
[----:B------:R-:W-:Y:S05]  /*ace0*/  @!P0 BRA `(.L_x_558) ;  /* 0x0000000000548947 */ /* 0x000fea0003800000 */
[----:B------:R-:W-:Y:S01]  /*acf0*/  ISETP.GE.AND P5, PT, R16, UR61, PT ;  /* 0x0000003d10007c0c */ /* 0x000fe2000bfa6270 */
[----:B------:R-:W-:Y:S01]  /*ad00*/  ULDC.64 UR4, c[0x0][0x208] ;  /* 0x0000820000047ab9 */ /* 0x000fe20000000a00 */
[----:B------:R-:W-:-:S11]  /*ad10*/  ISETP.GE.AND P4, PT, R213, UR61, PT ;  /* 0x0000003dd5007c0c */ /* 0x000fd6000bf86270 */
[----:B------:R-:W5:Y:S01]  /*ad20*/  @!P5 LDS.128 R12, [R85+0x1400] ;  /* 0x00140000550cd984 */ /* 0x000f620000000c00 */
[----:B--2---:R-:W-:-:S04]  /*ad30*/  @!P5 LEA R32, P0, R16, R38, 0x1 ;  /* 0x000000261020d211 */ /* 0x004fc800078008ff */
[----:B0-----:R-:W-:Y:S02]  /*ad40*/  @!P5 LEA.HI.X R33, R16, R39, R17, 0x1, P0 ;  /* 0x000000271021d211 */ /* 0x001fe400000f0c11 */
        /* <DEDUP_REMOVED lines=15> */
.L_x_558:
[----:B------:R-:W-:Y:S05]  /*ae40*/  BSYNC B0 ;  /* 0x0000000000007941 */ /* 0x000fea0003800000 */
.L_x_557:
[----:B------:R-:W-:Y:S01]  /*ae50*/  ISETP.GE.AND P0, PT, R88, 0x41, PT ;  /* 0x000000415800780c */ /* 0x000fe20003f06270 */
[----:B0---4-:R-:W0:Y:S01]  /*ae60*/  SHFL.IDX PT, R11, R11, 0x2, 0x181f ;  /* 0x00581f000b0b7f89 */ /* 0x011e2200000e0000 */
[----:B------:R-:W-:Y:S03]  /*ae70*/  BSSY B0, `(.L_x_559) ;  /* 0x0000018000007945 */ /* 0x000fe60003800000 */
[----:B------:R-:W4:Y:S08]  /*ae80*/  SHFL.IDX PT, R31, R31, 0x2, 0x181f ;  /* 0x00581f001f1f7f89 */ /* 0x000f3000000e0000 */
[----:B------:R-:W-:Y:S05]  /*ae90*/  @!P0 BRA `(.L_x_560) ;  /* 0x0000000000548947 */ /* 0x000fea0003800000 */
[----:B------:R-:W-:Y:S01]  /*aea0*/  ISETP.GE.AND P5, PT, R16, UR61, PT ;  /* 0x0000003d10007c0c */ /* 0x000fe2000bfa6270 */
[----:B------:R-:W-:Y:S01]  /*aeb0*/  ULDC.64 UR4, c[0x0][0x208] ;  /* 0x0000820000047ab9 */ /* 0x000fe20000000a00 */
[----:B------:R-:W-:-:S11]  /*aec0*/  ISETP.GE.AND P4, PT, R213, UR61, PT ;  /* 0x0000003dd5007c0c */ /* 0x000fd6000bf86270 */
[----:B------:R-:W5:Y:S01]  /*aed0*/  @!P5 LDS.128 R12, [R85+0x2400] ;  /* 0x00240000550cd984 */ /* 0x000f620000000c00 */
[----:B----4-:R-:W-:-:S04]  /*aee0*/  @!P5 LEA R32, P0, R16, R31, 0x1 ;  /* 0x0000001f1020d211 */ /* 0x010fc800078008ff */
        /* <DEDUP_REMOVED lines=16> */
.L_x_560:
[----:B------:R-:W-:Y:S05]  /*aff0*/  BSYNC B0 ;  /* 0x0000000000007941 */ /* 0x000fea0003800000 */
.L_x_559:
[----:B------:R-:W-:Y:S01]  /*b000*/  @!PT LDS RZ, [RZ] ;  /* 0x00000000fffff984 */ /* 0x000fe20000000800 */
[----:B------:R-:W-:Y:S01]  /*b010*/  @!PT LDS RZ, [RZ] ;  /* 0x00000000fffff984 */ /* 0x000fe20000000800 */
[----:B------:R-:W-:Y:S01]  /*b020*/  @!PT LDS RZ, [RZ] ;  /* 0x00000000fffff984 */ /* 0x000fe20000000800 */
[----:B------:R-:W-:Y:S01]  /*b030*/  @!PT LDS RZ, [RZ] ;  /* 0x00000000fffff984 */ /* 0x000fe20000000800 */
[----:B------:R5:W-:Y:S06]  /*b040*/  MEMBAR.ALL.CTA ;  /* 0x0000000000007992 */ /* 0x000bec0000008000 */
[----:B-----5:R-:W5:Y:S01]  /*b050*/  FENCE.VIEW.ASYNC.S ;  /* 0x00000000000073c6 */ /* 0x020f620000000000 */
[----:B-1----:R-:W-:Y:S01]  /*b060*/  @!P3 VIADD R89, R89, 0x388c0 ;  /* 0x000388c05959b836 */ /* 0x002fe20000000000 */
[----:B-----5:R1:W-:Y:S01]  /*b070*/  BAR.SYNC.DEFER_BLOCKING R138, 0x80 ;  /* 0x0002008a0000751d */ /* 0x0203e20000010000 */
[----:B------:R-:W-:Y:S01]  /*b080*/  ISETP.NE.AND P4, PT, R113, RZ, PT ;  /* 0x000000ff7100720c */ /* 0x000fe20003f85270 */
[----:B------:R-:W-:-:S02]  /*b090*/  VIADD R212, R212, 0x1 ;  /* 0x00000001d4d47836 */ /* 0x000fc40000000000 */
[----:B------:R-:W-:Y:S02]  /*b0a0*/  @!P3 PRMT R89, RZ, 0x654, R89 ;  /* 0x00000654ff59b816 */ /* 0x000fe40000000059 */
[----:B------:R-:W-:Y:S02]  /*b0b0*/  PLOP3.LUT P0, PT, PT, PT, PT, 0x8, 0x0 ;  /* 0x000000000000781c */ /* 0x000fe40003f0e170 */
[----:B------:R1:W-:Y:S01]  /*b0c0*/  @!P3 SYNCS.ARRIVE.TRANS64.RED.A1T0 RZ, [R89+URZ], RZ ;  /* 0x000000ff59ffb9a7 */ /* 0x0003e2000810043f */
[----:B------:R-:W-:-:S04]  /*b0d0*/  ISETP.NE.AND P3, PT, R212, 0x2, PT ;  /* 0x00000002d400780c */ /* 0x000fc80003f65270 */
[----:B0-----:R-:W-:Y:S02]  /*b0e0*/  SEL R12, RZ, 0x1, P3 ;  /* 0x00000001ff0c7807 */ /* 0x001fe40001800000 */
[----:B------:R-:W-:Y:S02]  /*b0f0*/  SEL R212, R212, RZ, P3 ;  /* 0x000000ffd4d47207 */ /* 0x000fe40001800000 */
[----:B------:R-:W-:Y:S01]  /*b100*/  LOP3.LUT R223, R223, R12, RZ, 0x3c, !PT ;  /* 0x0000000cdfdf7212 */ /* 0x000fe200078e3cff */
[----:B-1----:R-:W-:Y:S06]  /*b110*/  @P4 BRA `(.L_x_561) ;  /* 0xffffff6c00dc4947 */ /* 0x002fec000383ffff */
.L_x_440:
[----:B------:R-:W-:Y:S01]  /*b120*/  BSSY B0, `(.L_x_562) ;  /* 0x000004a000007945 */ /* 0x000fe20003800000 */
[----:B------:R-:W-:Y:S02]  /*b130*/  ISETP.GE.AND P2, PT, R180, 0x1, PT ;  /* 0x00000001b400780c */ /* 0x000fe40003f46270 */
[----:B------:R-:W-:Y:S02]  /*b140*/  CS2R R2, SRZ ;  /* 0x0000000000027805 */ /* 0x000fe4000001ff00 */
[----:B------:R-:W-:Y:S01]  /*b150*/  PLOP3.LUT P1, PT, PT, PT, PT, 0x80, 0x0 ;  /* 0x000000000000781c */ /* 0x000fe20003f2f070 */
[----:B------:R-:W-:Y:S01]  /*b160*/  IMAD.MOV.U32 R0, RZ, RZ, RZ ;  /* 0x000000ffff007224 */ /* 0x000fe200078e00ff */
[----:B------:R-:W-:Y:S02]  /*b170*/  CS2R R150, SRZ ;  /* 0x0000000000967805 */ /* 0x000fe4000001ff00 */
[----:B------:R-:W-:Y:S02]  /*b180*/  CS2R R148, SRZ ;  /* 0x0000000000947805 */ /* 0x000fe4000001ff00 */
[----:B------:R-:W-:-:S02]  /*b190*/  CS2R R146, SRZ ;  /* 0x0000000000927805 */ /* 0x000fc4000001ff00 */
[----:B------:R-:W-:Y:S02]  /*b1a0*/  CS2R R144, SRZ ;  /* 0x0000000000907805 */ /* 0x000fe4000001ff00 */
[----:B------:R-:W-:Y:S01]  /*b1b0*/  CS2R R142, SRZ ;  /* 0x00000000008e7805 */ /* 0x000fe2000001ff00 */
[----:B------:R-:W-:Y:S01]  /*b1c0*/  IMAD.MOV.U32 R141, RZ, RZ, RZ ;  /* 0x000000ffff8d7224 */ /* 0x000fe200078e00ff */
        /* <DEDUP_REMOVED lines=11> */
[----:B---3--:R-:W-:Y:S02]  /*b280*/  CS2R R118, SRZ ;  /* 0x0000000000767805 */ /* 0x008fe4000001ff00 */
        /* <DEDUP_REMOVED lines=42> */
[----:B--2---:R-:W-:Y:S02]  /*b530*/  CS2R R38, SRZ ;  /* 0x0000000000267805 */ /* 0x004fe4000001ff00 */
[----:B------:R-:W-:Y:S01]  /*b540*/  CS2R R34, SRZ ;  /* 0x0000000000227805 */ /* 0x000fe2000001ff00 */
[----:B------:R-:W-:Y:S01]  /*b550*/  IMAD.MOV.U32 R24, RZ, RZ, RZ ;  /* 0x000000ffff187224 */ /* 0x000fe200078e00ff */
[----:B------:R-:W-:Y:S01]  /*b560*/  MOV R5, RZ ;  /* 0x000000ff00057202 */ /* 0x000fe20000000f00 */
[----:B------:R-:W-:Y:S02]  /*b570*/  IMAD.MOV.U32 R7, RZ, RZ, RZ ;  /* 0x000000ffff077224 */ /* 0x000fe400078e00ff */
[----:B------:R-:W-:Y:S01]  /*b580*/  IMAD.MOV.U32 R27, RZ, RZ, RZ ;  /* 0x000000ffff1b7224 */ /* 0x000fe200078e00ff */
[----:B------:R-:W-:Y:S06]  /*b590*/  @P0 BRA `(.L_x_563) ;  /* 0x0000000000080947 */ /* 0x000fec0003800000 */
[----:B------:R-:W0:Y:S02]  /*b5a0*/  FENCE.VIEW.ASYNC.G ;  /* 0x00000000000073c6 */ /* 0x000e240000000100 */
[----:B0-----:R-:W-:Y:S06]  /*b5b0*/  BAR.ARV 0xc, 0x180 ;  /* 0x0306000000007b1d */ /* 0x001fec0000002000 */
.L_x_563:
[----:B------:R-:W-:Y:S05]  /*b5c0*/  BSYNC B0 ;  /* 0x0000000000007941 */ /* 0x000fea0003800000 */
.L_x_562:
[----:B------:R-:W-:Y:S02]  /*b5d0*/  IMAD.MOV.U32 R25, RZ, RZ, RZ ;  /* 0x000000ffff197224 */ /* 0x000fe400078e00ff */
[----:B------:R-:W-:Y:S01]  /*b5e0*/  IMAD.MOV.U32 R4, RZ, RZ, RZ ;  /* 0x000000ffff047224 */ /* 0x000fe200078e00ff */
[----:B------:R-:W-:Y:S06]  /*b5f0*/  @!P2 BRA `(.L_x_564) ;  /* 0x000001280080a947 */ /* 0x000fec0003800000 */
[----:B------:R-:W2:Y:S01]  /*b600*/  LDL R6, [R1+0x6c] ;  /* 0x00006c0001067983 */ /* 0x000ea20000100800 */
[----:B------:R-:W0:Y:S02]  /*b610*/  S2R R64, SR_TID.X ;  /* 0x0000000000407919 */ /* 0x000e240000002100 */
[----:B0-----:R-:W-:-:S05]  /*b620*/  VIADD R64, R64, 0xffffff80 ;  /* 0xffffff8040407836 */ /* 0x001fca0000000000 */
[----:B------:R-:W-:-:S04]  /*b630*/  SHF.R.S32.HI R65, RZ, 0x1f, R64 ;  /* 0x0000001fff417819 */ /* 0x000fc80000011440 */
[----:B------:R-:W-:-:S04]  /*b640*/  LEA.HI R65, R65, R64, RZ, 0x7 ;  /* 0x0000004041417211 */ /* 0x000fc800078f38ff */
[----:B------:R-:W-:-:S06]  /*b650*/  SHF.R.S32.HI R0, RZ, 0x7, R65 ;  /* 0x00000007ff007819 */ /* 0x000fcc0000011441 */
[----:B------:R-:W0:Y:S02]  /*b660*/  SHFL.IDX PT, R0, R0, RZ, 0x1f ;  /* 0x00001fff00007589 */ /* 0x000e2400000e0000 */
[----:B0-----:R-:W-:-:S04]  /*b670*/  LEA.HI R2, R0, R0, RZ, 0x1 ;  /* 0x0000000000027211 */ /* 0x001fc800078f08ff */
[----:B------:R-:W-:-:S05]  /*b680*/  LOP3.LUT R3, R2, 0x1e, RZ, 0xc0, !PT ;  /* 0x0000001e02037812 */ /* 0x000fca00078ec0ff */
[----:B------:R-:W-:Y:S01]  /*b690*/  IMAD.IADD R3, R0, 0x1, -R3 ;  /* 0x0000000100037824 */ /* 0x000fe200078e0a03 */
[----:B--2---:R-:W-:-:S13]  /*b6a0*/  R2UR UR4, R6 ;  /* 0x00000000060472ca */ /* 0x004fda00000e0000 */
[----:B------:R-:W-:Y:S02]  /*b6b0*/  ULOP3.LUT UP0, URZ, UR4, 0x9f, URZ, 0xc0, !UPT ;  /* 0x0000009f043f7892 */ /* 0x000fe4000f80c03f */
[----:B------:R-:W-:-:S04]  /*b6c0*/  LEA R3, R3, UR4, 0xd ;  /* 0x0000000403037c11 */ /* 0x000fc8000f8e68ff */
[----:B------:R-:W-:Y:S02]  /*b6d0*/  SHF.R.U32.HI R3, RZ, 0x4, R3 ;  /* 0x00000004ff037819 */ /* 0x000fe40000011603 */
[----:B------:R-:W-:Y:S02]  /*b6e0*/  PLOP3.LUT P0, PT, PT, PT, UP0, 0x80, 0x0 ;  /* 0x000000000000781c */ /* 0x000fe40003f0f008 */
[----:B------:R-:W-:-:S11]  /*b6f0*/  LOP3.LUT R28, R3, 0x3fff, RZ, 0xc0, !PT ;  /* 0x00003fff031c7812 */ /* 0x000fd600078ec0ff */
        /* <DEDUP_REMOVED lines=9> */
[----:B------:R-:W-:Y:S01]  /*b790*/  MOV R13, RZ ;  /* 0x000000ff000d7202 */ /* 0x000fe20000000f00 */
[----:B------:R-:W-:Y:S02]  /*b7a0*/  IMAD.U32 R7, RZ, RZ, UR7 ;  /* 0x00000007ff077e24 */ /* 0x000fe4000f8e00ff */
[----:B------:R-:W-:-:S02]  /*b7b0*/  IMAD.U32 R10, RZ, RZ, UR4 ;  /* 0x00000004ff0a7e24 */ /* 0x000fc4000f8e00ff */
[----:B------:R-:W-:Y:S02]  /*b7c0*/  IMAD.U32 R11, RZ, RZ, UR5 ;  /* 0x00000005ff0b7e24 */ /* 0x000fe4000f8e00ff */
[----:B------:R-:W-:Y:S02]  /*b7d0*/  IMAD.MOV.U32 R8, RZ, RZ, 0x70 ;  /* 0x00000070ff087424 */ /* 0x000fe400078e00ff */
[----:B0-----:R-:W-:-:S07]  /*b7e0*/  IMAD.MOV.U32 R12, RZ, RZ, 0x1 ;  /* 0x00000001ff0c7424 */ /* 0x001fce00078e00ff */
[----:B------:R-:W-:-:S07]  /*b7f0*/  LEPC R20, `(.L_x_565) ;  /* 0x000000001014794e */ /* 0x000fce0000000000 */
[----:B-1--45:R-:W-:Y:S05]  /*b800*/  CALL.ABS.NOINC R2 ;  /* 0x0000000002007343 */ /* 0x032fea0003c00000 */
.L_x_565:
[----:B------:R-:W-:Y:S02]  /*b810*/  ULDC UR4, c[0x0][0x3f4] ;  /* 0x0000fd0000047ab9 */ /* 0x000fe40000000800 */
[----:B------:R-:W-:-:S13]  /*b820*/  ISETP.LT.AND P0, PT, RZ, UR4, PT ;  /* 0x00000004ff007c0c */ /* 0x000fda000bf01270 */
[----:B------:R-:W-:Y:S05]  /*b830*/  @P0 BRA `(.L_x_566) ;  /* 0x0000000000400947 */ /* 0x000fea0003800000 */
[----:B------:R-:W2:Y:S02]  /*b840*/  LDL R2, [R1+0x70] ;  /* 0x0000700001027983 */ /* 0x000ea40000100800 */
[----:B--2---:R-:W-:-:S04]  /*b850*/  LEA.HI R0, R2, R2, RZ, 0x1 ;  /* 0x0000000202007211 */ /* 0x004fc800078f08ff */
[----:B------:R-:W-:-:S05]  /*b860*/  LOP3.LUT R0, R0, 0xfffffffe, RZ, 0xc0, !PT ;  /* 0xfffffffe00007812 */ /* 0x000fca00078ec0ff */
[----:B------:R-:W-:-:S05]  /*b870*/  IMAD.IADD R0, R2, 0x1, -R0 ;  /* 0x0000000102007824 */ /* 0x000fca00078e0a00 */
[----:B------:R-:W-:-:S04]  /*b880*/  SHF.L.U32 R3, R0, 0x1f, RZ ;  /* 0x0000001f00037819 */ /* 0x000fc800000006ff */
[----:B------:R0:W1:Y:S03]  /*b890*/  SYNCS.PHASECHK.TRANS64.TRYWAIT P0, [R22+URZ+0x38800], R3 ;  /* 0x03880003160075a7 */ /* 0x000066000800017f */
[----:B-1----:R-:W-:Y:S05]  /*b8a0*/  @!P0 NANOSLEEP.SYNCS 0x989680 ;  /* 0x009896800000895d */ /* 0x002fea0003900000 */
[----:B------:R-:W1:Y:S01]  /*b8b0*/  @!P0 SYNCS.PHASECHK.TRANS64 P0, [R22+URZ+0x38800], R3 ;  /* 0x03880003160085a7 */ /* 0x000e62000800007f */
[----:B------:R-:W-:Y:S04]  /*b8c0*/  BSSY B0, `(.L_x_567) ;  /* 0x0000006000007945 */ /* 0x000fe80003800000 */
[----:B-1----:R-:W-:Y:S05]  /*b8d0*/  @P0 BRA `(.L_x_568) ;  /* 0x0000000000100947 */ /* 0x002fea0003800000 */
.L_x_569:
[----:B-1----:R1:W2:Y:S02]  /*b8e0*/  SYNCS.PHASECHK.TRANS64.TRYWAIT P0, [R22+URZ+0x38800], R3 ;  /* 0x03880003160075a7 */ /* 0x0022a4000800017f */
[----:B--2---:R-:W-:Y:S05]  /*b8f0*/  @!P0 NANOSLEEP.SYNCS 0x989680 ;  /* 0x009896800000895d */ /* 0x004fea0003900000 */
[----:B------:R-:W2:Y:S02]  /*b900*/  @!P0 SYNCS.PHASECHK.TRANS64 P0, [R22+URZ+0x38800], R3 ;  /* 0x03880003160085a7 */ /* 0x000ea4000800007f */
[----:B--2---:R-:W-:Y:S05]  /*b910*/  @!P0 BRA `(.L_x_569) ;  /* 0xfffffffc00f08947 */ /* 0x004fea000383ffff */
.L_x_568:
[----:B------:R-:W-:Y:S05]  /*b920*/  BSYNC B0 ;  /* 0x0000000000007941 */ /* 0x000fea0003800000 */
.L_x_567:
[----:B------:R-:W-:Y:S05]  /*b930*/  BRA `(.L_x_570) ;  /* 0x0000006c00e47947 */ /* 0x000fea0003800000 */
.L_x_566:
[----:B------:R-:W2:Y:S01]  /*b940*/  LDL R30, [R1+0x6c] ;  /* 0x00006c00011e7983 */ /* 0x000ea20000100800 */
[----:B-----5:R-:W-:Y:S01]  /*b950*/  SHF.R.S32.HI R0, RZ, 0x1f, R136 ;  /* 0x0000001fff007819 */ /* 0x020fe20000011488 */
[----:B------:R-:W-:Y:S01]  /*b960*/  ULDC.64 UR4, c[0x0][0x3f8] ;  /* 0x0000fe0000047ab9 */ /* 0x000fe20000000a00 */
[----:B------:R-:W-:Y:S01]  /*b970*/  ULDC.64 UR6, c[0x0][0x408] ;  /* 0x0001020000067ab9 */ /* 0x000fe20000000a00 */
[----:B------:R-:W-:-:S04]  /*b980*/  IMAD.WIDE.U32 R4, R136, UR4, RZ ;  /* 0x0000000488047c25 */ /* 0x000fc8000f8e00ff */
[C---:B------:R-:W-:Y:S02]  /*b990*/  IMAD R3, R0.reuse, UR4, RZ ;  /* 0x0000000400037c24 */ /* 0x040fe4000f8e02ff */
[----:B------:R-:W-:Y:S02]  /*b9a0*/  IMAD R7, R0, UR6, RZ ;  /* 0x0000000600077c24 */ /* 0x000fe4000f8e02ff */
[C---:B------:R-:W-:Y:S01]  /*b9b0*/  IMAD R3, R136.reuse, UR5, R3 ;  /* 0x0000000588037c24 */ /* 0x040fe2000f8e0203 */
[----:B------:R-:W-:Y:S01]  /*b9c0*/  ULDC.64 UR4, c[0x0][0x3e8] ;  /* 0x0000fa0000047ab9 */ /* 0x000fe20000000a00 */
[----:B------:R-:W-:Y:S01]  /*b9d0*/  IMAD R7, R136, UR7, R7 ;  /* 0x0000000788077c24 */ /* 0x000fe2000f8e0207 */
[----:B------:R-:W-:Y:S01]  /*b9e0*/  LEA R2, P0, R4, UR4, 0x1 ;  /* 0x0000000404027c11 */ /* 0x000fe2000f8008ff */
[----:B------:R-:W-:Y:S01]  /*b9f0*/  IMAD.WIDE.U32 R26, R136, UR6, RZ ;  /* 0x00000006881a7c25 */ /* 0x000fe2000f8e00ff */
[----:B------:R-:W-:-:S03]  /*ba00*/  ULDC.64 UR6, c[0x0][0x400] ;  /* 0x0001000000067ab9 */ /* 0x000fc60000000a00 */
[----:B------:R-:W-:Y:S01]  /*ba10*/  IMAD.IADD R5, R3, 0x1, R5 ;  /* 0x0000000103057824 */ /* 0x000fe200078e0205 */
[----:B------:R-:W-:Y:S01]  /*ba20*/  LEA R25, P1, R26, UR6, 0x1 ;  /* 0x000000061a197c11 */ /* 0x000fe2000f8208ff */
[----:B------:R-:W-:-:S03]  /*ba30*/  IMAD.IADD R3, R7, 0x1, R27 ;  /* 0x0000000107037824 */ /* 0x000fc600078e021b */
[----:B------:R-:W-:Y:S02]  /*ba40*/  LEA.HI.X R24, R4, UR5, R5, 0x1, P0 ;  /* 0x0000000504187c11 */ /* 0x000fe400080f0c05 */
[----:B------:R-:W-:Y:S02]  /*ba50*/  LEA.HI.X R26, R26, UR7, R3, 0x1, P1 ;  /* 0x000000071a1a7c11 */ /* 0x000fe400088f0c03 */
[----:B--2---:R-:W-:-:S13]  /*ba60*/  R2UR UR8, R30 ;  /* 0x000000001e0872ca */ /* 0x004fda00000e0000 */
[----:B------:R-:W-:-:S06]  /*ba70*/  ULOP3.LUT UP0, URZ, UR8, 0x3ff, URZ, 0xc0, !UPT ;  /* 0x000003ff083f7892 */ /* 0x000fcc000f80c03f */
[----:B------:R-:W-:-:S13]  /*ba80*/  PLOP3.LUT P2, PT, PT, PT, UP0, 0x80, 0x0 ;  /* 0x000000000000781c */ /* 0x000fda0003f4f008 */
        /* <DEDUP_REMOVED lines=8> */
[----:B------:R-:W-:Y:S02]  /*bb10*/  IMAD.U32 R6, RZ, RZ, UR6 ;  /* 0x00000006ff067e24 */ /* 0x000fe4000f8e00ff */
[----:B------:R-:W-:Y:S02]  /*bb20*/  IMAD.U32 R7, RZ, RZ, UR7 ;  /* 0x00000007ff077e24 */ /* 0x000fe4000f8e00ff */
[----:B------:R-:W-:-:S02]  /*bb30*/  IMAD.U32 R10, RZ, RZ, UR4 ;  /* 0x00000004ff0a7e24 */ /* 0x000fc4000f8e00ff */
[----:B------:R-:W-:Y:S02]  /*bb40*/  IMAD.U32 R11, RZ, RZ, UR5 ;  /* 0x00000005ff0b7e24 */ /* 0x000fe4000f8e00ff */
[----:B------:R-:W-:Y:S02]  /*bb50*/  IMAD.MOV.U32 R8, RZ, RZ, 0x70 ;  /* 0x00000070ff087424 */ /* 0x000fe400078e00ff */
[----:B------:R-:W-:Y:S02]  /*bb60*/  IMAD.MOV.U32 R12, RZ, RZ, 0x1 ;  /* 0x00000001ff0c7424 */ /* 0x000fe400078e00ff */
[----:B0-----:R-:W-:-:S07]  /*bb70*/  IMAD.MOV.U32 R13, RZ, RZ, RZ ;  /* 0x000000ffff0d7224 */ /* 0x001fce00078e00ff */
[----:B------:R-:W-:-:S07]  /*bb80*/  LEPC R20, `(.L_x_571) ;  /* 0x000000001014794e */ /* 0x000fce0000000000 */
[----:B-1--4-:R-:W-:Y:S05]  /*bb90*/  CALL.ABS.NOINC R14 ;  /* 0x000000000e007343 */ /* 0x012fea0003c00000 */
.L_x_571:
[----:B------:R-:W-:Y:S01]  /*bba0*/  ULDC.U8 UR4, c[0x0][0x410] ;  /* 0x0001040000047ab9 */ /* 0x000fe20000000000 */
[----:B------:R-:W-:Y:S01]  /*bbb0*/  R2UR UR5, R30 ;  /* 0x000000001e0572ca */ /* 0x000fe200000e0000 */
[----:B------:R-:W-:Y:S01]  /*bbc0*/  BSSY B0, `(.L_x_572) ;  /* 0x00006c8000007945 */ /* 0x000fe20003800000 */
[----:B------:R-:W-:Y:S01]  /*bbd0*/  ISETP.NE.AND P0, PT, RZ, UR4, PT ;  /* 0x00000004ff007c0c */ /* 0x000fe2000bf05270 */
[----:B----4-:R-:W-:Y:S01]  /*bbe0*/  VIADD R31, R219, 0x20 ;  /* 0x00000020db1f7836 */ /* 0x010fe20000000000 */
[----:B------:R-:W-:Y:S01]  /*bbf0*/  SHF.R.U32.HI R20, RZ, 0x3, R224 ;  /* 0x00000003ff147819 */ /* 0x000fe200000116e0 */
[----:B------:R-:W-:Y:S01]  /*bc00*/  IMAD R4, R29, 0x80, R219 ;  /* 0x000000801d047824 */ /* 0x000fe200078e02db */
[----:B------:R-:W-:Y:S02]  /*bc10*/  LOP3.LUT R3, R224, 0x38, R16, 0xf8, !PT ;  /* 0x00000038e0037812 */ /* 0x000fe400078ef810 */
[----:B------:R-:W-:Y:S02]  /*bc20*/  IADD3 R21, R219, 0x60, RZ ;  /* 0x00000060db157810 */ /* 0x000fe40007ffe0ff */
[----:B------:R-:W-:-:S04]  /*bc30*/  LOP3.LUT R3, R228, R3, R20, 0xf6, !PT ;  /* 0x00000003e4037212 */ /* 0x000fc800078ef614 */
[----:B------:R-:W-:Y:S01]  /*bc40*/  LEA R30, R3, UR5, 0x1 ;  /* 0x00000005031e7c11 */ /* 0x000fe2000f8e08ff */
[----:B------:R-:W-:Y:S06]  /*bc50*/  @!P0 BRA `(.L_x_573) ;  /* 0x0000003000a48947 */ /* 0x000fec0003800000 */
[----:B------:R-:W-:-:S03]  /*bc60*/  UMOV UR4, 0xffffffff ;  /* 0xffffffff00047882 */ /* 0x000fc60000000000 */
[----:B------:R-:W-:Y:S05]  /*bc70*/  BRA.DIV UR4, `(.L_x_574) ;  /* 0x000001d2042c7947 */ /* 0x000fea000b800000 */
[----:B------:R0:W1:Y:S04]  /*bc80*/  SHFL.IDX PT, R3, R24, RZ, 0x181f ;  /* 0x00181fff18037589 */ /* 0x00006800000e0000 */
[----:B------:R-:W2:Y:S04]  /*bc90*/  SHFL.IDX PT, R2, R2, RZ, 0x181f ;  /* 0x00181fff02027589 */ /* 0x000ea800000e0000 */
[----:B------:R0:W3:Y:S04]  /*bca0*/  SHFL.IDX PT, R5, R26, RZ, 0x181f ;  /* 0x00181fff1a057589 */ /* 0x0000e800000e0000 */
[----:B------:R0:W4:Y:S02]  /*bcb0*/  SHFL.IDX PT, R14, R25, RZ, 0x181f ;  /* 0x00181fff190e7589 */ /* 0x00012400000e0000 */
.L_x_850:
[----:B------:R-:W5:Y:S01]  /*bcc0*/  LDL R20, [R1+0x70] ;  /* 0x0000700001147983 */ /* 0x000f620000100800 */
[----:B------:R-:W-:Y:S01]  /*bcd0*/  ULDC UR4, c[0x0][0x448] ;  /* 0x0001120000047ab9 */ /* 0x000fe20000000800 */
[----:B------:R-:W-:Y:S01]  /*bce0*/  BSSY B1, `(.L_x_575) ;  /* 0x000003e000017945 */ /* 0x000fe20003800000 */
[----:B------:R-:W-:Y:S01]  /*bcf0*/  IMAD R0, R140, UR4, RZ ;  /* 0x000000048c007c24 */ /* 0x000fe2000f8e02ff */
[----:B------:R-:W-:Y:S02]  /*bd00*/  CS2R R6, SRZ ;  /* 0x0000000000067805 */ /* 0x000fe4000001ff00 */
[----:B------:R-:W-:Y:S02]  /*bd10*/  CS2R R8, SRZ ;  /* 0x0000000000087805 */ /* 0x000fe4000001ff00 */
[----:B------:R-:W-:Y:S02]  /*bd20*/  CS2R R10, SRZ ;  /* 0x00000000000a7805 */ /* 0x000fe4000001ff00 */
[----:B------:R-:W-:-:S02]  /*bd30*/  CS2R R12, SRZ ;  /* 0x00000000000c7805 */ /* 0x000fc4000001ff00 */
[----:B------:R-:W-:Y:S01]  /*bd40*/  ISETP.GE.AND P0, PT, R4, R0, PT ;  /* 0x000000000400720c */ /* 0x000fe20003f06270 */
[----:B------:R-:W-:Y:S01]  /*bd50*/  IMAD R0, R29, -0x80, R0 ;  /* 0xffffff801d007824 */ /* 0x000fe200078e0200 */
[----:B0-----:R-:W-:Y:S02]  /*bd60*/  CS2R R24, SRZ ;  /* 0x0000000000187805 */ /* 0x001fe4000001ff00 */
[----:B------:R-:W-:Y:S02]  /*bd70*/  CS2R R26, SRZ ;  /* 0x00000000001a7805 */ /* 0x000fe4000001ff00 */
[----:B------:R-:W-:Y:S02]  /*bd80*/  CS2R R32, SRZ ;  /* 0x0000000000207805 */ /* 0x000fe4000001ff00 */
[----:B------:R-:W-:Y:S02]  /*bd90*/  CS2R R34, SRZ ;  /* 0x0000000000227805 */ /* 0x000fe4000001ff00 */
[----:B-----5:R-:W-:-:S04]  /*bda0*/  LEA.HI R15, R20, R20, RZ, 0x1 ;  /* 0x00000014140f7211 */ /* 0x020fc800078f08ff */
[----:B------:R-:W-:-:S05]  /*bdb0*/  LOP3.LUT R15, R15, 0xfffffffe, RZ, 0xc0, !PT ;  /* 0xfffffffe0f0f7812 */ /* 0x000fca00078ec0ff */
[----:B------:R-:W-:Y:S01]  /*bdc0*/  IMAD.IADD R29, R20, 0x1, -R15 ;  /* 0x00000001141d7824 */ /* 0x000fe200078e0a0f */
[----:B------:R-:W-:Y:S06]  /*bdd0*/  @P0 BRA `(.L_x_576) ;  /* 0x0000000000b80947 */ /* 0x000fec0003800000 */
[----:B------:R-:W-:Y:S01]  /*bde0*/  ULDC UR4, c[0x0][0x3f4] ;  /* 0x0000fd0000047ab9 */ /* 0x000fe20000000800 */
[C---:B------:R-:W-:Y:S01]  /*bdf0*/  IMAD.SHL.U32 R41, R221.reuse, 0x2, RZ ;  /* 0x00000002dd297824 */ /* 0x040fe200078e00ff */
[----:B------:R-:W-:Y:S01]  /*be00*/  ISETP.GE.AND P2, PT, R221, UR4, PT ;  /* 0x00000004dd007c0c */ /* 0x000fe2000bf46270 */
[C---:B------:R-:W-:Y:S01]  /*be10*/  IMAD.SHL.U32 R45, R220.reuse, 0x2, RZ ;  /* 0x00000002dc2d7824 */ /* 0x040fe200078e00ff */
[----:B------:R-:W-:Y:S01]  /*be20*/  ISETP.GE.AND P1, PT, R220, UR4, PT ;  /* 0x00000004dc007c0c */ /* 0x000fe2000bf26270 */
[C---:B------:R-:W-:Y:S01]  /*be30*/  IMAD.SHL.U32 R49, R222.reuse, 0x2, RZ ;  /* 0x00000002de317824 */ /* 0x040fe200078e00ff */
[----:B------:R-:W-:Y:S02]  /*be40*/  ISETP.GE.AND P0, PT, R222, UR4, PT ;  /* 0x00000004de007c0c */ /* 0x000fe4000bf06270 */
[----:B------:R-:W-:Y:S02]  /*be50*/  CS2R R12, SRZ ;  /* 0x00000000000c7805 */ /* 0x000fe4000001ff00 */
[----:B------:R-:W-:-:S02]  /*be60*/  SHF.R.S32.HI R4, RZ, 0x1f, R221 ;  /* 0x0000001fff047819 */ /* 0x000fc400000114dd */
[----:B------:R-:W-:Y:S02]  /*be70*/  CS2R R34, SRZ ;  /* 0x0000000000227805 */ /* 0x000fe4000001ff00 */
[----:B------:R-:W-:Y:S02]  /*be80*/  ISETP.GE.AND P3, PT, R214, UR4, PT ;  /* 0x00000004d6007c0c */ /* 0x000fe4000bf66270 */
[----:B------:R-:W-:Y:S02]  /*be90*/  CS2R R10, SRZ ;  /* 0x00000000000a7805 */ /* 0x000fe4000001ff00 */
[----:B------:R-:W-:Y:S01]  /*bea0*/  SHF.R.S32.HI R9, RZ, 0x1f, R220 ;  /* 0x0000001fff097819 */ /* 0x000fe200000114dc */
[----:B------:R-:W-:Y:S01]  /*beb0*/  ULDC.64 UR6, c[0x0][0x208] ;  /* 0x0000820000067ab9 */ /* 0x000fe20000000a00 */
[----:B------:R-:W-:Y:S02]  /*bec0*/  SHF.L.U64.HI R4, R221, 0x1, R4 ;  /* 0x00000001dd047819 */ /* 0x000fe40000010204 */
[----:B--2---:R-:W-:-:S02]  /*bed0*/  @!P2 IADD3 R38, P4, R2, R41, RZ ;  /* 0x000000290226a210 */ /* 0x004fc40007f9e0ff */
[----:B----4-:R-:W-:Y:S02]  /*bee0*/  @!P2 IADD3 R40, P6, R14, R41, RZ ;  /* 0x000000290e28a210 */ /* 0x010fe40007fde0ff */
[----:B------:R-:W-:Y:S01]  /*bef0*/  SHF.L.U64.HI R8, R220, 0x1, R9 ;  /* 0x00000001dc087819 */ /* 0x000fe20000010209 */
[--C-:B-1----:R-:W-:Y:S01]  /*bf00*/  @!P2 IMAD.X R39, R3, 0x1, R4.reuse, P4 ;  /* 0x000000010327a824 */ /* 0x102fe200020e0604 */
[-C--:B------:R-:W-:Y:S01]  /*bf10*/  @!P1 IADD3 R42, P5, R2, R45.reuse, RZ ;  /* 0x0000002d022a9210 */ /* 0x080fe20007fbe0ff */
[----:B---3--:R-:W-:Y:S01]  /*bf20*/  @!P2 IMAD.X R41, R5, 0x1, R4, P6 ;  /* 0x000000010529a824 */ /* 0x008fe200030e0604 */
[----:B------:R-:W-:Y:S01]  /*bf30*/  SHF.R.S32.HI R7, RZ, 0x1f, R222 ;  /* 0x0000001fff077819 */ /* 0x000fe200000114de */
[----:B------:R-:W-:Y:S01]  /*bf40*/  @!P3 IMAD.MOV.U32 R4, RZ, RZ, R14 ;  /* 0x000000ffff04b224 */ /* 0x000fe200078e000e */
[----:B------:R-:W-:Y:S01]  /*bf50*/  @!P1 IADD3 R44, P4, R14, R45, RZ ;  /* 0x0000002d0e2c9210 */ /* 0x000fe20007f9e0ff */
[----:B------:R-:W-:Y:S01]  /*bf60*/  @!P1 IMAD.X R43, R3, 0x1, R8, P5 ;  /* 0x00000001032b9824 */ /* 0x000fe200028e0608 */
[----:B------:R-:W-:-:S02]  /*bf70*/  SHF.L.U64.HI R6, R222, 0x1, R7 ;  /* 0x00000001de067819 */ /* 0x000fc40000010207 */
[----:B------:R-:W-:Y:S02]  /*bf80*/  CS2R R32, SRZ ;  /* 0x0000000000207805 */ /* 0x000fe4000001ff00 */
[-C--:B------:R-:W-:Y:S01]  /*bf90*/  @!P0 IADD3 R46, P6, R2, R49.reuse, RZ ;  /* 0x00000031022e8210 */ /* 0x080fe20007fde0ff */
[----:B------:R-:W-:Y:S01]  /*bfa0*/  @!P1 IMAD.X R45, R5, 0x1, R8, P4 ;  /* 0x00000001052d9824 */ /* 0x000fe200020e0608 */
[----:B------:R-:W-:Y:S02]  /*bfb0*/  @!P0 IADD3 R48, P5, R14, R49, RZ ;  /* 0x000000310e308210 */ /* 0x000fe40007fbe0ff */
[----:B------:R-:W-:Y:S02]  /*bfc0*/  CS2R R8, SRZ ;  /* 0x0000000000087805 */ /* 0x000fe4000001ff00 */
[----:B------:R-:W-:Y:S01]  /*bfd0*/  CS2R R26, SRZ ;  /* 0x00000000001a7805 */ /* 0x000fe2000001ff00 */
[----:B------:R-:W-:Y:S01]  /*bfe0*/  @!P0 IMAD.X R47, R3, 0x1, R6, P6 ;  /* 0x00000001032f8824 */ /* 0x000fe200030e0606 */
[----:B------:R-:W-:-:S02]  /*bff0*/  @!P0 IADD3.X R49, R5, R6, RZ, P5, !PT ;  /* 0x0000000605318210 */ /* 0x000fc40002ffe4ff */
[----:B------:R-:W-:Y:S02]  /*c000*/  CS2R R6, SRZ ;  /* 0x0000000000067805 */ /* 0x000fe4000001ff00 */
[----:B------:R-:W-:Y:S01]  /*c010*/  CS2R R24, SRZ ;  /* 0x0000000000187805 */ /* 0x000fe2000001ff00 */
[C---:B------:R-:W-:Y:S01]  /*c020*/  @!P3 IMAD.WIDE R14, R214.reuse, 0x2, R2 ;  /* 0x00000002d60eb825 */ /* 0x040fe200078e0202 */
[----:B------:R0:W5:Y:S03]  /*c030*/  @!P2 LD.E.64 R10, desc[UR6][R38.64] ;  /* 0x00000006260aa980 */ /* 0x000166000c101b00 */
[----:B------:R-:W-:Y:S01]  /*c040*/  @!P3 IMAD.WIDE R36, R214, 0x2, R4 ;  /* 0x00000002d624b825 */ /* 0x000fe200078e0204 */
[----:B------:R0:W5:Y:S04]  /*c050*/  @!P3 LD.E.64 R12, desc[UR6][R14.64] ;  /* 0x000000060e0cb980 */ /* 0x000168000c101b00 */
[----:B------:R0:W5:Y:S04]  /*c060*/  @!P3 LD.E.64 R34, desc[UR6][R36.64] ;  /* 0x000000062422b980 */ /* 0x000168000c101b00 */
[----:B------:R0:W5:Y:S04]  /*c070*/  @!P2 LD.E.64 R32, desc[UR6][R40.64] ;  /* 0x000000062820a980 */ /* 0x000168000c101b00 */
[----:B------:R0:W5:Y:S04]  /*c080*/  @!P1 LD.E.64 R8, desc[UR6][R42.64] ;  /* 0x000000062a089980 */ /* 0x000168000c101b00 */
[----:B------:R0:W5:Y:S04]  /*c090*/  @!P1 LD.E.64 R26, desc[UR6][R44.64] ;  /* 0x000000062c1a9980 */ /* 0x000168000c101b00 */
[----:B------:R0:W5:Y:S04]  /*c0a0*/  @!P0 LD.E.64 R6, desc[UR6][R46.64] ;  /* 0x000000062e068980 */ /* 0x000168000c101b00 */
[----:B------:R0:W5:Y:S02]  /*c0b0*/  @!P0 LD.E.64 R24, desc[UR6][R48.64] ;  /* 0x0000000630188980 */ /* 0x000164000c101b00 */
.L_x_576:
[----:B------:R-:W-:Y:S05]  /*c0c0*/  BSYNC B1 ;  /* 0x0000000000017941 */ /* 0x000fea0003800000 */
.L_x_575:
[----:B-1----:R-:W-:Y:S01]  /*c0d0*/  SHF.L.U32 R3, R29, 0x1f, RZ ;  /* 0x0000001f1d037819 */ /* 0x002fe200000006ff */
[--C-:B-----5:R-:W-:Y:S01]  /*c0e0*/  IMAD.MOV.U32 R20, RZ, RZ, R13.reuse ;  /* 0x000000ffff147224 */ /* 0x120fe200078e000d */
[--C-:B0-----:R-:W-:Y:S01]  /*c0f0*/  SHF.R.U64 R48, R12, 0x10, R13.reuse ;  /* 0x000000100c307819 */ /* 0x101fe2000000120d */
[----:B------:R-:W-:Y:S01]  /*c100*/  IMAD.MOV.U32 R15, RZ, RZ, R12 ;  /* 0x000000ffff0f7224 */ /* 0x000fe200078e000c */
[----:B------:R-:W0:Y:S01]  /*c110*/  SYNCS.PHASECHK.TRANS64.TRYWAIT P0, [R22+URZ+0x38800], R3 ;  /* 0x03880003160075a7 */ /* 0x000e22000800017f */
[----:B------:R-:W-:Y:S01]  /*c120*/  SHF.R.U32.HI R51, RZ, 0x10, R13 ;  /* 0x00000010ff337819 */ /* 0x000fe2000001160d */
[----:B------:R-:W-:Y:S01]  /*c130*/  IMAD.MOV.U32 R13, RZ, RZ, R10 ;  /* 0x000000ffff0d7224 */ /* 0x000fe200078e000a */
[----:B------:R-:W-:Y:S01]  /*c140*/  SHF.R.U64 R46, R10, 0x10, R11 ;  /* 0x000000100a2e7819 */ /* 0x000fe2000000120b */
[----:B--2---:R-:W-:Y:S01]  /*c150*/  IMAD.MOV.U32 R2, RZ, RZ, R6 ;  /* 0x000000ffff027224 */ /* 0x004fe200078e0006 */
[--C-:B------:R-:W-:Y:S01]  /*c160*/  SHF.R.U64 R45, R6, 0x10, R7.reuse ;  /* 0x00000010062d7819 */ /* 0x100fe20000001207 */
[--C-:B------:R-:W-:Y:S01]  /*c170*/  IMAD.MOV.U32 R4, RZ, RZ, R7.reuse ;  /* 0x000000ffff047224 */ /* 0x100fe200078e0007 */
[----:B------:R-:W-:Y:S01]  /*c180*/  SHF.R.U32.HI R43, RZ, 0x10, R7 ;  /* 0x00000010ff2b7819 */ /* 0x000fe20000011607 */
[----:B----4-:R-:W-:Y:S01]  /*c190*/  IMAD.MOV.U32 R14, RZ, RZ, R11 ;  /* 0x000000ffff0e7224 */ /* 0x010fe200078e000b */
[----:B------:R-:W-:Y:S01]  /*c1a0*/  SHF.R.U64 R40, R32, 0x10, R33 ;  /* 0x0000001020287819 */ /* 0x000fe20000001221 */
[----:B---3--:R-:W-:Y:S01]  /*c1b0*/  IMAD.MOV.U32 R5, RZ, RZ, R8 ;  /* 0x000000ffff057224 */ /* 0x008fe200078e0008 */
[----:B------:R-:W-:Y:S01]  /*c1c0*/  SHF.R.U32.HI R49, RZ, 0x10, R11 ;  /* 0x00000010ff317819 */ /* 0x000fe2000001160b */
[--C-:B------:R-:W-:Y:S01]  /*c1d0*/  IMAD.MOV.U32 R10, RZ, RZ, R9.reuse ;  /* 0x000000ffff0a7224 */ /* 0x100fe200078e0009 */
[--C-:B------:R-:W-:Y:S01]  /*c1e0*/  SHF.R.U64 R44, R8, 0x10, R9.reuse ;  /* 0x00000010082c7819 */ /* 0x100fe20000001209 */
[----:B------:R-:W-:Y:S01]  /*c1f0*/  IMAD.MOV.U32 R36, RZ, RZ, R34 ;  /* 0x000000ffff247224 */ /* 0x000fe200078e0022 */
[----:B------:R-:W-:Y:S01]  /*c200*/  SHF.R.U32.HI R47, RZ, 0x10, R9 ;  /* 0x00000010ff2f7819 */ /* 0x000fe20000011609 */
[--C-:B------:R-:W-:Y:S01]  /*c210*/  IMAD.MOV.U32 R37, RZ, RZ, R35.reuse ;  /* 0x000000ffff257224 */ /* 0x100fe200078e0023 */
[--C-:B------:R-:W-:Y:S01]  /*c220*/  SHF.R.U64 R41, R34, 0x10, R35.reuse ;  /* 0x0000001022297819 */ /* 0x100fe20000001223 */
[----:B------:R-:W-:Y:S01]  /*c230*/  IMAD.MOV.U32 R7, RZ, RZ, R32 ;  /* 0x000000ffff077224 */ /* 0x000fe200078e0020 */
[----:B------:R-:W-:Y:S01]  /*c240*/  SHF.R.U32.HI R42, RZ, 0x10, R35 ;  /* 0x00000010ff2a7819 */ /* 0x000fe20000011623 */
[--C-:B------:R-:W-:Y:S01]  /*c250*/  IMAD.MOV.U32 R29, RZ, RZ, R33.reuse ;  /* 0x000000ffff1d7224 */ /* 0x100fe200078e0021 */
[----:B------:R-:W-:Y:S01]  /*c260*/  SHF.R.U32.HI R38, RZ, 0x10, R33 ;  /* 0x00000010ff267819 */ /* 0x000fe20000011621 */
[----:B------:R-:W-:Y:S01]  /*c270*/  BSSY B1, `(.L_x_577) ;  /* 0x0000018000017945 */ /* 0x000fe20003800000 */
[----:B------:R-:W-:Y:S01]  /*c280*/  VIMNMX R32, R0, 0x80, PT ;  /* 0x0000008000207848 */ /* 0x000fe20003fe0100 */
[----:B------:R-:W-:Y:S01]  /*c290*/  IMAD.MOV.U32 R6, RZ, RZ, R24 ;  /* 0x000000ffff067224 */ /* 0x000fe200078e0018 */
[--C-:B------:R-:W-:Y:S01]  /*c2a0*/  SHF.R.U64 R35, R24, 0x10, R25.reuse ;  /* 0x0000001018237819 */ /* 0x100fe20000001219 */
[--C-:B------:R-:W-:Y:S01]  /*c2b0*/  IMAD.MOV.U32 R8, RZ, RZ, R25.reuse ;  /* 0x000000ffff087224 */ /* 0x100fe200078e0019 */
[----:B------:R-:W-:Y:S01]  /*c2c0*/  SHF.R.U32.HI R33, RZ, 0x10, R25 ;  /* 0x00000010ff217819 */ /* 0x000fe20000011619 */
[----:B------:R-:W-:Y:S01]  /*c2d0*/  IMAD.MOV.U32 R12, RZ, RZ, R27 ;  /* 0x000000ffff0c7224 */ /* 0x000fe200078e001b */
[----:B------:R-:W-:-:S02]  /*c2e0*/  MOV R11, R26 ;  /* 0x0000001a000b7202 */ /* 0x000fc40000000f00 */
[--C-:B------:R-:W-:Y:S02]  /*c2f0*/  SHF.R.U64 R34, R26, 0x10, R27.reuse ;  /* 0x000000101a227819 */ /* 0x100fe4000000121b */
[----:B------:R-:W-:Y:S02]  /*c300*/  SHF.R.U32.HI R39, RZ, 0x10, R27 ;  /* 0x00000010ff277819 */ /* 0x000fe4000001161b */
[----:B------:R-:W-:Y:S02]  /*c310*/  PRMT R24, R15, 0x5410, R48 ;  /* 0x000054100f187816 */ /* 0x000fe40000000030 */
[----:B------:R-:W-:Y:S02]  /*c320*/  PRMT R25, R20, 0x5410, R51 ;  /* 0x0000541014197816 */ /* 0x000fe40000000033 */
[----:B------:R-:W-:Y:S02]  /*c330*/  PRMT R0, R2, 0x5410, R45 ;  /* 0x0000541002007816 */ /* 0x000fe4000000002d */
[----:B------:R-:W-:-:S02]  /*c340*/  PRMT R13, R13, 0x5410, R46 ;  /* 0x000054100d0d7816 */ /* 0x000fc4000000002e */
[----:B------:R-:W-:Y:S02]  /*c350*/  PRMT R14, R14, 0x5410, R49 ;  /* 0x000054100e0e7816 */ /* 0x000fe40000000031 */
[----:B------:R-:W-:Y:S02]  /*c360*/  PRMT R9, R5, 0x5410, R44 ;  /* 0x0000541005097816 */ /* 0x000fe4000000002c */
[----:B------:R-:W-:Y:S02]  /*c370*/  ISETP.GE.AND P1, PT, R219, R32, PT ;  /* 0x00000020db00720c */ /* 0x000fe40003f26270 */
[----:B------:R-:W-:Y:S02]  /*c380*/  PRMT R10, R10, 0x5410, R47 ;  /* 0x000054100a0a7816 */ /* 0x000fe4000000002f */
[----:B------:R-:W-:Y:S02]  /*c390*/  PRMT R2, R4, 0x5410, R43 ;  /* 0x0000541004027816 */ /* 0x000fe4000000002b */
[----:B------:R-:W-:-:S02]  /*c3a0*/  PRMT R26, R36, 0x5410, R41 ;  /* 0x00005410241a7816 */ /* 0x000fc40000000029 */
[----:B------:R-:W-:Y:S02]  /*c3b0*/  PRMT R27, R37, 0x5410, R42 ;  /* 0x00005410251b7816 */ /* 0x000fe4000000002a */
[----:B------:R-:W-:Y:S02]  /*c3c0*/  PRMT R15, R7, 0x5410, R40 ;  /* 0x00005410070f7816 */ /* 0x000fe40000000028 */
[----:B------:R-:W-:Y:S01]  /*c3d0*/  PRMT R20, R29, 0x5410, R38 ;  /* 0x000054101d147816 */ /* 0x000fe20000000026 */
[----:B0-----:R-:W-:Y:S06]  /*c3e0*/  @!P0 BRA `(.L_x_578) ;  /* 0x000001c800c08947 */ /* 0x001fec0003800000 */
.L_x_851:
[----:B------:R-:W-:Y:S05]  /*c3f0*/  BSYNC B1 ;  /* 0x0000000000017941 */ /* 0x000fea0003800000 */
.L_x_577:
[----:B------:R-:W-:Y:S01]  /*c400*/  BSSY B1, `(.L_x_579) ;  /* 0x00000ad000017945 */ /* 0x000fe20003800000 */
[----:B------:R-:W-:Y:S02]  /*c410*/  PRMT R11, R11, 0x5410, R34 ;  /* 0x000054100b0b7816 */ /* 0x000fe40000000022 */
[----:B------:R-:W-:Y:S02]  /*c420*/  PRMT R12, R12, 0x5410, R39 ;  /* 0x000054100c0c7816 */ /* 0x000fe40000000027 */
[----:B0-----:R-:W-:Y:S02]  /*c430*/  PRMT R3, R6, 0x5410, R35 ;  /* 0x0000541006037816 */ /* 0x001fe40000000023 */
[----:B------:R-:W-:Y:S01]  /*c440*/  PRMT R8, R8, 0x5410, R33 ;  /* 0x0000541008087816 */ /* 0x000fe20000000021 */
[----:B------:R-:W-:Y:S06]  /*c450*/  @P1 BRA `(.L_x_580) ;  /* 0x00000008009c1947 */ /* 0x000fec0003800000 */
[----:B------:R-:W0:Y:S01]  /*c460*/  LDC R5, c[0x0][0x3f4] ;  /* 0x0000fd00ff057b82 */ /* 0x000e220000000800 */
[----:B------:R-:W-:Y:S01]  /*c470*/  BSSY B2, `(.L_x_581) ;  /* 0x000002c000027945 */ /* 0x000fe20003800000 */
[-C--:B0-----:R-:W-:Y:S02]  /*c480*/  ISETP.GE.AND P0, PT, R214, R5.reuse, PT ;  /* 0x00000005d600720c */ /* 0x081fe40003f06270 */
[-C--:B------:R-:W-:Y:S02]  /*c490*/  ISETP.GE.AND P1, PT, R221, R5.reuse, PT ;  /* 0x00000005dd00720c */ /* 0x080fe40003f26270 */
[-C--:B------:R-:W-:Y:S02]  /*c4a0*/  ISETP.GE.AND P2, PT, R220, R5.reuse, PT ;  /* 0x00000005dc00720c */ /* 0x080fe40003f46270 */
[----:B------:R-:W-:-:S07]  /*c4b0*/  ISETP.GE.AND P3, PT, R222, R5, PT ;  /* 0x00000005de00720c */ /* 0x000fce0003f66270 */
[----:B------:R-:W-:Y:S06]  /*c4c0*/  @P0 BRA `(.L_x_582) ;  /* 0x0000000000980947 */ /* 0x000fec0003800000 */
[----:B------:R-:W0:Y:S01]  /*c4d0*/  LDS.128 R4, [R30] ;  /* 0x000000001e047984 */ /* 0x000e220000000c00 */
[C---:B------:R-:W-:Y:S01]  /*c4e0*/  IMAD.U32 R37, R26.reuse, 0x10000, RZ ;  /* 0x000100001a257824 */ /* 0x040fe200078e00ff */
[----:B------:R-:W-:Y:S01]  /*c4f0*/  LOP3.LUT R40, R26, 0xffff0000, RZ, 0xc0, !PT ;  /* 0xffff00001a287812 */ /* 0x000fe200078ec0ff */
[C---:B------:R-:W-:Y:S01]  /*c500*/  IMAD.U32 R36, R24.reuse, 0x10000, RZ ;  /* 0x0001000018247824 */ /* 0x040fe200078e00ff */
[----:B------:R-:W-:Y:S01]  /*c510*/  LOP3.LUT R38, R24, 0xffff0000, RZ, 0xc0, !PT ;  /* 0xffff000018267812 */ /* 0x000fe200078ec0ff */
[C---:B0-----:R-:W-:Y:S01]  /*c520*/  IMAD.U32 R29, R4.reuse, 0x10000, RZ ;  /* 0x00010000041d7824 */ /* 0x041fe200078e00ff */
[----:B------:R-:W-:Y:S01]  /*c530*/  LOP3.LUT R4, R4, 0xffff0000, RZ, 0xc0, !PT ;  /* 0xffff000004047812 */ /* 0x000fe200078ec0ff */
[C---:B------:R-:W-:Y:S01]  /*c540*/  IMAD.U32 R33, R5.reuse, 0x10000, RZ ;  /* 0x0001000005217824 */ /* 0x040fe200078e00ff */
[----:B------:R-:W-:Y:S01]  /*c550*/  LOP3.LUT R5, R5, 0xffff0000, RZ, 0xc0, !PT ;  /* 0xffff000005057812 */ /* 0x000fe200078ec0ff */
[C---:B------:R-:W-:Y:S01]  /*c560*/  IMAD.U32 R34, R6.reuse, 0x10000, RZ ;  /* 0x0001000006227824 */ /* 0x040fe200078e00ff */
[----:B------:R-:W-:Y:S01]  /*c570*/  LOP3.LUT R6, R6, 0xffff0000, RZ, 0xc0, !PT ;  /* 0xffff000006067812 */ /* 0x000fe200078ec0ff */
[C---:B------:R-:W-:Y:S01]  /*c580*/  FMUL.FTZ R42, R4.reuse, R37 ;  /* 0x00000025042a7220 */ /* 0x040fe20000410000 */
[----:B------:R-:W-:Y:S01]  /*c590*/  FMUL.FTZ R4, R4, R36 ;  /* 0x0000002404047220 */ /* 0x000fe20000410000 */
[----:B------:R-:W-:-:S02]  /*c5a0*/  IMAD.U32 R35, R7, 0x10000, RZ ;  /* 0x0001000007237824 */ /* 0x000fc400078e00ff */
[----:B------:R-:W-:Y:S01]  /*c5b0*/  FMUL.FTZ R44, R5, R40 ;  /* 0x00000028052c7220 */ /* 0x000fe20000410000 */
[C---:B------:R-:W-:Y:S01]  /*c5c0*/  FFMA.FTZ R42, R29.reuse, R36, -R42 ;  /* 0x000000241d2a7223 */ /* 0x040fe2000001082a */
[----:B------:R-:W-:Y:S01]  /*c5d0*/  FFMA.FTZ R37, R29, R37, R4 ;  /* 0x000000251d257223 */ /* 0x000fe20000010004 */
[----:B------:R-:W-:Y:S01]  /*c5e0*/  LOP3.LUT R7, R7, 0xffff0000, RZ, 0xc0, !PT ;  /* 0xffff000007077812 */ /* 0x000fe200078ec0ff */
[-C--:B------:R-:W-:Y:S01]  /*c5f0*/  FMUL.FTZ R46, R5, R38.reuse ;  /* 0x00000026052e7220 */ /* 0x080fe20000410000 */
[C---:B------:R-:W-:Y:S01]  /*c600*/  LOP3.LUT R36, R27.reuse, 0xffff0000, RZ, 0xc0, !PT ;  /* 0xffff00001b247812 */ /* 0x040fe200078ec0ff */
[----:B------:R-:W-:Y:S01]  /*c610*/  IMAD.U32 R29, R27, 0x10000, RZ ;  /* 0x000100001b1d7824 */ /* 0x000fe200078e00ff */
[C---:B------:R-:W-:Y:S01]  /*c620*/  LOP3.LUT R4, R25.reuse, 0xffff0000, RZ, 0xc0, !PT ;  /* 0xffff000019047812 */ /* 0x040fe200078ec0ff */
[----:B------:R-:W-:Y:S02]  /*c630*/  IMAD.U32 R5, R25, 0x10000, RZ ;  /* 0x0001000019057824 */ /* 0x000fe400078e00ff */
[C---:B------:R-:W-:Y:S01]  /*c640*/  FFMA.FTZ R44, R33.reuse, R38, -R44 ;  /* 0x00000026212c7223 */ /* 0x040fe2000001082c */
[----:B------:R-:W-:Y:S01]  /*c650*/  FFMA.FTZ R33, R33, R40, R46 ;  /* 0x0000002821217223 */ /* 0x000fe2000001002e */
[C---:B------:R-:W-:Y:S01]  /*c660*/  FMUL.FTZ R39, R6.reuse, R29 ;  /* 0x0000001d06277220 */ /* 0x040fe20000410000 */
[-C--:B------:R-:W-:Y:S01]  /*c670*/  FMUL.FTZ R38, R6, R5.reuse ;  /* 0x0000000506267220 */ /* 0x080fe20000410000 */
[C---:B------:R-:W-:Y:S01]  /*c680*/  FMUL.FTZ R40, R7.reuse, R36 ;  /* 0x0000002407287220 */ /* 0x040fe20000410000 */
[-C--:B------:R-:W-:Y:S01]  /*c690*/  FMUL.FTZ R41, R7, R4.reuse ;  /* 0x0000000407297220 */ /* 0x080fe20000410000 */
[C---:B------:R-:W-:Y:S01]  /*c6a0*/  FFMA.FTZ R6, R34.reuse, R5, -R39 ;  /* 0x0000000522067223 */ /* 0x040fe20000010827 */
[----:B------:R-:W-:Y:S01]  /*c6b0*/  FFMA.FTZ R29, R34, R29, R38 ;  /* 0x0000001d221d7223 */ /* 0x000fe20000010026 */
[C---:B------:R-:W-:Y:S01]  /*c6c0*/  FFMA.FTZ R7, R35.reuse, R4, -R40 ;  /* 0x0000000423077223 */ /* 0x040fe20000010828 */
[----:B------:R-:W-:Y:S01]  /*c6d0*/  FFMA.FTZ R36, R35, R36, R41 ;  /* 0x0000002423247223 */ /* 0x000fe20000010029 */
[----:B------:R-:W-:-:S02]  /*c6e0*/  F2FP.BF16.F32.PACK_AB R4, R37, R42 ;  /* 0x0000002a2504723e */ /* 0x000fc400000010ff */
[----:B------:R-:W-:Y:S02]  /*c6f0*/  F2FP.BF16.F32.PACK_AB R5, R33, R44 ;  /* 0x0000002c2105723e */ /* 0x000fe400000010ff */
[----:B------:R-:W-:Y:S02]  /*c700*/  F2FP.BF16.F32.PACK_AB R6, R29, R6 ;  /* 0x000000061d06723e */ /* 0x000fe400000010ff */
[----:B------:R-:W-:-:S05]  /*c710*/  F2FP.BF16.F32.PACK_AB R7, R36, R7 ;  /* 0x000000072407723e */ /* 0x000fca00000010ff */
[----:B------:R0:W-:Y:S02]  /*c720*/  STS.128 [R30], R4 ;  /* 0x000000041e007388 */ /* 0x0001e40000000c00 */
.L_x_582:
[----:B------:R-:W-:Y:S05]  /*c730*/  BSYNC B2 ;  /* 0x0000000000027941 */ /* 0x000fea0003800000 */
.L_x_581:
[----:B------:R-:W-:Y:S04]  /*c740*/  BSSY B2, `(.L_x_583) ;  /* 0x0000028000027945 */ /* 0x000fe80003800000 */
[----:B------:R-:W-:Y:S05]  /*c750*/  @P1 BRA `(.L_x_584) ;  /* 0x0000000000981947 */ /* 0x000fea0003800000 */
[----:B0-----:R-:W0:Y:S01]  /*c760*/  LDS.128 R4, [R30+0x4000] ;  /* 0x004000001e047984 */ /* 0x001e220000000c00 */
[C---:B------:R-:W-:Y:S01]  /*c770*/  IMAD.U32 R37, R15.reuse, 0x10000, RZ ;  /* 0x000100000f257824 */ /* 0x040fe200078e00ff */
[----:B------:R-:W-:Y:S01]  /*c780*/  LOP3.LUT R40, R15, 0xffff0000, RZ, 0xc0, !PT ;  /* 0xffff00000f287812 */ /* 0x000fe200078ec0ff */
[C---:B------:R-:W-:Y:S01]  /*c790*/  IMAD.U32 R36, R13.reuse, 0x10000, RZ ;  /* 0x000100000d247824 */ /* 0x040fe200078e00ff */
[----:B------:R-:W-:Y:S01]  /*c7a0*/  LOP3.LUT R38, R13, 0xffff0000, RZ, 0xc0, !PT ;  /* 0xffff00000d267812 */ /* 0x000fe200078ec0ff */
[C---:B0-----:R-:W-:Y:S01]  /*c7b0*/  IMAD.U32 R29, R4.reuse, 0x10000, RZ ;  /* 0x00010000041d7824 */ /* 0x041fe200078e00ff */
[----:B------:R-:W-:Y:S01]  /*c7c0*/  LOP3.LUT R4, R4, 0xffff0000, RZ, 0xc0, !PT ;  /* 0xffff000004047812 */ /* 0x000fe200078ec0ff */
[----:B------:R-:W-:Y:S01]  /*c7d0*/  IMAD.U32 R34, R6, 0x10000, RZ ;  /* 0x0001000006227824 */ /* 0x000fe200078e00ff */
[----:B------:R-:W-:Y:S01]  /*c7e0*/  SHF.L.U32 R33, R5, 0x10, RZ ;  /* 0x0000001005217819 */ /* 0x000fe200000006ff */
[----:B------:R-:W-:Y:S01]  /*c7f0*/  IMAD.U32 R35, R7, 0x10000, RZ ;  /* 0x0001000007237824 */ /* 0x000fe200078e00ff */
[----:B------:R-:W-:Y:S01]  /*c800*/  LOP3.LUT R5, R5, 0xffff0000, RZ, 0xc0, !PT ;  /* 0xffff000005057812 */ /* 0x000fe200078ec0ff */
[C---:B------:R-:W-:Y:S01]  /*c810*/  FMUL.FTZ R42, R4.reuse, R37 ;  /* 0x00000025042a7220 */ /* 0x040fe20000410000 */
[----:B------:R-:W-:Y:S01]  /*c820*/  FMUL.FTZ R4, R4, R36 ;  /* 0x0000002404047220 */ /* 0x000fe20000410000 */
[----:B------:R-:W-:-:S02]  /*c830*/  LOP3.LUT R6, R6, 0xffff0000, RZ, 0xc0, !PT ;  /* 0xffff000006067812 */ /* 0x000fc400078ec0ff */
        /* <DEDUP_REMOVED lines=23> */
[----:B------:R1:W-:Y:S02]  /*c9b0*/  STS.128 [R30+0x4000], R4 ;  /* 0x004000041e007388 */ /* 0x0003e40000000c00 */
.L_x_584:
[----:B------:R-:W-:Y:S05]  /*c9c0*/  BSYNC B2 ;  /* 0x0000000000027941 */ /* 0x000fea0003800000 */
.L_x_583:
[----:B------:R-:W-:Y:S04]  /*c9d0*/  BSSY B2, `(.L_x_585) ;  /* 0x0000028000027945 */ /* 0x000fe80003800000 */
[----:B------:R-:W-:Y:S05]  /*c9e0*/  @P2 BRA `(.L_x_586) ;  /* 0x0000000000982947 */ /* 0x000fea0003800000 */
[----:B01----:R-:W0:Y:S01]  /*c9f0*/  LDS.128 R4, [R30+0x8000] ;  /* 0x008000001e047984 */ /* 0x003e220000000c00 */
        /* <DEDUP_REMOVED lines=18> */
[----:B------:R-:W-:Y:S01]  /*cb20*/  SHF.L.U32 R29, R12, 0x10, RZ ;  /* 0x000000100c1d7819 */ /* 0x000fe200000006ff */
[----:B------:R-:W-:Y:S01]  /*cb30*/  IMAD.U32 R5, R10, 0x10000, RZ ;  /* 0x000100000a057824 */ /* 0x000fe200078e00ff */
[----:B------:R-:W-:Y:S01]  /*cb40*/  LOP3.LUT R36, R12, 0xffff0000, RZ, 0xc0, !PT ;  /* 0xffff00000c247812 */ /* 0x000fe200078ec0ff */
[C---:B------:R-:W-:Y:S01]  /*cb50*/  FFMA.FTZ R44, R33.reuse, R38, -R44 ;  /* 0x00000026212c7223 */ /* 0x040fe2000001082c */
[----:B------:R-:W-:Y:S01]  /*cb60*/  LOP3.LUT R4, R10, 0xffff0000, RZ, 0xc0, !PT ;  /* 0xffff00000a047812 */ /* 0x000fe200078ec0ff */
        /* <DEDUP_REMOVED lines=14> */
.L_x_586:
[----:B------:R-:W-:Y:S05]  /*cc50*/  BSYNC B2 ;  /* 0x0000000000027941 */ /* 0x000fea0003800000 */
.L_x_585:
[----:B------:R-:W-:Y:S05]  /*cc60*/  @P3 BRA `(.L_x_580) ;  /* 0x0000000000983947 */ /* 0x000fea0003800000 */
[----:B012---:R-:W0:Y:S01]  /*cc70*/  LDS.128 R4, [R30+0xc000] ;  /* 0x00c000001e047984 */ /* 0x007e220000000c00 */
        /* <DEDUP_REMOVED lines=37> */
.L_x_580:
[----:B------:R-:W-:Y:S05]  /*ced0*/  BSYNC B1 ;  /* 0x0000000000017941 */ /* 0x000fea0003800000 */
.L_x_579:
[----:B------:R-:W-:Y:S01]  /*cee0*/  ISETP.GE.AND P0, PT, R31, R32, PT ;  /* 0x000000201f00720c */ /* 0x000fe20003f06270 */
[----:B------:R-:W-:-:S12]  /*cef0*/  BSSY B1, `(.L_x_587) ;  /* 0x00000a9000017945 */ /* 0x000fd80003800000 */
[----:B------:R-:W-:Y:S05]  /*cf00*/  @P0 BRA `(.L_x_588) ;  /* 0x00000008009c0947 */ /* 0x000fea0003800000 */
[----:B0123--:R-:W0:Y:S01]  /*cf10*/  LDC R5, c[0x0][0x3f4] ;  /* 0x0000fd00ff057b82 */ /* 0x00fe220000000800 */
[----:B------:R-:W-:Y:S01]  /*cf20*/  BSSY B2, `(.L_x_589) ;  /* 0x000002c000027945 */ /* 0x000fe20003800000 */
[-C--:B0-----:R-:W-:Y:S02]  /*cf30*/  ISETP.GE.AND P0, PT, R214, R5.reuse, PT ;  /* 0x00000005d600720c */ /* 0x081fe40003f06270 */
[-C--:B------:R-:W-:Y:S02]  /*cf40*/  ISETP.GE.AND P1, PT, R221, R5.reuse, PT ;  /* 0x00000005dd00720c */ /* 0x080fe40003f26270 */
[-C--:B------:R-:W-:Y:S02]  /*cf50*/  ISETP.GE.AND P2, PT, R220, R5.reuse, PT ;  /* 0x00000005dc00720c */ /* 0x080fe40003f46270 */
[----:B------:R-:W-:-:S07]  /*cf60*/  ISETP.GE.AND P3, PT, R222, R5, PT ;  /* 0x00000005de00720c */ /* 0x000fce0003f66270 */
[----:B------:R-:W-:Y:S06]  /*cf70*/  @P0 BRA `(.L_x_590) ;  /* 0x0000000000980947 */ /* 0x000fec0003800000 */
[----:B------:R-:W0:Y:S01]  /*cf80*/  LDS.128 R4, [R30+0x1000] ;  /* 0x001000001e047984 */ /* 0x000e220000000c00 */
[----:B------:R-:W-:Y:S01]  /*cf90*/  SHF.L.U32 R39, R26, 0x10, RZ ;  /* 0x000000101a277819 */ /* 0x000fe200000006ff */
[----:B------:R-:W-:Y:S01]  /*cfa0*/  IMAD.U32 R35, R24, 0x10000, RZ ;  /* 0x0001000018237824 */ /* 0x000fe200078e00ff */
[----:B------:R-:W-:Y:S02]  /*cfb0*/  LOP3.LUT R41, R26, 0xffff0000, RZ, 0xc0, !PT ;  /* 0xffff00001a297812 */ /* 0x000fe400078ec0ff */
[----:B------:R-:W-:Y:S02]  /*cfc0*/  LOP3.LUT R37, R24, 0xffff0000, RZ, 0xc0, !PT ;  /* 0xffff000018257812 */ /* 0x000fe400078ec0ff */
[----:B------:R-:W-:Y:S02]  /*cfd0*/  LOP3.LUT R44, R27, 0xffff0000, RZ, 0xc0, !PT ;  /* 0xffff00001b2c7812 */ /* 0x000fe400078ec0ff */
[----:B------:R-:W-:Y:S01]  /*cfe0*/  LOP3.LUT R42, R25, 0xffff0000, RZ, 0xc0, !PT ;  /* 0xffff0000192a7812 */ /* 0x000fe200078ec0ff */
[C---:B0-----:R-:W-:Y:S01]  /*cff0*/  IMAD.U32 R29, R4.reuse, 0x10000, RZ ;  /* 0x00010000041d7824 */ /* 0x041fe200078e00ff */
[----:B------:R-:W-:Y:S01]  /*d000*/  LOP3.LUT R4, R4, 0xffff0000, RZ, 0xc0, !PT ;  /* 0xffff000004047812 */ /* 0x000fe200078ec0ff */
[C---:B------:R-:W-:Y:S01]  /*d010*/  IMAD.U32 R31, R5.reuse, 0x10000, RZ ;  /* 0x00010000051f7824 */ /* 0x040fe200078e00ff */
[----:B------:R-:W-:Y:S01]  /*d020*/  LOP3.LUT R5, R5, 0xffff0000, RZ, 0xc0, !PT ;  /* 0xffff000005057812 */ /* 0x000fe200078ec0ff */
[C---:B------:R-:W-:Y:S01]  /*d030*/  IMAD.U32 R33, R6.reuse, 0x10000, RZ ;  /* 0x0001000006217824 */ /* 0x040fe200078e00ff */
[----:B------:R-:W-:Y:S01]  /*d040*/  LOP3.LUT R6, R6, 0xffff0000, RZ, 0xc0, !PT ;  /* 0xffff000006067812 */ /* 0x000fe200078ec0ff */
[-C--:B------:R-:W-:Y:S01]  /*d050*/  FMUL.FTZ R36, R39, R4.reuse ;  /* 0x0000000427247220 */ /* 0x080fe20000410000 */
[----:B------:R-:W-:Y:S01]  /*d060*/  FMUL.FTZ R38, R35, R4 ;  /* 0x0000000423267220 */ /* 0x000fe20000410000 */
[----:B------:R-:W-:Y:S01]  /*d070*/  FMUL.FTZ R40, R41, R5 ;  /* 0x0000000529287220 */ /* 0x000fe20000410000 */
[----:B------:R-:W-:-:S02]  /*d080*/  IMAD.U32 R34, R7, 0x10000, RZ ;  /* 0x0001000007227824 */ /* 0x000fc400078e00ff */
[-C--:B------:R-:W-:Y:S01]  /*d090*/  FFMA.FTZ R4, R35, R29.reuse, -R36 ;  /* 0x0000001d23047223 */ /* 0x080fe20000010824 */
[----:B------:R-:W-:Y:S01]  /*d0a0*/  LOP3.LUT R7, R7, 0xffff0000, RZ, 0xc0, !PT ;  /* 0xffff000007077812 */ /* 0x000fe200078ec0ff */
[----:B------:R-:W-:Y:S01]  /*d0b0*/  FFMA.FTZ R29, R39, R29, R38 ;  /* 0x0000001d271d7223 */ /* 0x000fe20000010026 */
[C---:B------:R-:W-:Y:S01]  /*d0c0*/  FMUL.FTZ R36, R37.reuse, R5 ;  /* 0x0000000525247220 */ /* 0x040fe20000410000 */
[----:B------:R-:W-:Y:S01]  /*d0d0*/  FFMA.FTZ R5, R37, R31, -R40 ;  /* 0x0000001f25057223 */ /* 0x000fe20000010828 */
[----:B------:R-:W-:Y:S02]  /*d0e0*/  IMAD.U32 R39, R27, 0x10000, RZ ;  /* 0x000100001b277824 */ /* 0x000fe400078e00ff */
[----:B------:R-:W-:Y:S01]  /*d0f0*/  FMUL.FTZ R35, R42, R7 ;  /* 0x000000072a237220 */ /* 0x000fe20000410000 */
[----:B------:R-:W-:Y:S02]  /*d100*/  IMAD.U32 R37, R25, 0x10000, RZ ;  /* 0x0001000019257824 */ /* 0x000fe400078e00ff */
[----:B------:R-:W-:Y:S01]  /*d110*/  FFMA.FTZ R36, R41, R31, R36 ;  /* 0x0000001f29247223 */ /* 0x000fe20000010024 */
[-C--:B------:R-:W-:Y:S01]  /*d120*/  FMUL.FTZ R38, R39, R6.reuse ;  /* 0x0000000627267220 */ /* 0x080fe20000410000 */
[----:B------:R-:W-:Y:S01]  /*d130*/  FMUL.FTZ R31, R44, R7 ;  /* 0x000000072c1f7220 */ /* 0x000fe20000410000 */
[----:B------:R-:W-:Y:S01]  /*d140*/  FMUL.FTZ R40, R37, R6 ;  /* 0x0000000625287220 */ /* 0x000fe20000410000 */
[----:B------:R-:W-:Y:S01]  /*d150*/  F2FP.BF16.F32.PACK_AB R4, R29, R4 ;  /* 0x000000041d04723e */ /* 0x000fe200000010ff */
[-C--:B------:R-:W-:Y:S01]  /*d160*/  FFMA.FTZ R6, R37, R33.reuse, -R38 ;  /* 0x0000002125067223 */ /* 0x080fe20000010826 */
[-C--:B------:R-:W-:Y:S01]  /*d170*/  FFMA.FTZ R7, R42, R34.reuse, -R31 ;  /* 0x000000222a077223 */ /* 0x080fe2000001081f */
[----:B------:R-:W-:Y:S01]  /*d180*/  FFMA.FTZ R33, R39, R33, R40 ;  /* 0x0000002127217223 */ /* 0x000fe20000010028 */
[----:B------:R-:W-:Y:S01]  /*d190*/  FFMA.FTZ R34, R44, R34, R35 ;  /* 0x000000222c227223 */ /* 0x000fe20000010023 */
[----:B------:R-:W-:-:S03]  /*d1a0*/  F2FP.BF16.F32.PACK_AB R5, R36, R5 ;  /* 0x000000052405723e */ /* 0x000fc600000010ff */
[----:B------:R-:W-:Y:S02]  /*d1b0*/  F2FP.BF16.F32.PACK_AB R6, R33, R6 ;  /* 0x000000062106723e */ /* 0x000fe400000010ff */
[----:B------:R-:W-:-:S05]  /*d1c0*/  F2FP.BF16.F32.PACK_AB R7, R34, R7 ;  /* 0x000000072207723e */ /* 0x000fca00000010ff */
[----:B------:R0:W-:Y:S02]  /*d1d0*/  STS.128 [R30+0x1000], R4 ;  /* 0x001000041e007388 */ /* 0x0001e40000000c00 */
.L_x_590:
[----:B------:R-:W-:Y:S05]  /*d1e0*/  BSYNC B2 ;  /* 0x0000000000027941 */ /* 0x000fea0003800000 */
.L_x_589:
[----:B------:R-:W-:Y:S04]  /*d1f0*/  BSSY B2, `(.L_x_591) ;  /* 0x0000028000027945 */ /* 0x000fe80003800000 */
[----:B------:R-:W-:Y:S05]  /*d200*/  @P1 BRA `(.L_x_592) ;  /* 0x0000000000981947 */ /* 0x000fea0003800000 */
[----:B0-----:R-:W0:Y:S01]  /*d210*/  LDS.128 R4, [R30+0x5000] ;  /* 0x005000001e047984 */ /* 0x001e220000000c00 */
[C---:B------:R-:W-:Y:S01]  /*d220*/  IMAD.U32 R39, R15.reuse, 0x10000, RZ ;  /* 0x000100000f277824 */ /* 0x040fe200078e00ff */
[----:B------:R-:W-:Y:S01]  /*d230*/  LOP3.LUT R41, R15, 0xffff0000, RZ, 0xc0, !PT ;  /* 0xffff00000f297812 */ /* 0x000fe200078ec0ff */
[C---:B------:R-:W-:Y:S01]  /*d240*/  IMAD.U32 R35, R13.reuse, 0x10000, RZ ;  /* 0x000100000d237824 */ /* 0x040fe200078e00ff */
        /* <DEDUP_REMOVED lines=34> */
.L_x_592:
[----:B------:R-:W-:Y:S05]  /*d470*/  BSYNC B2 ;  /* 0x0000000000027941 */ /* 0x000fea0003800000 */
.L_x_591:
[----:B------:R-:W-:Y:S04]  /*d480*/  BSSY B2, `(.L_x_593) ;  /* 0x0000028000027945 */ /* 0x000fe80003800000 */
[----:B------:R-:W-:Y:S05]  /*d490*/  @P2 BRA `(.L_x_594) ;  /* 0x0000000000982947 */ /* 0x000fea0003800000 */
[----:B01----:R-:W0:Y:S01]  /*d4a0*/  LDS.128 R4, [R30+0x9000] ;  /* 0x009000001e047984 */ /* 0x003e220000000c00 */
[C---:B------:R-:W-:Y:S01]  /*d4b0*/  IMAD.U32 R39, R11.reuse, 0x10000, RZ ;  /* 0x000100000b277824 */ /* 0x040fe200078e00ff */
[----:B------:R-:W-:Y:S01]  /*d4c0*/  LOP3.LUT R41, R11, 0xffff0000, RZ, 0xc0, !PT ;  /* 0xffff00000b297812 */ /* 0x000fe200078ec0ff */
[C---:B------:R-:W-:Y:S01]  /*d4d0*/  IMAD.U32 R35, R9.reuse, 0x10000, RZ ;  /* 0x0001000009237824 */ /* 0x040fe200078e00ff */
[----:B------:R-:W-:Y:S02]  /*d4e0*/  LOP3.LUT R37, R9, 0xffff0000, RZ, 0xc0, !PT ;  /* 0xffff000009257812 */ /* 0x000fe400078ec0ff */
[----:B------:R-:W-:Y:S02]  /*d4f0*/  LOP3.LUT R44, R12, 0xffff0000, RZ, 0xc0, !PT ;  /* 0xffff00000c2c7812 */ /* 0x000fe400078ec0ff */
[----:B------:R-:W-:Y:S02]  /*d500*/  LOP3.LUT R42, R10, 0xffff0000, RZ, 0xc0, !PT ;  /* 0xffff00000a2a7812 */ /* 0x000fe400078ec0ff */
[C---:B0-----:R-:W-:Y:S01]  /*d510*/  SHF.L.U32 R29, R4.reuse, 0x10, RZ ;  /* 0x00000010041d7819 */ /* 0x041fe200000006ff */
[C---:B------:R-:W-:Y:S01]  /*d520*/  IMAD.U32 R31, R5.reuse, 0x10000, RZ ;  /* 0x00010000051f7824 */ /* 0x040fe200078e00ff */
[----:B------:R-:W-:Y:S01]  /*d530*/  LOP3.LUT R4, R4, 0xffff0000, RZ, 0xc0, !PT ;  /* 0xffff000004047812 */ /* 0x000fe200078ec0ff */
[C---:B------:R-:W-:Y:S01]  /*d540*/  IMAD.U32 R33, R6.reuse, 0x10000, RZ ;  /* 0x0001000006217824 */ /* 0x040fe200078e00ff */
[----:B------:R-:W-:Y:S01]  /*d550*/  LOP3.LUT R5, R5, 0xffff0000, RZ, 0xc0, !PT ;  /* 0xffff000005057812 */ /* 0x000fe200078ec0ff */
[----:B------:R-:W-:Y:S01]  /*d560*/  IMAD.U32 R34, R7, 0x10000, RZ ;  /* 0x0001000007227824 */ /* 0x000fe200078e00ff */
[----:B------:R-:W-:Y:S01]  /*d570*/  LOP3.LUT R6, R6, 0xffff0000, RZ, 0xc0, !PT ;  /* 0xffff000006067812 */ /* 0x000fe200078ec0ff */
[-C--:B------:R-:W-:Y:S01]  /*d580*/  FMUL.FTZ R36, R39, R4.reuse ;  /* 0x0000000427247220 */ /* 0x080fe20000410000 */
[----:B------:R-:W-:Y:S01]  /*d590*/  FMUL.FTZ R38, R35, R4 ;  /* 0x0000000423267220 */ /* 0x000fe20000410000 */
[----:B------:R-:W-:Y:S01]  /*d5a0*/  FMUL.FTZ R40, R41, R5 ;  /* 0x0000000529287220 */ /* 0x000fe20000410000 */
[----:B------:R-:W-:Y:S01]  /*d5b0*/  LOP3.LUT R7, R7, 0xffff0000, RZ, 0xc0, !PT ;  /* 0xffff000007077812 */ /* 0x000fe200078ec0ff */
[-C--:B------:R-:W-:Y:S01]  /*d5c0*/  FFMA.FTZ R4, R35, R29.reuse, -R36 ;  /* 0x0000001d23047223 */ /* 0x080fe20000010824 */
[----:B------:R-:W-:Y:S01]  /*d5d0*/  FFMA.FTZ R29, R39, R29, R38 ;  /* 0x0000001d271d7223 */ /* 0x000fe20000010026 */
[C---:B------:R-:W-:Y:S01]  /*d5e0*/  FMUL.FTZ R36, R37.reuse, R5 ;  /* 0x0000000525247220 */ /* 0x040fe20000410000 */
[----:B------:R-:W-:Y:S01]  /*d5f0*/  FFMA.FTZ R5, R37, R31, -R40 ;  /* 0x0000001f25057223 */ /* 0x000fe20000010828 */
[----:B------:R-:W-:-:S02]  /*d600*/  IMAD.U32 R39, R12, 0x10000, RZ ;  /* 0x000100000c277824 */ /* 0x000fc400078e00ff */
        /* <DEDUP_REMOVED lines=15> */
.L_x_594:
[----:B------:R-:W-:Y:S05]  /*d700*/  BSYNC B2 ;  /* 0x0000000000027941 */ /* 0x000fea0003800000 */
.L_x_593:
[----:B------:R-:W-:Y:S05]  /*d710*/  @P3 BRA `(.L_x_588) ;  /* 0x0000000000983947 */ /* 0x000fea0003800000 */
[----:B012---:R-:W0:Y:S01]  /*d720*/  LDS.128 R4, [R30+0xd000] ;  /* 0x00d000001e047984 */ /* 0x007e220000000c00 */
        /* <DEDUP_REMOVED lines=11> */
[----:B------:R-:W-:Y:S01]  /*d7e0*/  SHF.L.U32 R34, R7, 0x10, RZ ;  /* 0x0000001007227819 */ /* 0x000fe200000006ff */
[-C--:B------:R-:W-:Y:S01]  /*d7f0*/  FMUL.FTZ R36, R39, R4.reuse ;  /* 0x0000000427247220 */ /* 0x080fe20000410000 */
[----:B------:R-:W-:Y:S01]  /*d800*/  FMUL.FTZ R38, R35, R4 ;  /* 0x0000000423267220 */ /* 0x000fe20000410000 */
[----:B------:R-:W-:Y:S01]  /*d810*/  FMUL.FTZ R40, R41, R5 ;  /* 0x0000000529287220 */ /* 0x000fe20000410000 */
[----:B------:R-:W-:Y:S01]  /*d820*/  LOP3.LUT R6, R6, 0xffff0000, RZ, 0xc0, !PT ;  /* 0xffff000006067812 */ /* 0x000fe200078ec0ff */
[-C--:B------:R-:W-:Y:S01]  /*d830*/  FFMA.FTZ R4, R35, R29.reuse, -R36 ;  /* 0x0000001d23047223 */ /* 0x080fe20000010824 */
[----:B------:R-:W-:Y:S01]  /*d840*/  LOP3.LUT R7, R7, 0xffff0000, RZ, 0xc0, !PT ;  /* 0xffff000007077812 */ /* 0x000fe200078ec0ff */
        /* <DEDUP_REMOVED lines=19> */
.L_x_588:
[----:B------:R-:W-:Y:S05]  /*d980*/  BSYNC B1 ;  /* 0x0000000000017941 */ /* 0x000fea0003800000 */
.L_x_587:
[----:B01234-:R-:W-:Y:S01]  /*d990*/  VIADD R4, R219, 0x40 ;  /* 0x00000040db047836 */ /* 0x01ffe20000000000 */
[----:B------:R-:W-:Y:S04]  /*d9a0*/  BSSY B1, `(.L_x_595) ;  /* 0x00000aa000017945 */ /* 0x000fe80003800000 */
[----:B------:R-:W-:-:S13]  /*d9b0*/  ISETP.GE.AND P0, PT, R4, R32, PT ;  /* 0x000000200400720c */ /* 0x000fda0003f06270 */
[----:B------:R-:W-:Y:S05]  /*d9c0*/  @P0 BRA `(.L_x_596) ;  /* 0x00000008009c0947 */ /* 0x000fea0003800000 */
[----:B------:R-:W0:Y:S01]  /*d9d0*/  LDC R5, c[0x0][0x3f4] ;  /* 0x0000fd00ff057b82 */ /* 0x000e220000000800 */
[----:B------:R-:W-:Y:S01]  /*d9e0*/  BSSY B2, `(.L_x_597) ;  /* 0x000002c000027945 */ /* 0x000fe20003800000 */
[-C--:B0-----:R-:W-:Y:S02]  /*d9f0*/  ISETP.GE.AND P0, PT, R214, R5.reuse, PT ;  /* 0x00000005d600720c */ /* 0x081fe40003f06270 */
[-C--:B------:R-:W-:Y:S02]  /*da00*/  ISETP.GE.AND P1, PT, R221, R5.reuse, PT ;  /* 0x00000005dd00720c */ /* 0x080fe40003f26270 */
[-C--:B------:R-:W-:Y:S02]  /*da10*/  ISETP.GE.AND P2, PT, R220, R5.reuse, PT ;  /* 0x00000005dc00720c */ /* 0x080fe40003f46270 */
[----:B------:R-:W-:-:S07]  /*da20*/  ISETP.GE.AND P3, PT, R222, R5, PT ;  /* 0x00000005de00720c */ /* 0x000fce0003f66270 */
[----:B------:R-:W-:Y:S06]  /*da30*/  @P0 BRA `(.L_x_598) ;  /* 0x0000000000980947 */ /* 0x000fec0003800000 */
[----:B------:R-:W0:Y:S01]  /*da40*/  LDS.128 R4, [R30+0x2000] ;  /* 0x002000001e047984 */ /* 0x000e220000000c00 */
        /* <DEDUP_REMOVED lines=37> */
.L_x_598:
[----:B------:R-:W-:Y:S05]  /*dca0*/  BSYNC B2 ;  /* 0x0000000000027941 */ /* 0x000fea0003800000 */
.L_x_597:
        /* <DEDUP_REMOVED lines=12> */
[----:B------:R-:W-:Y:S01]  /*dd70*/  SHF.L.U32 R31, R5, 0x10, RZ ;  /* 0x00000010051f7819 */ /* 0x000fe200000006ff */
[----:B------:R-:W-:Y:S01]  /*dd80*/  IMAD.U32 R34, R7, 0x10000, RZ ;  /* 0x0001000007227824 */ /* 0x000fe200078e00ff */
[----:B------:R-:W-:Y:S01]  /*dd90*/  LOP3.LUT R5, R5, 0xffff0000, RZ, 0xc0, !PT ;  /* 0xffff000005057812 */ /* 0x000fe200078ec0ff */
[-C--:B------:R-:W-:Y:S01]  /*dda0*/  FMUL.FTZ R36, R39, R4.reuse ;  /* 0x0000000427247220 */ /* 0x080fe20000410000 */
[----:B------:R-:W-:Y:S01]  /*ddb0*/  FMUL.FTZ R38, R35, R4 ;  /* 0x0000000423267220 */ /* 0x000fe20000410000 */
[----:B------:R-:W-:-:S02]  /*ddc0*/  LOP3.LUT R6, R6, 0xffff0000, RZ, 0xc0, !PT ;  /* 0xffff000006067812 */ /* 0x000fc400078ec0ff */
[----:B------:R-:W-:Y:S01]  /*ddd0*/  FMUL.FTZ R40, R41, R5 ;  /* 0x0000000529287220 */ /* 0x000fe20000410000 */
        /* <DEDUP_REMOVED lines=21> */
.L_x_600:
[----:B------:R-:W-:Y:S05]  /*df30*/  BSYNC B2 ;  /* 0x0000000000027941 */ /* 0x000fea0003800000 */
.L_x_599:
        /* <DEDUP_REMOVED lines=20> */
[----:B------:R-:W-:Y:S01]  /*e080*/  FFMA.FTZ R29, R39, R29, R38 ;  /* 0x0000001d271d7223 */ /* 0x000fe20000010026 */
[----:B------:R-:W-:Y:S01]  /*e090*/  LOP3.LUT R7, R7, 0xffff0000, RZ, 0xc0, !PT ;  /* 0xffff000007077812 */ /* 0x000fe200078ec0ff */
[C---:B------:R-:W-:Y:S01]  /*e0a0*/  FMUL.FTZ R36, R37.reuse, R5 ;  /* 0x0000000525247220 */ /* 0x040fe20000410000 */
[----:B------:R-:W-:Y:S01]  /*e0b0*/  SHF.L.U32 R39, R12, 0x10, RZ ;  /* 0x000000100c277819 */ /* 0x000fe200000006ff */
[-C--:B------:R-:W-:Y:S01]  /*e0c0*/  FFMA.FTZ R5, R37, R31.reuse, -R40 ;  /* 0x0000001f25057223 */ /* 0x080fe20000010828 */
[----:B------:R-:W-:Y:S02]  /*e0d0*/  IMAD.U32 R37, R10, 0x10000, RZ ;  /* 0x000100000a257824 */ /* 0x000fe400078e00ff */
[----:B------:R-:W-:Y:S01]  /*e0e0*/  FFMA.FTZ R36, R41, R31, R36 ;  /* 0x0000001f29247223 */ /* 0x000fe20000010024 */
[-C--:B------:R-:W-:Y:S01]  /*e0f0*/  FMUL.FTZ R31, R44, R7.reuse ;  /* 0x000000072c1f7220 */ /* 0x080fe20000410000 */
[-C--:B------:R-:W-:Y:S01]  /*e100*/  FMUL.FTZ R38, R39, R6.reuse ;  /* 0x0000000627267220 */ /* 0x080fe20000410000 */
[C---:B------:R-:W-:Y:S01]  /*e110*/  FMUL.FTZ R40, R37.reuse, R6 ;  /* 0x0000000625287220 */ /* 0x040fe20000410000 */
[C---:B------:R-:W-:Y:S01]  /*e120*/  FMUL.FTZ R35, R42.reuse, R7 ;  /* 0x000000072a237220 */ /* 0x040fe20000410000 */
[-C--:B------:R-:W-:Y:S01]  /*e130*/  FFMA.FTZ R7, R42, R34.reuse, -R31 ;  /* 0x000000222a077223 */ /* 0x080fe2000001081f */
[-C--:B------:R-:W-:Y:S01]  /*e140*/  FFMA.FTZ R6, R37, R33.reuse, -R38 ;  /* 0x0000002125067223 */ /* 0x080fe20000010826 */
[----:B------:R-:W-:Y:S01]  /*e150*/  FFMA.FTZ R33, R39, R33, R40 ;  /* 0x0000002127217223 */ /* 0x000fe20000010028 */
[----:B------:R-:W-:Y:S01]  /*e160*/  FFMA.FTZ R34, R44, R34, R35 ;  /* 0x000000222c227223 */ /* 0x000fe20000010023 */
[----:B------:R-:W-:-:S02]  /*e170*/  F2FP.BF16.F32.PACK_AB R4, R29, R4 ;  /* 0x000000041d04723e */ /* 0x000fc400000010ff */
[----:B------:R-:W-:Y:S02]  /*e180*/  F2FP.BF16.F32.PACK_AB R5, R36, R5 ;  /* 0x000000052405723e */ /* 0x000fe400000010ff */
[----:B------:R-:W-:Y:S02]  /*e190*/  F2FP.BF16.F32.PACK_AB R6, R33, R6 ;  /* 0x000000062106723e */ /* 0x000fe400000010ff */
[----:B------:R-:W-:-:S05]  /*e1a0*/  F2FP.BF16.F32.PACK_AB R7, R34, R7 ;  /* 0x000000072207723e */ /* 0x000fca00000010ff */
[----:B------:R2:W-:Y:S02]  /*e1b0*/  STS.128 [R30+0xa000], R4 ;  /* 0x00a000041e007388 */ /* 0x0005e40000000c00 */
.L_x_602:
[----:B------:R-:W-:Y:S05]  /*e1c0*/  BSYNC B2 ;  /* 0x0000000000027941 */ /* 0x000fea0003800000 */
.L_x_601:
        /* <DEDUP_REMOVED lines=39> */
.L_x_596:
[----:B------:R-:W-:Y:S05]  /*e440*/  BSYNC B1 ;  /* 0x0000000000017941 */ /* 0x000fea0003800000 */
.L_x_595:
[----:B------:R-:W-:-:S13]  /*e450*/  ISETP.GE.AND P0, PT, R21, R32, PT ;  /* 0x000000201500720c */ /* 0x000fda0003f06270 */
        /* <DEDUP_REMOVED lines=11> */
[----:B------:R-:W-:Y:S01]  /*e510*/  LOP3.LUT R37, R26, 0xffff0000, RZ, 0xc0, !PT ;  /* 0xffff00001a257812 */ /* 0x000fe200078ec0ff */
[C---:B------:R-:W-:Y:S01]  /*e520*/  IMAD.U32 R38, R27.reuse, 0x10000, RZ ;  /* 0x000100001b267824 */ /* 0x040fe200078e00ff */
        /* <DEDUP_REMOVED lines=12> */
[----:B------:R-:W-:Y:S01]  /*e5f0*/  FFMA.FTZ R4, R31, R21, -R32 ;  /* 0x000000151f047223 */ /* 0x000fe20000010820 */
[C---:B------:R-:W-:Y:S01]  /*e600*/  FMUL.FTZ R32, R33.reuse, R5 ;  /* 0x0000000521207220 */ /* 0x040fe20000410000 */
[----:B------:R-:W-:Y:S01]  /*e610*/  FFMA.FTZ R5, R33, R29, -R36 ;  /* 0x0000001d21057223 */ /* 0x000fe20000010824 */
[----:B------:R-:W-:Y:S01]  /*e620*/  LOP3.LUT R6, R6, 0xffff0000, RZ, 0xc0, !PT ;  /* 0xffff000006067812 */ /* 0x000fe200078ec0ff */
[----:B------:R-:W-:Y:S01]  /*e630*/  FFMA.FTZ R21, R35, R21, R34 ;  /* 0x0000001523157223 */ /* 0x000fe20000010022 */
[C---:B------:R-:W-:Y:S01]  /*e640*/  LOP3.LUT R36, R25.reuse, 0xffff0000, RZ, 0xc0, !PT ;  /* 0xffff000019247812 */ /* 0x040fe200078ec0ff */
[----:B------:R-:W-:Y:S02]  /*e650*/  IMAD.U32 R34, R25, 0x10000, RZ ;  /* 0x0001000019227824 */ /* 0x000fe400078e00ff */
[----:B------:R-:W-:Y:S01]  /*e660*/  FFMA.FTZ R32, R37, R29, R32 ;  /* 0x0000001d25207223 */ /* 0x000fe20000010020 */
[-C--:B------:R-:W-:Y:S01]  /*e670*/  FMUL.FTZ R29, R40, R7.reuse ;  /* 0x00000007281d7220 */ /* 0x080fe20000410000 */
[-C--:B------:R-:W-:Y:S01]  /*e680*/  FMUL.FTZ R25, R38, R6.reuse ;  /* 0x0000000626197220 */ /* 0x080fe20000410000 */
[----:B------:R-:W-:Y:S01]  /*e690*/  FMUL.FTZ R27, R34, R6 ;  /* 0x00000006221b7220 */ /* 0x000fe20000410000 */
[C---:B------:R-:W-:Y:S01]  /*e6a0*/  FMUL.FTZ R31, R36.reuse, R7 ;  /* 0x00000007241f7220 */ /* 0x040fe20000410000 */
[----:B------:R-:W-:Y:S01]  /*e6b0*/  FFMA.FTZ R7, R36, R26, -R29 ;  /* 0x0000001a24077223 */ /* 0x000fe2000001081d */
        /* <DEDUP_REMOVED lines=8> */
.L_x_605:
[----:B------:R-:W-:Y:S05]  /*e740*/  BSYNC B1 ;  /* 0x0000000000017941 */ /* 0x000fea0003800000 */
.L_x_604:
[----:B------:R-:W-:Y:S04]  /*e750*/  BSSY B1, `(.L_x_606) ;  /* 0x0000028000017945 */ /* 0x000fe80003800000 */
[----:B------:R-:W-:Y:S05]  /*e760*/  @P1 BRA `(.L_x_607) ;  /* 0x0000000000981947 */ /* 0x000fea0003800000 */
[----:B0-----:R-:W0:Y:S01]  /*e770*/  LDS.128 R4, [R30+0x7000] ;  /* 0x007000001e047984 */ /* 0x001e220000000c00 */
[C---:B------:R-:W-:Y:S01]  /*e780*/  IMAD.U32 R29, R15.reuse, 0x10000, RZ ;  /* 0x000100000f1d7824 */ /* 0x040fe200078e00ff */
[----:B------:R-:W-:Y:S01]  /*e790*/  LOP3.LUT R36, R15, 0xffff0000, RZ, 0xc0, !PT ;  /* 0xffff00000f247812 */ /* 0x000fe200078ec0ff */
        /* <DEDUP_REMOVED lines=16> */
[C---:B------:R-:W-:Y:S01]  /*e8a0*/  FMUL.FTZ R27, R34.reuse, R5 ;  /* 0x00000005221b7220 */ /* 0x040fe20000410000 */
[----:B------:R-:W-:Y:S01]  /*e8b0*/  LOP3.LUT R7, R7, 0xffff0000, RZ, 0xc0, !PT ;  /* 0xffff000007077812 */ /* 0x000fe200078ec0ff */
[----:B------:R-:W-:Y:S01]  /*e8c0*/  FFMA.FTZ R5, R34, R24, -R25 ;  /* 0x0000001822057223 */ /* 0x000fe20000010819 */
[C---:B------:R-:W-:Y:S01]  /*e8d0*/  LOP3.LUT R29, R14.reuse, 0xffff0000, RZ, 0xc0, !PT ;  /* 0xffff00000e1d7812 */ /* 0x040fe200078ec0ff */
[----:B------:R-:W-:Y:S02]  /*e8e0*/  IMAD.U32 R25, R14, 0x10000, RZ ;  /* 0x000100000e197824 */ /* 0x000fe400078e00ff */
[----:B------:R-:W-:Y:S01]  /*e8f0*/  FMUL.FTZ R14, R31, R6 ;  /* 0x000000061f0e7220 */ /* 0x000fe20000410000 */
[-C--:B------:R-:W-:Y:S01]  /*e900*/  FMUL.FTZ R26, R33, R7.reuse ;  /* 0x00000007211a7220 */ /* 0x080fe20000410000 */
[----:B------:R-:W-:Y:S01]  /*e910*/  FFMA.FTZ R24, R36, R24, R27 ;  /* 0x0000001824187223 */ /* 0x000fe2000001001b */
        /* <DEDUP_REMOVED lines=9> */
[----:B------:R-:W-:-:S05]  /*e9b0*/  F2FP.BF16.F32.PACK_AB R7, R32, R7 ;  /* 0x000000072007723e */ /* 0x000fca00000010ff */
[----:B------:R1:W-:Y:S02]  /*e9c0*/  STS.128 [R30+0x7000], R4 ;  /* 0x007000041e007388 */ /* 0x0003e40000000c00 */
.L_x_607:
[----:B------:R-:W-:Y:S05]  /*e9d0*/  BSYNC B1 ;  /* 0x0000000000017941 */ /* 0x000fea0003800000 */
.L_x_606:
[----:B------:R-:W-:Y:S04]  /*e9e0*/  BSSY B1, `(.L_x_608) ;  /* 0x0000028000017945 */ /* 0x000fe80003800000 */
[----:B------:R-:W-:Y:S05]  /*e9f0*/  @P2 BRA `(.L_x_609) ;  /* 0x0000000000982947 */ /* 0x000fea0003800000 */
[----:B01----:R-:W0:Y:S01]  /*ea00*/  LDS.128 R4, [R30+0xb000] ;  /* 0x00b000001e047984 */ /* 0x003e220000000c00 */
[C---:B------:R-:W-:Y:S01]  /*ea10*/  IMAD.U32 R25, R11.reuse, 0x10000, RZ ;  /* 0x000100000b197824 */ /* 0x040fe200078e00ff */
[----:B------:R-:W-:Y:S01]  /*ea20*/  LOP3.LUT R32, R11, 0xffff0000, RZ, 0xc0, !PT ;  /* 0xffff00000b207812 */ /* 0x000fe200078ec0ff */
[C---:B------:R-:W-:Y:S01]  /*ea30*/  IMAD.U32 R21, R9.reuse, 0x10000, RZ ;  /* 0x0001000009157824 */ /* 0x040fe200078e00ff */
[----:B------:R-:W-:Y:S01]  /*ea40*/  LOP3.LUT R26, R9, 0xffff0000, RZ, 0xc0, !PT ;  /* 0xffff0000091a7812 */ /* 0x000fe200078ec0ff */
[C---:B------:R-:W-:Y:S01]  /*ea50*/  IMAD.U32 R27, R12.reuse, 0x10000, RZ ;  /* 0x000100000c1b7824 */ /* 0x040fe200078e00ff */
        /* <DEDUP_REMOVED lines=16> */
[C---:B------:R-:W-:Y:S01]  /*eb60*/  LOP3.LUT R25, R10.reuse, 0xffff0000, RZ, 0xc0, !PT ;  /* 0xffff00000a197812 */ /* 0x040fe200078ec0ff */
[----:B------:R-:W-:-:S02]  /*eb70*/  IMAD.U32 R15, R10, 0x10000, RZ ;  /* 0x000100000a0f7824 */ /* 0x000fc400078e00ff */
        /* <DEDUP_REMOVED lines=9> */
[----:B------:R-:W-:Y:S02]  /*ec10*/  F2FP.BF16.F32.PACK_AB R4, R13, R4 ;  /* 0x000000040d04723e */ /* 0x000fe400000010ff */
[----:B------:R-:W-:-:S02]  /*ec20*/  F2FP.BF16.F32.PACK_AB R5, R14, R5 ;  /* 0x000000050e05723e */ /* 0x000fc400000010ff */
[----:B------:R-:W-:Y:S02]  /*ec30*/  F2FP.BF16.F32.PACK_AB R6, R9, R6 ;  /* 0x000000060906723e */ /* 0x000fe400000010ff */
[----:B------:R-:W-:-:S05]  /*ec40*/  F2FP.BF16.F32.PACK_AB R7, R24, R7 ;  /* 0x000000071807723e */ /* 0x000fca00000010ff */
[----:B------:R2:W-:Y:S02]  /*ec50*/  STS.128 [R30+0xb000], R4 ;  /* 0x00b000041e007388 */ /* 0x0005e40000000c00 */
.L_x_609:
[----:B------:R-:W-:Y:S05]  /*ec60*/  BSYNC B1 ;  /* 0x0000000000017941 */ /* 0x000fea0003800000 */
.L_x_608:
        /* <DEDUP_REMOVED lines=14> */
[----:B------:R-:W-:Y:S01]  /*ed50*/  SHF.L.U32 R6, R7, 0x10, RZ ;  /* 0x0000001007067819 */ /* 0x000fe200000006ff */
[----:B------:R-:W-:Y:S01]  /*ed60*/  FMUL.FTZ R11, R24, R5 ;  /* 0x00000005180b7220 */ /* 0x000fe20000410000 */
[-C--:B------:R-:W-:Y:S01]  /*ed70*/  FFMA.FTZ R4, R13, R9.reuse, -R12 ;  /* 0x000000090d047223 */ /* 0x080fe2000001080c */
[----:B------:R-:W-:Y:S01]  /*ed80*/  FFMA.FTZ R9, R15, R9, R14 ;  /* 0x000000090f097223 */ /* 0x000fe2000001000e */
[----:B------:R-:W-:Y:S01]  /*ed90*/  IMAD.U32 R14, R8, 0x10000, RZ ;  /* 0x00010000080e7824 */ /* 0x000fe200078e00ff */
[----:B------:R-:W-:Y:S01]  /*eda0*/  LOP3.LUT R7, R7, 0xffff0000, RZ, 0xc0, !PT ;  /* 0xffff000007077812 */ /* 0x000fe200078ec0ff */
[----:B------:R-:W-:Y:S01]  /*edb0*/  FMUL.FTZ R13, R20, R5 ;  /* 0x00000005140d7220 */ /* 0x000fe20000410000 */
[----:B------:R-:W-:Y:S01]  /*edc0*/  IMAD.U32 R12, R2, 0x10000, RZ ;  /* 0x00010000020c7824 */ /* 0x000fe200078e00ff */
[----:B------:R-:W-:Y:S01]  /*edd0*/  LOP3.LUT R8, R8, 0xffff0000, RZ, 0xc0, !PT ;  /* 0xffff000008087812 */ /* 0x000fe200078ec0ff */
[-C--:B------:R-:W-:Y:S01]  /*ede0*/  FFMA.FTZ R5, R20, R10.reuse, -R11 ;  /* 0x0000000a14057223 */ /* 0x080fe2000001080b */
        /* <DEDUP_REMOVED lines=14> */
[----:B------:R4:W-:Y:S01]  /*eed0*/  STS.128 [R30+0xf000], R4 ;  /* 0x00f000041e007388 */ /* 0x0009e20000000c00 */
[----:B------:R-:W-:Y:S05]  /*eee0*/  BRA `(.L_x_603) ;  /* 0x0000003800547947 */ /* 0x000fea0003800000 */
.L_x_573:
[----:B------:R-:W-:-:S03]  /*eef0*/  UMOV UR4, 0xffffffff ;  /* 0xffffffff00047882 */ /* 0x000fc60000000000 */
[----:B------:R-:W-:Y:S05]  /*ef00*/  BRA.DIV UR4, `(.L_x_610) ;  /* 0x000001a2040c7947 */ /* 0x000fea000b800000 */
[----:B------:R0:W1:Y:S04]  /*ef10*/  SHFL.IDX PT, R0, R24, RZ, 0x181f ;  /* 0x00181fff18007589 */ /* 0x00006800000e0000 */
[----:B------:R-:W2:Y:S04]  /*ef20*/  SHFL.IDX PT, R2, R2, RZ, 0x181f ;  /* 0x00181fff02027589 */ /* 0x000ea800000e0000 */
[----:B------:R0:W3:Y:S04]  /*ef30*/  SHFL.IDX PT, R3, R26, RZ, 0x181f ;  /* 0x00181fff1a037589 */ /* 0x0000e800000e0000 */
[----:B------:R0:W4:Y:S02]  /*ef40*/  SHFL.IDX PT, R20, R25, RZ, 0x181f ;  /* 0x00181fff19147589 */ /* 0x00012400000e0000 */
.L_x_857:
        /* <DEDUP_REMOVED lines=10> */
[----:B------:R-:W-:Y:S02]  /*eff0*/  CS2R R4, SRZ ;  /* 0x0000000000047805 */ /* 0x000fe4000001ff00 */
[----:B------:R-:W-:Y:S02]  /*f000*/  CS2R R14, SRZ ;  /* 0x00000000000e7805 */ /* 0x000fe4000001ff00 */
[----:B0-----:R-:W-:Y:S02]  /*f010*/  CS2R R24, SRZ ;  /* 0x0000000000187805 */ /* 0x001fe4000001ff00 */
[----:B-----5:R-:W-:-:S04]  /*f020*/  LEA.HI R26, R40, R40, RZ, 0x1 ;  /* 0x00000028281a7211 */ /* 0x020fc800078f08ff */
[----:B------:R-:W-:Y:S02]  /*f030*/  LOP3.LUT R39, R26, 0xfffffffe, RZ, 0xc0, !PT ;  /* 0xfffffffe1a277812 */ /* 0x000fe400078ec0ff */
[----:B------:R-:W-:Y:S01]  /*f040*/  CS2R R26, SRZ ;  /* 0x00000000001a7805 */ /* 0x000fe2000001ff00 */
[----:B------:R-:W-:Y:S06]  /*f050*/  @P0 BRA `(.L_x_612) ;  /* 0x0000000000700947 */ /* 0x000fec0003800000 */
[----:B------:R-:W-:Y:S01]  /*f060*/  ULDC UR4, c[0x0][0x3f4] ;  /* 0x0000fd0000047ab9 */ /* 0x000fe20000000800 */
[----:B------:R-:W-:Y:S02]  /*f070*/  CS2R R12, SRZ ;  /* 0x00000000000c7805 */ /* 0x000fe4000001ff00 */
[----:B------:R-:W-:Y:S02]  /*f080*/  ISETP.GE.AND P4, PT, R16, UR4, PT ;  /* 0x0000000410007c0c */ /* 0x000fe4000bf86270 */
[----:B------:R-:W-:Y:S02]  /*f090*/  CS2R R14, SRZ ;  /* 0x00000000000e7805 */ /* 0x000fe4000001ff00 */
[----:B------:R-:W-:Y:S01]  /*f0a0*/  ISETP.GE.AND P5, PT, R213, UR4, PT ;  /* 0x00000004d5007c0c */ /* 0x000fe2000bfa6270 */
[----:B------:R-:W-:-:S08]  /*f0b0*/  ULDC.64 UR6, c[0x0][0x208] ;  /* 0x0000820000067ab9 */ /* 0x000fd00000000a00 */
[C---:B------:R-:W-:Y:S01]  /*f0c0*/  @!P4 IMAD.SHL.U32 R35, R16.reuse, 0x2, RZ ;  /* 0x000000021023c824 */ /* 0x040fe200078e00ff */
[----:B------:R-:W-:-:S03]  /*f0d0*/  @!P4 SHF.L.U64.HI R6, R16, 0x1, R17 ;  /* 0x000000011006c819 */ /* 0x000fc60000010211 */
[C---:B------:R-:W-:Y:S01]  /*f0e0*/  @!P5 IMAD.SHL.U32 R5, R23.reuse, 0x2, RZ ;  /* 0x000000021705d824 */ /* 0x040fe200078e00ff */
[----:B------:R-:W-:Y:S02]  /*f0f0*/  @!P5 SHF.L.U64.HI R4, R23, 0x1, R216 ;  /* 0x000000011704d819 */ /* 0x000fe400000102d8 */
[-C--:B--2---:R-:W-:Y:S02]  /*f100*/  @!P4 IADD3 R32, P0, R2, R35.reuse, RZ ;  /* 0x000000230220c210 */ /* 0x084fe40007f1e0ff */
[----:B----4-:R-:W-:Y:S02]  /*f110*/  @!P4 IADD3 R34, P1, R20, R35, RZ ;  /* 0x000000231422c210 */ /* 0x010fe40007f3e0ff */
[-C--:B------:R-:W-:Y:S01]  /*f120*/  @!P5 IADD3 R36, P2, R2, R5.reuse, RZ ;  /* 0x000000050224d210 */ /* 0x080fe20007f5e0ff */
[--C-:B-1----:R-:W-:Y:S01]  /*f130*/  @!P4 IMAD.X R33, R0, 0x1, R6.reuse, P0 ;  /* 0x000000010021c824 */ /* 0x102fe200000e0606 */
[----:B------:R-:W-:Y:S01]  /*f140*/  @!P5 IADD3 R2, P3, R20, R5, RZ ;  /* 0x000000051402d210 */ /* 0x000fe20007f7e0ff */
[C---:B---3--:R-:W-:Y:S01]  /*f150*/  @!P4 IMAD.X R35, R3.reuse, 0x1, R6, P1 ;  /* 0x000000010323c824 */ /* 0x048fe200008e0606 */
[----:B------:R-:W-:Y:S01]  /*f160*/  CS2R R6, SRZ ;  /* 0x0000000000067805 */ /* 0x000fe2000001ff00 */
[--C-:B------:R-:W-:Y:S01]  /*f170*/  @!P5 IMAD.X R37, R0, 0x1, R4.reuse, P2 ;  /* 0x000000010025d824 */ /* 0x100fe200010e0604 */
[----:B------:R-:W-:Y:S01]  /*f180*/  CS2R R24, SRZ ;  /* 0x0000000000187805 */ /* 0x000fe2000001ff00 */
[----:B------:R-:W-:Y:S01]  /*f190*/  @!P5 IMAD.X R3, R3, 0x1, R4, P3 ;  /* 0x000000010303d824 */ /* 0x000fe200018e0604 */
[----:B------:R-:W-:-:S02]  /*f1a0*/  CS2R R4, SRZ ;  /* 0x0000000000047805 */ /* 0x000fc4000001ff00 */
[----:B------:R-:W-:Y:S02]  /*f1b0*/  CS2R R26, SRZ ;  /* 0x00000000001a7805 */ /* 0x000fe4000001ff00 */
[----:B------:R-:W-:Y:S02]  /*f1c0*/  CS2R R8, SRZ ;  /* 0x0000000000087805 */ /* 0x000fe4000001ff00 */
[----:B------:R-:W-:Y:S01]  /*f1d0*/  CS2R R10, SRZ ;  /* 0x00000000000a7805 */ /* 0x000fe2000001ff00 */
[----:B------:R0:W5:Y:S04]  /*f1e0*/  @!P4 LD.E.128 R12, desc[UR6][R32.64] ;  /* 0x00000006200cc980 */ /* 0x000168000c101d00 */
[----:B------:R0:W5:Y:S04]  /*f1f0*/  @!P4 LD.E.128 R4, desc[UR6][R34.64] ;  /* 0x000000062204c980 */ /* 0x000168000c101d00 */
[----:B------:R0:W5:Y:S04]  /*f200*/  @!P5 LD.E.128 R24, desc[UR6][R36.64] ;  /* 0x000000062418d980 */ /* 0x000168000c101d00 */
[----:B------:R0:W5:Y:S02]  /*f210*/  @!P5 LD.E.128 R8, desc[UR6][R2.64] ;  /* 0x000000060208d980 */ /* 0x000164000c101d00 */
.L_x_612:
[----:B------:R-:W-:Y:S05]  /*f220*/  BSYNC B1 ;  /* 0x0000000000017941 */ /* 0x000fea0003800000 */
.L_x_611:
[----:B------:R-:W-:Y:S01]  /*f230*/  IMAD.IADD R39, R40, 0x1, -R39 ;  /* 0x0000000128277824 */ /* 0x000fe200078e0a27 */
[--C-:B-----5:R-:W-:Y:S01]  /*f240*/  SHF.R.U64 R47, R14, 0x10, R15.reuse ;  /* 0x000000100e2f7819 */ /* 0x120fe2000000120f */
[----:B-1----:R-:W-:Y:S01]  /*f250*/  IMAD.MOV.U32 R0, RZ, RZ, R12 ;  /* 0x000000ffff007224 */ /* 0x002fe200078e000c */
[----:B0-----:R-:W-:Y:S01]  /*f260*/  MOV R33, R15 ;  /* 0x0000000f00217202 */ /* 0x001fe20000000f00 */
[----:B--2---:R-:W-:Y:S01]  /*f270*/  IMAD.MOV.U32 R2, RZ, RZ, R24 ;  /* 0x000000ffff027224 */ /* 0x004fe200078e0018 */
[----:B------:R-:W-:Y:S01]  /*f280*/  SHF.R.U32.HI R44, RZ, 0x10, R15 ;  /* 0x00000010ff2c7819 */ /* 0x000fe2000001160f */
[----:B---3--:R-:W-:Y:S01]  /*f290*/  IMAD.MOV.U32 R3, RZ, RZ, R25 ;  /* 0x000000ffff037224 */ /* 0x008fe200078e0019 */
[----:B------:R-:W-:Y:S01]  /*f2a0*/  SHF.L.U32 R15, R39, 0x1f, RZ ;  /* 0x0000001f270f7819 */ /* 0x000fe200000006ff */
[--C-:B------:R-:W-:Y:S01]  /*f2b0*/  IMAD.MOV.U32 R29, RZ, RZ, R13.reuse ;  /* 0x000000ffff1d7224 */ /* 0x100fe200078e000d */
[----:B------:R-:W-:Y:S01]  /*f2c0*/  SHF.R.U64 R49, R12, 0x10, R13 ;  /* 0x000000100c317819 */ /* 0x000fe2000000120d */
[----:B------:R-:W-:Y:S01]  /*f2d0*/  IMAD.MOV.U32 R12, RZ, RZ, R26 ;  /* 0x000000ffff0c7224 */ /* 0x000fe200078e001a */
[----:B------:R-:W0:Y:S01]  /*f2e0*/  SYNCS.PHASECHK.TRANS64.TRYWAIT P0, [R22+URZ+0x38800], R15 ;  /* 0x0388000f160075a7 */ /* 0x000e22000800017f */
[----:B------:R-:W-:Y:S01]  /*f2f0*/  SHF.R.U64 R45, R24, 0x10, R25 ;  /* 0x00000010182d7819 */ /* 0x000fe20000001219 */
[----:B------:R-:W-:Y:S01]  /*f300*/  IMAD.MOV.U32 R24, RZ, RZ, R27 ;  /* 0x000000ffff187224 */ /* 0x000fe200078e001b */
[----:B------:R-:W-:Y:S01]  /*f310*/  SHF.R.U32.HI R42, RZ, 0x10, R25 ;  /* 0x00000010ff2a7819 */ /* 0x000fe20000011619 */
[----:B------:R-:W-:Y:S01]  /*f320*/  IMAD.MOV.U32 R36, RZ, RZ, R6 ;  /* 0x000000ffff247224 */ /* 0x000fe200078e0006 */
[--C-:B------:R-:W-:Y:S01]  /*f330*/  SHF.R.U64 R43, R26, 0x10, R27.reuse ;  /* 0x000000101a2b7819 */ /* 0x100fe2000000121b */
[----:B------:R-:W-:Y:S01]  /*f340*/  IMAD.MOV.U32 R32, RZ, RZ, R14 ;  /* 0x000000ffff207224 */ /* 0x000fe200078e000e */
[----:B------:R-:W-:Y:S01]  /*f350*/  SHF.R.U32.HI R41, RZ, 0x10, R27 ;  /* 0x00000010ff297819 */ /* 0x000fe2000001161b */
[----:B------:R-:W-:Y:S01]  /*f360*/  IMAD.MOV.U32 R34, RZ, RZ, R4 ;  /* 0x000000ffff227224 */ /* 0x000fe200078e0004 */
[----:B------:R-:W-:Y:S01]  /*f370*/  PRMT R27, R0, 0x5410, R49 ;  /* 0x00005410001b7816 */ /* 0x000fe20000000031 */
[----:B------:R-:W-:Y:S01]  /*f380*/  IMAD.MOV.U32 R35, RZ, RZ, R5 ;  /* 0x000000ffff237224 */ /* 0x000fe200078e0005 */
[----:B------:R-:W-:Y:S01]  /*f390*/  PRMT R0, R2, 0x5410, R45 ;  /* 0x0000541002007816 */ /* 0x000fe2000000002d */
[----:B------:R-:W-:Y:S01]  /*f3a0*/  IMAD.MOV.U32 R37, RZ, RZ, R7 ;  /* 0x000000ffff257224 */ /* 0x000fe200078e0007 */
[----:B------:R-:W-:Y:S01]  /*f3b0*/  PRMT R2, R3, 0x5410, R42 ;  /* 0x0000541003027816 */ /* 0x000fe2000000002a */
[----:B------:R-:W-:Y:S01]  /*f3c0*/  BSSY B1, `(.L_x_613) ;  /* 0x000001d000017945 */ /* 0x000fe20003800000 */
[----:B------:R-:W-:Y:S01]  /*f3d0*/  SHF.R.U32.HI R46, RZ, 0x10, R13 ;  /* 0x00000010ff2e7819 */ /* 0x000fe2000001160d */
[----:B------:R-:W-:Y:S01]  /*f3e0*/  IMAD.MOV.U32 R13, RZ, RZ, R8 ;  /* 0x000000ffff0d7224 */ /* 0x000fe200078e0008 */
[----:B------:R-:W-:Y:S01]  /*f3f0*/  PRMT R3, R12, 0x5410, R43 ;  /* 0x000054100c037816 */ /* 0x000fe2000000002b */
[----:B------:R-:W-:Y:S01]  /*f400*/  IMAD.MOV.U32 R14, RZ, RZ, R9 ;  /* 0x000000ffff0e7224 */ /* 0x000fe200078e0009 */
[----:B------:R-:W-:Y:S01]  /*f410*/  SHF.R.U64 R25, R6, 0x10, R7 ;  /* 0x0000001006197819 */ /* 0x000fe20000001207 */
[----:B----4-:R-:W-:Y:S01]  /*f420*/  IMAD.MOV.U32 R20, RZ, RZ, R11 ;  /* 0x000000ffff147224 */ /* 0x010fe200078e000b */
[----:B------:R-:W-:-:S02]  /*f430*/  PRMT R12, R24, 0x5410, R41 ;  /* 0x00005410180c7816 */ /* 0x000fc40000000029 */
[--C-:B------:R-:W-:Y:S01]  /*f440*/  SHF.R.U64 R39, R4, 0x10, R5.reuse ;  /* 0x0000001004277819 */ /* 0x100fe20000001205 */
[----:B------:R-:W-:Y:S01]  /*f450*/  IMAD.MOV.U32 R4, RZ, RZ, R10 ;  /* 0x000000ffff047224 */ /* 0x000fe200078e000a */
[----:B------:R-:W-:Y:S02]  /*f460*/  SHF.R.U32.HI R40, RZ, 0x10, R5 ;  /* 0x00000010ff287819 */ /* 0x000fe40000011605 */
[----:B------:R-:W-:Y:S02]  /*f470*/  SHF.R.U32.HI R26, RZ, 0x10, R7 ;  /* 0x00000010ff1a7819 */ /* 0x000fe40000011607 */
[----:B------:R-:W-:Y:S02]  /*f480*/  SHF.R.U64 R6, R8, 0x10, R9 ;  /* 0x0000001008067819 */ /* 0x000fe40000001209 */
[----:B------:R-:W-:Y:S02]  /*f490*/  VIMNMX R38, R38, 0x80, PT ;  /* 0x0000008026267848 */ /* 0x000fe40003fe0100 */
[----:B------:R-:W-:-:S02]  /*f4a0*/  SHF.R.S32.HI R24, RZ, 0x1f, R213 ;  /* 0x0000001fff187819 */ /* 0x000fc400000114d5 */
[----:B------:R-:W-:Y:S02]  /*f4b0*/  PRMT R36, R36, 0x5410, R25 ;  /* 0x0000541024247816 */ /* 0x000fe40000000019 */
[----:B------:R-:W-:Y:S02]  /*f4c0*/  SHF.R.U32.HI R9, RZ, 0x10, R9 ;  /* 0x00000010ff097819 */ /* 0x000fe40000011609 */
[--C-:B------:R-:W-:Y:S02]  /*f4d0*/  SHF.R.U64 R7, R10, 0x10, R11.reuse ;  /* 0x000000100a077819 */ /* 0x100fe4000000120b */
[----:B------:R-:W-:Y:S02]  /*f4e0*/  SHF.R.U32.HI R5, RZ, 0x10, R11 ;  /* 0x00000010ff057819 */ /* 0x000fe4000001160b */
[----:B------:R-:W-:Y:S02]  /*f4f0*/  PRMT R29, R29, 0x5410, R46 ;  /* 0x000054101d1d7816 */ /* 0x000fe4000000002e */
[----:B------:R-:W-:-:S02]  /*f500*/  PRMT R32, R32, 0x5410, R47 ;  /* 0x0000541020207816 */ /* 0x000fc4000000002f */
[----:B------:R-:W-:Y:S02]  /*f510*/  PRMT R33, R33, 0x5410, R44 ;  /* 0x0000541021217816 */ /* 0x000fe4000000002c */
[----:B------:R-:W-:Y:S02]  /*f520*/  ISETP.GE.AND P1, PT, R219, R38, PT ;  /* 0x00000026db00720c */ /* 0x000fe40003f26270 */
[----:B------:R-:W-:Y:S02]  /*f530*/  PRMT R34, R34, 0x5410, R39 ;  /* 0x0000541022227816 */ /* 0x000fe40000000027 */
[----:B------:R-:W-:Y:S02]  /*f540*/  PRMT R35, R35, 0x5410, R40 ;  /* 0x0000541023237816 */ /* 0x000fe40000000028 */
[----:B------:R-:W-:Y:S02]  /*f550*/  PRMT R37, R37, 0x5410, R26 ;  /* 0x0000541025257816 */ /* 0x000fe4000000001a */
[----:B------:R-:W-:-:S02]  /*f560*/  LEA.HI R25, R24, R213, RZ, 0x3 ;  /* 0x000000d518197211 */ /* 0x000fc400078f18ff */
[----:B------:R-:W-:Y:S01]  /*f570*/  PRMT R13, R13, 0x5410, R6 ;  /* 0x000054100d0d7816 */ /* 0x000fe20000000006 */
[----:B0-----:R-:W-:Y:S06]  /*f580*/  @!P0 BRA `(.L_x_614) ;  /* 0x0000019800e08947 */ /* 0x001fec0003800000 */
.L_x_858:
[----:B------:R-:W-:Y:S05]  /*f590*/  BSYNC B1 ;  /* 0x0000000000017941 */ /* 0x000fea0003800000 */
.L_x_613:
[----:B------:R-:W-:Y:S01]  /*f5a0*/  BSSY B1, `(.L_x_615) ;  /* 0x00000c4000017945 */ /* 0x000fe20003800000 */
[----:B------:R-:W-:Y:S02]  /*f5b0*/  PRMT R14, R14, 0x5410, R9 ;  /* 0x000054100e0e7816 */ /* 0x000fe40000000009 */
[----:B------:R-:W-:Y:S02]  /*f5c0*/  SHF.R.S32.HI R26, RZ, 0x3, R25 ;  /* 0x00000003ff1a7819 */ /* 0x000fe40000011419 */
[----:B0-----:R-:W-:Y:S02]  /*f5d0*/  PRMT R15, R4, 0x5410, R7 ;  /* 0x00005410040f7816 */ /* 0x001fe40000000007 */
[----:B------:R-:W-:Y:S01]  /*f5e0*/  PRMT R20, R20, 0x5410, R5 ;  /* 0x0000541014147816 */ /* 0x000fe20000000005 */
[----:B------:R-:W-:Y:S06]  /*f5f0*/  @P1 BRA `(.L_x_616) ;  /* 0x0000000800f81947 */ /* 0x000fec0003800000 */
[----:B------:R-:W0:Y:S01]  /*f600*/  LDC R63, c[0x0][0x3f4] ;  /* 0x0000fd00ff3f7b82 */ /* 0x000e220000000800 */
[----:B------:R-:W-:Y:S01]  /*f610*/  BSSY B2, `(.L_x_617) ;  /* 0x000005c000027945 */ /* 0x000fe20003800000 */
[----:B------:R-:W-:Y:S02]  /*f620*/  SHF.R.U32.HI R56, RZ, 0x3, R224 ;  /* 0x00000003ff387819 */ /* 0x000fe400000116e0 */
[-C--:B0-----:R-:W-:Y:S02]  /*f630*/  ISETP.GE.AND P0, PT, R16, R63.reuse, PT ;  /* 0x0000003f1000720c */ /* 0x081fe40003f06270 */
[----:B------:R-:W-:-:S11]  /*f640*/  ISETP.GE.AND P1, PT, R213, R63, PT ;  /* 0x0000003fd500720c */ /* 0x000fd60003f26270 */
[----:B------:R-:W-:Y:S05]  /*f650*/  @P0 BRA `(.L_x_618) ;  /* 0x00000004005c0947 */ /* 0x000fea0003800000 */
[----:B------:R-:W2:Y:S01]  /*f660*/  LDL R6, [R1+0x64] ;  /* 0x0000640001067983 */ /* 0x000ea20000100800 */
[C---:B------:R-:W-:Y:S01]  /*f670*/  IMAD.U32 R51, R34.reuse, 0x10000, RZ ;  /* 0x0001000022337824 */ /* 0x040fe200078e00ff */
[----:B------:R-:W-:Y:S01]  /*f680*/  LOP3.LUT R53, R34, 0xffff0000, RZ, 0xc0, !PT ;  /* 0xffff000022357812 */ /* 0x000fe200078ec0ff */
[----:B------:R-:W-:Y:S01]  /*f690*/  IMAD.U32 R49, R27, 0x10000, RZ ;  /* 0x000100001b317824 */ /* 0x000fe200078e00ff */
[----:B--2---:R-:W-:-:S04]  /*f6a0*/  LEA.HI R4, R63, R6, RZ, 0x1d ;  /* 0x000000063f047211 */ /* 0x004fc800078fe8ff */
[----:B------:R-:W-:Y:S02]  /*f6b0*/  SHF.R.S32.HI R7, RZ, 0x1f, R4 ;  /* 0x0000001fff077819 */ /* 0x000fe40000011404 */
[----:B------:R-:W-:Y:S02]  /*f6c0*/  SHF.L.U32 R5, R4, 0x3, RZ ;  /* 0x0000000304057819 */ /* 0x000fe400000006ff */
[----:B------:R-:W-:Y:S02]  /*f6d0*/  LEA.HI R7, R7, R4, RZ, 0x3 ;  /* 0x0000000407077211 */ /* 0x000fe400078f18ff */
[----:B------:R-:W-:-:S03]  /*f6e0*/  LOP3.LUT R5, R224, 0x38, R5, 0xf8, !PT ;  /* 0x00000038e0057812 */ /* 0x000fc600078ef805 */
[----:B------:R-:W-:Y:S01]  /*f6f0*/  IMAD.SHL.U32 R7, R7, 0x400, RZ ;  /* 0x0000040007077824 */ /* 0x000fe200078e00ff */
[----:B------:R-:W-:-:S04]  /*f700*/  LOP3.LUT R5, R5, R56, RZ, 0x3c, !PT ;  /* 0x0000003805057212 */ /* 0x000fc800078e3cff */
[----:B------:R-:W-:-:S04]  /*f710*/  LOP3.LUT R7, R7, 0x7fffe000, RZ, 0xc0, !PT ;  /* 0x7fffe00007077812 */ /* 0x000fc800078ec0ff */
[----:B------:R-:W-:Y:S02]  /*f720*/  IADD3 R9, R5, R7, R228 ;  /* 0x0000000705097210 */ /* 0x000fe40007ffe0e4 */
[----:B------:R-:W0:Y:S03]  /*f730*/  LDS.128 R4, [R30] ;  /* 0x000000001e047984 */ /* 0x000e260000000c00 */
[----:B------:R-:W-:-:S05]  /*f740*/  IMAD R39, R9, 0x2, R22 ;  /* 0x0000000209277824 */ /* 0x000fca00078e0216 */
[----:B------:R-:W1:Y:S01]  /*f750*/  LDS.128 R8, [R39+0x14400] ;  /* 0x0144000027087984 */ /* 0x000e620000000c00 */
[C---:B0-----:R-:W-:Y:S01]  /*f760*/  IMAD.U32 R40, R4.reuse, 0x10000, RZ ;  /* 0x0001000004287824 */ /* 0x041fe200078e00ff */
[----:B------:R-:W-:Y:S01]  /*f770*/  LOP3.LUT R4, R4, 0xffff0000, RZ, 0xc0, !PT ;  /* 0xffff000004047812 */ /* 0x000fe200078ec0ff */
[C---:B------:R-:W-:Y:S01]  /*f780*/  IMAD.U32 R41, R5.reuse, 0x10000, RZ ;  /* 0x0001000005297824 */ /* 0x040fe200078e00ff */
[----:B------:R-:W-:Y:S01]  /*f790*/  LOP3.LUT R5, R5, 0xffff0000, RZ, 0xc0, !PT ;  /* 0xffff000005057812 */ /* 0x000fe200078ec0ff */
[C---:B------:R-:W-:Y:S01]  /*f7a0*/  IMAD.U32 R42, R6.reuse, 0x10000, RZ ;  /* 0x00010000062a7824 */ /* 0x040fe200078e00ff */
[----:B------:R-:W-:Y:S01]  /*f7b0*/  LOP3.LUT R6, R6, 0xffff0000, RZ, 0xc0, !PT ;  /* 0xffff000006067812 */ /* 0x000fe200078ec0ff */
[C---:B------:R-:W-:Y:S01]  /*f7c0*/  IMAD.U32 R43, R7.reuse, 0x10000, RZ ;  /* 0x00010000072b7824 */ /* 0x040fe200078e00ff */
[----:B------:R-:W-:Y:S01]  /*f7d0*/  LOP3.LUT R7, R7, 0xffff0000, RZ, 0xc0, !PT ;  /* 0xffff000007077812 */ /* 0x000fe200078ec0ff */
[C---:B-1----:R-:W-:Y:S01]  /*f7e0*/  IMAD.U32 R44, R8.reuse, 0x10000, RZ ;  /* 0x00010000082c7824 */ /* 0x042fe200078e00ff */
[----:B------:R-:W-:Y:S01]  /*f7f0*/  LOP3.LUT R8, R8, 0xffff0000, RZ, 0xc0, !PT ;  /* 0xffff000008087812 */ /* 0x000fe200078ec0ff */
[C---:B------:R-:W-:Y:S01]  /*f800*/  IMAD.U32 R45, R9.reuse, 0x10000, RZ ;  /* 0x00010000092d7824 */ /* 0x040fe200078e00ff */
[----:B------:R-:W-:Y:S01]  /*f810*/  LOP3.LUT R9, R9, 0xffff0000, RZ, 0xc0, !PT ;  /* 0xffff000009097812 */ /* 0x000fe200078ec0ff */
[C---:B------:R-:W-:Y:S01]  /*f820*/  FMUL.FTZ R55, R44.reuse, R51 ;  /* 0x000000332c377220 */ /* 0x040fe20000410000 */
[----:B------:R-:W-:Y:S01]  /*f830*/  FMUL.FTZ R57, R44, R49 ;  /* 0x000000312c397220 */ /* 0x000fe20000410000 */
[----:B------:R-:W-:Y:S01]  /*f840*/  SHF.L.U32 R44, R35, 0x10, RZ ;  /* 0x00000010232c7819 */ /* 0x000fe200000006ff */
[----:B------:R-:W-:Y:S01]  /*f850*/  FMUL.FTZ R59, R8, R53 ;  /* 0x00000035083b7220 */ /* 0x000fe20000410000 */
[C---:B------:R-:W-:Y:S01]  /*f860*/  FFMA.FTZ R55, R40.reuse, R49, -R55 ;  /* 0x0000003128377223 */ /* 0x040fe20000010837 */
[----:B------:R-:W-:Y:S01]  /*f870*/  LOP3.LUT R49, R27, 0xffff0000, RZ, 0xc0, !PT ;  /* 0xffff00001b317812 */ /* 0x000fe200078ec0ff */
[----:B------:R-:W-:Y:S01]  /*f880*/  FFMA.FTZ R57, R40, R51, R57 ;  /* 0x0000003328397223 */ /* 0x000fe20000010039 */
[----:B------:R-:W-:-:S02]  /*f890*/  IMAD.U32 R40, R29, 0x10000, RZ ;  /* 0x000100001d287824 */ /* 0x000fc400078e00ff */
[----:B------:R-:W-:Y:S02]  /*f8a0*/  IMAD.U32 R46, R10, 0x10000, RZ ;  /* 0x000100000a2e7824 */ /* 0x000fe400078e00ff */
[-C--:B------:R-:W-:Y:S01]  /*f8b0*/  FMUL.FTZ R51, R8, R49.reuse ;  /* 0x0000003108337220 */ /* 0x080fe20000410000 */
[----:B------:R-:W-:Y:S01]  /*f8c0*/  FFMA.FTZ R48, R4, R49, -R59 ;  /* 0x0000003104307223 */ /* 0x000fe2000001083b */
[C---:B------:R-:W-:Y:S01]  /*f8d0*/  FMUL.FTZ R8, R45.reuse, R44 ;  /* 0x0000002c2d087220 */ /* 0x040fe20000410000 */
[----:B------:R-:W-:Y:S02]  /*f8e0*/  IMAD.U32 R49, R36, 0x10000, RZ ;  /* 0x0001000024317824 */ /* 0x000fe400078e00ff */
[-C--:B------:R-:W-:Y:S01]  /*f8f0*/  FMUL.FTZ R59, R45, R40.reuse ;  /* 0x000000282d3b7220 */ /* 0x080fe20000410000 */
[----:B------:R-:W-:Y:S01]  /*f900*/  FFMA.FTZ R50, R4, R53, R51 ;  /* 0x0000003504327223 */ /* 0x000fe20000010033 */
[----:B------:R-:W-:Y:S01]  /*f910*/  LOP3.LUT R10, R10, 0xffff0000, RZ, 0xc0, !PT ;  /* 0xffff00000a0a7812 */ /* 0x000fe200078ec0ff */
[----:B------:R-:W-:Y:S01]  /*f920*/  FFMA.FTZ R52, R41, R40, -R8 ;  /* 0x0000002829347223 */ /* 0x000fe20000010808 */
[----:B------:R-:W-:-:S02]  /*f930*/  IMAD.U32 R45, R32, 0x10000, RZ ;  /* 0x00010000202d7824 */ /* 0x000fc400078e00ff */
[----:B------:R-:W-:Y:S01]  /*f940*/  FFMA.FTZ R59, R41, R44, R59 ;  /* 0x0000002c293b7223 */ /* 0x000fe2000001003b */
[----:B------:R-:W-:Y:S01]  /*f950*/  FMUL.FTZ R53, R46, R49 ;  /* 0x000000312e357220 */ /* 0x000fe20000410000 */
[----:B------:R-:W-:Y:S01]  /*f960*/  LOP3.LUT R51, R36, 0xffff0000, RZ, 0xc0, !PT ;  /* 0xffff000024337812 */ /* 0x000fe200078ec0ff */
[----:B------:R-:W-:Y:S01]  /*f970*/  IMAD.U32 R47, R11, 0x10000, RZ ;  /* 0x000100000b2f7824 */ /* 0x000fe200078e00ff */
[----:B------:R-:W-:Y:S01]  /*f980*/  LOP3.LUT R41, R32, 0xffff0000, RZ, 0xc0, !PT ;  /* 0xffff000020297812 */ /* 0x000fe200078ec0ff */
[----:B------:R-:W-:Y:S02]  /*f990*/  IMAD.U32 R40, R37, 0x10000, RZ ;  /* 0x0001000025287824 */ /* 0x000fe400078e00ff */
[-C--:B------:R-:W-:Y:S01]  /*f9a0*/  FMUL.FTZ R61, R46, R45.reuse ;  /* 0x0000002d2e3d7220 */ /* 0x080fe20000410000 */
[----:B------:R-:W-:Y:S01]  /*f9b0*/  FFMA.FTZ R53, R42, R45, -R53 ;  /* 0x0000002d2a357223 */ /* 0x000fe20000010835 */
[----:B------:R-:W-:Y:S01]  /*f9c0*/  FMUL.FTZ R45, R10, R51 ;  /* 0x000000330a2d7220 */ /* 0x000fe20000410000 */
[----:B------:R-:W-:-:S02]  /*f9d0*/  IMAD.U32 R4, R33, 0x10000, RZ ;  /* 0x0001000021047824 */ /* 0x000fc400078e00ff */
[----:B------:R-:W-:Y:S01]  /*f9e0*/  FMUL.FTZ R10, R10, R41 ;  /* 0x000000290a0a7220 */ /* 0x000fe20000410000 */
[----:B------:R-:W-:Y:S01]  /*f9f0*/  FMUL.FTZ R8, R47, R40 ;  /* 0x000000282f087220 */ /* 0x000fe20000410000 */
[----:B------:R-:W-:Y:S01]  /*fa00*/  FFMA.FTZ R61, R42, R49, R61 ;  /* 0x000000312a3d7223 */ /* 0x000fe2000001003d */
[C---:B------:R-:W-:Y:S01]  /*fa10*/  FFMA.FTZ R42, R6.reuse, R41, -R45 ;  /* 0x00000029062a7223 */ /* 0x040fe2000001082d */
[----:B------:R-:W-:Y:S01]  /*fa20*/  FFMA.FTZ R44, R6, R51, R10 ;  /* 0x00000033062c7223 */ /* 0x000fe2000001000a */
[-C--:B------:R-:W-:Y:S01]  /*fa30*/  FFMA.FTZ R45, R43, R4.reuse, -R8 ;  /* 0x000000042b2d7223 */ /* 0x080fe20000010808 */
[----:B------:R-:W-:Y:S01]  /*fa40*/  LOP3.LUT R11, R11, 0xffff0000, RZ, 0xc0, !PT ;  /* 0xffff00000b0b7812 */ /* 0x000fe200078ec0ff */
[----:B------:R-:W-:Y:S01]  /*fa50*/  FMUL.FTZ R46, R47, R4 ;  /* 0x000000042f2e7220 */ /* 0x000fe20000410000 */
[----:B------:R-:W-:Y:S02]  /*fa60*/  LOP3.LUT R8, R35, 0xffff0000, RZ, 0xc0, !PT ;  /* 0xffff000023087812 */ /* 0x000fe400078ec0ff */
[----:B------:R-:W-:Y:S01]  /*fa70*/  LOP3.LUT R10, R37, 0xffff0000, RZ, 0xc0, !PT ;  /* 0xffff0000250a7812 */ /* 0x000fe200078ec0ff */
[----:B------:R-:W-:Y:S01]  /*fa80*/  FFMA.FTZ R46, R43, R40, R46 ;  /* 0x000000282b2e7223 */ /* 0x000fe2000001002e */
[----:B------:R-:W-:Y:S01]  /*fa90*/  LOP3.LUT R4, R29, 0xffff0000, RZ, 0xc0, !PT ;  /* 0xffff00001d047812 */ /* 0x000fe200078ec0ff */
[----:B------:R-:W-:Y:S01]  /*faa0*/  FMUL.FTZ R40, R9, R8 ;  /* 0x0000000809287220 */ /* 0x000fe20000410000 */
[----:B------:R-:W-:Y:S01]  /*fab0*/  LOP3.LUT R6, R33, 0xffff0000, RZ, 0xc0, !PT ;  /* 0xffff000021067812 */ /* 0x000fe200078ec0ff */
[----:B------:R-:W-:-:S02]  /*fac0*/  FMUL.FTZ R54, R11, R10 ;  /* 0x0000000a0b367220 */ /* 0x000fc40000410000 */
[-C--:B------:R-:W-:Y:S01]  /*fad0*/  FMUL.FTZ R41, R9, R4.reuse ;  /* 0x0000000409297220 */ /* 0x080fe20000410000 */
[----:B------:R-:W-:Y:S01]  /*fae0*/  FFMA.FTZ R9, R5, R4, -R40 ;  /* 0x0000000405097223 */ /* 0x000fe20000010828 */
[-C--:B------:R-:W-:Y:S01]  /*faf0*/  FMUL.FTZ R11, R11, R6.reuse ;  /* 0x000000060b0b7220 */ /* 0x080fe20000410000 */
[----:B------:R-:W-:Y:S01]  /*fb00*/  FFMA.FTZ R54, R7, R6, -R54 ;  /* 0x0000000607367223 */ /* 0x000fe20000010836 */
[----:B------:R-:W-:Y:S01]  /*fb10*/  FFMA.FTZ R40, R5, R8, R41 ;  /* 0x0000000805287223 */ /* 0x000fe20000010029 */
[----:B------:R-:W-:Y:S01]  /*fb20*/  F2FP.BF16.F32.PACK_AB R6, R42, R53 ;  /* 0x000000352a06723e */ /* 0x000fe200000010ff */
[----:B------:R-:W-:Y:S01]  /*fb30*/  FFMA.FTZ R11, R7, R10, R11 ;  /* 0x0000000a070b7223 */ /* 0x000fe2000001000b */
[----:B------:R-:W-:Y:S02]  /*fb40*/  F2FP.BF16.F32.PACK_AB R4, R48, R55 ;  /* 0x000000373004723e */ /* 0x000fe400000010ff */
[----:B------:R-:W-:Y:S02]  /*fb50*/  F2FP.BF16.F32.PACK_AB R5, R9, R52 ;  /* 0x000000340905723e */ /* 0x000fe400000010ff */
[----:B------:R-:W-:-:S02]  /*fb60*/  F2FP.BF16.F32.PACK_AB R7, R54, R45 ;  /* 0x0000002d3607723e */ /* 0x000fc400000010ff */
[----:B------:R-:W-:Y:S02]  /*fb70*/  F2FP.BF16.F32.PACK_AB R10, R44, R61 ;  /* 0x0000003d2c0a723e */ /* 0x000fe400000010ff */
[----:B------:R-:W-:Y:S01]  /*fb80*/  F2FP.BF16.F32.PACK_AB R8, R50, R57 ;  /* 0x000000393208723e */ /* 0x000fe200000010ff */
[----:B------:R0:W-:Y:S01]  /*fb90*/  STS.128 [R30], R4 ;  /* 0x000000041e007388 */ /* 0x0001e20000000c00 */
[----:B------:R-:W-:Y:S02]  /*fba0*/  F2FP.BF16.F32.PACK_AB R9, R40, R59 ;  /* 0x0000003b2809723e */ /* 0x000fe400000010ff */
[----:B------:R-:W-:-:S05]  /*fbb0*/  F2FP.BF16.F32.PACK_AB R11, R11, R46 ;  /* 0x0000002e0b0b723e */ /* 0x000fca00000010ff */
[----:B------:R0:W-:Y:S02]  /*fbc0*/  STS.128 [R39+0x14400], R8 ;  /* 0x0144000827007388 */ /* 0x0001e40000000c00 */
.L_x_618:
[----:B------:R-:W-:Y:S05]  /*fbd0*/  BSYNC B2 ;  /* 0x0000000000027941 */ /* 0x000fea0003800000 */
.L_x_617:
[----:B------:R-:W-:Y:S05]  /*fbe0*/  @P1 BRA `(.L_x_616) ;  /* 0x00000004007c1947 */ /* 0x000fea0003800000 */
[----:B0-----:R-:W2:Y:S01]  /*fbf0*/  LDL R4, [R1+0x6c] ;  /* 0x00006c0001047983 */ /* 0x001ea20000100800 */
[----:B------:R-:W-:Y:S01]  /*fc00*/  LEA.HI R6, R24, R213, RZ, 0x6 ;  /* 0x000000d518067211 */ /* 0x000fe200078f30ff */
[C---:B------:R-:W-:Y:S01]  /*fc10*/  IMAD.U32 R50, R13.reuse, 0x10000, RZ ;  /* 0x000100000d327824 */ /* 0x040fe200078e00ff */
[----:B------:R-:W-:Y:S01]  /*fc20*/  LOP3.LUT R7, R224, 0x38, R25, 0xf8, !PT ;  /* 0x00000038e0077812 */ /* 0x000fe200078ef819 */
[----:B------:R-:W-:Y:S01]  /*fc30*/  IMAD.U32 R48, R0, 0x10000, RZ ;  /* 0x0001000000307824 */ /* 0x000fe200078e00ff */
[----:B------:R-:W-:Y:S01]  /*fc40*/  LOP3.LUT R47, R13, 0xffff0000, RZ, 0xc0, !PT ;  /* 0xffff00000d2f7812 */ /* 0x000fe200078ec0ff */
[----:B------:R-:W-:Y:S02]  /*fc50*/  IMAD.SHL.U32 R8, R6, 0x80, RZ ;  /* 0x0000008006087824 */ /* 0x000fe400078e00ff */
[----:B------:R-:W-:Y:S01]  /*fc60*/  IMAD.U32 R49, R14, 0x10000, RZ ;  /* 0x000100000e317824 */ /* 0x000fe200078e00ff */
[----:B--2---:R-:W-:Y:S02]  /*fc70*/  R2UR UR4, R4 ;  /* 0x00000000040472ca */ /* 0x004fe400000e0000 */
[----:B------:R-:W-:-:S04]  /*fc80*/  LEA.HI R4, R63, R26, RZ, 0x1d ;  /* 0x0000001a3f047211 */ /* 0x000fc800078fe8ff */
[----:B------:R-:W-:-:S04]  /*fc90*/  SHF.R.S32.HI R5, RZ, 0x1f, R4 ;  /* 0x0000001fff057819 */ /* 0x000fc80000011404 */
[----:B------:R-:W-:Y:S01]  /*fca0*/  LEA.HI R6, R5, R4, RZ, 0x3 ;  /* 0x0000000405067211 */ /* 0x000fe200078f18ff */
[----:B------:R-:W-:Y:S01]  /*fcb0*/  IMAD.SHL.U32 R5, R4, 0x8, RZ ;  /* 0x0000000804057824 */ /* 0x000fe200078e00ff */
[-C--:B------:R-:W-:Y:S02]  /*fcc0*/  LOP3.LUT R4, R7, R56.reuse, RZ, 0x3c, !PT ;  /* 0x0000003807047212 */ /* 0x080fe400078e3cff */
[----:B------:R-:W-:Y:S01]  /*fcd0*/  LOP3.LUT R7, R8, 0xffffe000, RZ, 0xc0, !PT ;  /* 0xffffe00008077812 */ /* 0x000fe200078ec0ff */
[----:B------:R-:W-:Y:S01]  /*fce0*/  IMAD.SHL.U32 R6, R6, 0x400, RZ ;  /* 0x0000040006067824 */ /* 0x000fe200078e00ff */
[----:B------:R-:W-:Y:S02]  /*fcf0*/  LOP3.LUT R5, R224, 0x38, R5, 0xf8, !PT ;  /* 0x00000038e0057812 */ /* 0x000fe400078ef805 */
[----:B------:R-:W-:Y:S02]  /*fd00*/  IADD3 R7, R4, R7, R228 ;  /* 0x0000000704077210 */ /* 0x000fe40007ffe0e4 */
[----:B------:R-:W-:-:S02]  /*fd10*/  LOP3.LUT R4, R5, R56, RZ, 0x3c, !PT ;  /* 0x0000003805047212 */ /* 0x000fc400078e3cff */
[----:B------:R-:W-:Y:S02]  /*fd20*/  LOP3.LUT R5, R6, 0x7fffe000, RZ, 0xc0, !PT ;  /* 0x7fffe00006057812 */ /* 0x000fe400078ec0ff */
[----:B------:R-:W-:Y:S02]  /*fd30*/  LEA R57, R7, UR4, 0x1 ;  /* 0x0000000407397c11 */ /* 0x000fe4000f8e08ff */
[----:B------:R-:W-:-:S03]  /*fd40*/  IADD3 R9, R4, R5, R228 ;  /* 0x0000000504097210 */ /* 0x000fc60007ffe0e4 */
[----:B------:R-:W0:Y:S02]  /*fd50*/  LDS.128 R4, [R57] ;  /* 0x0000000039047984 */ /* 0x000e240000000c00 */
[----:B------:R-:W-:-:S05]  /*fd60*/  IMAD R30, R9, 0x2, R22 ;  /* 0x00000002091e7824 */ /* 0x000fca00078e0216 */
[----:B------:R-:W1:Y:S01]  /*fd70*/  LDS.128 R8, [R30+0x14400] ;  /* 0x014400001e087984 */ /* 0x000e620000000c00 */
[C---:B0-----:R-:W-:Y:S01]  /*fd80*/  IMAD.U32 R39, R4.reuse, 0x10000, RZ ;  /* 0x0001000004277824 */ /* 0x041fe200078e00ff */
[----:B------:R-:W-:Y:S01]  /*fd90*/  LOP3.LUT R4, R4, 0xffff0000, RZ, 0xc0, !PT ;  /* 0xffff000004047812 */ /* 0x000fe200078ec0ff */
[----:B------:R-:W-:Y:S01]  /*fda0*/  IMAD.U32 R40, R5, 0x10000, RZ ;  /* 0x0001000005287824 */ /* 0x000fe200078e00ff */
[----:B------:R-:W-:Y:S01]  /*fdb0*/  SHF.L.U32 R42, R7, 0x10, RZ ;  /* 0x00000010072a7819 */ /* 0x000fe200000006ff */
[C---:B------:R-:W-:Y:S01]  /*fdc0*/  IMAD.U32 R41, R6.reuse, 0x10000, RZ ;  /* 0x0001000006297824 */ /* 0x040fe200078e00ff */
[----:B------:R-:W-:Y:S01]  /*fdd0*/  LOP3.LUT R6, R6, 0xffff0000, RZ, 0xc0, !PT ;  /* 0xffff000006067812 */ /* 0x000fe200078ec0ff */
[C---:B-1----:R-:W-:Y:S01]  /*fde0*/  IMAD.U32 R43, R8.reuse, 0x10000, RZ ;  /* 0x00010000082b7824 */ /* 0x042fe200078e00ff */
[----:B------:R-:W-:Y:S01]  /*fdf0*/  LOP3.LUT R8, R8, 0xffff0000, RZ, 0xc0, !PT ;  /* 0xffff000008087812 */ /* 0x000fe200078ec0ff */
[C---:B------:R-:W-:Y:S01]  /*fe00*/  IMAD.U32 R44, R9.reuse, 0x10000, RZ ;  /* 0x00010000092c7824 */ /* 0x040fe200078e00ff */
[----:B------:R-:W-:Y:S01]  /*fe10*/  LOP3.LUT R9, R9, 0xffff0000, RZ, 0xc0, !PT ;  /* 0xffff000009097812 */ /* 0x000fe200078ec0ff */
[C---:B------:R-:W-:Y:S01]  /*fe20*/  FMUL.FTZ R52, R43.reuse, R50 ;  /* 0x000000322b347220 */ /* 0x040fe20000410000 */
[-C--:B------:R-:W-:Y:S01]  /*fe30*/  FMUL.FTZ R54, R43, R48.reuse ;  /* 0x000000302b367220 */ /* 0x080fe20000410000 */
[----:B------:R-:W-:Y:S01]  /*fe40*/  LOP3.LUT R43, R0, 0xffff0000, RZ, 0xc0, !PT ;  /* 0xffff0000002b7812 */ /* 0x000fe200078ec0ff */
[----:B------:R-:W-:Y:S01]  /*fe50*/  FMUL.FTZ R51, R8, R47 ;  /* 0x0000002f08337220 */ /* 0x000fe20000410000 */
[C---:B------:R-:W-:Y:S01]  /*fe60*/  FFMA.FTZ R52, R39.reuse, R48, -R52 ;  /* 0x0000003027347223 */ /* 0x040fe20000010834 */
[----:B------:R-:W-:Y:S01]  /*fe70*/  FFMA.FTZ R54, R39, R50, R54 ;  /* 0x0000003227367223 */ /* 0x000fe20000010036 */
[----:B------:R-:W-:-:S02]  /*fe80*/  IMAD.U32 R39, R2, 0x10000, RZ ;  /* 0x0001000002277824 */ /* 0x000fc400078e00ff */
[-C--:B------:R-:W-:Y:S01]  /*fe90*/  FMUL.FTZ R53, R8, R43.reuse ;  /* 0x0000002b08357220 */ /* 0x080fe20000410000 */
[----:B------:R-:W-:Y:S01]  /*fea0*/  FFMA.FTZ R51, R4, R43, -R51 ;  /* 0x0000002b04337223 */ /* 0x000fe20000010833 */
[----:B------:R-:W-:Y:S01]  /*feb0*/  FMUL.FTZ R43, R44, R49 ;  /* 0x000000312c2b7220 */ /* 0x000fe20000410000 */
[----:B------:R-:W-:Y:S02]  /*fec0*/  IMAD.U32 R45, R10, 0x10000, RZ ;  /* 0x000100000a2d7824 */ /* 0x000fe400078e00ff */
[----:B------:R-:W-:Y:S01]  /*fed0*/  FMUL.FTZ R48, R44, R39 ;  /* 0x000000272c307220 */ /* 0x000fe20000410000 */
[----:B------:R-:W-:Y:S01]  /*fee0*/  FFMA.FTZ R53, R4, R47, R53 ;  /* 0x0000002f04357223 */ /* 0x000fe20000010035 */
[----:B------:R-:W-:Y:S01]  /*fef0*/  LOP3.LUT R10, R10, 0xffff0000, RZ, 0xc0, !PT ;  /* 0xffff00000a0a7812 */ /* 0x000fe200078ec0ff */
[----:B------:R-:W-:Y:S01]  /*ff00*/  FFMA.FTZ R44, R40, R39, -R43 ;  /* 0x00000027282c7223 */ /* 0x000fe2000001082b */
[C---:B------:R-:W-:Y:S01]  /*ff10*/  LOP3.LUT R47, R15.reuse, 0xffff0000, RZ, 0xc0, !PT ;  /* 0xffff00000f2f7812 */ /* 0x040fe200078ec0ff */
[----:B------:R-:W-:Y:S01]  /*ff20*/  IMAD.U32 R8, R15, 0x10000, RZ ;  /* 0x000100000f087824 */ /* 0x000fe200078e00ff */
[C---:B------:R-:W-:Y:S01]  /*ff30*/  LOP3.LUT R39, R3.reuse, 0xffff0000, RZ, 0xc0, !PT ;  /* 0xffff000003277812 */ /* 0x040fe200078ec0ff */
[----:B------:R-:W-:-:S02]  /*ff40*/  IMAD.U32 R4, R3, 0x10000, RZ ;  /* 0x0001000003047824 */ /* 0x000fc400078e00ff */
[----:B------:R-:W-:Y:S01]  /*ff50*/  FFMA.FTZ R48, R40, R49, R48 ;  /* 0x0000003128307223 */ /* 0x000fe20000010030 */
[C---:B------:R-:W-:Y:S01]  /*ff60*/  FMUL.FTZ R55, R10.reuse, R47 ;  /* 0x0000002f0a377220 */ /* 0x040fe20000410000 */
[C---:B------:R-:W-:Y:S01]  /*ff70*/  FMUL.FTZ R40, R45.reuse, R8 ;  /* 0x000000082d287220 */ /* 0x040fe20000410000 */
[-C--:B------:R-:W-:Y:S01]  /*ff80*/  FMUL.FTZ R50, R45, R4.reuse ;  /* 0x000000042d327220 */ /* 0x080fe20000410000 */
[----:B------:R-:W-:Y:S01]  /*ff90*/  FMUL.FTZ R10, R10, R39 ;  /* 0x000000270a0a7220 */ /* 0x000fe20000410000 */
[----:B------:R-:W-:Y:S02]  /*ffa0*/  IMAD.U32 R46, R11, 0x10000, RZ ;  /* 0x000100000b2e7824 */ /* 0x000fe400078e00ff */
[C---:B------:R-:W-:Y:S01]  /*ffb0*/  FFMA.FTZ R49, R41.reuse, R4, -R40 ;  /* 0x0000000429317223 */ /* 0x040fe20000010828 */
[----:B------:R-:W-:Y:S02]  /*ffc0*/  IMAD.U32 R45, R20, 0x10000, RZ ;  /* 0x00010000142d7824 */ /* 0x000fe400078e00ff */
[----:B------:R-:W-:Y:S01]  /*ffd0*/  FFMA.FTZ R50, R41, R8, R50 ;  /* 0x0000000829327223 */ /* 0x000fe20000010032 */
[----:B------:R-:W-:-:S02]  /*ffe0*/  IMAD.U32 R43, R12, 0x10000, RZ ;  /* 0x000100000c2b7824 */ /* 0x000fc400078e00ff */
[----:B------:R-:W-:Y:S01]  /*fff0*/  FFMA.FTZ R47, R6, R47, R10 ;  /* 0x0000002f062f7223 */ /* 0x000fe2000001000a */
[----:B------:R-:W-:Y:S01]  /*10000*/  LOP3.LUT R11, R11, 0xffff0000, RZ, 0xc0, !PT ;  /* 0xffff00000b0b7812 */ /* 0x000fe200078ec0ff */
[----:B------:R-:W-:Y:S01]  /*10010*/  FMUL.FTZ R41, R46, R45 ;  /* 0x0000002d2e297220 */ /* 0x000fe20000410000 */
[----:B------:R-:W-:Y:S01]  /*10020*/  FFMA.FTZ R56, R6, R39, -R55 ;  /* 0x0000002706387223 */ /* 0x000fe20000010837 */
[----:B------:R-:W-:Y:S01]  /*10030*/  LOP3.LUT R8, R14, 0xffff0000, RZ, 0xc0, !PT ;  /* 0xffff00000e087812 */ /* 0x000fe200078ec0ff */
[-C--:B------:R-:W-:Y:S01]  /*10040*/  FMUL.FTZ R39, R46, R43.reuse ;  /* 0x0000002b2e277220 */ /* 0x080fe20000410000 */
[----:B------:R-:W-:Y:S01]  /*10050*/  LOP3.LUT R10, R20, 0xffff0000, RZ, 0xc0, !PT ;  /* 0xffff0000140a7812 */ /* 0x000fe200078ec0ff */
[----:B------:R-:W-:Y:S01]  /*10060*/  FFMA.FTZ R41, R42, R43, -R41 ;  /* 0x0000002b2a297223 */ /* 0x000fe20000010829 */
[----:B------:R-:W-:Y:S01]  /*10070*/  LOP3.LUT R4, R2, 0xffff0000, RZ, 0xc0, !PT ;  /* 0xffff000002047812 */ /* 0x000fe200078ec0ff */
[----:B------:R-:W-:Y:S01]  /*10080*/  FFMA.FTZ R42, R42, R45, R39 ;  /* 0x0000002d2a2a7223 */ /* 0x000fe20000010027 */
[----:B------:R-:W-:Y:S01]  /*10090*/  LOP3.LUT R6, R12, 0xffff0000, RZ, 0xc0, !PT ;  /* 0xffff00000c067812 */ /* 0x000fe200078ec0ff */
[----:B------:R-:W-:Y:S01]  /*100a0*/  FMUL.FTZ R40, R9, R8 ;  /* 0x0000000809287220 */ /* 0x000fe20000410000 */
[----:B------:R-:W-:Y:S01]  /*100b0*/  LOP3.LUT R5, R5, 0xffff0000, RZ, 0xc0, !PT ;  /* 0xffff000005057812 */ /* 0x000fe200078ec0ff */
[----:B------:R-:W-:Y:S01]  /*100c0*/  FMUL.FTZ R46, R11, R10 ;  /* 0x0000000a0b2e7220 */ /* 0x000fe20000410000 */
[----:B------:R-:W-:Y:S01]  /*100d0*/  LOP3.LUT R7, R7, 0xffff0000, RZ, 0xc0, !PT ;  /* 0xffff000007077812 */ /* 0x000fe200078ec0ff */
[----:B------:R-:W-:Y:S01]  /*100e0*/  FMUL.FTZ R39, R9, R4 ;  /* 0x0000000409277220 */ /* 0x000fe20000410000 */
[----:B------:R-:W-:Y:S01]  /*100f0*/  FMUL.FTZ R11, R11, R6 ;  /* 0x000000060b0b7220 */ /* 0x000fe20000410000 */
[----:B------:R-:W-:Y:S01]  /*10100*/  FFMA.FTZ R9, R5, R4, -R40 ;  /* 0x0000000405097223 */ /* 0x000fe20000010828 */
[----:B------:R-:W-:Y:S01]  /*10110*/  F2FP.BF16.F32.PACK_AB R4, R51, R52 ;  /* 0x000000343304723e */ /* 0x000fe200000010ff */
[----:B------:R-:W-:Y:S01]  /*10120*/  FFMA.FTZ R46, R7, R6, -R46 ;  /* 0x00000006072e7223 */ /* 0x000fe2000001082e */
[----:B------:R-:W-:Y:S01]  /*10130*/  FFMA.FTZ R39, R5, R8, R39 ;  /* 0x0000000805277223 */ /* 0x000fe20000010027 */
[----:B------:R-:W-:Y:S01]  /*10140*/  FFMA.FTZ R11, R7, R10, R11 ;  /* 0x0000000a070b7223 */ /* 0x000fe2000001000b */
[----:B------:R-:W-:-:S02]  /*10150*/  F2FP.BF16.F32.PACK_AB R6, R56, R49 ;  /* 0x000000313806723e */ /* 0x000fc400000010ff */
[----:B------:R-:W-:Y:S02]  /*10160*/  F2FP.BF16.F32.PACK_AB R5, R9, R44 ;  /* 0x0000002c0905723e */ /* 0x000fe400000010ff */
[----:B------:R-:W-:Y:S02]  /*10170*/  F2FP.BF16.F32.PACK_AB R7, R46, R41 ;  /* 0x000000292e07723e */ /* 0x000fe400000010ff */
[----:B------:R-:W-:Y:S02]  /*10180*/  F2FP.BF16.F32.PACK_AB R10, R47, R50 ;  /* 0x000000322f0a723e */ /* 0x000fe400000010ff */
[----:B------:R-:W-:Y:S01]  /*10190*/  F2FP.BF16.F32.PACK_AB R8, R53, R54 ;  /* 0x000000363508723e */ /* 0x000fe200000010ff */
[----:B------:R1:W-:Y:S01]  /*101a0*/  STS.128 [R57], R4 ;  /* 0x0000000439007388 */ /* 0x0003e20000000c00 */
[----:B------:R-:W-:Y:S02]  /*101b0*/  F2FP.BF16.F32.PACK_AB R9, R39, R48 ;  /* 0x000000302709723e */ /* 0x000fe400000010ff */
[----:B------:R-:W-:-:S05]  /*101c0*/  F2FP.BF16.F32.PACK_AB R11, R11, R42 ;  /* 0x0000002a0b0b723e */ /* 0x000fca00000010ff */
[----:B------:R1:W-:Y:S02]  /*101d0*/  STS.128 [R30+0x14400], R8 ;  /* 0x014400081e007388 */ /* 0x0003e40000000c00 */
.L_x_616:
[----:B------:R-:W-:Y:S05]  /*101e0*/  BSYNC B1 ;  /* 0x0000000000017941 */ /* 0x000fea0003800000 */
.L_x_615:
[----:B------:R-:W-:Y:S01]  /*101f0*/  ISETP.GE.AND P0, PT, R31, R38, PT ;  /* 0x000000261f00720c */ /* 0x000fe20003f06270 */
[----:B------:R-:W-:-:S12]  /*10200*/  BSSY B1, `(.L_x_619) ;  /* 0x00000cb000017945 */ /* 0x000fd80003800000 */
[----:B------:R-:W-:Y:S05]  /*10210*/  @P0 BRA `(.L_x_620) ;  /* 0x0000000c00240947 */ /* 0x000fea0003800000 */
[----:B------:R2:W5:Y:S01]  /*10220*/  LDL R61, [R1+0x6c] ;  /* 0x00006c00013d7983 */ /* 0x0005620000100800 */
[----:B------:R-:W3:Y:S03]  /*10230*/  LDC R55, c[0x0][0x3f4] ;  /* 0x0000fd00ff377b82 */ /* 0x000ee60000000800 */
[----:B------:R2:W5:Y:S01]  /*10240*/  LDL R56, [R1+0x54] ;  /* 0x0000540001387983 */ /* 0x0005620000100800 */
[C---:B------:R-:W-:Y:S01]  /*10250*/  IADD3 R58, R219.reuse, 0x20, RZ ;  /* 0x00000020db3a7810 */ /* 0x040fe20007ffe0ff */
[----:B------:R-:W-:Y:S01]  /*10260*/  VIADD R60, R219, 0x20 ;  /* 0x00000020db3c7836 */ /* 0x000fe20000000000 */
[----:B------:R-:W-:Y:S03]  /*10270*/  BSSY B2, `(.L_x_621) ;  /* 0x0000064000027945 */ /* 0x000fe60003800000 */
[----:B------:R-:W-:-:S02]  /*10280*/  IMAD.SHL.U32 R58, R58, 0x40, RZ ;  /* 0x000000403a3a7824 */ /* 0x000fc400078e00ff */
[----:B------:R-:W-:-:S03]  /*10290*/  IMAD.SHL.U32 R60, R60, 0x40, RZ ;  /* 0x000000403c3c7824 */ /* 0x000fc600078e00ff */
[----:B------:R-:W-:Y:S02]  /*102a0*/  LOP3.LUT R58, R58, 0x1c0, RZ, 0xc0, !PT ;  /* 0x000001c03a3a7812 */ /* 0x000fe400078ec0ff */
[----:B------:R-:W-:Y:S02]  /*102b0*/  LOP3.LUT R60, R60, 0x1c0, RZ, 0xc0, !PT ;  /* 0x000001c03c3c7812 */ /* 0x000fe400078ec0ff */
[----:B------:R-:W-:Y:S02]  /*102c0*/  SHF.R.U32.HI R58, RZ, 0x3, R58 ;  /* 0x00000003ff3a7819 */ /* 0x000fe4000001163a */
[-C--:B---3--:R-:W-:Y:S02]  /*102d0*/  ISETP.GE.AND P0, PT, R16, R55.reuse, PT ;  /* 0x000000371000720c */ /* 0x088fe40003f06270 */
[----:B------:R-:W-:-:S11]  /*102e0*/  ISETP.GE.AND P1, PT, R213, R55, PT ;  /* 0x00000037d500720c */ /* 0x000fd60003f26270 */
[----:B--2---:R-:W-:Y:S05]  /*102f0*/  @P0 BRA `(.L_x_622) ;  /* 0x00000004006c0947 */ /* 0x004fea0003800000 */
[----:B01----:R-:W2:Y:S01]  /*10300*/  LDL R4, [R1+0x64] ;  /* 0x0000640001047983 */ /* 0x003ea20000100800 */
[----:B-----5:R-:W-:Y:S01]  /*10310*/  R2UR UR4, R61 ;  /* 0x000000003d0472ca */ /* 0x020fe200000e0000 */
[----:B------:R-:W-:Y:S01]  /*10320*/  IMAD.U32 R47, R27, 0x10000, RZ ;  /* 0x000100001b2f7824 */ /* 0x000fe200078e00ff */
[----:B------:R-:W-:Y:S01]  /*10330*/  LOP3.LUT R6, R60, 0x38, R16, 0xf8, !PT ;  /* 0x000000383c067812 */ /* 0x000fe200078ef810 */
[----:B------:R-:W-:Y:S01]  /*10340*/  IMAD.U32 R51, R35, 0x10000, RZ ;  /* 0x0001000023337824 */ /* 0x000fe200078e00ff */
[----:B------:R-:W-:Y:S01]  /*10350*/  SHF.L.U32 R49, R34, 0x10, RZ ;  /* 0x0000001022317819 */ /* 0x000fe200000006ff */
[----:B------:R-:W-:Y:S01]  /*10360*/  IMAD.U32 R52, R36, 0x10000, RZ ;  /* 0x0001000024347824 */ /* 0x000fe200078e00ff */
[----:B------:R-:W-:Y:S01]  /*10370*/  LOP3.LUT R6, R56, R6, R58, 0xf6, !PT ;  /* 0x0000000638067212 */ /* 0x000fe200078ef63a */
[----:B------:R-:W-:Y:S01]  /*10380*/  IMAD.U32 R59, R37, 0x10000, RZ ;  /* 0x00010000253b7824 */ /* 0x000fe200078e00ff */
[----:B------:R-:W-:Y:S01]  /*10390*/  LOP3.LUT R50, R34, 0xffff0000, RZ, 0xc0, !PT ;  /* 0xffff000022327812 */ /* 0x000fe200078ec0ff */
[----:B------:R-:W-:Y:S01]  /*103a0*/  IMAD.U32 R57, R33, 0x10000, RZ ;  /* 0x0001000021397824 */ /* 0x000fe200078e00ff */
[----:B------:R-:W-:-:S03]  /*103b0*/  LOP3.LUT R48, R27, 0xffff0000, RZ, 0xc0, !PT ;  /* 0xffff00001b307812 */ /* 0x000fc600078ec0ff */
[----:B------:R-:W-:Y:S02]  /*103c0*/  LEA R54, R6, UR4, 0x1 ;  /* 0x0000000406367c11 */ /* 0x000fe4000f8e08ff */
[----:B--2---:R-:W-:-:S04]  /*103d0*/  LEA.HI R4, R55, R4, RZ, 0x1d ;  /* 0x0000000437047211 */ /* 0x004fc800078fe8ff */
[----:B------:R-:W-:Y:S01]  /*103e0*/  SHF.R.S32.HI R7, RZ, 0x1f, R4 ;  /* 0x0000001fff077819 */ /* 0x000fe20000011404 */
[----:B------:R-:W-:-:S03]  /*103f0*/  IMAD.SHL.U32 R5, R4, 0x8, RZ ;  /* 0x0000000804057824 */ /* 0x000fc600078e00ff */
        /* <DEDUP_REMOVED lines=21> */
[-C--:B------:R-:W-:Y:S01]  /*10550*/  FMUL.FTZ R46, R49, R42.reuse ;  /* 0x0000002a312e7220 */ /* 0x080fe20000410000 */
[C---:B------:R-:W-:Y:S01]  /*10560*/  FMUL.FTZ R42, R47.reuse, R42 ;  /* 0x0000002a2f2a7220 */ /* 0x040fe20000410000 */
[C---:B------:R-:W-:Y:S01]  /*10570*/  IMAD.U32 R44, R10.reuse, 0x10000, RZ ;  /* 0x000100000a2c7824 */ /* 0x040fe200078e00ff */
[----:B------:R-:W-:Y:S01]  /*10580*/  LOP3.LUT R10, R10, 0xffff0000, RZ, 0xc0, !PT ;  /* 0xffff00000a0a7812 */ /* 0x000fe200078ec0ff */
[-C--:B------:R-:W-:Y:S01]  /*10590*/  FFMA.FTZ R46, R47, R31.reuse, -R46 ;  /* 0x0000001f2f2e7223 */ /* 0x080fe2000001082e */
[----:B------:R-:W-:Y:S01]  /*105a0*/  FMUL.FTZ R47, R50, R8 ;  /* 0x00000008322f7220 */ /* 0x000fe20000410000 */
[----:B------:R-:W-:Y:S01]  /*105b0*/  FFMA.FTZ R42, R49, R31, R42 ;  /* 0x0000001f312a7223 */ /* 0x000fe2000001002a */
[----:B------:R-:W-:-:S02]  /*105c0*/  IMAD.U32 R49, R29, 0x10000, RZ ;  /* 0x000100001d317824 */ /* 0x000fc400078e00ff */
[C---:B------:R-:W-:Y:S01]  /*105d0*/  FMUL.FTZ R31, R48.reuse, R8 ;  /* 0x00000008301f7220 */ /* 0x040fe20000410000 */
[-C--:B------:R-:W-:Y:S01]  /*105e0*/  FFMA.FTZ R47, R48, R4.reuse, -R47 ;  /* 0x00000004302f7223 */ /* 0x080fe2000001082f */
[-C--:B------:R-:W-:Y:S01]  /*105f0*/  FMUL.FTZ R8, R51, R43.reuse ;  /* 0x0000002b33087220 */ /* 0x080fe20000410000 */
[C---:B------:R-:W-:Y:S01]  /*10600*/  FMUL.FTZ R48, R49.reuse, R43 ;  /* 0x0000002b31307220 */ /* 0x040fe20000410000 */
[----:B------:R-:W-:Y:S01]  /*10610*/  FFMA.FTZ R31, R50, R4, R31 ;  /* 0x00000004321f7223 */ /* 0x000fe2000001001f */
[----:B------:R-:W-:Y:S01]  /*10620*/  LOP3.LUT R50, R36, 0xffff0000, RZ, 0xc0, !PT ;  /* 0xffff000024327812 */ /* 0x000fe200078ec0ff */
[-C--:B------:R-:W-:Y:S01]  /*10630*/  FFMA.FTZ R43, R49, R39.reuse, -R8 ;  /* 0x00000027312b7223 */ /* 0x080fe20000010808 */
[----:B------:R-:W-:Y:S01]  /*10640*/  FFMA.FTZ R48, R51, R39, R48 ;  /* 0x0000002733307223 */ /* 0x000fe20000010030 */
[C---:B------:R-:W-:Y:S01]  /*10650*/  LOP3.LUT R8, R32.reuse, 0xffff0000, RZ, 0xc0, !PT ;  /* 0xffff000020087812 */ /* 0x040fe200078ec0ff */
[----:B------:R-:W-:Y:S02]  /*10660*/  IMAD.U32 R4, R32, 0x10000, RZ ;  /* 0x0001000020047824 */ /* 0x000fe400078e00ff */
[----:B------:R-:W-:Y:S01]  /*10670*/  FMUL.FTZ R39, R52, R44 ;  /* 0x0000002c34277220 */ /* 0x000fe20000410000 */
[----:B------:R-:W-:-:S02]  /*10680*/  IMAD.U32 R45, R11, 0x10000, RZ ;  /* 0x000100000b2d7824 */ /* 0x000fc400078e00ff */
[----:B------:R-:W-:Y:S01]  /*10690*/  FMUL.FTZ R51, R50, R10 ;  /* 0x0000000a32337220 */ /* 0x000fe20000410000 */
[C---:B------:R-:W-:Y:S01]  /*106a0*/  FMUL.FTZ R49, R4.reuse, R44 ;  /* 0x0000002c04317220 */ /* 0x040fe20000410000 */
[----:B------:R-:W-:Y:S01]  /*106b0*/  FFMA.FTZ R39, R4, R40, -R39 ;  /* 0x0000002804277223 */ /* 0x000fe20000010827 */
[C---:B------:R-:W-:Y:S01]  /*106c0*/  FMUL.FTZ R53, R8.reuse, R10 ;  /* 0x0000000a08357220 */ /* 0x040fe20000410000 */
[-C--:B------:R-:W-:Y:S01]  /*106d0*/  FMUL.FTZ R4, R59, R45.reuse ;  /* 0x0000002d3b047220 */ /* 0x080fe20000410000 */
[-C--:B------:R-:W-:Y:S01]  /*106e0*/  FFMA.FTZ R8, R8, R6.reuse, -R51 ;  /* 0x0000000608087223 */ /* 0x080fe20000010833 */
[----:B------:R-:W-:Y:S01]  /*106f0*/  LOP3.LUT R11, R11, 0xffff0000, RZ, 0xc0, !PT ;  /* 0xffff00000b0b7812 */ /* 0x000fe200078ec0ff */
[----:B------:R-:W-:Y:S01]  /*10700*/  FFMA.FTZ R53, R50, R6, R53 ;  /* 0x0000000632357223 */ /* 0x000fe20000010035 */
[C---:B------:R-:W-:Y:S01]  /*10710*/  FMUL.FTZ R6, R57.reuse, R45 ;  /* 0x0000002d39067220 */ /* 0x040fe20000410000 */
[-C--:B------:R-:W-:Y:S01]  /*10720*/  FFMA.FTZ R44, R57, R41.reuse, -R4 ;  /* 0x00000029392c7223 */ /* 0x080fe20000010804 */
[----:B------:R-:W-:Y:S01]  /*10730*/  FFMA.FTZ R10, R52, R40, R49 ;  /* 0x00000028340a7223 */ /* 0x000fe20000010031 */
[----:B------:R-:W-:Y:S01]  /*10740*/  LOP3.LUT R51, R35, 0xffff0000, RZ, 0xc0, !PT ;  /* 0xffff000023337812 */ /* 0x000fe200078ec0ff */
[----:B------:R-:W-:Y:S01]  /*10750*/  FFMA.FTZ R41, R59, R41, R6 ;  /* 0x000000293b297223 */ /* 0x000fe20000010006 */
[----:B------:R-:W-:-:S02]  /*10760*/  LOP3.LUT R57, R37, 0xffff0000, RZ, 0xc0, !PT ;  /* 0xffff000025397812 */ /* 0x000fc400078ec0ff */
[----:B------:R-:W-:Y:S01]  /*10770*/  LOP3.LUT R45, R29, 0xffff0000, RZ, 0xc0, !PT ;  /* 0xffff00001d2d7812 */ /* 0x000fe200078ec0ff */
[----:B------:R-:W-:Y:S01]  /*10780*/  FMUL.FTZ R4, R51, R9 ;  /* 0x0000000933047220 */ /* 0x000fe20000410000 */
[----:B------:R-:W-:Y:S01]  /*10790*/  LOP3.LUT R49, R33, 0xffff0000, RZ, 0xc0, !PT ;  /* 0xffff000021317812 */ /* 0x000fe200078ec0ff */
[----:B------:R-:W-:Y:S01]  /*107a0*/  FMUL.FTZ R50, R57, R11 ;  /* 0x0000000b39327220 */ /* 0x000fe20000410000 */
[----:B------:R-:W-:Y:S01]  /*107b0*/  F2FP.BF16.F32.PACK_AB R10, R53, R10 ;  /* 0x0000000a350a723e */ /* 0x000fe200000010ff */
[C---:B------:R-:W-:Y:S01]  /*107c0*/  FMUL.FTZ R6, R45.reuse, R9 ;  /* 0x000000092d067220 */ /* 0x040fe20000410000 */
[----:B------:R-:W-:Y:S01]  /*107d0*/  FFMA.FTZ R40, R45, R5, -R4 ;  /* 0x000000052d287223 */ /* 0x000fe20000010804 */
[C---:B------:R-:W-:Y:S01]  /*107e0*/  FMUL.FTZ R52, R49.reuse, R11 ;  /* 0x0000000b31347220 */ /* 0x040fe20000410000 */
[----:B------:R-:W-:Y:S01]  /*107f0*/  FFMA.FTZ R11, R49, R7, -R50 ;  /* 0x00000007310b7223 */ /* 0x000fe20000010832 */
[----:B------:R-:W-:Y:S01]  /*10800*/  FFMA.FTZ R9, R51, R5, R6 ;  /* 0x0000000533097223 */ /* 0x000fe20000010006 */
[----:B------:R-:W-:Y:S01]  /*10810*/  F2FP.BF16.F32.PACK_AB R6, R8, R39 ;  /* 0x000000270806723e */ /* 0x000fe200000010ff */
[----:B------:R-:W-:Y:S01]  /*10820*/  FFMA.FTZ R52, R57, R7, R52 ;  /* 0x0000000739347223 */ /* 0x000fe20000010034 */
[----:B------:R-:W-:-:S02]  /*10830*/  F2FP.BF16.F32.PACK_AB R4, R47, R46 ;  /* 0x0000002e2f04723e */ /* 0x000fc400000010ff */
[----:B------:R-:W-:Y:S02]  /*10840*/  F2FP.BF16.F32.PACK_AB R5, R40, R43 ;  /* 0x0000002b2805723e */ /* 0x000fe400000010ff */
[----:B------:R-:W-:Y:S02]  /*10850*/  F2FP.BF16.F32.PACK_AB R7, R11, R44 ;  /* 0x0000002c0b07723e */ /* 0x000fe400000010ff */
[----:B------:R-:W-:Y:S02]  /*10860*/  F2FP.BF16.F32.PACK_AB R8, R31, R42 ;  /* 0x0000002a1f08723e */ /* 0x000fe400000010ff */
[----:B------:R-:W-:Y:S01]  /*10870*/  F2FP.BF16.F32.PACK_AB R9, R9, R48 ;  /* 0x000000300909723e */ /* 0x000fe200000010ff */
[----:B------:R2:W-:Y:S01]  /*10880*/  STS.128 [R54], R4 ;  /* 0x0000000436007388 */ /* 0x0005e20000000c00 */
[----:B------:R-:W-:-:S05]  /*10890*/  F2FP.BF16.F32.PACK_AB R11, R52, R41 ;  /* 0x00000029340b723e */ /* 0x000fca00000010ff */
[----:B------:R2:W-:Y:S02]  /*108a0*/  STS.128 [R30+0x14400], R8 ;  /* 0x014400081e007388 */ /* 0x0005e40000000c00 */
.L_x_622:
[----:B------:R-:W-:Y:S05]  /*108b0*/  BSYNC B2 ;  /* 0x0000000000027941 */ /* 0x000fea0003800000 */
.L_x_621:
[----:B------:R-:W-:Y:S05]  /*108c0*/  @P1 BRA `(.L_x_620) ;  /* 0x0000000400781947 */ /* 0x000fea0003800000 */
[----:B------:R-:W-:Y:S01]  /*108d0*/  LEA.HI R55, R55, R26, RZ, 0x1d ;  /* 0x0000001a37377211 */ /* 0x000fe200078fe8ff */
[----:B------:R-:W-:Y:S01]  /*108e0*/  IMAD.U32 R49, R13, 0x10000, RZ ;  /* 0x000100000d317824 */ /* 0x000fe200078e00ff */
[----:B012---:R-:W-:Y:S01]  /*108f0*/  LEA.HI R5, R24, R213, RZ, 0x6 ;  /* 0x000000d518057211 */ /* 0x007fe200078f30ff */
[----:B------:R-:W-:Y:S01]  /*10900*/  IMAD.U32 R47, R0, 0x10000, RZ ;  /* 0x00010000002f7824 */ /* 0x000fe200078e00ff */
[----:B------:R-:W-:Y:S01]  /*10910*/  SHF.R.S32.HI R4, RZ, 0x1f, R55 ;  /* 0x0000001fff047819 */ /* 0x000fe20000011437 */
[----:B------:R-:W-:Y:S01]  /*10920*/  IMAD.U32 R51, R14, 0x10000, RZ ;  /* 0x000100000e337824 */ /* 0x000fe200078e00ff */
[----:B-----5:R-:W-:Y:S01]  /*10930*/  R2UR UR4, R61 ;  /* 0x000000003d0472ca */ /* 0x020fe200000e0000 */
[----:B------:R-:W-:Y:S01]  /*10940*/  IMAD.SHL.U32 R6, R5, 0x80, RZ ;  /* 0x0000008005067824 */ /* 0x000fe200078e00ff */
[----:B------:R-:W-:Y:S01]  /*10950*/  LEA.HI R5, R4, R55, RZ, 0x3 ;  /* 0x0000003704057211 */ /* 0x000fe200078f18ff */
[----:B------:R-:W-:Y:S01]  /*10960*/  IMAD.SHL.U32 R4, R55, 0x8, RZ ;  /* 0x0000000837047824 */ /* 0x000fe200078e00ff */
[----:B------:R-:W-:Y:S01]  /*10970*/  LOP3.LUT R7, R60, 0x38, R25, 0xf8, !PT ;  /* 0x000000383c077812 */ /* 0x000fe200078ef819 */
[----:B------:R-:W-:Y:S01]  /*10980*/  IMAD.U32 R57, R20, 0x10000, RZ ;  /* 0x0001000014397824 */ /* 0x000fe200078e00ff */
[----:B------:R-:W-:Y:S01]  /*10990*/  LOP3.LUT R6, R6, 0xffffe000, RZ, 0xc0, !PT ;  /* 0xffffe00006067812 */ /* 0x000fe200078ec0ff */
[----:B------:R-:W-:Y:S01]  /*109a0*/  IMAD.SHL.U32 R5, R5, 0x400, RZ ;  /* 0x0000040005057824 */ /* 0x000fe200078e00ff */
[----:B------:R-:W-:Y:S01]  /*109b0*/  LOP3.LUT R4, R60, 0x38, R4, 0xf8, !PT ;  /* 0x000000383c047812 */ /* 0x000fe200078ef804 */
[----:B------:R-:W-:Y:S01]  /*109c0*/  IMAD.U32 R55, R12, 0x10000, RZ ;  /* 0x000100000c377824 */ /* 0x000fe200078e00ff */
[----:B------:R-:W-:-:S02]  /*109d0*/  LOP3.LUT R7, R7, R58, RZ, 0x3c, !PT ;  /* 0x0000003a07077212 */ /* 0x000fc400078e3cff */
[----:B------:R-:W-:Y:S02]  /*109e0*/  LOP3.LUT R4, R4, R58, RZ, 0x3c, !PT ;  /* 0x0000003a04047212 */ /* 0x000fe400078e3cff */
[----:B------:R-:W-:Y:S02]  /*109f0*/  LOP3.LUT R5, R5, 0x7fffe000, RZ, 0xc0, !PT ;  /* 0x7fffe00005057812 */ /* 0x000fe400078ec0ff */
[--C-:B------:R-:W-:Y:S02]  /*10a00*/  IADD3 R6, R7, R6, R56.reuse ;  /* 0x0000000607067210 */ /* 0x100fe40007ffe038 */
[----:B------:R-:W-:Y:S02]  /*10a10*/  IADD3 R9, R4, R5, R56 ;  /* 0x0000000504097210 */ /* 0x000fe40007ffe038 */
[----:B------:R-:W-:Y:S02]  /*10a20*/  LEA R54, R6, UR4, 0x1 ;  /* 0x0000000406367c11 */ /* 0x000fe4000f8e08ff */
[----:B------:R-:W-:-:S02]  /*10a30*/  LEA R30, R9, R22, 0x1 ;  /* 0x00000016091e7211 */ /* 0x000fc400078e08ff */
[----:B------:R-:W-:Y:S01]  /*10a40*/  LOP3.LUT R50, R13, 0xffff0000, RZ, 0xc0, !PT ;  /* 0xffff00000d327812 */ /* 0x000fe200078ec0ff */
[----:B------:R-:W0:Y:S01]  /*10a50*/  LDS.128 R4, [R54] ;  /* 0x0000000036047984 */ /* 0x000e220000000c00 */
[----:B------:R-:W-:Y:S02]  /*10a60*/  LOP3.LUT R48, R0, 0xffff0000, RZ, 0xc0, !PT ;  /* 0xffff000000307812 */ /* 0x000fe400078ec0ff */
[----:B------:R-:W-:Y:S01]  /*10a70*/  SHF.L.U32 R52, R15, 0x10, RZ ;  /* 0x000000100f347819 */ /* 0x000fe200000006ff */
[----:B------:R-:W1:Y:S01]  /*10a80*/  LDS.128 R8, [R30+0x14400] ;  /* 0x014400001e087984 */ /* 0x000e620000000c00 */
[C---:B0-----:R-:W-:Y:S01]  /*10a90*/  IMAD.U32 R31, R4.reuse, 0x10000, RZ ;  /* 0x00010000041f7824 */ /* 0x041fe200078e00ff */
        /* <DEDUP_REMOVED lines=18> */
[----:B------:R-:W-:Y:S01]  /*10bc0*/  FMUL.FTZ R48, R49, R43 ;  /* 0x0000002b31307220 */ /* 0x000fe20000410000 */
[----:B------:R-:W-:Y:S01]  /*10bd0*/  FFMA.FTZ R31, R50, R4, R31 ;  /* 0x00000004321f7223 */ /* 0x000fe2000001001f */
[----:B------:R-:W-:Y:S01]  /*10be0*/  LOP3.LUT R50, R15, 0xffff0000, RZ, 0xc0, !PT ;  /* 0xffff00000f327812 */ /* 0x000fe200078ec0ff */
[-C--:B------:R-:W-:Y:S01]  /*10bf0*/  FFMA.FTZ R43, R49, R39.reuse, -R8 ;  /* 0x00000027312b7223 */ /* 0x080fe20000010808 */
[----:B------:R-:W-:Y:S01]  /*10c00*/  FFMA.FTZ R48, R51, R39, R48 ;  /* 0x0000002733307223 */ /* 0x000fe20000010030 */
[C---:B------:R-:W-:Y:S01]  /*10c10*/  LOP3.LUT R8, R3.reuse, 0xffff0000, RZ, 0xc0, !PT ;  /* 0xffff000003087812 */ /* 0x040fe200078ec0ff */
[----:B------:R-:W-:Y:S02]  /*10c20*/  IMAD.U32 R40, R6, 0x10000, RZ ;  /* 0x0001000006287824 */ /* 0x000fe400078e00ff */
[----:B------:R-:W-:Y:S01]  /*10c30*/  FMUL.FTZ R39, R52, R44 ;  /* 0x0000002c34277220 */ /* 0x000fe20000410000 */
[----:B------:R-:W-:Y:S01]  /*10c40*/  IMAD.U32 R4, R3, 0x10000, RZ ;  /* 0x0001000003047824 */ /* 0x000fe200078e00ff */
[----:B------:R-:W-:Y:S01]  /*10c50*/  LOP3.LUT R6, R6, 0xffff0000, RZ, 0xc0, !PT ;  /* 0xffff000006067812 */ /* 0x000fe200078ec0ff */
[----:B------:R-:W-:-:S02]  /*10c60*/  IMAD.U32 R45, R11, 0x10000, RZ ;  /* 0x000100000b2d7824 */ /* 0x000fc400078e00ff */
[----:B------:R-:W-:Y:S01]  /*10c70*/  FMUL.FTZ R51, R50, R10 ;  /* 0x0000000a32337220 */ /* 0x000fe20000410000 */
[C---:B------:R-:W-:Y:S01]  /*10c80*/  FMUL.FTZ R49, R4.reuse, R44 ;  /* 0x0000002c04317220 */ /* 0x040fe20000410000 */
[----:B------:R-:W-:Y:S01]  /*10c90*/  FFMA.FTZ R39, R4, R40, -R39 ;  /* 0x0000002804277223 */ /* 0x000fe20000010827 */
[C---:B------:R-:W-:Y:S01]  /*10ca0*/  FMUL.FTZ R53, R8.reuse, R10 ;  /* 0x0000000a08357220 */ /* 0x040fe20000410000 */
[----:B------:R-:W-:Y:S02]  /*10cb0*/  IMAD.U32 R41, R7, 0x10000, RZ ;  /* 0x0001000007297824 */ /* 0x000fe400078e00ff */
[-C--:B------:R-:W-:Y:S01]  /*10cc0*/  FMUL.FTZ R4, R57, R45.reuse ;  /* 0x0000002d39047220 */ /* 0x080fe20000410000 */
[-C--:B------:R-:W-:Y:S01]  /*10cd0*/  FFMA.FTZ R8, R8, R6.reuse, -R51 ;  /* 0x0000000608087223 */ /* 0x080fe20000010833 */
[----:B------:R-:W-:Y:S01]  /*10ce0*/  FFMA.FTZ R53, R50, R6, R53 ;  /* 0x0000000632357223 */ /* 0x000fe20000010035 */
[C---:B------:R-:W-:Y:S01]  /*10cf0*/  FMUL.FTZ R6, R55.reuse, R45 ;  /* 0x0000002d37067220 */ /* 0x040fe20000410000 */
[-C--:B------:R-:W-:Y:S01]  /*10d00*/  FFMA.FTZ R44, R55, R41.reuse, -R4 ;  /* 0x00000029372c7223 */ /* 0x080fe20000010804 */
[----:B------:R-:W-:Y:S01]  /*10d10*/  LOP3.LUT R11, R11, 0xffff0000, RZ, 0xc0, !PT ;  /* 0xffff00000b0b7812 */ /* 0x000fe200078ec0ff */
        /* <DEDUP_REMOVED lines=8> */
[----:B------:R-:W-:Y:S01]  /*10da0*/  LOP3.LUT R7, R7, 0xffff0000, RZ, 0xc0, !PT ;  /* 0xffff000007077812 */ /* 0x000fe200078ec0ff */
[C---:B------:R-:W-:Y:S01]  /*10db0*/  FMUL.FTZ R6, R45.reuse, R9 ;  /* 0x000000092d067220 */ /* 0x040fe20000410000 */
[----:B------:R-:W-:Y:S01]  /*10dc0*/  FFMA.FTZ R40, R45, R5, -R4 ;  /* 0x000000052d287223 */ /* 0x000fe20000010804 */
[----:B------:R-:W-:Y:S01]  /*10dd0*/  FMUL.FTZ R52, R49, R11 ;  /* 0x0000000b31347220 */ /* 0x000fe20000410000 */
        /* <DEDUP_REMOVED lines=13> */
.L_x_620:
[----:B------:R-:W-:Y:S05]  /*10eb0*/  BSYNC B1 ;  /* 0x0000000000017941 */ /* 0x000fea0003800000 */
.L_x_619:
[----:B0123--:R-:W-:Y:S01]  /*10ec0*/  VIADD R4, R219, 0x40 ;  /* 0x00000040db047836 */ /* 0x00ffe20000000000 */
[----:B------:R-:W-:Y:S04]  /*10ed0*/  BSSY B1, `(.L_x_623) ;  /* 0x00000cc000017945 */ /* 0x000fe80003800000 */
[----:B------:R-:W-:-:S13]  /*10ee0*/  ISETP.GE.AND P0, PT, R4, R38, PT ;  /* 0x000000260400720c */ /* 0x000fda0003f06270 */
[----:B------:R-:W-:Y:S05]  /*10ef0*/  @P0 BRA `(.L_x_624) ;  /* 0x0000000c00240947 */ /* 0x000fea0003800000 */
[----:B-----5:R0:W5:Y:S01]  /*10f00*/  LDL R61, [R1+0x6c] ;  /* 0x00006c00013d7983 */ /* 0x0201620000100800 */
[----:B------:R-:W1:Y:S03]  /*10f10*/  LDC R55, c[0x0][0x3f4] ;  /* 0x0000fd00ff377b82 */ /* 0x000e660000000800 */
[----:B------:R0:W5:Y:S01]  /*10f20*/  LDL R56, [R1+0x50] ;  /* 0x0000500001387983 */ /* 0x0001620000100800 */
[C---:B------:R-:W-:Y:S01]  /*10f30*/  VIADD R58, R219.reuse, 0x40 ;  /* 0x00000040db3a7836 */ /* 0x040fe20000000000 */
[----:B------:R-:W-:Y:S01]  /*10f40*/  BSSY B2, `(.L_x_625) ;  /* 0x0000065000027945 */ /* 0x000fe20003800000 */
[----:B------:R-:W-:Y:S02]  /*10f50*/  VIADD R60, R219, 0x40 ;  /* 0x00000040db3c7836 */ /* 0x000fe40000000000 */
[----:B------:R-:W-:Y:S02]  /*10f60*/  IMAD.SHL.U32 R58, R58, 0x40, RZ ;  /* 0x000000403a3a7824 */ /* 0x000fe400078e00ff */
[----:B------:R-:W-:-:S03]  /*10f70*/  IMAD.SHL.U32 R60, R60, 0x40, RZ ;  /* 0x000000403c3c7824 */ /* 0x000fc600078e00ff */
[----:B------:R-:W-:Y:S02]  /*10f80*/  LOP3.LUT R58, R58, 0x1c0, RZ, 0xc0, !PT ;  /* 0x000001c03a3a7812 */ /* 0x000fe400078ec0ff */
[----:B------:R-:W-:Y:S02]  /*10f90*/  LOP3.LUT R60, R60, 0x1c0, RZ, 0xc0, !PT ;  /* 0x000001c03c3c7812 */ /* 0x000fe400078ec0ff */
[----:B------:R-:W-:Y:S02]  /*10fa0*/  SHF.R.U32.HI R58, RZ, 0x3, R58 ;  /* 0x00000003ff3a7819 */ /* 0x000fe4000001163a */
[-C--:B-1----:R-:W-:Y:S02]  /*10fb0*/  ISETP.GE.AND P0, PT, R16, R55.reuse, PT ;  /* 0x000000371000720c */ /* 0x082fe40003f06270 */
[----:B------:R-:W-:-:S11]  /*10fc0*/  ISETP.GE.AND P1, PT, R213, R55, PT ;  /* 0x00000037d500720c */ /* 0x000fd60003f26270 */
[----:B0-----:R-:W-:Y:S05]  /*10fd0*/  @P0 BRA `(.L_x_626) ;  /* 0x00000004006c0947 */ /* 0x001fea0003800000 */
[----:B------:R-:W2:Y:S01]  /*10fe0*/  LDL R4, [R1+0x64] ;  /* 0x0000640001047983 */ /* 0x000ea20000100800 */
[----:B-----5:R-:W-:Y:S01]  /*10ff0*/  R2UR UR4, R61 ;  /* 0x000000003d0472ca */ /* 0x020fe200000e0000 */
[----:B------:R-:W-:Y:S01]  /*11000*/  IMAD.U32 R49, R34, 0x10000, RZ ;  /* 0x0001000022317824 */ /* 0x000fe200078e00ff */
[----:B------:R-:W-:Y:S01]  /*11010*/  LOP3.LUT R6, R60, 0x38, R16, 0xf8, !PT ;  /* 0x000000383c067812 */ /* 0x000fe200078ef810 */
[----:B------:R-:W-:Y:S01]  /*11020*/  IMAD.U32 R47, R27, 0x10000, RZ ;  /* 0x000100001b2f7824 */ /* 0x000fe200078e00ff */
[----:B------:R-:W-:Y:S01]  /*11030*/  LOP3.LUT R50, R34, 0xffff0000, RZ, 0xc0, !PT ;  /* 0xffff000022327812 */ /* 0x000fe200078ec0ff */
[----:B------:R-:W-:Y:S01]  /*11040*/  IMAD.U32 R51, R35, 0x10000, RZ ;  /* 0x0001000023337824 */ /* 0x000fe200078e00ff */
[----:B------:R-:W-:Y:S01]  /*11050*/  LOP3.LUT R6, R56, R6, R58, 0xf6, !PT ;  /* 0x0000000638067212 */ /* 0x000fe200078ef63a */
[----:B------:R-:W-:Y:S01]  /*11060*/  IMAD.U32 R52, R36, 0x10000, RZ ;  /* 0x0001000024347824 */ /* 0x000fe200078e00ff */
[----:B------:R-:W-:Y:S01]  /*11070*/  LOP3.LUT R48, R27, 0xffff0000, RZ, 0xc0, !PT ;  /* 0xffff00001b307812 */ /* 0x000fe200078ec0ff */
[----:B------:R-:W-:Y:S01]  /*11080*/  IMAD.U32 R57, R33, 0x10000, RZ ;  /* 0x0001000021397824 */ /* 0x000fe200078e00ff */
[----:B------:R-:W-:-:S03]  /*11090*/  SHF.L.U32 R59, R37, 0x10, RZ ;  /* 0x00000010253b7819 */ /* 0x000fc600000006ff */
        /* <DEDUP_REMOVED lines=16> */
[----:B------:R-:W-:Y:S01]  /*111a0*/  SHF.L.U32 R39, R5, 0x10, RZ ;  /* 0x0000001005277819 */ /* 0x000fe200000006ff */
[----:B------:R-:W-:Y:S01]  /*111b0*/  IMAD.U32 R41, R7, 0x10000, RZ ;  /* 0x0001000007297824 */ /* 0x000fe200078e00ff */
[----:B------:R-:W-:Y:S02]  /*111c0*/  LOP3.LUT R6, R6, 0xffff0000, RZ, 0xc0, !PT ;  /* 0xffff000006067812 */ /* 0x000fe400078ec0ff */
        /* <DEDUP_REMOVED lines=60> */
.L_x_626:
[----:B------:R-:W-:Y:S05]  /*11590*/  BSYNC B2 ;  /* 0x0000000000027941 */ /* 0x000fea0003800000 */
.L_x_625:
[----:B------:R-:W-:Y:S05]  /*115a0*/  @P1 BRA `(.L_x_624) ;  /* 0x0000000400781947 */ /* 0x000fea0003800000 */
[----:B------:R-:W-:Y:S01]  /*115b0*/  LEA.HI R55, R55, R26, RZ, 0x1d ;  /* 0x0000001a37377211 */ /* 0x000fe200078fe8ff */
[----:B------:R-:W-:Y:S01]  /*115c0*/  IMAD.U32 R49, R13, 0x10000, RZ ;  /* 0x000100000d317824 */ /* 0x000fe200078e00ff */
[----:B0-----:R-:W-:Y:S01]  /*115d0*/  LEA.HI R5, R24, R213, RZ, 0x6 ;  /* 0x000000d518057211 */ /* 0x001fe200078f30ff */
        /* <DEDUP_REMOVED lines=19> */
[C---:B------:R-:W-:Y:S01]  /*11710*/  SHF.L.U32 R47, R0.reuse, 0x10, RZ ;  /* 0x00000010002f7819 */ /* 0x040fe200000006ff */
[----:B------:R-:W-:Y:S01]  /*11720*/  IMAD R30, R9, 0x2, R22 ;  /* 0x00000002091e7824 */ /* 0x000fe200078e0216 */
[----:B------:R-:W-:Y:S01]  /*11730*/  LOP3.LUT R50, R13, 0xffff0000, RZ, 0xc0, !PT ;  /* 0xffff00000d327812 */ /* 0x000fe200078ec0ff */
[----:B------:R-:W0:Y:S01]  /*11740*/  LDS.128 R4, [R54] ;  /* 0x0000000036047984 */ /* 0x000e220000000c00 */
[----:B------:R-:W-:-:S03]  /*11750*/  LOP3.LUT R48, R0, 0xffff0000, RZ, 0xc0, !PT ;  /* 0xffff000000307812 */ /* 0x000fc600078ec0ff */
        /* <DEDUP_REMOVED lines=67> */
.L_x_624:
[----:B------:R-:W-:Y:S05]  /*11b90*/  BSYNC B1 ;  /* 0x0000000000017941 */ /* 0x000fea0003800000 */
.L_x_623:
[----:B------:R-:W-:-:S13]  /*11ba0*/  ISETP.GE.AND P0, PT, R21, R38, PT ;  /* 0x000000261500720c */ /* 0x000fda0003f06270 */
[----:B------:R-:W-:Y:S05]  /*11bb0*/  @P0 BRA `(.L_x_603) ;  /* 0x0000000c00200947 */ /* 0x000fea0003800000 */
[----:B-----5:R2:W5:Y:S01]  /*11bc0*/  LDL R56, [R1+0x6c] ;  /* 0x00006c0001387983 */ /* 0x0205620000100800 */
[----:B------:R-:W3:Y:S01]  /*11bd0*/  LDC R51, c[0x0][0x3f4] ;  /* 0x0000fd00ff337b82 */ /* 0x000ee20000000800 */
[----:B01----:R-:W-:Y:S01]  /*11be0*/  SHF.R.S32.HI R6, RZ, 0x1f, R21 ;  /* 0x0000001fff067819 */ /* 0x003fe20000011415 */
[----:B------:R-:W-:Y:S01]  /*11bf0*/  IMAD.SHL.U32 R4, R21, 0x40, RZ ;  /* 0x0000004015047824 */ /* 0x000fe200078e00ff */
[----:B------:R-:W-:Y:S02]  /*11c00*/  BSSY B1, `(.L_x_627) ;  /* 0x0000064000017945 */ /* 0x000fe40003800000 */
[----:B------:R-:W-:Y:S02]  /*11c10*/  LEA.HI R6, R6, R21, RZ, 0x3 ;  /* 0x0000001506067211 */ /* 0x000fe400078f18ff */
[----:B------:R-:W-:-:S03]  /*11c20*/  LOP3.LUT R50, R4, 0x1c0, RZ, 0xc0, !PT ;  /* 0x000001c004327812 */ /* 0x000fc600078ec0ff */
[----:B------:R-:W-:Y:S01]  /*11c30*/  IMAD.SHL.U32 R6, R6, 0x40, RZ ;  /* 0x0000004006067824 */ /* 0x000fe200078e00ff */
[----:B------:R-:W-:-:S04]  /*11c40*/  SHF.R.U32.HI R57, RZ, 0x3, R50 ;  /* 0x00000003ff397819 */ /* 0x000fc80000011632 */
[----:B------:R-:W-:Y:S02]  /*11c50*/  LOP3.LUT R52, R6, 0xfffffe00, RZ, 0xc0, !PT ;  /* 0xfffffe0006347812 */ /* 0x000fe400078ec0ff */
[-C--:B---3--:R-:W-:Y:S02]  /*11c60*/  ISETP.GE.AND P0, PT, R16, R51.reuse, PT ;  /* 0x000000331000720c */ /* 0x088fe40003f06270 */
[----:B------:R-:W-:-:S11]  /*11c70*/  ISETP.GE.AND P1, PT, R213, R51, PT ;  /* 0x00000033d500720c */ /* 0x000fd60003f26270 */
[----:B--2---:R-:W-:Y:S05]  /*11c80*/  @P0 BRA `(.L_x_628) ;  /* 0x00000004006c0947 */ /* 0x004fea0003800000 */
        /* <DEDUP_REMOVED lines=9> */
[----:B------:R-:W-:Y:S02]  /*11d20*/  LOP3.LUT R34, R27, 0xffff0000, RZ, 0xc0, !PT ;  /* 0xffff00001b227812 */ /* 0x000fe400078ec0ff */
[----:B------:R-:W-:-:S02]  /*11d30*/  LOP3.LUT R35, R35, 0xffff0000, RZ, 0xc0, !PT ;  /* 0xffff000023237812 */ /* 0x000fc400078ec0ff */
[----:B------:R-:W-:Y:S02]  /*11d40*/  LOP3.LUT R29, R29, 0xffff0000, RZ, 0xc0, !PT ;  /* 0xffff00001d1d7812 */ /* 0x000fe400078ec0ff */
        /* <DEDUP_REMOVED lines=10> */
[----:B------:R-:W0:Y:S02]  /*11df0*/  LDS.128 R4, [R54] ;  /* 0x0000000036047984 */ /* 0x000e240000000c00 */
[----:B------:R-:W-:-:S05]  /*11e00*/  LEA R21, R9, R22, 0x1 ;  /* 0x0000001609157211 */ /* 0x000fca00078e08ff */
        /* <DEDUP_REMOVED lines=14> */
[----:B------:R-:W-:Y:S01]  /*11ef0*/  FMUL.FTZ R47, R44, R40 ;  /* 0x000000282c2f7220 */ /* 0x000fe20000410000 */
[-C--:B------:R-:W-:Y:S01]  /*11f00*/  FMUL.FTZ R27, R48, R8.reuse ;  /* 0x00000008301b7220 */ /* 0x080fe20000410000 */
[----:B------:R-:W-:Y:S01]  /*11f10*/  FMUL.FTZ R49, R34, R8 ;  /* 0x0000000822317220 */ /* 0x000fe20000410000 */
[-C--:B------:R-:W-:Y:S01]  /*11f20*/  FFMA.FTZ R45, R44, R30.reuse, -R45 ;  /* 0x0000001e2c2d7223 */ /* 0x080fe2000001082d */
[----:B------:R-:W-:Y:S01]  /*11f30*/  FFMA.FTZ R47, R46, R30, R47 ;  /* 0x0000001e2e2f7223 */ /* 0x000fe2000001002f */
[-C--:B------:R-:W-:Y:S01]  /*11f40*/  FFMA.FTZ R8, R34, R4.reuse, -R27 ;  /* 0x0000000422087223 */ /* 0x080fe2000001081b */
[----:B------:R-:W-:Y:S01]  /*11f50*/  FFMA.FTZ R30, R48, R4, R49 ;  /* 0x00000004301e7223 */ /* 0x000fe20000010031 */
[----:B------:R-:W-:Y:S01]  /*11f60*/  IMAD.U32 R42, R10, 0x10000, RZ ;  /* 0x000100000a2a7824 */ /* 0x000fe200078e00ff */
[----:B------:R-:W-:Y:S01]  /*11f70*/  SHF.L.U32 R44, R36, 0x10, RZ ;  /* 0x00000010242c7819 */ /* 0x000fe200000006ff */
[----:B------:R-:W-:Y:S01]  /*11f80*/  IMAD.U32 R4, R32, 0x10000, RZ ;  /* 0x0001000020047824 */ /* 0x000fe200078e00ff */
[----:B------:R-:W-:Y:S01]  /*11f90*/  LOP3.LUT R10, R10, 0xffff0000, RZ, 0xc0, !PT ;  /* 0xffff00000a0a7812 */ /* 0x000fe200078ec0ff */
[-C--:B------:R-:W-:Y:S01]  /*11fa0*/  FMUL.FTZ R40, R53, R41.reuse ;  /* 0x0000002935287220 */ /* 0x080fe20000410000 */
[----:B------:R-:W-:Y:S01]  /*11fb0*/  LOP3.LUT R32, R32, 0xffff0000, RZ, 0xc0, !PT ;  /* 0xffff000020207812 */ /* 0x000fe200078ec0ff */
[C---:B------:R-:W-:Y:S01]  /*11fc0*/  FMUL.FTZ R34, R55.reuse, R41 ;  /* 0x0000002937227220 */ /* 0x040fe20000410000 */
[----:B------:R-:W-:Y:S01]  /*11fd0*/  LOP3.LUT R36, R36, 0xffff0000, RZ, 0xc0, !PT ;  /* 0xffff000024247812 */ /* 0x000fe200078ec0ff */
[----:B------:R-:W-:Y:S01]  /*11fe0*/  FFMA.FTZ R40, R55, R31, R40 ;  /* 0x0000001f37287223 */ /* 0x000fe20000010028 */
[----:B------:R-:W-:Y:S01]  /*11ff0*/  FMUL.FTZ R27, R44, R42 ;  /* 0x0000002a2c1b7220 */ /* 0x000fe20000410000 */
[----:B------:R-:W-:-:S02]  /*12000*/  IMAD.U32 R43, R11, 0x10000, RZ ;  /* 0x000100000b2b7824 */ /* 0x000fc400078e00ff */
[----:B------:R-:W-:Y:S01]  /*12010*/  FFMA.FTZ R34, R53, R31, -R34 ;  /* 0x0000001f35227223 */ /* 0x000fe20000010822 */
[----:B------:R-:W-:Y:S02]  /*12020*/  IMAD.U32 R55, R37, 0x10000, RZ ;  /* 0x0001000025377824 */ /* 0x000fe400078e00ff */
[-C--:B------:R-:W-:Y:S01]  /*12030*/  FMUL.FTZ R41, R36, R10.reuse ;  /* 0x0000000a24297220 */ /* 0x080fe20000410000 */
[----:B------:R-:W-:Y:S01]  /*12040*/  FMUL.FTZ R49, R32, R10 ;  /* 0x0000000a20317220 */ /* 0x000fe20000410000 */
[----:B------:R-:W-:Y:S02]  /*12050*/  IMAD.U32 R53, R33, 0x10000, RZ ;  /* 0x0001000021357824 */ /* 0x000fe400078e00ff */
[C---:B------:R-:W-:Y:S01]  /*12060*/  FMUL.FTZ R31, R4.reuse, R42 ;  /* 0x0000002a041f7220 */ /* 0x040fe20000410000 */
[----:B------:R-:W-:Y:S01]  /*12070*/  FFMA.FTZ R27, R4, R38, -R27 ;  /* 0x00000026041b7223 */ /* 0x000fe2000001081b */
[-C--:B------:R-:W-:Y:S01]  /*12080*/  FMUL.FTZ R4, R55, R43.reuse ;  /* 0x0000002b37047220 */ /* 0x080fe20000410000 */
[-C--:B------:R-:W-:Y:S01]  /*12090*/  FFMA.FTZ R32, R32, R6.reuse, -R41 ;  /* 0x0000000620207223 */ /* 0x080fe20000010829 */
[----:B------:R-:W-:Y:S01]  /*120a0*/  FFMA.FTZ R49, R36, R6, R49 ;  /* 0x0000000624317223 */ /* 0x000fe20000010031 */
[----:B------:R-:W-:Y:S01]  /*120b0*/  LOP3.LUT R11, R11, 0xffff0000, RZ, 0xc0, !PT ;  /* 0xffff00000b0b7812 */ /* 0x000fe200078ec0ff */
[----:B------:R-:W-:Y:S01]  /*120c0*/  FMUL.FTZ R6, R53, R43 ;  /* 0x0000002b35067220 */ /* 0x000fe20000410000 */
[----:B------:R-:W-:Y:S01]  /*120d0*/  LOP3.LUT R37, R37, 0xffff0000, RZ, 0xc0, !PT ;  /* 0xffff000025257812 */ /* 0x000fe200078ec0ff */
[----:B------:R-:W-:Y:S01]  /*120e0*/  FFMA.FTZ R10, R44, R38, R31 ;  /* 0x000000262c0a7223 */ /* 0x000fe2000001001f */
[----:B------:R-:W-:Y:S01]  /*120f0*/  LOP3.LUT R33, R33, 0xffff0000, RZ, 0xc0, !PT ;  /* 0xffff000021217812 */ /* 0x000fe200078ec0ff */
[-C--:B------:R-:W-:Y:S01]  /*12100*/  FFMA.FTZ R31, R53, R39.reuse, -R4 ;  /* 0x00000027351f7223 */ /* 0x080fe20000010804 */
[----:B------:R-:W-:Y:S01]  /*12110*/  FFMA.FTZ R39, R55, R39, R6 ;  /* 0x0000002737277223 */ /* 0x000fe20000010006 */
        /* <DEDUP_REMOVED lines=8> */
[----:B------:R-:W-:-:S02]  /*121a0*/  F2FP.BF16.F32.PACK_AB R6, R32, R27 ;  /* 0x0000001b2006723e */ /* 0x000fc400000010ff */
[----:B------:R-:W-:Y:S02]  /*121b0*/  F2FP.BF16.F32.PACK_AB R5, R9, R34 ;  /* 0x000000220905723e */ /* 0x000fe400000010ff */
[----:B------:R-:W-:Y:S02]  /*121c0*/  F2FP.BF16.F32.PACK_AB R4, R8, R45 ;  /* 0x0000002d0804723e */ /* 0x000fe400000010ff */
[----:B------:R-:W-:Y:S02]  /*121d0*/  F2FP.BF16.F32.PACK_AB R9, R11, R40 ;  /* 0x000000280b09723e */ /* 0x000fe400000010ff */
[----:B------:R-:W-:Y:S02]  /*121e0*/  F2FP.BF16.F32.PACK_AB R7, R36, R31 ;  /* 0x0000001f2407723e */ /* 0x000fe400000010ff */
[----:B------:R-:W-:Y:S02]  /*121f0*/  F2FP.BF16.F32.PACK_AB R10, R49, R10 ;  /* 0x0000000a310a723e */ /* 0x000fe400000010ff */
[----:B------:R-:W-:Y:S01]  /*12200*/  F2FP.BF16.F32.PACK_AB R8, R30, R47 ;  /* 0x0000002f1e08723e */ /* 0x000fe200000010ff */
[----:B------:R0:W-:Y:S01]  /*12210*/  STS.128 [R54], R4 ;  /* 0x0000000436007388 */ /* 0x0001e20000000c00 */
[----:B------:R-:W-:-:S05]  /*12220*/  F2FP.BF16.F32.PACK_AB R11, R38, R39 ;  /* 0x00000027260b723e */ /* 0x000fca00000010ff */
[----:B------:R0:W-:Y:S02]  /*12230*/  STS.128 [R21+0x14400], R8 ;  /* 0x0144000815007388 */ /* 0x0001e40000000c00 */
.L_x_628:
[----:B------:R-:W-:Y:S05]  /*12240*/  BSYNC B1 ;  /* 0x0000000000017941 */ /* 0x000fea0003800000 */
.L_x_627:
[----:B------:R-:W-:Y:S05]  /*12250*/  @P1 BRA `(.L_x_603) ;  /* 0x0000000400781947 */ /* 0x000fea0003800000 */
[----:B------:R-:W-:Y:S01]  /*12260*/  LEA.HI R26, R51, R26, RZ, 0x1d ;  /* 0x0000001a331a7211 */ /* 0x000fe200078fe8ff */
[----:B------:R-:W-:Y:S01]  /*12270*/  IMAD.U32 R36, R13, 0x10000, RZ ;  /* 0x000100000d247824 */ /* 0x000fe200078e00ff */
[----:B0-----:R-:W-:Y:S01]  /*12280*/  LOP3.LUT R4, R50, 0x38, R25, 0xf8, !PT ;  /* 0x0000003832047812 */ /* 0x001fe200078ef819 */
[----:B------:R-:W-:Y:S01]  /*12290*/  IMAD.U32 R34, R0, 0x10000, RZ ;  /* 0x0001000000227824 */ /* 0x000fe200078e00ff */
[----:B------:R-:W-:Y:S01]  /*122a0*/  SHF.R.S32.HI R5, RZ, 0x1f, R26 ;  /* 0x0000001fff057819 */ /* 0x000fe2000001141a */
[----:B------:R-:W-:Y:S01]  /*122b0*/  IMAD.U32 R39, R14, 0x10000, RZ ;  /* 0x000100000e277824 */ /* 0x000fe200078e00ff */
[----:B------:R-:W-:Y:S01]  /*122c0*/  LOP3.LUT R6, R4, R57, RZ, 0x3c, !PT ;  /* 0x0000003904067212 */ /* 0x000fe200078e3cff */
[----:B------:R-:W-:Y:S01]  /*122d0*/  IMAD.SHL.U32 R4, R26, 0x8, RZ ;  /* 0x000000081a047824 */ /* 0x000fe200078e00ff */
[----:B------:R-:W-:Y:S01]  /*122e0*/  LEA.HI R5, R5, R26, RZ, 0x3 ;  /* 0x0000001a05057211 */ /* 0x000fe200078f18ff */
[----:B------:R-:W-:Y:S01]  /*122f0*/  IMAD.U32 R37, R2, 0x10000, RZ ;  /* 0x0001000002257824 */ /* 0x000fe200078e00ff */
[----:B------:R-:W-:-:S02]  /*12300*/  LEA.HI R24, R24, R213, RZ, 0x6 ;  /* 0x000000d518187211 */ /* 0x000fc400078f30ff */
[----:B------:R-:W-:Y:S01]  /*12310*/  LOP3.LUT R4, R50, 0x38, R4, 0xf8, !PT ;  /* 0x0000003832047812 */ /* 0x000fe200078ef804 */
[----:B------:R-:W-:Y:S01]  /*12320*/  IMAD.SHL.U32 R5, R5, 0x400, RZ ;  /* 0x0000040005057824 */ /* 0x000fe200078e00ff */
[----:B-----5:R-:W-:Y:S01]  /*12330*/  R2UR UR4, R56 ;  /* 0x00000000380472ca */ /* 0x020fe200000e0000 */
[----:B------:R-:W-:Y:S01]  /*12340*/  IMAD.SHL.U32 R24, R24, 0x80, RZ ;  /* 0x0000008018187824 */ /* 0x000fe200078e00ff */
[----:B------:R-:W-:Y:S02]  /*12350*/  LOP3.LUT R4, R4, R57, RZ, 0x3c, !PT ;  /* 0x0000003904047212 */ /* 0x000fe400078e3cff */
[----:B------:R-:W-:Y:S02]  /*12360*/  LOP3.LUT R5, R5, 0x7fffe000, RZ, 0xc0, !PT ;  /* 0x7fffe00005057812 */ /* 0x000fe400078ec0ff */
[----:B------:R-:W-:Y:S02]  /*12370*/  LOP3.LUT R7, R24, 0xffffe000, RZ, 0xc0, !PT ;  /* 0xffffe00018077812 */ /* 0x000fe400078ec0ff */
[----:B------:R-:W-:-:S02]  /*12380*/  IADD3 R9, R4, R5, R52 ;  /* 0x0000000504097210 */ /* 0x000fc40007ffe034 */
[----:B------:R-:W-:Y:S02]  /*12390*/  IADD3 R6, R6, R7, R52 ;  /* 0x0000000706067210 */ /* 0x000fe40007ffe034 */
[----:B------:R-:W-:Y:S01]  /*123a0*/  LOP3.LUT R38, R13, 0xffff0000, RZ, 0xc0, !PT ;  /* 0xffff00000d267812 */ /* 0x000fe200078ec0ff */
[----:B------:R-:W-:Y:S01]  /*123b0*/  IMAD R21, R9, 0x2, R22 ;  /* 0x0000000209157824 */ /* 0x000fe200078e0216 */
[----:B------:R-:W-:Y:S02]  /*123c0*/  LEA R40, R6, UR4, 0x1 ;  /* 0x0000000406287c11 */ /* 0x000fe4000f8e08ff */
[----:B------:R-:W-:Y:S02]  /*123d0*/  LOP3.LUT R0, R0, 0xffff0000, RZ, 0xc0, !PT ;  /* 0xffff000000007812 */ /* 0x000fe400078ec0ff */
[----:B------:R-:W0:Y:S04]  /*123e0*/  LDS.128 R8, [R21+0x14400] ;  /* 0x0144000015087984 */ /* 0x000e280000000c00 */
[----:B------:R-:W1:Y:S01]  /*123f0*/  LDS.128 R4, [R40] ;  /* 0x0000000028047984 */ /* 0x000e620000000c00 */
[C---:B0-----:R-:W-:Y:S01]  /*12400*/  IMAD.U32 R29, R8.reuse, 0x10000, RZ ;  /* 0x00010000081d7824 */ /* 0x041fe200078e00ff */
[----:B------:R-:W-:Y:S01]  /*12410*/  LOP3.LUT R8, R8, 0xffff0000, RZ, 0xc0, !PT ;  /* 0xffff000008087812 */ /* 0x000fe200078ec0ff */
[----:B------:R-:W-:Y:S01]  /*12420*/  IMAD.U32 R31, R10, 0x10000, RZ ;  /* 0x000100000a1f7824 */ /* 0x000fe200078e00ff */
[----:B------:R-:W-:Y:S01]  /*12430*/  SHF.L.U32 R30, R9, 0x10, RZ ;  /* 0x00000010091e7819 */ /* 0x000fe200000006ff */
[----:B-1----:R-:W-:-:S02]  /*12440*/  IMAD.U32 R24, R4, 0x10000, RZ ;  /* 0x0001000004187824 */ /* 0x002fc400078e00ff */
[-C--:B------:R-:W-:Y:S01]  /*12450*/  FMUL.FTZ R33, R36, R29.reuse ;  /* 0x0000001d24217220 */ /* 0x080fe20000410000 */
[----:B------:R-:W-:Y:S01]  /*12460*/  LOP3.LUT R4, R4, 0xffff0000, RZ, 0xc0, !PT ;  /* 0xffff000004047812 */ /* 0x000fe200078ec0ff */
[----:B------:R-:W-:Y:S01]  /*12470*/  FMUL.FTZ R29, R34, R29 ;  /* 0x0000001d221d7220 */ /* 0x000fe20000410000 */
[-C--:B------:R-:W-:Y:S01]  /*12480*/  FMUL.FTZ R13, R38, R8.reuse ;  /* 0x00000008260d7220 */ /* 0x080fe20000410000 */
[----:B------:R-:W-:Y:S01]  /*12490*/  FMUL.FTZ R35, R0, R8 ;  /* 0x0000000800237220 */ /* 0x000fe20000410000 */
[----:B------:R-:W-:Y:S01]  /*124a0*/  LOP3.LUT R10, R10, 0xffff0000, RZ, 0xc0, !PT ;  /* 0xffff00000a0a7812 */ /* 0x000fe200078ec0ff */
[----:B------:R-:W-:Y:S01]  /*124b0*/  FFMA.FTZ R29, R36, R24, R29 ;  /* 0x00000018241d7223 */ /* 0x000fe2000001001d */
[-C--:B------:R-:W-:Y:S01]  /*124c0*/  FFMA.FTZ R0, R0, R4.reuse, -R13 ;  /* 0x0000000400007223 */ /* 0x080fe2000001080d */
[----:B------:R-:W-:Y:S02]  /*124d0*/  IMAD.U32 R36, R15, 0x10000, RZ ;  /* 0x000100000f247824 */ /* 0x000fe400078e00ff */
[----:B------:R-:W-:Y:S01]  /*124e0*/  FFMA.FTZ R8, R38, R4, R35 ;  /* 0x0000000426087223 */ /* 0x000fe20000010023 */
[----:B------:R-:W-:Y:S01]  /*124f0*/  FFMA.FTZ R33, R34, R24, -R33 ;  /* 0x0000001822217223 */ /* 0x000fe20000010821 */
[----:B------:R-:W-:Y:S01]  /*12500*/  IMAD.U32 R4, R3, 0x10000, RZ ;  /* 0x0001000003047824 */ /* 0x000fe200078e00ff */
[----:B------:R-:W-:Y:S01]  /*12510*/  LOP3.LUT R38, R15, 0xffff0000, RZ, 0xc0, !PT ;  /* 0xffff00000f267812 */ /* 0x000fe200078ec0ff */
[----:B------:R-:W-:-:S02]  /*12520*/  IMAD.U32 R25, R5, 0x10000, RZ ;  /* 0x0001000005197824 */ /* 0x000fc400078e00ff */
[-C--:B------:R-:W-:Y:S01]  /*12530*/  FMUL.FTZ R24, R39, R30.reuse ;  /* 0x0000001e27187220 */ /* 0x080fe20000410000 */
[----:B------:R-:W-:Y:S01]  /*12540*/  LOP3.LUT R34, R3, 0xffff0000, RZ, 0xc0, !PT ;  /* 0xffff000003227812 */ /* 0x000fe200078ec0ff */
[----:B------:R-:W-:Y:S02]  /*12550*/  IMAD.U32 R26, R6, 0x10000, RZ ;  /* 0x00010000061a7824 */ /* 0x000fe400078e00ff */
[-C--:B------:R-:W-:Y:S01]  /*12560*/  FMUL.FTZ R13, R36, R31.reuse ;  /* 0x0000001f240d7220 */ /* 0x080fe20000410000 */
[----:B------:R-:W-:Y:S01]  /*12570*/  LOP3.LUT R6, R6, 0xffff0000, RZ, 0xc0, !PT ;  /* 0xffff000006067812 */ /* 0x000fe200078ec0ff */
[C---:B------:R-:W-:Y:S01]  /*12580*/  FMUL.FTZ R30, R37.reuse, R30 ;  /* 0x0000001e251e7220 */ /* 0x040fe20000410000 */
[----:B------:R-:W-:Y:S01]  /*12590*/  FMUL.FTZ R31, R4, R31 ;  /* 0x0000001f041f7220 */ /* 0x000fe20000410000 */
[----:B------:R-:W-:Y:S01]  /*125a0*/  FFMA.FTZ R24, R37, R25, -R24 ;  /* 0x0000001925187223 */ /* 0x000fe20000010818 */
[----:B------:R-:W-:Y:S01]  /*125b0*/  FMUL.FTZ R3, R38, R10 ;  /* 0x0000000a26037220 */ /* 0x000fe20000410000 */
[----:B------:R-:W-:-:S02]  /*125c0*/  IMAD.U32 R32, R11, 0x10000, RZ ;  /* 0x000100000b207824 */ /* 0x000fc400078e00ff */
[----:B------:R-:W-:Y:S01]  /*125d0*/  FMUL.FTZ R15, R34, R10 ;  /* 0x0000000a220f7220 */ /* 0x000fe20000410000 */
[----:B------:R-:W-:Y:S01]  /*125e0*/  IMAD.U32 R37, R20, 0x10000, RZ ;  /* 0x0001000014257824 */ /* 0x000fe200078e00ff */
[----:B------:R-:W-:Y:S01]  /*125f0*/  LOP3.LUT R9, R9, 0xffff0000, RZ, 0xc0, !PT ;  /* 0xffff000009097812 */ /* 0x000fe200078ec0ff */
[----:B------:R-:W-:Y:S01]  /*12600*/  FFMA.FTZ R30, R39, R25, R30 ;  /* 0x00000019271e7223 */ /* 0x000fe2000001001e */
[-C--:B------:R-:W-:Y:S01]  /*12610*/  FFMA.FTZ R13, R4, R26.reuse, -R13 ;  /* 0x0000001a040d7223 */ /* 0x080fe2000001080d */
[----:B------:R-:W-:Y:S01]  /*12620*/  FFMA.FTZ R10, R36, R26, R31 ;  /* 0x0000001a240a7223 */ /* 0x000fe2000001001f */
[----:B------:R-:W-:Y:S01]  /*12630*/  LOP3.LUT R35, R14, 0xffff0000, RZ, 0xc0, !PT ;  /* 0xffff00000e237812 */ /* 0x000fe200078ec0ff */
[----:B------:R-:W-:Y:S01]  /*12640*/  IMAD.U32 R25, R12, 0x10000, RZ ;  /* 0x000100000c197824 */ /* 0x000fe200078e00ff */
[----:B------:R-:W-:Y:S01]  /*12650*/  LOP3.LUT R11, R11, 0xffff0000, RZ, 0xc0, !PT ;  /* 0xffff00000b0b7812 */ /* 0x000fe200078ec0ff */
[----:B------:R-:W-:Y:S01]  /*12660*/  FFMA.FTZ R26, R34, R6, -R3 ;  /* 0x00000006221a7223 */ /* 0x000fe20000010803 */
[----:B------:R-:W-:Y:S01]  /*12670*/  LOP3.LUT R39, R20, 0xffff0000, RZ, 0xc0, !PT ;  /* 0xffff000014277812 */ /* 0x000fe200078ec0ff */
[----:B------:R-:W-:-:S02]  /*12680*/  IMAD.U32 R27, R7, 0x10000, RZ ;  /* 0x00010000071b7824 */ /* 0x000fc400078e00ff */
[----:B------:R-:W-:Y:S01]  /*12690*/  FMUL.FTZ R4, R37, R32 ;  /* 0x0000002025047220 */ /* 0x000fe20000410000 */
[----:B------:R-:W-:Y:S01]  /*126a0*/  LOP3.LUT R3, R2, 0xffff0000, RZ, 0xc0, !PT ;  /* 0xffff000002037812 */ /* 0x000fe200078ec0ff */
[----:B------:R-:W-:Y:S01]  /*126b0*/  FFMA.FTZ R15, R38, R6, R15 ;  /* 0x00000006260f7223 */ /* 0x000fe2000001000f */
[----:B------:R-:W-:Y:S01]  /*126c0*/  LOP3.LUT R31, R12, 0xffff0000, RZ, 0xc0, !PT ;  /* 0xffff00000c1f7812 */ /* 0x000fe200078ec0ff */
[----:B------:R-:W-:Y:S01]  /*126d0*/  FMUL.FTZ R32, R25, R32 ;  /* 0x0000002019207220 */ /* 0x000fe20000410000 */
[----:B------:R-:W-:Y:S01]  /*126e0*/  LOP3.LUT R5, R5, 0xffff0000, RZ, 0xc0, !PT ;  /* 0xffff000005057812 */ /* 0x000fe200078ec0ff */
[----:B------:R-:W-:Y:S01]  /*126f0*/  FMUL.FTZ R2, R35, R9 ;  /* 0x0000000923027220 */ /* 0x000fe20000410000 */
[----:B------:R-:W-:Y:S01]  /*12700*/  LOP3.LUT R7, R7, 0xffff0000, RZ, 0xc0, !PT ;  /* 0xffff000007077812 */ /* 0x000fe200078ec0ff */
[----:B------:R-:W-:Y:S01]  /*12710*/  FFMA.FTZ R25, R25, R27, -R4 ;  /* 0x0000001b19197223 */ /* 0x000fe20000010804 */
[----:B------:R-:W-:Y:S01]  /*12720*/  FMUL.FTZ R6, R39, R11 ;  /* 0x0000000b27067220 */ /* 0x000fe20000410000 */
[----:B------:R-:W-:Y:S01]  /*12730*/  FMUL.FTZ R4, R3, R9 ;  /* 0x0000000903047220 */ /* 0x000fe20000410000 */
[----:B------:R-:W-:Y:S01]  /*12740*/  FMUL.FTZ R12, R31, R11 ;  /* 0x0000000b1f0c7220 */ /* 0x000fe20000410000 */
[----:B------:R-:W-:Y:S01]  /*12750*/  FFMA.FTZ R3, R3, R5, -R2 ;  /* 0x0000000503037223 */ /* 0x000fe20000010802 */
[----:B------:R-:W-:Y:S01]  /*12760*/  FFMA.FTZ R2, R31, R7, -R6 ;  /* 0x000000071f027223 */ /* 0x000fe20000010806 */
[----:B------:R-:W-:Y:S01]  /*12770*/  FFMA.FTZ R32, R37, R27, R32 ;  /* 0x0000001b25207223 */ /* 0x000fe20000010020 */
[----:B------:R-:W-:Y:S01]  /*12780*/  FFMA.FTZ R9, R35, R5, R4 ;  /* 0x0000000523097223 */ /* 0x000fe20000010004 */
[----:B------:R-:W-:Y:S01]  /*12790*/  FFMA.FTZ R11, R39, R7, R12 ;  /* 0x00000007270b7223 */ /* 0x000fe2000001000c */
[----:B------:R-:W-:-:S02]  /*127a0*/  F2FP.BF16.F32.PACK_AB R6, R26, R13 ;  /* 0x0000000d1a06723e */ /* 0x000fc400000010ff */
[----:B------:R-:W-:Y:S02]  /*127b0*/  F2FP.BF16.F32.PACK_AB R4, R0, R33 ;  /* 0x000000210004723e */ /* 0x000fe400000010ff */
[----:B------:R-:W-:Y:S02]  /*127c0*/  F2FP.BF16.F32.PACK_AB R5, R3, R24 ;  /* 0x000000180305723e */ /* 0x000fe400000010ff */
[----:B------:R-:W-:Y:S02]  /*127d0*/  F2FP.BF16.F32.PACK_AB R7, R2, R25 ;  /* 0x000000190207723e */ /* 0x000fe400000010ff */
[----:B------:R-:W-:Y:S02]  /*127e0*/  F2FP.BF16.F32.PACK_AB R10, R15, R10 ;  /* 0x0000000a0f0a723e */ /* 0x000fe400000010ff */
[----:B------:R-:W-:Y:S01]  /*127f0*/  F2FP.BF16.F32.PACK_AB R8, R8, R29 ;  /* 0x0000001d0808723e */ /* 0x000fe200000010ff */
[----:B------:R0:W-:Y:S01]  /*12800*/  STS.128 [R40], R4 ;  /* 0x0000000428007388 */ /* 0x0001e20000000c00 */
[----:B------:R-:W-:-:S02]  /*12810*/  F2FP.BF16.F32.PACK_AB R9, R9, R30 ;  /* 0x0000001e0909723e */ /* 0x000fc400000010ff */
[----:B------:R-:W-:-:S05]  /*12820*/  F2FP.BF16.F32.PACK_AB R11, R11, R32 ;  /* 0x000000200b0b723e */ /* 0x000fca00000010ff */
[----:B------:R0:W-:Y:S02]  /*12830*/  STS.128 [R21+0x14400], R8 ;  /* 0x0144000815007388 */ /* 0x0001e40000000c00 */
.L_x_603:
[----:B------:R-:W-:Y:S05]  /*12840*/  BSYNC B0 ;  /* 0x0000000000007941 */ /* 0x000fea0003800000 */
.L_x_572:
[----:B------:R-:W-:Y:S01]  /*12850*/  @!PT LDS RZ, [RZ] ;  /* 0x00000000fffff984 */ /* 0x000fe20000000800 */
[----:B------:R-:W-:Y:S01]  /*12860*/  @!PT LDS RZ, [RZ] ;  /* 0x00000000fffff984 */ /* 0x000fe20000000800 */
[----:B------:R-:W-:Y:S01]  /*12870*/  @!PT LDS RZ, [RZ] ;  /* 0x00000000fffff984 */ /* 0x000fe20000000800 */
[----:B------:R-:W-:Y:S01]  /*12880*/  @!PT LDS RZ, [RZ] ;  /* 0x00000000fffff984 */ /* 0x000fe20000000800 */
[----:B------:R1:W-:Y:S06]  /*12890*/  MEMBAR.ALL.CTA ;  /* 0x0000000000007992 */ /* 0x0003ec0000008000 */
[----:B-1----:R-:W1:Y:S01]  /*128a0*/  FENCE.VIEW.ASYNC.S ;  /* 0x00000000000073c6 */ /* 0x002e620000000000 */
[----:B------:R-:W-:Y:S05]  /*128b0*/  WARPSYNC.ALL ;  /* 0x0000000000007948 */ /* 0x000fea0003800000 */
[----:B-1----:R-:W-:Y:S06]  /*128c0*/  BAR.SYNC.DEFER_BLOCKING 0xd, 0x100 ;  /* 0x0344000000007b1d */ /* 0x002fec0000010000 */
.L_x_570:
[----:B------:R-:W-:-:S06]  /*128d0*/  ULOP3.LUT UR4, UR60, 0x1, URZ, 0xfc, !UPT ;  /* 0x000000013c047892 */ /* 0x000fcc000f8efc3f */
[----:B------:R-:W-:-:S05]  /*128e0*/  IMAD.U32 R0, RZ, RZ, UR4 ;  /* 0x00000004ff007e24 */ /* 0x000fca000f8e00ff */
[----:B------:R-:W-:-:S13]  /*128f0*/  ISETP.NE.AND P0, PT, R0, 0x3, PT ;  /* 0x000000030000780c */ /* 0x000fda0003f05270 */
[----:B------:R-:W-:Y:S05]  /*12900*/  @!P0 BRA `(.L_x_629) ;  /* 0x0000000000048947 */ /* 0x000fea0003800000 */
[----:B------:R-:W-:Y:S01]  /*12910*/  BPT.TRAP 0x1 ;  /* 0x000000040000795c */ /* 0x000fe20000300000 */
.L_x_629:
[----:B------:R-:W-:Y:S01]  /*12920*/  IMAD R0, R225, 0x8, R22 ;  /* 0x00000008e1007824 */ /* 0x000fe200078e0216 */
[----:B01----:R-:W-:-:S04]  /*12930*/  SHF.L.U32 R3, R229, 0x1f, RZ ;  /* 0x0000001fe5037819 */ /* 0x003fc800000006ff */
[----:B------:R0:W1:Y:S01]  /*12940*/  SYNCS.PHASECHK.TRANS64.TRYWAIT P1, [R0+URZ+0x38830], R3 ;  /* 0x03883003000075a7 */ /* 0x000062000802017f */
[----:B------:R-:W-:Y:S05]  /*12950*/  @!P0 BRA `(.L_x_630) ;  /* 0x0000000000048947 */ /* 0x000fea0003800000 */
[----:B------:R-:W-:Y:S01]  /*12960*/  BPT.TRAP 0x1 ;  /* 0x000000040000795c */ /* 0x000fe20000300000 */
.L_x_630:
[----:B------:R-:W-:Y:S01]  /*12970*/  MOV R151, RZ ;  /* 0x000000ff00977202 */ /* 0x000fe20000000f00 */
[----:B-1----:R-:W-:Y:S06]  /*12980*/  @P1 BRA `(.L_x_631) ;  /* 0x0000000000081947 */ /* 0x002fec0003800000 */
[----:B------:R-:W1:Y:S02]  /*12990*/  SYNCS.PHASECHK.TRANS64.TRYWAIT P1, [R0+URZ+0x38830], R3 ;  /* 0x03883003000075a7 */ /* 0x000e64000802017f */
[----:B-1----:R-:W-:Y:S05]  /*129a0*/  @!P1 BRA `(.L_x_632) ;  /* 0x0000016400ec9947 */ /* 0x002fea0003800000 */
.L_x_631:
[----:B------:R-:W-:Y:S05]  /*129b0*/  WARPSYNC.ALL ;  /* 0x0000000000007948 */ /* 0x000fea0003800000 */
[----:B------:R-:W-:Y:S01]  /*129c0*/  VIADD R2, R22, 0x24400 ;  /* 0x0002440016027836 */ /* 0x000fe20000000000 */
[----:B------:R-:W-:Y:S01]  /*129d0*/  R2UR UR20, R28 ;  /* 0x000000001c1472ca */ /* 0x000fe200000e0000 */
[----:B01----:R-:W-:Y:S01]  /*129e0*/  IMAD.MOV.U32 R3, RZ, RZ, 0x40000040 ;  /* 0x40000040ff037424 */ /* 0x003fe200078e00ff */
[----:B-----5:R-:W-:Y:S01]  /*129f0*/  WARPGROUP.ARRIVE ;  /* 0x00000000000079c5 */ /* 0x020fe20000000000 */
[----:B------:R-:W-:Y:S01]  /*12a00*/  UMOV UR25, 0x40000040 ;  /* 0x4000004000197882 */ /* 0x000fe20000000000 */
[----:B------:R-:W-:Y:S01]  /*12a10*/  SHF.R.U32.HI R2, RZ, 0x4, R2 ;  /* 0x00000004ff027819 */ /* 0x000fe20000011602 */
[----:B--234-:R-:W-:Y:S01]  /*12a20*/  IMAD.MOV.U32 R5, RZ, RZ, 0x40000040 ;  /* 0x40000040ff057424 */ /* 0x01cfe200078e00ff */
[----:B------:R-:W-:Y:S01]  /*12a30*/  R2UR UR27, R3 ;  /* 0x00000000031b72ca */ /* 0x000fe200000e0000 */
[----:B------:R-:W-:Y:S01]  /*12a40*/  UMOV UR17, UR25 ;  /* 0x0000001900117c82 */ /* 0x000fe20008000000 */
[----:B------:R-:W-:Y:S01]  /*12a50*/  LOP3.LUT R2, R2, 0x3fff, RZ, 0xc0, !PT ;  /* 0x00003fff02027812 */ /* 0x000fe200078ec0ff */
[----:B------:R-:W-:Y:S01]  /*12a60*/  UMOV UR5, UR17 ;  /* 0x0000001100057c82 */ /* 0x000fe20008000000 */
[C---:B------:R-:W-:Y:S01]  /*12a70*/  R2UR UR7, R5.reuse ;  /* 0x00000000050772ca */ /* 0x040fe200000e0000 */
[----:B------:R-:W-:Y:S01]  /*12a80*/  IMAD.MOV.U32 R7, RZ, RZ, 0x40000040 ;  /* 0x40000040ff077424 */ /* 0x000fe200078e00ff */
[----:B------:R-:W-:Y:S01]  /*12a90*/  LOP3.LUT R4, R2, 0x10000, RZ, 0xfc, !PT ;  /* 0x0001000002047812 */ /* 0x000fe200078efcff */
[----:B------:R-:W-:Y:S01]  /*12aa0*/  ULOP3.LUT UR20, UR20, 0x10000, URZ, 0xfc, !UPT ;  /* 0x0001000014147892 */ /* 0x000fe2000f8efc3f */
[----:B------:R-:W-:Y:S01]  /*12ab0*/  R2UR UR15, R5 ;  /* 0x00000000050f72ca */ /* 0x000fe200000e0000 */
[----:B------:R-:W-:Y:S01]  /*12ac0*/  UMOV UR9, UR17 ;  /* 0x0000001100097c82 */ /* 0x000fe20008000000 */
[----:B------:R-:W-:Y:S01]  /*12ad0*/  R2UR UR11, R7 ;  /* 0x00000000070b72ca */ /* 0x000fe200000e0000 */
[----:B------:R-:W-:Y:S01]  /*12ae0*/  IMAD R2, R225, 0xa00, R4 ;  /* 0x00000a00e1027824 */ /* 0x000fe200078e0204 */
[----:B------:R0:W-:Y:S01]  /*12af0*/  STL [R1+0x5c], R4 ;  /* 0x00005c0401007387 */ /* 0x0001e20000100800 */
[----:B------:R-:W-:Y:S01]  /*12b00*/  UMOV UR13, UR17 ;  /* 0x00000011000d7c82 */ /* 0x000fe20008000000 */
[----:B------:R-:W-:Y:S01]  /*12b10*/  UMOV UR24, UR20 ;  /* 0x0000001400187c82 */ /* 0x000fe20008000000 */
[C---:B------:R-:W-:Y:S01]  /*12b20*/  VIADD R6, R2.reuse, 0x100 ;  /* 0x0000010002067836 */ /* 0x040fe20000000000 */
[----:B------:R-:W-:Y:S01]  /*12b30*/  R2UR UR26, R2 ;  /* 0x00000000021a72ca */ /* 0x000fe200000e0000 */
[----:B------:R-:W-:Y:S01]  /*12b40*/  UMOV UR16, UR24 ;  /* 0x0000001800107c82 */ /* 0x000fe20008000000 */
[----:B------:R-:W-:Y:S01]  /*12b50*/  R2UR UR19, R7 ;  /* 0x00000000071372ca */ /* 0x000fe200000e0000 */
[----:B------:R-:W-:Y:S01]  /*12b60*/  UMOV UR4, UR16 ;  /* 0x0000001000047c82 */ /* 0x000fe20008000000 */
[----:B------:R-:W-:Y:S01]  /*12b70*/  R2UR UR10, R6 ;  /* 0x00000000060a72ca */ /* 0x000fe200000e0000 */
[----:B------:R-:W-:Y:S01]  /*12b80*/  UMOV UR8, UR16 ;  /* 0x0000001000087c82 */ /* 0x000fe20008000000 */
[C---:B0-----:R-:W-:Y:S01]  /*12b90*/  VIADD R4, R2.reuse, 0x80 ;  /* 0x0000008002047836 */ /* 0x041fe20000000000 */
[----:B------:R-:W-:Y:S01]  /*12ba0*/  UMOV UR12, UR16 ;  /* 0x00000010000c7c82 */ /* 0x000fe20008000000 */
[C---:B------:R-:W-:Y:S01]  /*12bb0*/  VIADD R6, R2.reuse, 0x200 ;  /* 0x0000020002067836 */ /* 0x040fe20000000000 */
[----:B------:R-:W-:Y:S01]  /*12bc0*/  IADD3 R8, R2, 0x102, RZ ;  /* 0x0000010202087810 */ /* 0x000fe20007ffe0ff */
[----:B------:R-:W-:Y:S01]  /*12bd0*/  IMAD.MOV.U32 R5, RZ, RZ, 0x40000040 ;  /* 0x40000040ff057424 */ /* 0x000fe200078e00ff */
[----:B------:R-:W-:Y:S01]  /*12be0*/  R2UR UR6, R4 ;  /* 0x00000000040672ca */ /* 0x000fe200000e0000 */
[----:B------:R-:W-:Y:S01]  /*12bf0*/  VIADD R4, R2, 0x180 ;  /* 0x0000018002047836 */ /* 0x000fe20000000000 */
[----:B------:R-:W-:Y:S01]  /*12c00*/  HGMMA.64x16x16.F32.BF16 R56, gdesc[UR24], RZ, !UPT, gsb0 ;  /* 0x00200000183879f0 */ /* 0x000fe2000c0018ff */
[----:B------:R-:W-:Y:S01]  /*12c10*/  R2UR UR18, R6 ;  /* 0x00000000061272ca */ /* 0x000fe200000e0000 */
[----:B------:R-:W-:Y:S01]  /*12c20*/  IMAD.U32 R10, RZ, RZ, UR24 ;  /* 0x00000018ff0a7e24 */ /* 0x000fe2000f8e00ff */
[----:B------:R-:W-:Y:S01]  /*12c30*/  R2UR UR27, R5 ;  /* 0x00000000051b72ca */ /* 0x000fe200000e0000 */
[----:B------:R-:W-:Y:S01]  /*12c40*/  IMAD.U32 R11, RZ, RZ, UR25 ;  /* 0x00000019ff0b7e24 */ /* 0x000fe2000f8e00ff */
[----:B------:R-:W-:Y:S01]  /*12c50*/  R2UR UR14, R4 ;  /* 0x00000000040e72ca */ /* 0x000fe200000e0000 */
[C---:B------:R-:W-:Y:S01]  /*12c60*/  VIADD R4, R2.reuse, 0x2 ;  /* 0x0000000202047836 */ /* 0x040fe20000000000 */
[----:B------:R-:W-:Y:S01]  /*12c70*/  UMOV UR25, 0x40000040 ;  /* 0x4000004000197882 */ /* 0x000fe20000000000 */
[----:B------:R-:W-:Y:S01]  /*12c80*/  VIADD R6, R2, 0x82 ;  /* 0x0000008202067836 */ /* 0x000fe20000000000 */
[----:B------:R0:W-:Y:S01]  /*12c90*/  STL.64 [R1+0x8], R10 ;  /* 0x0000080a01007387 */ /* 0x0001e20000100a00 */
[----:B------:R-:W-:Y:S01]  /*12ca0*/  IMAD.MOV.U32 R7, RZ, RZ, 0x40000040 ;  /* 0x40000040ff077424 */ /* 0x000fe200078e00ff */
[----:B------:R-:W-:Y:S01]  /*12cb0*/  R2UR UR26, R4 ;  /* 0x00000000041a72ca */ /* 0x000fe200000e0000 */
[----:B------:R-:W-:Y:S01]  /*12cc0*/  IMAD.MOV.U32 R9, RZ, RZ, 0x40000040 ;  /* 0x40000040ff097424 */ /* 0x000fe200078e00ff */
[----:B------:R-:W-:Y:S01]  /*12cd0*/  UIADD3 UR56, UR20, 0x804, URZ ;  /* 0x0000080414387890 */ /* 0x000fe2000fffe03f */
[----:B------:R-:W-:Y:S01]  /*12ce0*/  VIADD R4, R2, 0x182 ;  /* 0x0000018202047836 */ /* 0x000fe20000000000 */
[----:B------:R-:W-:Y:S01]  /*12cf0*/  UMOV UR57, 0x40000040 ;  /* 0x4000004000397882 */ /* 0x000fe20000000000 */
[----:B------:R-:W-:Y:S01]  /*12d00*/  IMAD.MOV.U32 R5, RZ, RZ, 0x40000040 ;  /* 0x40000040ff057424 */ /* 0x000fe200078e00ff */
[----:B------:R-:W-:Y:S01]  /*12d10*/  UIADD3 UR52, UR20, 0x806, URZ ;  /* 0x0000080614347890 */ /* 0x000fe2000fffe03f */
[----:B------:R-:W-:Y:S01]  /*12d20*/  IMAD.MOV.U32 R3, RZ, RZ, 0x40000040 ;  /* 0x40000040ff037424 */ /* 0x000fe200078e00ff */
[----:B------:R-:W-:Y:S01]  /*12d30*/  UMOV UR53, 0x40000040 ;  /* 0x4000004000357882 */ /* 0x000fe20000000000 */
[----:B------:R-:W-:Y:S01]  /*12d40*/  UIADD3 UR48, UR20, 0xc00, URZ ;  /* 0x00000c0014307890 */ /* 0x000fe2000fffe03f */
[----:B0-----:R-:W-:Y:S01]  /*12d50*/  IMAD.U32 R11, RZ, RZ, UR25 ;  /* 0x00000019ff0b7e24 */ /* 0x001fe2000f8e00ff */
[----:B------:R-:W-:Y:S01]  /*12d60*/  UMOV UR49, 0x40000040 ;  /* 0x4000004000317882 */ /* 0x000fe20000000000 */
[----:B------:R-:W-:Y:S01]  /*12d70*/  UIADD3 UR44, UR20, 0xc02, URZ ;  /* 0x00000c02142c7890 */ /* 0x000fe2000fffe03f */
[----:B------:R-:W-:Y:S01]  /*12d80*/  UMOV UR45, 0x40000040 ;  /* 0x40000040002d7882 */ /* 0x000fe20000000000 */
[----:B------:R-:W-:Y:S01]  /*12d90*/  UIADD3 UR40, UR20, 0xc04, URZ ;  /* 0x00000c0414287890 */ /* 0x000fe2000fffe03f */
[----:B------:R-:W-:Y:S01]  /*12da0*/  UMOV UR41, 0x40000040 ;  /* 0x4000004000297882 */ /* 0x000fe20000000000 */
[----:B------:R-:W-:Y:S01]  /*12db0*/  UIADD3 UR36, UR20, 0xc06, URZ ;  /* 0x00000c0614247890 */ /* 0x000fe2000fffe03f */
[----:B------:R-:W-:Y:S01]  /*12dc0*/  UMOV UR37, 0x40000040 ;  /* 0x4000004000257882 */ /* 0x000fe20000000000 */
[----:B------:R-:W-:-:S02]  /*12dd0*/  WARPGROUP.DEPBAR.LE gsb0, 0x0 ;  /* 0x00008000000079c5 */ /* 0x000fc40000010000 */
[----:B------:R-:W-:-:S06]  /*12de0*/  WARPGROUP.ARRIVE ;  /* 0x00000000000079c5 */ /* 0x000fcc0000000000 */
[----:B------:R-:W-:Y:S01]  /*12df0*/  HGMMA.64x16x16.F32.BF16 R48, gdesc[UR4], RZ, !UPT, gsb0 ;  /* 0x00200000043079f0 */ /* 0x000fe2000c0018ff */
[----:B------:R-:W-:Y:S01]  /*12e00*/  UIADD3 UR4, UR20, 0x2, URZ ;  /* 0x0000000214047890 */ /* 0x000fe2000fffe03f */
[----:B------:R-:W-:Y:S01]  /*12e10*/  R2UR UR6, R6 ;  /* 0x00000000060672ca */ /* 0x000fe200000e0000 */
[----:B------:R-:W-:Y:S01]  /*12e20*/  VIADD R6, R2, 0x202 ;  /* 0x0000020202067836 */ /* 0x000fe20000000000 */
[----:B------:R-:W-:Y:S01]  /*12e30*/  R2UR UR7, R7 ;  /* 0x00000000070772ca */ /* 0x000fe200000e0000 */
[----:B------:R-:W-:-:S03]  /*12e40*/  IMAD.MOV.U32 R7, RZ, RZ, 0x40000040 ;  /* 0x40000040ff077424 */ /* 0x000fc600078e00ff */
[----:B------:R-:W-:Y:S02]  /*12e50*/  UMOV UR24, UR4 ;  /* 0x0000000400187c82 */ /* 0x000fe40008000000 */
[----:B------:R-:W-:-:S05]  /*12e60*/  IMAD.U32 R10, RZ, RZ, UR24 ;  /* 0x00000018ff0a7e24 */ /* 0x000fca000f8e00ff */
[----:B------:R0:W-:Y:S01]  /*12e70*/  STL.64 [R1], R10 ;  /* 0x0000000a01007387 */ /* 0x0001e20000100a00 */
[----:B------:R-:W-:Y:S02]  /*12e80*/  WARPGROUP.DEPBAR.LE gsb0, 0x0 ;  /* 0x00008000000079c5 */ /* 0x000fe40000010000 */
[----:B------:R-:W-:-:S06]  /*12e90*/  WARPGROUP.ARRIVE ;  /* 0x00000000000079c5 */ /* 0x000fcc0000000000 */
[----:B------:R-:W-:Y:S01]  /*12ea0*/  HGMMA.64x16x16.F32.BF16 R40, gdesc[UR8], RZ, !UPT, gsb0 ;  /* 0x00200000082879f0 */ /* 0x000fe2000c0018ff */
[----:B------:R-:W-:Y:S01]  /*12eb0*/  R2UR UR10, R8 ;  /* 0x00000000080a72ca */ /* 0x000fe200000e0000 */
[----:B------:R-:W-:Y:S01]  /*12ec0*/  VIADD R8, R2, 0x104 ;  /* 0x0000010402087836 */ /* 0x000fe20000000000 */
[----:B------:R-:W-:Y:S01]  /*12ed0*/  R2UR UR11, R9 ;  /* 0x00000000090b72ca */ /* 0x000fe200000e0000 */
[----:B------:R-:W-:Y:S01]  /*12ee0*/  IMAD.MOV.U32 R9, RZ, RZ, 0x40000040 ;  /* 0x40000040ff097424 */ /* 0x000fe200078e00ff */
[----:B------:R-:W-:Y:S02]  /*12ef0*/  WARPGROUP.DEPBAR.LE gsb0, 0x0 ;  /* 0x00008000000079c5 */ /* 0x000fe40000010000 */
[----:B------:R-:W-:-:S06]  /*12f00*/  WARPGROUP.ARRIVE ;  /* 0x00000000000079c5 */ /* 0x000fcc0000000000 */
[----:B------:R-:W-:Y:S01]  /*12f10*/  HGMMA.64x16x16.F32.BF16 R32, gdesc[UR12], RZ, !UPT, gsb0 ;  /* 0x002000000c2079f0 */ /* 0x000fe2000c0018ff */
[----:B------:R-:W-:Y:S01]  /*12f20*/  R2UR UR14, R4 ;  /* 0x00000000040e72ca */ /* 0x000fe200000e0000 */
[----:B------:R-:W-:Y:S01]  /*12f30*/  VIADD R4, R2, 0x4 ;  /* 0x0000000402047836 */ /* 0x000fe20000000000 */
[----:B------:R-:W-:Y:S02]  /*12f40*/  R2UR UR15, R5 ;  /* 0x00000000050f72ca */ /* 0x000fe400000e0000 */
[----:B------:R-:W-:Y:S01]  /*12f50*/  MOV R5, 0x40000040 ;  /* 0x4000004000057802 */ /* 0x000fe20000000f00 */
[----:B------:R-:W-:Y:S02]  /*12f60*/  WARPGROUP.DEPBAR.LE gsb0, 0x0 ;  /* 0x00008000000079c5 */ /* 0x000fe40000010000 */
[----:B------:R-:W-:-:S06]  /*12f70*/  WARPGROUP.ARRIVE ;  /* 0x00000000000079c5 */ /* 0x000fcc0000000000 */
[----:B------:R-:W-:Y:S01]  /*12f80*/  HGMMA.64x16x16.F32.BF16 R24, gdesc[UR16], RZ, !UPT, gsb0 ;  /* 0x00200000101879f0 */ /* 0x000fe2000c0018ff */
[----:B------:R-:W-:Y:S01]  /*12f90*/  UMOV UR16, UR24 ;  /* 0x0000001800107c82 */ /* 0x000fe20008000000 */
[----:B------:R-:W-:Y:S01]  /*12fa0*/  UMOV UR17, UR25 ;  /* 0x0000001900117c82 */ /* 0x000fe20008000000 */
[----:B------:R-:W-:Y:S01]  /*12fb0*/  UMOV UR4, UR16 ;  /* 0x0000001000047c82 */ /* 0x000fe20008000000 */
[----:B------:R-:W-:Y:S01]  /*12fc0*/  UMOV UR5, UR17 ;  /* 0x0000001100057c82 */ /* 0x000fe20008000000 */
[----:B------:R-:W-:Y:S01]  /*12fd0*/  UMOV UR8, UR16 ;  /* 0x0000001000087c82 */ /* 0x000fe20008000000 */
[----:B------:R-:W-:Y:S01]  /*12fe0*/  UMOV UR9, UR17 ;  /* 0x0000001100097c82 */ /* 0x000fe20008000000 */
[----:B------:R-:W-:Y:S01]  /*12ff0*/  UMOV UR12, UR16 ;  /* 0x00000010000c7c82 */ /* 0x000fe20008000000 */
[----:B------:R-:W-:Y:S01]  /*13000*/  UMOV UR13, UR17 ;  /* 0x00000011000d7c82 */ /* 0x000fe20008000000 */
[----:B------:R-:W-:Y:S01]  /*13010*/  R2UR UR18, R6 ;  /* 0x00000000061272ca */ /* 0x000fe200000e0000 */
[----:B------:R-:W-:Y:S01]  /*13020*/  VIADD R6, R2, 0x84 ;  /* 0x0000008402067836 */ /* 0x000fe20000000000 */
[----:B------:R-:W-:Y:S01]  /*13030*/  R2UR UR19, R7 ;  /* 0x00000000071372ca */ /* 0x000fe200000e0000 */
[----:B------:R-:W-:Y:S01]  /*13040*/  IMAD.MOV.U32 R7, RZ, RZ, 0x40000040 ;  /* 0x40000040ff077424 */ /* 0x000fe200078e00ff */
[----:B------:R-:W-:-:S02]  /*13050*/  WARPGROUP.DEPBAR.LE gsb0, 0x0 ;  /* 0x00008000000079c5 */ /* 0x000fc40000010000 */
[----:B------:R-:W-:-:S06]  /*13060*/  WARPGROUP.ARRIVE ;  /* 0x00000000000079c5 */ /* 0x000fcc0000000000 */
[----:B------:R-:W-:Y:S01]  /*13070*/  HGMMA.64x16x16.F32.BF16 R56, gdesc[UR24], R56, gsb0 ;  /* 0x00200000183879f0 */ /* 0x000fe20008001838 */
[----:B------:R-:W-:Y:S01]  /*13080*/  R2UR UR26, R4 ;  /* 0x00000000041a72ca */ /* 0x000fe200000e0000 */
[----:B------:R-:W-:Y:S01]  /*13090*/  UMOV UR25, 0x40000040 ;  /* 0x4000004000197882 */ /* 0x000fe20000000000 */
[----:B------:R-:W-:Y:S01]  /*130a0*/  R2UR UR27, R5 ;  /* 0x00000000051b72ca */ /* 0x000fe200000e0000 */
[----:B------:R-:W-:Y:S02]  /*130b0*/  VIADD R4, R2, 0x184 ;  /* 0x0000018402047836 */ /* 0x000fe40000000000 */
[----:B------:R-:W-:Y:S02]  /*130c0*/  IMAD.MOV.U32 R5, RZ, RZ, 0x40000040 ;  /* 0x40000040ff057424 */ /* 0x000fe400078e00ff */
[----:B0-----:R-:W-:Y:S01]  /*130d0*/  IMAD.U32 R11, RZ, RZ, UR25 ;  /* 0x00000019ff0b7e24 */ /* 0x001fe2000f8e00ff */
[----:B------:R-:W-:Y:S02]  /*130e0*/  WARPGROUP.DEPBAR.LE gsb0, 0x0 ;  /* 0x00008000000079c5 */ /* 0x000fe40000010000 */
[----:B------:R-:W-:-:S06]  /*130f0*/  WARPGROUP.ARRIVE ;  /* 0x00000000000079c5 */ /* 0x000fcc0000000000 */
[----:B------:R-:W-:Y:S01]  /*13100*/  HGMMA.64x16x16.F32.BF16 R48, gdesc[UR4], R48, gsb0 ;  /* 0x00200000043079f0 */ /* 0x000fe20008001830 */
[----:B------:R-:W-:Y:S01]  /*13110*/  UIADD3 UR4, UR20, 0x4, URZ ;  /* 0x0000000414047890 */ /* 0x000fe2000fffe03f */
[----:B------:R-:W-:Y:S01]  /*13120*/  R2UR UR6, R6 ;  /* 0x00000000060672ca */ /* 0x000fe200000e0000 */
[----:B------:R-:W-:Y:S01]  /*13130*/  VIADD R6, R2, 0x204 ;  /* 0x0000020402067836 */ /* 0x000fe20000000000 */
[----:B------:R-:W-:Y:S01]  /*13140*/  R2UR UR7, R7 ;  /* 0x00000000070772ca */ /* 0x000fe200000e0000 */
[----:B------:R-:W-:-:S03]  /*13150*/  IMAD.MOV.U32 R7, RZ, RZ, 0x40000040 ;  /* 0x40000040ff077424 */ /* 0x000fc600078e00ff */
[----:B------:R-:W-:Y:S02]  /*13160*/  UMOV UR24, UR4 ;  /* 0x0000000400187c82 */ /* 0x000fe40008000000 */
[----:B------:R-:W-:-:S05]  /*13170*/  IMAD.U32 R10, RZ, RZ, UR24 ;  /* 0x00000018ff0a7e24 */ /* 0x000fca000f8e00ff */
[----:B------:R0:W-:Y:S01]  /*13180*/  STL.64 [R1+0x48], R10 ;  /* 0x0000480a01007387 */ /* 0x0001e20000100a00 */
[----:B------:R-:W-:Y:S02]  /*13190*/  WARPGROUP.DEPBAR.LE gsb0, 0x0 ;  /* 0x00008000000079c5 */ /* 0x000fe40000010000 */
[----:B------:R-:W-:-:S06]  /*131a0*/  WARPGROUP.ARRIVE ;  /* 0x00000000000079c5 */ /* 0x000fcc0000000000 */
[----:B------:R-:W-:Y:S01]  /*131b0*/  HGMMA.64x16x16.F32.BF16 R40, gdesc[UR8], R40, gsb0 ;  /* 0x00200000082879f0 */ /* 0x000fe20008001828 */
[----:B------:R-:W-:Y:S01]  /*131c0*/  R2UR UR10, R8 ;  /* 0x00000000080a72ca */ /* 0x000fe200000e0000 */
[----:B------:R-:W-:Y:S01]  /*131d0*/  VIADD R8, R2, 0x106 ;  /* 0x0000010602087836 */ /* 0x000fe20000000000 */
[----:B------:R-:W-:Y:S01]  /*131e0*/  R2UR UR11, R9 ;  /* 0x00000000090b72ca */ /* 0x000fe200000e0000 */
[----:B------:R-:W-:Y:S01]  /*131f0*/  IMAD.MOV.U32 R9, RZ, RZ, 0x40000040 ;  /* 0x40000040ff097424 */ /* 0x000fe200078e00ff */
        /* <DEDUP_REMOVED lines=20> */
[----:B------:R-:W-:-:S02]  /*13340*/  R2UR UR19, R7 ;  /* 0x00000000071372ca */ /* 0x000fc400000e0000 */
[----:B------:R-:W-:Y:S01]  /*13350*/  MOV R7, 0x40000040 ;  /* 0x4000004000077802 */ /* 0x000fe20000000f00 */
[----:B------:R-:W-:Y:S02]  /*13360*/  WARPGROUP.DEPBAR.LE gsb0, 0x0 ;  /* 0x00008000000079c5 */ /* 0x000fe40000010000 */
        /* <DEDUP_REMOVED lines=54> */
[----:B------:R-:W-:Y:S01]  /*136d0*/  IMAD.MOV.U32 R5, RZ, RZ, 0x40000040 ;  /* 0x40000040ff057424 */ /* 0x000fe200078e00ff */
[----:B------:R-:W-:Y:S01]  /*136e0*/  IADD3 R4, R2, 0x400, RZ ;  /* 0x0000040002047810 */ /* 0x000fe20007ffe0ff */
        /* <DEDUP_REMOVED lines=17> */
[----:B------:R-:W-:Y:S02]  /*13800*/  R2UR UR11, R9 ;  /* 0x00000000090b72ca */ /* 0x000fe400000e0000 */
[----:B------:R-:W-:Y:S01]  /*13810*/  MOV R9, 0x40000040 ;  /* 0x4000004000097802 */ /* 0x000fe20000000f00 */
        /* <DEDUP_REMOVED lines=84> */
[----:B------:R-:W-:Y:S02]  /*13d60*/  R2UR UR6, R6 ;  /* 0x00000000060672ca */ /* 0x000fe400000e0000 */
[----:B------:R-:W-:Y:S01]  /*13d70*/  R2UR UR7, R7 ;  /* 0x00000000070772ca */ /* 0x000fe200000e0000 */
[----:B------:R-:W-:Y:S01]  /*13d80*/  IMAD.MOV.U32 R7, RZ, RZ, 0x40000040 ;  /* 0x40000040ff077424 */ /* 0x000fe200078e00ff */
[----:B------:R-:W-:Y:S02]  /*13d90*/  IADD3 R6, R2, 0x484, RZ ;  /* 0x0000048402067810 */ /* 0x000fe40007ffe0ff */
        /* <DEDUP_REMOVED lines=38> */
[----:B------:R-:W-:Y:S01]  /*14000*/  VIADD R4, R2, 0x406 ;  /* 0x0000040602047836 */ /* 0x000fe20000000000 */
[----:B------:R-:W-:Y:S01]  /*14010*/  MOV R5, 0x40000040 ;  /* 0x4000004000057802 */ /* 0x000fe20000000f00 */
        /* <DEDUP_REMOVED lines=56> */
[----:B------:R-:W-:Y:S02]  /*143a0*/  R2UR UR7, R7 ;  /* 0x00000000070772ca */ /* 0x000fe400000e0000 */
[----:B------:R-:W-:Y:S02]  /*143b0*/  MOV R7, 0x40000040 ;  /* 0x4000004000077802 */ /* 0x000fe40000000f00 */
        /* <DEDUP_REMOVED lines=50> */
[----:B------:R-:W-:-:S05]  /*146e0*/  MOV R10, UR24 ;  /* 0x00000018000a7c02 */ /* 0x000fca0008000f00 */
        /* <DEDUP_REMOVED lines=14> */
[----:B------:R-:W-:-:S03]  /*147d0*/  IMAD.MOV.U32 R5, RZ, RZ, 0x40000040 ;  /* 0x40000040ff057424 */ /* 0x000fc600078e00ff */
        /* <DEDUP_REMOVED lines=21> */
[----:B------:R-:W-:Y:S03]  /*14930*/  HGMMA.64x16x16.F32.BF16 R56, gdesc[UR24], R56, gsb0 ;  /* 0x00200000183879f0 */ /* 0x000fe60008001838 */
[----:B------:R-:W-:Y:S02]  /*14940*/  WARPGROUP.DEPBAR.LE gsb0, 0x0 ;  /* 0x00008000000079c5 */ /* 0x000fe40000010000 */
[----:B------:R-:W-:-:S06]  /*14950*/  WARPGROUP.ARRIVE ;  /* 0x00000000000079c5 */ /* 0x000fcc0000000000 */
[----:B------:R-:W-:Y:S01]  /*14960*/  HGMMA.64x16x16.F32.BF16 R48, gdesc[UR4], R48, gsb0 ;  /* 0x00200000043079f0 */ /* 0x000fe20008001830 */
[----:B------:R-:W-:Y:S01]  /*14970*/  R2UR UR6, R8 ;  /* 0x00000000080672ca */ /* 0x000fe200000e0000 */
[----:B------:R-:W-:Y:S01]  /*14980*/  UMOV UR4, UR56 ;  /* 0x0000003800047c82 */ /* 0x000fe20008000000 */
[----:B------:R-:W-:Y:S01]  /*14990*/  R2UR UR7, R9 ;  /* 0x00000000090772ca */ /* 0x000fe200000e0000 */
[----:B------:R-:W-:Y:S01]  /*149a0*/  UMOV UR5, UR57 ;  /* 0x0000003900057c82 */ /* 0x000fe20008000000 */
[----:B------:R-:W-:Y:S02]  /*149b0*/  VIADD R8, R2, 0x606 ;  /* 0x0000060602087836 */ /* 0x000fe40000000000 */
[----:B------:R-:W-:Y:S01]  /*149c0*/  IMAD.MOV.U32 R9, RZ, RZ, 0x40000040 ;  /* 0x40000040ff097424 */ /* 0x000fe200078e00ff */
        /* <DEDUP_REMOVED lines=27> */
[----:B------:R-:W-:Y:S02]  /*14b80*/  R2UR UR14, R6 ;  /* 0x00000000060e72ca */ /* 0x000fe400000e0000 */
[----:B------:R-:W-:Y:S01]  /*14b90*/  R2UR UR15, R7 ;  /* 0x00000000070f72ca */ /* 0x000fe200000e0000 */
[----:B------:R-:W-:Y:S01]  /*14ba0*/  IMAD.MOV.U32 R7, RZ, RZ, 0x40000040 ;  /* 0x40000040ff077424 */ /* 0x000fe200078e00ff */
[----:B------:R-:W-:Y:S01]  /*14bb0*/  IADD3 R6, R2, 0x586, RZ ;  /* 0x0000058602067810 */ /* 0x000fe20007ffe0ff */
[----:B------:R-:W-:Y:S02]  /*14bc0*/  WARPGROUP.DEPBAR.LE gsb0, 0x0 ;  /* 0x00008000000079c5 */ /* 0x000fe40000010000 */
        /* <DEDUP_REMOVED lines=31> */
[----:B------:R-:W-:Y:S01]  /*14dc0*/  VIADD R6, R2, 0x800 ;  /* 0x0000080002067836 */ /* 0x000fe20000000000 */
[----:B------:R-:W-:Y:S01]  /*14dd0*/  MOV R7, 0x40000040 ;  /* 0x4000004000077802 */ /* 0x000fe20000000f00 */
        /* <DEDUP_REMOVED lines=62> */
[----:B------:R-:W-:Y:S01]  /*151c0*/  IMAD.MOV.U32 R7, RZ, RZ, 0x40000040 ;  /* 0x40000040ff077424 */ /* 0x000fe200078e00ff */
[----:B------:R-:W-:Y:S01]  /*151d0*/  IADD3 R6, R2, 0x982, RZ ;  /* 0x0000098202067810 */ /* 0x000fe20007ffe0ff */
        /* <DEDUP_REMOVED lines=60> */
[----:B------:R-:W-:-:S04]  /*155a0*/  IADD3 R4, R2, 0x786, RZ ;  /* 0x0000078602047810 */ /* 0x000fc80007ffe0ff */
        /* <DEDUP_REMOVED lines=11> */
[C---:B------:R-:W-:Y:S02]  /*15660*/  VIADD R6, R2.reuse, 0x806 ;  /* 0x0000080602067836 */ /* 0x040fe40000000000 */
[----:B------:R-:W-:Y:S02]  /*15670*/  IMAD.MOV.U32 R7, RZ, RZ, 0x40000040 ;  /* 0x40000040ff077424 */ /* 0x000fe400078e00ff */
[----:B------:R-:W-:Y:S01]  /*15680*/  VIADD R2, R2, 0x986 ;  /* 0x0000098602027836 */ /* 0x000fe20000000000 */
        /* <DEDUP_REMOVED lines=33> */
[----:B------:R-:W-:Y:S03]  /*158a0*/  HGMMA.64x16x16.F32.BF16 R56, gdesc[UR36], R56, gsb0 ;  /* 0x00200000243879f0 */ /* 0x000fe60008001838 */
        /* <DEDUP_REMOVED lines=13> */
[----:B0-----:R-:W-:Y:S05]  /*15980*/  @!P0 BRA `(.L_x_633) ;  /* 0x0000000000048947 */ /* 0x001fea0003800000 */
[----:B------:R-:W-:Y:S01]  /*15990*/  BPT.TRAP 0x1 ;  /* 0x000000040000795c */ /* 0x000fe20000300000 */
.L_x_633:
[----:B------:R-:W-:Y:S01]  /*159a0*/  LOP3.LUT R65, R65, 0xffffff80, RZ, 0xc0, !PT ;  /* 0xffffff8041417812 */ /* 0x000fe200078ec0ff */
[----:B------:R-:W-:Y:S01]  /*159b0*/  ULDC UR4, c[0x0][0x9d8] ;  /* 0x0002760000047ab9 */ /* 0x000fe20000000800 */
[----:B------:R-:W-:Y:S01]  /*159c0*/  IMAD.MOV.U32 R5, RZ, RZ, -0x2 ;  /* 0xfffffffeff057424 */ /* 0x000fe200078e00ff */
[----:B------:R-:W2:Y:S01]  /*159d0*/  LDL R67, [R1+0x58] ;  /* 0x0000580001437983 */ /* 0x000ea20000100800 */
[----:B------:R-:W-:Y:S01]  /*159e0*/  FMUL.FTZ R56, R56, UR4 ;  /* 0x0000000438387c20 */ /* 0x000fe20008410000 */
[----:B------:R-:W-:Y:S02]  /*159f0*/  IMAD.IADD R65, R64, 0x1, -R65 ;  /* 0x0000000140417824 */ /* 0x000fe400078e0a41 */
[----:B------:R-:W-:Y:S01]  /*15a00*/  FMUL.FTZ R57, R57, UR4 ;  /* 0x0000000439397c20 */ /* 0x000fe20008410000 */
[----:B------:R-:W-:Y:S01]  /*15a10*/  FMUL.FTZ R60, R60, UR4 ;  /* 0x000000043c3c7c20 */ /* 0x000fe20008410000 */
[----:B------:R-:W-:Y:S01]  /*15a20*/  FMUL.FTZ R34, R34, UR4 ;  /* 0x0000000422227c20 */ /* 0x000fe20008410000 */
[----:B------:R-:W-:Y:S01]  /*15a30*/  FMUL.FTZ R61, R61, UR4 ;  /* 0x000000043d3d7c20 */ /* 0x000fe20008410000 */
[----:B------:R-:W-:Y:S01]  /*15a40*/  SHF.R.S32.HI R4, RZ, 0x1f, R65 ;  /* 0x0000001fff047819 */ /* 0x000fe20000011441 */
[----:B------:R-:W0:Y:S01]  /*15a50*/  MUFU.TANH R56, R56 ;  /* 0x0000003800387308 */ /* 0x000e220000002400 */
[----:B------:R-:W-:Y:S01]  /*15a60*/  FMUL.FTZ R48, R48, UR4 ;  /* 0x0000000430307c20 */ /* 0x000fe20008410000 */
[----:B------:R-:W-:Y:S01]  /*15a70*/  FMUL.FTZ R49, R49, UR4 ;  /* 0x0000000431317c20 */ /* 0x000fe20008410000 */
[----:B------:R-:W-:Y:S01]  /*15a80*/  LEA.HI R4, R4, R65, RZ, 0x2 ;  /* 0x0000004104047211 */ /* 0x000fe200078f10ff */
[----:B------:R-:W-:Y:S01]  /*15a90*/  FMUL.FTZ R58, R58, UR4 ;  /* 0x000000043a3a7c20 */ /* 0x000fe20008410000 */
[----:B------:R-:W-:Y:S01]  /*15aa0*/  FMUL.FTZ R52, R52, UR4 ;  /* 0x0000000434347c20 */ /* 0x000fe20008410000 */
[----:B------:R-:W-:Y:S01]  /*15ab0*/  FMUL.FTZ R59, R59, UR4 ;  /* 0x000000043b3b7c20 */ /* 0x000fe20008410000 */
[----:B------:R-:W-:Y:S01]  /*15ac0*/  LOP3.LUT R4, R4, 0x7ffffffc, RZ, 0xc0, !PT ;  /* 0x7ffffffc04047812 */ /* 0x000fe200078ec0ff */
[----:B------:R-:W1:Y:S01]  /*15ad0*/  MUFU.TANH R57, R57 ;  /* 0x0000003900397308 */ /* 0x000e620000002400 */
[----:B------:R-:W-:Y:S01]  /*15ae0*/  FMUL.FTZ R53, R53, UR4 ;  /* 0x0000000435357c20 */ /* 0x000fe20008410000 */
[----:B------:R-:W-:Y:S01]  /*15af0*/  FMUL.FTZ R62, R62, UR4 ;  /* 0x000000043e3e7c20 */ /* 0x000fe20008410000 */
[----:B------:R-:W-:Y:S01]  /*15b00*/  FMUL.FTZ R50, R50, UR4 ;  /* 0x0000000432327c20 */ /* 0x000fe20008410000 */
[----:B------:R-:W-:-:S02]  /*15b10*/  IMAD.IADD R4, R65, 0x1, -R4 ;  /* 0x0000000141047824 */ /* 0x000fc400078e0a04 */
[----:B------:R-:W-:Y:S01]  /*15b20*/  FMUL.FTZ R40, R40, UR4 ;  /* 0x0000000428287c20 */ /* 0x000fe20008410000 */
[----:B------:R-:W-:Y:S01]  /*15b30*/  FMUL.FTZ R63, R63, UR4 ;  /* 0x000000043f3f7c20 */ /* 0x000fe20008410000 */
[----:B------:R-:W-:Y:S01]  /*15b40*/  FMUL.FTZ R41, R41, UR4 ;  /* 0x0000000429297c20 */ /* 0x000fe20008410000 */
[----:B------:R-:W-:Y:S01]  /*15b50*/  IMAD R5, R4, R5, 0x50 ;  /* 0x0000005004057424 */ /* 0x000fe200078e0205 */
[----:B------:R3:W-:Y:S01]  /*15b60*/  MUFU.TANH R3, R34 ;  /* 0x0000002200037308 */ /* 0x0007e20000002400 */
        /* <DEDUP_REMOVED lines=8> */
[----:B---3--:R-:W-:Y:S01]  /*15bf0*/  IADD3 R34, R5, R180, RZ ;  /* 0x000000b405227210 */ /* 0x008fe20007ffe0ff */
[----:B------:R-:W-:Y:S01]  /*15c00*/  FMUL.FTZ R33, R33, UR4 ;  /* 0x0000000421217c20 */ /* 0x000fe20008410000 */
[----:B------:R-:W-:Y:S01]  /*15c10*/  FMUL.FTZ R43, R43, UR4 ;  /* 0x000000042b2b7c20 */ /* 0x000fe20008410000 */
[----:B------:R-:W-:Y:S01]  /*15c20*/  FMUL.FTZ R36, R36, UR4 ;  /* 0x0000000424247c20 */ /* 0x000fe20008410000 */
[----:B------:R-:W-:Y:S01]  /*15c30*/  FMUL.FTZ R46, R46, UR4 ;  /* 0x000000042e2e7c20 */ /* 0x000fe20008410000 */
[----:B------:R-:W-:-:S02]  /*15c40*/  IMAD R7, R181, -0x50, R34 ;  /* 0xffffffb0b5077824 */ /* 0x000fc400078e0222 */
[----:B------:R-:W-:Y:S01]  /*15c50*/  FMUL.FTZ R37, R37, UR4 ;  /* 0x0000000425257c20 */ /* 0x000fe20008410000 */
[----:B------:R-:W-:Y:S01]  /*15c60*/  MUFU.TANH R61, R61 ;  /* 0x0000003d003d7308 */ /* 0x000fe20000002400 */
[----:B------:R-:W-:Y:S01]  /*15c70*/  FMUL.FTZ R47, R47, UR4 ;  /* 0x000000042f2f7c20 */ /* 0x000fe20008410000 */
[----:B------:R-:W-:Y:S01]  /*15c80*/  FMUL.FTZ R24, R24, UR4 ;  /* 0x0000000418187c20 */ /* 0x000fe20008410000 */
[----:B------:R-:W-:Y:S01]  /*15c90*/  ISETP.GT.AND P2, PT, R7, RZ, PT ;  /* 0x000000ff0700720c */ /* 0x000fe20003f44270 */
[----:B------:R-:W-:Y:S01]  /*15ca0*/  FMUL.FTZ R25, R25, UR4 ;  /* 0x0000000419197c20 */ /* 0x000fe20008410000 */
[C---:B------:R-:W-:Y:S01]  /*15cb0*/  ISETP.GT.AND P1, PT, R7.reuse, 0x1, PT ;  /* 0x000000010700780c */ /* 0x040fe20003f24270 */
[----:B------:R-:W-:Y:S01]  /*15cc0*/  FMUL.FTZ R28, R28, UR4 ;  /* 0x000000041c1c7c20 */ /* 0x000fe20008410000 */
[----:B------:R-:W-:Y:S01]  /*15cd0*/  ISETP.GT.AND P6, PT, R7, 0x8, PT ;  /* 0x000000080700780c */ /* 0x000fe20003fc4270 */
[----:B------:R-:W3:Y:S01]  /*15ce0*/  MUFU.TANH R48, R48 ;  /* 0x0000003000307308 */ /* 0x000ee20000002400 */
[----:B0-----:R-:W-:Y:S01]  /*15cf0*/  FSEL R56, R56, -INF , P2 ;  /* 0xff80000038387808 */ /* 0x001fe20001000000 */
[----:B------:R-:W-:Y:S01]  /*15d00*/  FMUL.FTZ R35, R35, UR4 ;  /* 0x0000000423237c20 */ /* 0x000fe20008410000 */
[----:B-1----:R-:W-:Y:S01]  /*15d10*/  FSEL R57, R57, -INF , P1 ;  /* 0xff80000039397808 */ /* 0x002fe20000800000 */
[----:B------:R-:W-:Y:S01]  /*15d20*/  FMUL.FTZ R29, R29, UR4 ;  /* 0x000000041d1d7c20 */ /* 0x000fe20008410000 */
[C---:B------:R-:W-:Y:S01]  /*15d30*/  ISETP.GT.AND P5, PT, R7.reuse, 0x9, PT ;  /* 0x000000090700780c */ /* 0x040fe20003fa4270 */
[----:B------:R-:W-:Y:S01]  /*15d40*/  ULDC UR5, c[0x0][0x988] ;  /* 0x0002620000057ab9 */ /* 0x000fe20000000800 */
[----:B----4-:R-:W-:Y:S01]  /*15d50*/  FSEL R60, R60, -INF , P6 ;  /* 0xff8000003c3c7808 */ /* 0x010fe20003000000 */
[----:B------:R-:W0:Y:S01]  /*15d60*/  MUFU.TANH R2, R58 ;  /* 0x0000003a00027308 */ /* 0x000e220000002400 */
[----:B------:R-:W-:Y:S01]  /*15d70*/  FMNMX.FTZ R9, R56, R57, !PT ;  /* 0x0000003938097209 */ /* 0x000fe20007810000 */
[----:B------:R-:W-:Y:S01]  /*15d80*/  FMUL.FTZ R38, R38, UR4 ;  /* 0x0000000426267c20 */ /* 0x000fe20008410000 */
[----:B------:R-:W-:Y:S01]  /*15d90*/  ISETP.GT.AND P4, PT, R7, 0x10, PT ;  /* 0x000000100700780c */ /* 0x000fe20003f84270 */
[----:B------:R-:W-:Y:S01]  /*15da0*/  FMUL.FTZ R39, R39, UR4 ;  /* 0x0000000427277c20 */ /* 0x000fe20008410000 */
[----:B------:R-:W-:Y:S01]  /*15db0*/  FMNMX.FTZ R9, R60, R9, !PT ;  /* 0x000000093c097209 */ /* 0x000fe20007810000 */
[----:B------:R-:W-:Y:S01]  /*15dc0*/  FMUL.FTZ R26, R26, UR4 ;  /* 0x000000041a1a7c20 */ /* 0x000fe20008410000 */
[----:B------:R-:W-:Y:S01]  /*15dd0*/  ISETP.GT.AND P3, PT, R7, 0x11, PT ;  /* 0x000000110700780c */ /* 0x000fe20003f64270 */
[----:B------:R-:W-:Y:S01]  /*15de0*/  MUFU.TANH R49, R49 ;  /* 0x0000003100317308 */ /* 0x000fe20000002400 */
[----:B---3--:R-:W-:Y:S01]  /*15df0*/  FSEL R48, R48, -INF , P4 ;  /* 0xff80000030307808 */ /* 0x008fe20002000000 */
[----:B------:R-:W-:Y:S01]  /*15e00*/  FMUL.FTZ R27, R27, UR4 ;  /* 0x000000041b1b7c20 */ /* 0x000fe20008410000 */
[----:B------:R-:W-:Y:S01]  /*15e10*/  P2R R11, PR, RZ, 0x1 ;  /* 0x00000001ff0b7803 */ /* 0x000fe20000000000 */
[----:B------:R-:W-:Y:S01]  /*15e20*/  FMUL.FTZ R30, R30, UR4 ;  /* 0x000000041e1e7c20 */ /* 0x000fe20008410000 */
[----:B------:R-:W-:Y:S01]  /*15e30*/  FMUL.FTZ R31, R31, UR4 ;  /* 0x000000041f1f7c20 */ /* 0x000fe20008410000 */
[----:B------:R-:W-:Y:S01]  /*15e40*/  VIADD R0, R0, 0x38840 ;  /* 0x0003884000007836 */ /* 0x000fe20000000000 */
[----:B------:R-:W-:Y:S01]  /*15e50*/  ULDC UR39, c[0x0][0x9d8] ;  /* 0x0002760000277ab9 */ /* 0x000fe20000000800 */
[----:B------:R-:W1:Y:S01]  /*15e60*/  MUFU.TANH R6, R59 ;  /* 0x0000003b00067308 */ /* 0x000e620000002400 */
[----:B0-----:R-:W-:Y:S01]  /*15e70*/  FSEL R2, R2, -INF , P2 ;  /* 0xff80000002027808 */ /* 0x001fe20001000000 */
[----:B------:R-:W-:Y:S01]  /*15e80*/  ULDC UR38, c[0x0][0x988] ;  /* 0x0002620000267ab9 */ /* 0x000fe20000000800 */
[C---:B------:R-:W-:Y:S01]  /*15e90*/  ISETP.GT.AND P2, PT, R7.reuse, 0x18, PT ;  /* 0x000000180700780c */ /* 0x040fe20003f44270 */
[----:B------:R-:W-:Y:S01]  /*15ea0*/  BSSY B0, `(.L_x_634) ;  /* 0x00006b7000007945 */ /* 0x000fe20003800000 */
[--C-:B------:R-:W-:Y:S01]  /*15eb0*/  IMAD.MOV.U32 R150, RZ, RZ, R151.reuse ;  /* 0x000000ffff967224 */ /* 0x100fe200078e0097 */
[-C--:B------:R-:W-:Y:S01]  /*15ec0*/  MOV R142, R151.reuse ;  /* 0x00000097008e7202 */ /* 0x080fe20000000f00 */
[--C-:B------:R-:W-:Y:S01]  /*15ed0*/  IMAD.MOV.U32 R149, RZ, RZ, R151.reuse ;  /* 0x000000ffff957224 */ /* 0x100fe200078e0097 */
[----:B------:R-:W0:Y:S01]  /*15ee0*/  MUFU.TANH R52, R52 ;  /* 0x0000003400347308 */ /* 0x000e220000002400 */
[--C-:B------:R-:W-:Y:S01]  /*15ef0*/  IMAD.MOV.U32 R148, RZ, RZ, R151.reuse ;  /* 0x000000ffff947224 */ /* 0x100fe200078e0097 */
[-C--:B------:R-:W-:Y:S01]  /*15f00*/  MOV R129, R151.reuse ;  /* 0x0000009700817202 */ /* 0x080fe20000000f00 */
[--C-:B------:R-:W-:Y:S01]  /*15f10*/  IMAD.MOV.U32 R147, RZ, RZ, R151.reuse ;  /* 0x000000ffff937224 */ /* 0x100fe200078e0097 */
[-C--:B------:R-:W-:Y:S01]  /*15f20*/  MOV R116, R151.reuse ;  /* 0x0000009700747202 */ /* 0x080fe20000000f00 */
[--C-:B------:R-:W-:Y:S01]  /*15f30*/  IMAD.MOV.U32 R146, RZ, RZ, R151.reuse ;  /* 0x000000ffff927224 */ /* 0x100fe200078e0097 */
[-C--:B------:R-:W-:Y:S01]  /*15f40*/  MOV R103, R151.reuse ;  /* 0x0000009700677202 */ /* 0x080fe20000000f00 */
[--C-:B------:R-:W-:Y:S01]  /*15f50*/  IMAD.MOV.U32 R145, RZ, RZ, R151.reuse ;  /* 0x000000ffff917224 */ /* 0x100fe200078e0097 */
[----:B------:R-:W3:Y:S01]  /*15f60*/  MUFU.TANH R8, R62 ;  /* 0x0000003e00087308 */ /* 0x000ee20000002400 */
[----:B-1----:R-:W-:Y:S01]  /*15f70*/  FSEL R6, R6, -INF , P1 ;  /* 0xff80000006067808 */ /* 0x002fe20000800000 */
[--C-:B------:R-:W-:Y:S01]  /*15f80*/  IMAD.MOV.U32 R144, RZ, RZ, R151.reuse ;  /* 0x000000ffff907224 */ /* 0x100fe200078e0097 */
[----:B------:R-:W-:Y:S01]  /*15f90*/  ISETP.GT.AND P1, PT, R7, 0x19, PT ;  /* 0x000000190700780c */ /* 0x000fe20003f24270 */
[--C-:B------:R-:W-:Y:S01]  /*15fa0*/  IMAD.MOV.U32 R143, RZ, RZ, R151.reuse ;  /* 0x000000ffff8f7224 */ /* 0x100fe200078e0097 */
[-C--:B------:R-:W-:Y:S01]  /*15fb0*/  MOV R90, R151.reuse ;  /* 0x00000097005a7202 */ /* 0x080fe20000000f00 */
[--C-:B------:R-:W-:Y:S01]  /*15fc0*/  IMAD.MOV.U32 R141, RZ, RZ, R151.reuse ;  /* 0x000000ffff8d7224 */ /* 0x100fe200078e0097 */
[----:B------:R-:W-:Y:S01]  /*15fd0*/  MOV R77, R151 ;  /* 0x00000097004d7202 */ /* 0x000fe20000000f00 */
[----:B------:R1:W4:Y:S01]  /*15fe0*/  MUFU.TANH R12, R50 ;  /* 0x00000032000c7308 */ /* 0x0003220000002400 */
[----:B0-----:R-:W-:Y:S01]  /*15ff0*/  FSEL R52, R52, -INF , P2 ;  /* 0xff80000034347808 */ /* 0x001fe20001000000 */
[----:B------:R-:W-:-:S02]  /*16000*/  IMAD.MOV.U32 R140, RZ, RZ, R151 ;  /* 0x000000ffff8c7224 */ /* 0x000fc400078e0097 */
[--C-:B------:R-:W-:Y:S02]  /*16010*/  IMAD.MOV.U32 R139, RZ, RZ, R151.reuse ;  /* 0x000000ffff8b7224 */ /* 0x100fe400078e0097 */
[--C-:B------:R-:W-:Y:S02]  /*16020*/  IMAD.MOV.U32 R138, RZ, RZ, R151.reuse ;  /* 0x000000ffff8a7224 */ /* 0x100fe400078e0097 */
[----:B------:R-:W0:Y:S01]  /*16030*/  MUFU.TANH R53, R53 ;  /* 0x0000003500357308 */ /* 0x000e220000002400 */
[----:B-1----:R-:W-:Y:S01]  /*16040*/  FSEL R50, R61, -INF , P5 ;  /* 0xff8000003d327808 */ /* 0x002fe20002800000 */
[--C-:B------:R-:W-:Y:S01]  /*16050*/  IMAD.MOV.U32 R137, RZ, RZ, R151.reuse ;  /* 0x000000ffff897224 */ /* 0x100fe200078e0097 */
[----:B---3--:R-:W-:Y:S01]  /*16060*/  FSEL R8, R8, -INF , P6 ;  /* 0xff80000008087808 */ /* 0x008fe20003000000 */
[--C-:B------:R-:W-:Y:S01]  /*16070*/  IMAD.MOV.U32 R136, RZ, RZ, R151.reuse ;  /* 0x000000ffff887224 */ /* 0x100fe200078e0097 */
[----:B------:R-:W-:Y:S01]  /*16080*/  FMNMX.FTZ R9, R50, R9, !PT ;  /* 0x0000000932097209 */ /* 0x000fe20007810000 */
[--C-:B------:R-:W-:Y:S01]  /*16090*/  IMAD.MOV.U32 R135, RZ, RZ, R151.reuse ;  /* 0x000000ffff877224 */ /* 0x100fe200078e0097 */
[C---:B------:R-:W-:Y:S01]  /*160a0*/  ISETP.GT.AND P6, PT, R7.reuse, 0x20, PT ;  /* 0x000000200700780c */ /* 0x040fe20003fc4270 */
[----:B------:R-:W1:Y:S01]  /*160b0*/  MUFU.TANH R10, R63 ;  /* 0x0000003f000a7308 */ /* 0x000e620000002400 */
[----:B------:R-:W-:Y:S01]  /*160c0*/  FMNMX.FTZ R9, R48, R9, !PT ;  /* 0x0000000930097209 */ /* 0x000fe20007810000 */
[--C-:B------:R-:W-:Y:S01]  /*160d0*/  IMAD.MOV.U32 R134, RZ, RZ, R151.reuse ;  /* 0x000000ffff867224 */ /* 0x100fe200078e0097 */
[----:B----4-:R-:W-:Y:S01]  /*160e0*/  FSEL R12, R12, -INF , P4 ;  /* 0xff8000000c0c7808 */ /* 0x010fe20002000000 */
[--C-:B------:R-:W-:Y:S01]  /*160f0*/  IMAD.MOV.U32 R133, RZ, RZ, R151.reuse ;  /* 0x000000ffff857224 */ /* 0x100fe200078e0097 */
[----:B------:R-:W-:Y:S01]  /*16100*/  ISETP.GT.AND P4, PT, R7, 0x28, PT ;  /* 0x000000280700780c */ /* 0x000fe20003f84270 */
[----:B------:R-:W-:-:S02]  /*16110*/  IMAD.MOV.U32 R132, RZ, RZ, R151 ;  /* 0x000000ffff847224 */ /* 0x000fc400078e0097 */
[----:B------:R-:W3:Y:S01]  /*16120*/  MUFU.TANH R40, R40 ;  /* 0x0000002800287308 */ /* 0x000ee20000002400 */
[----:B0-----:R-:W-:Y:S01]  /*16130*/  FSEL R58, R53, -INF , P1 ;  /* 0xff800000353a7808 */ /* 0x001fe20000800000 */
[--C-:B------:R-:W-:Y:S02]  /*16140*/  IMAD.MOV.U32 R131, RZ, RZ, R151.reuse ;  /* 0x000000ffff837224 */ /* 0x100fe400078e0097 */
[--C-:B------:R-:W-:Y:S02]  /*16150*/  IMAD.MOV.U32 R130, RZ, RZ, R151.reuse ;  /* 0x000000ffff827224 */ /* 0x100fe400078e0097 */
[--C-:B------:R-:W-:Y:S02]  /*16160*/  IMAD.MOV.U32 R128, RZ, RZ, R151.reuse ;  /* 0x000000ffff807224 */ /* 0x100fe400078e0097 */
[----:B------:R0:W4:Y:S01]  /*16170*/  MUFU.TANH R20, R54 ;  /* 0x0000003600147308 */ /* 0x0001220000002400 */
[----:B-1----:R-:W-:Y:S01]  /*16180*/  FSEL R10, R10, -INF , P5 ;  /* 0xff8000000a0a7808 */ /* 0x002fe20002800000 */
[--C-:B------:R-:W-:Y:S01]  /*16190*/  IMAD.MOV.U32 R127, RZ, RZ, R151.reuse ;  /* 0x000000ffff7f7224 */ /* 0x100fe200078e0097 */
[----:B------:R-:W-:Y:S01]  /*161a0*/  ISETP.GT.AND P5, PT, R7, 0x21, PT ;  /* 0x000000210700780c */ /* 0x000fe20003fa4270 */
[----:B------:R-:W-:-:S02]  /*161b0*/  IMAD.MOV.U32 R126, RZ, RZ, R151 ;  /* 0x000000ffff7e7224 */ /* 0x000fc400078e0097 */
[--C-:B------:R-:W-:Y:S02]  /*161c0*/  IMAD.MOV.U32 R125, RZ, RZ, R151.reuse ;  /* 0x000000ffff7d7224 */ /* 0x100fe400078e0097 */
[----:B------:R-:W1:Y:S01]  /*161d0*/  MUFU.TANH R41, R41 ;  /* 0x0000002900297308 */ /* 0x000e620000002400 */
[----:B0-----:R-:W-:Y:S01]  /*161e0*/  FSEL R54, R49, -INF , P3 ;  /* 0xff80000031367808 */ /* 0x001fe20001800000 */
[--C-:B------:R-:W-:Y:S01]  /*161f0*/  IMAD.MOV.U32 R124, RZ, RZ, R151.reuse ;  /* 0x000000ffff7c7224 */ /* 0x100fe200078e0097 */
[----:B---3--:R-:W-:Y:S01]  /*16200*/  FSEL R62, R40, -INF , P6 ;  /* 0xff800000283e7808 */ /* 0x008fe20003000000 */
[--C-:B------:R-:W-:Y:S01]  /*16210*/  IMAD.MOV.U32 R123, RZ, RZ, R151.reuse ;  /* 0x000000ffff7b7224 */ /* 0x100fe200078e0097 */
[----:B------:R-:W-:Y:S01]  /*16220*/  FMNMX.FTZ R9, R54, R9, !PT ;  /* 0x0000000936097209 */ /* 0x000fe20007810000 */
[--C-:B------:R-:W-:Y:S02]  /*16230*/  IMAD.MOV.U32 R122, RZ, RZ, R151.reuse ;  /* 0x000000ffff7a7224 */ /* 0x100fe400078e0097 */
[----:B------:R-:W0:Y:S01]  /*16240*/  MUFU.TANH R14, R51 ;  /* 0x00000033000e7308 */ /* 0x000e220000002400 */
[----:B------:R-:W-:Y:S01]  /*16250*/  FMNMX.FTZ R9, R52, R9, !PT ;  /* 0x0000000934097209 */ /* 0x000fe20007810000 */
[--C-:B------:R-:W-:Y:S01]  /*16260*/  IMAD.MOV.U32 R121, RZ, RZ, R151.reuse ;  /* 0x000000ffff797224 */ /* 0x100fe200078e0097 */
[----:B----4-:R-:W-:Y:S01]  /*16270*/  FSEL R20, R20, -INF , P2 ;  /* 0xff80000014147808 */ /* 0x010fe20001000000 */
[--C-:B------:R-:W-:Y:S01]  /*16280*/  IMAD.MOV.U32 R120, RZ, RZ, R151.reuse ;  /* 0x000000ffff787224 */ /* 0x100fe200078e0097 */
[----:B------:R-:W-:Y:S01]  /*16290*/  FMNMX.FTZ R9, R58, R9, !PT ;  /* 0x000000093a097209 */ /* 0x000fe20007810000 */
[--C-:B------:R-:W-:Y:S01]  /*162a0*/  IMAD.MOV.U32 R119, RZ, RZ, R151.reuse ;  /* 0x000000ffff777224 */ /* 0x100fe200078e0097 */
[----:B------:R-:W-:Y:S01]  /*162b0*/  ISETP.GT.AND P2, PT, R7, 0x30, PT ;  /* 0x000000300700780c */ /* 0x000fe20003f44270 */
[----:B------:R-:W3:Y:S01]  /*162c0*/  MUFU.TANH R44, R44 ;  /* 0x0000002c002c7308 */ /* 0x000ee20000002400 */
[----:B-1----:R-:W-:Y:S01]  /*162d0*/  FSEL R64, R41, -INF , P5 ;  /* 0xff80000029407808 */ /* 0x002fe20002800000 */
[--C-:B------:R-:W-:Y:S01]  /*162e0*/  IMAD.MOV.U32 R118, RZ, RZ, R151.reuse ;  /* 0x000000ffff767224 */ /* 0x100fe200078e0097 */
[----:B------:R-:W-:Y:S01]  /*162f0*/  FMNMX.FTZ R9, R62, R9, !PT ;  /* 0x000000093e097209 */ /* 0x000fe20007810000 */
[--C-:B------:R-:W-:Y:S01]  /*16300*/  IMAD.MOV.U32 R117, RZ, RZ, R151.reuse ;  /* 0x000000ffff757224 */ /* 0x100fe200078e0097 */
[----:B------:R-:W-:Y:S01]  /*16310*/  FSEL R40, R3, -INF , P2 ;  /* 0xff80000003287808 */ /* 0x000fe20001000000 */
[----:B------:R-:W-:Y:S01]  /*16320*/  IMAD.U32 R3, RZ, RZ, UR5 ;  /* 0x00000005ff037e24 */ /* 0x000fe2000f8e00ff */
[----:B------:R-:W-:Y:S01]  /*16330*/  FMNMX.FTZ R9, R64, R9, !PT ;  /* 0x0000000940097209 */ /* 0x000fe20007810000 */
[----:B------:R-:W1:Y:S01]  /*16340*/  MUFU.TANH R45, R45 ;  /* 0x0000002d002d7308 */ /* 0x000e620000002400 */
[----:B0-----:R-:W-:Y:S01]  /*16350*/  FSEL R14, R14, -INF , P3 ;  /* 0xff8000000e0e7808 */ /* 0x001fe20001800000 */
[--C-:B------:R-:W-:Y:S01]  /*16360*/  IMAD.MOV.U32 R115, RZ, RZ, R151.reuse ;  /* 0x000000ffff737224 */ /* 0x100fe200078e0097 */
[----:B------:R-:W-:Y:S01]  /*16370*/  ISETP.GT.AND P3, PT, R7, 0x29, PT ;  /* 0x000000290700780c */ /* 0x000fe20003f64270 */
[--C-:B------:R-:W-:Y:S01]  /*16380*/  IMAD.MOV.U32 R114, RZ, RZ, R151.reuse ;  /* 0x000000ffff727224 */ /* 0x100fe200078e0097 */
[----:B------:R-:W-:Y:S01]  /*16390*/  MOV R51, R151 ;  /* 0x0000009700337202 */ /* 0x000fe20000000f00 */
[----:B------:R-:W-:-:S02]  /*163a0*/  IMAD.MOV.U32 R113, RZ, RZ, R151 ;  /* 0x000000ffff717224 */ /* 0x000fc400078e0097 */
[----:B------:R-:W-:Y:S01]  /*163b0*/  MUFU.TANH R55, R55 ;  /* 0x0000003700377308 */ /* 0x000fe20000002400 */
[----:B---3--:R-:W-:Y:S01]  /*163c0*/  FSEL R44, R44, -INF , P4 ;  /* 0xff8000002c2c7808 */ /* 0x008fe20002000000 */
[--C-:B------:R-:W-:Y:S02]  /*163d0*/  IMAD.MOV.U32 R112, RZ, RZ, R151.reuse ;  /* 0x000000ffff707224 */ /* 0x100fe400078e0097 */
[--C-:B------:R-:W-:Y:S01]  /*163e0*/  IMAD.MOV.U32 R111, RZ, RZ, R151.reuse ;  /* 0x000000ffff6f7224 */ /* 0x100fe200078e0097 */
[----:B------:R-:W-:Y:S01]  /*163f0*/  FMNMX.FTZ R9, R44, R9, !PT ;  /* 0x000000092c097209 */ /* 0x000fe20007810000 */
[--C-:B------:R-:W-:Y:S02]  /*16400*/  IMAD.MOV.U32 R110, RZ, RZ, R151.reuse ;  /* 0x000000ffff6e7224 */ /* 0x100fe400078e0097 */
[----:B------:R-:W0:Y:S01]  /*16410*/  MUFU.TANH R32, R32 ;  /* 0x0000002000207308 */ /* 0x000e220000002400 */
[----:B-1----:R-:W-:Y:S01]  /*16420*/  FSEL R66, R45, -INF , P3 ;  /* 0xff8000002d427808 */ /* 0x002fe20001800000 */
[----:B------:R-:W-:-:S02]  /*16430*/  IMAD.MOV.U32 R109, RZ, RZ, R151 ;  /* 0x000000ffff6d7224 */ /* 0x000fc400078e0097 */
[--C-:B------:R-:W-:Y:S01]  /*16440*/  IMAD.MOV.U32 R108, RZ, RZ, R151.reuse ;  /* 0x000000ffff6c7224 */ /* 0x100fe200078e0097 */
[----:B------:R-:W-:Y:S01]  /*16450*/  FMNMX.FTZ R9, R66, R9, !PT ;  /* 0x0000000942097209 */ /* 0x000fe20007810000 */
[--C-:B------:R-:W-:Y:S02]  /*16460*/  IMAD.MOV.U32 R107, RZ, RZ, R151.reuse ;  /* 0x000000ffff6b7224 */ /* 0x100fe400078e0097 */
[----:B------:R-:W-:Y:S01]  /*16470*/  MUFU.TANH R42, R42 ;  /* 0x0000002a002a7308 */ /* 0x000fe20000002400 */
[--C-:B------:R-:W-:Y:S02]  /*16480*/  IMAD.MOV.U32 R106, RZ, RZ, R151.reuse ;  /* 0x000000ffff6a7224 */ /* 0x100fe400078e0097 */
[--C-:B------:R-:W-:Y:S02]  /*16490*/  IMAD.MOV.U32 R105, RZ, RZ, R151.reuse ;  /* 0x000000ffff697224 */ /* 0x100fe400078e0097 */
[--C-:B------:R-:W-:Y:S02]  /*164a0*/  IMAD.MOV.U32 R104, RZ, RZ, R151.reuse ;  /* 0x000000ffff687224 */ /* 0x100fe400078e0097 */
[--C-:B------:R-:W-:Y:S01]  /*164b0*/  IMAD.MOV.U32 R102, RZ, RZ, R151.reuse ;  /* 0x000000ffff667224 */ /* 0x100fe200078e0097 */
[----:B------:R-:W-:Y:S01]  /*164c0*/  MUFU.TANH R33, R33 ;  /* 0x0000002100217308 */ /* 0x000fe20000002400 */
[----:B0-----:R-:W-:Y:S01]  /*164d0*/  FSEL R68, R32, -INF , P2 ;  /* 0xff80000020447808 */ /* 0x001fe20001000000 */
[--C-:B------:R-:W-:Y:S01]  /*164e0*/  IMAD.MOV.U32 R101, RZ, RZ, R151.reuse ;  /* 0x000000ffff657224 */ /* 0x100fe200078e0097 */
[----:B------:R-:W-:Y:S01]  /*164f0*/  ISETP.GT.AND P2, PT, R7, 0x48, PT ;  /* 0x000000480700780c */ /* 0x000fe20003f44270 */
[--C-:B------:R-:W-:Y:S01]  /*16500*/  IMAD.MOV.U32 R100, RZ, RZ, R151.reuse ;  /* 0x000000ffff647224 */ /* 0x100fe200078e0097 */
[----:B------:R-:W-:Y:S01]  /*16510*/  FMNMX.FTZ R9, R68, R9, !PT ;  /* 0x0000000944097209 */ /* 0x000fe20007810000 */
[----:B------:R-:W-:-:S02]  /*16520*/  IMAD.MOV.U32 R99, RZ, RZ, R151 ;  /* 0x000000ffff637224 */ /* 0x000fc400078e0097 */
[----:B------:R-:W0:Y:S01]  /*16530*/  MUFU.TANH R43, R43 ;  /* 0x0000002b002b7308 */ /* 0x000e220000002400 */
[--C-:B------:R-:W-:Y:S02]  /*16540*/  IMAD.MOV.U32 R98, RZ, RZ, R151.reuse ;  /* 0x000000ffff627224 */ /* 0x100fe400078e0097 */
[--C-:B------:R-:W-:Y:S02]  /*16550*/  IMAD.MOV.U32 R97, RZ, RZ, R151.reuse ;  /* 0x000000ffff617224 */ /* 0x100fe400078e0097 */
[--C-:B------:R-:W-:Y:S02]  /*16560*/  IMAD.MOV.U32 R96, RZ, RZ, R151.reuse ;  /* 0x000000ffff607224 */ /* 0x100fe400078e0097 */
[--C-:B------:R-:W-:Y:S01]  /*16570*/  IMAD.MOV.U32 R95, RZ, RZ, R151.reuse ;  /* 0x000000ffff5f7224 */ /* 0x100fe200078e0097 */
[----:B------:R-:W-:Y:S01]  /*16580*/  MUFU.TANH R36, R36 ;  /* 0x0000002400247308 */ /* 0x000fe20000002400 */
[--C-:B------:R-:W-:Y:S02]  /*16590*/  IMAD.MOV.U32 R94, RZ, RZ, R151.reuse ;  /* 0x000000ffff5e7224 */ /* 0x100fe400078e0097 */
[----:B------:R-:W-:-:S02]  /*165a0*/  IMAD.MOV.U32 R93, RZ, RZ, R151 ;  /* 0x000000ffff5d7224 */ /* 0x000fc400078e0097 */
[--C-:B------:R-:W-:Y:S02]  /*165b0*/  IMAD.MOV.U32 R92, RZ, RZ, R151.reuse ;  /* 0x000000ffff5c7224 */ /* 0x100fe400078e0097 */
[--C-:B------:R-:W-:Y:S01]  /*165c0*/  IMAD.MOV.U32 R91, RZ, RZ, R151.reuse ;  /* 0x000000ffff5b7224 */ /* 0x100fe200078e0097 */
[----:B------:R-:W1:Y:S01]  /*165d0*/  MUFU.TANH R46, R46 ;  /* 0x0000002e002e7308 */ /* 0x000e620000002400 */
[----:B0-----:R-:W-:Y:S01]  /*165e0*/  FSEL R32, R43, -INF , P5 ;  /* 0xff8000002b207808 */ /* 0x001fe20002800000 */
[--C-:B------:R-:W-:Y:S01]  /*165f0*/  IMAD.MOV.U32 R89, RZ, RZ, R151.reuse ;  /* 0x000000ffff597224 */ /* 0x100fe200078e0097 */
[----:B------:R-:W-:Y:S01]  /*16600*/  ISETP.GT.AND P5, PT, R7, 0x39, PT ;  /* 0x000000390700780c */ /* 0x000fe20003fa4270 */
[--C-:B------:R-:W-:Y:S02]  /*16610*/  IMAD.MOV.U32 R88, RZ, RZ, R151.reuse ;  /* 0x000000ffff587224 */ /* 0x100fe400078e0097 */
[--C-:B------:R-:W-:Y:S02]  /*16620*/  IMAD.MOV.U32 R87, RZ, RZ, R151.reuse ;  /* 0x000000ffff577224 */ /* 0x100fe400078e0097 */
[----:B------:R-:W0:Y:S01]  /*16630*/  MUFU.TANH R37, R37 ;  /* 0x0000002500257308 */ /* 0x000e220000002400 */
[----:B------:R-:W-:-:S02]  /*16640*/  IMAD.MOV.U32 R86, RZ, RZ, R151 ;  /* 0x000000ffff567224 */ /* 0x000fc400078e0097 */
[--C-:B------:R-:W-:Y:S02]  /*16650*/  IMAD.MOV.U32 R85, RZ, RZ, R151.reuse ;  /* 0x000000ffff557224 */ /* 0x100fe400078e0097 */
[--C-:B------:R-:W-:Y:S02]  /*16660*/  IMAD.MOV.U32 R84, RZ, RZ, R151.reuse ;  /* 0x000000ffff547224 */ /* 0x100fe400078e0097 */
[--C-:B------:R-:W-:Y:S01]  /*16670*/  IMAD.MOV.U32 R83, RZ, RZ, R151.reuse ;  /* 0x000000ffff537224 */ /* 0x100fe200078e0097 */
[----:B------:R-:W3:Y:S01]  /*16680*/  MUFU.TANH R47, R47 ;  /* 0x0000002f002f7308 */ /* 0x000ee20000002400 */
[----:B-1----:R-:W-:Y:S01]  /*16690*/  FSEL R34, R46, -INF , P4 ;  /* 0xff8000002e227808 */ /* 0x002fe20002000000 */
[--C-:B------:R-:W-:Y:S01]  /*166a0*/  IMAD.MOV.U32 R82, RZ, RZ, R151.reuse ;  /* 0x000000ffff527224 */ /* 0x100fe200078e0097 */
[----:B------:R-:W-:Y:S01]  /*166b0*/  ISETP.GT.AND P4, PT, R7, 0x40, PT ;  /* 0x000000400700780c */ /* 0x000fe20003f84270 */
[--C-:B------:R-:W-:Y:S02]  /*166c0*/  IMAD.MOV.U32 R81, RZ, RZ, R151.reuse ;  /* 0x000000ffff517224 */ /* 0x100fe400078e0097 */
[----:B------:R-:W-:-:S02]  /*166d0*/  IMAD.MOV.U32 R79, RZ, RZ, R151 ;  /* 0x000000ffff4f7224 */ /* 0x000fc400078e0097 */
[----:B------:R1:W4:Y:S01]  /*166e0*/  MUFU.TANH R4, R24 ;  /* 0x0000001800047308 */ /* 0x0003220000002400 */
[----:B0-----:R-:W-:Y:S01]  /*166f0*/  FSEL R74, R37, -INF , P5 ;  /* 0xff800000254a7808 */ /* 0x001fe20002800000 */
[--C-:B------:R-:W-:Y:S02]  /*16700*/  IMAD.MOV.U32 R75, RZ, RZ, R151.reuse ;  /* 0x000000ffff4b7224 */ /* 0x100fe400078e0097 */
[--C-:B------:R-:W-:Y:S02]  /*16710*/  IMAD.MOV.U32 R73, RZ, RZ, R151.reuse ;  /* 0x000000ffff497224 */ /* 0x100fe400078e0097 */
[--C-:B------:R-:W-:Y:S02]  /*16720*/  IMAD.MOV.U32 R71, RZ, RZ, R151.reuse ;  /* 0x000000ffff477224 */ /* 0x100fe400078e0097 */
[----:B------:R0:W-:Y:S01]  /*16730*/  MUFU.TANH R5, R28 ;  /* 0x0000001c00057308 */ /* 0x0001e20000002400 */
[----:B-1----:R-:W-:Y:S01]  /*16740*/  FSEL R24, R55, -INF , P1 ;  /* 0xff80000037187808 */ /* 0x002fe20000800000 */
[--C-:B------:R-:W-:Y:S01]  /*16750*/  IMAD.MOV.U32 R69, RZ, RZ, R151.reuse ;  /* 0x000000ffff457224 */ /* 0x100fe200078e0097 */
[----:B------:R-:W-:Y:S01]  /*16760*/  ISETP.GT.AND P1, PT, R7, 0x31, PT ;  /* 0x000000310700780c */ /* 0x000fe20003f24270 */
[----:B------:R-:W-:-:S02]  /*16770*/  IMAD.MOV.U32 R65, RZ, RZ, R151 ;  /* 0x000000ffff417224 */ /* 0x000fc400078e0097 */
[--C-:B------:R-:W-:Y:S01]  /*16780*/  IMAD.MOV.U32 R63, RZ, RZ, R151.reuse ;  /* 0x000000ffff3f7224 */ /* 0x100fe200078e0097 */
[----:B------:R-:W-:Y:S01]  /*16790*/  FSEL R70, R33, -INF , P1 ;  /* 0xff80000021467808 */ /* 0x000fe20000800000 */
[----:B------:R-:W1:Y:S01]  /*167a0*/  MUFU.TANH R25, R25 ;  /* 0x0000001900197308 */ /* 0x000e620000002400 */
[----:B0-----:R-:W-:Y:S01]  /*167b0*/  FSEL R28, R42, -INF , P6 ;  /* 0xff8000002a1c7808 */ /* 0x001fe20003000000 */
[--C-:B------:R-:W-:Y:S01]  /*167c0*/  IMAD.MOV.U32 R61, RZ, RZ, R151.reuse ;  /* 0x000000ffff3d7224 */ /* 0x100fe200078e0097 */
[----:B------:R-:W-:Y:S01]  /*167d0*/  ISETP.GT.AND P6, PT, R7, 0x38, PT ;  /* 0x000000380700780c */ /* 0x000fe20003fc4270 */
[--C-:B------:R-:W-:Y:S01]  /*167e0*/  IMAD.MOV.U32 R59, RZ, RZ, R151.reuse ;  /* 0x000000ffff3b7224 */ /* 0x100fe200078e0097 */
[----:B------:R-:W-:Y:S01]  /*167f0*/  FMNMX.FTZ R9, R70, R9, !PT ;  /* 0x0000000946097209 */ /* 0x000fe20007810000 */
[--C-:B------:R-:W-:Y:S01]  /*16800*/  IMAD.MOV.U32 R55, RZ, RZ, R151.reuse ;  /* 0x000000ffff377224 */ /* 0x100fe200078e0097 */
[----:B------:R-:W-:Y:S01]  /*16810*/  FSEL R72, R36, -INF , P6 ;  /* 0xff80000024487808 */ /* 0x000fe20003000000 */
[----:B------:R-:W0:Y:S01]  /*16820*/  MUFU.TANH R35, R35 ;  /* 0x0000002300237308 */ /* 0x000e220000002400 */
[----:B---3--:R-:W-:Y:S01]  /*16830*/  FSEL R36, R47, -INF , P3 ;  /* 0xff8000002f247808 */ /* 0x008fe20001800000 */
[--C-:B------:R-:W-:Y:S01]  /*16840*/  IMAD.MOV.U32 R53, RZ, RZ, R151.reuse ;  /* 0x000000ffff357224 */ /* 0x100fe200078e0097 */
[----:B------:R-:W-:Y:S01]  /*16850*/  FMNMX.FTZ R9, R72, R9, !PT ;  /* 0x0000000948097209 */ /* 0x000fe20007810000 */
[--C-:B------:R-:W-:Y:S01]  /*16860*/  IMAD.MOV.U32 R49, RZ, RZ, R151.reuse ;  /* 0x000000ffff317224 */ /* 0x100fe200078e0097 */
[----:B------:R-:W-:Y:S01]  /*16870*/  ISETP.GT.AND P3, PT, R7, 0x41, PT ;  /* 0x000000410700780c */ /* 0x000fe20003f64270 */
[--C-:B------:R-:W-:Y:S01]  /*16880*/  IMAD.MOV.U32 R47, RZ, RZ, R151.reuse ;  /* 0x000000ffff2f7224 */ /* 0x100fe200078e0097 */
[----:B----4-:R-:W-:Y:S01]  /*16890*/  FSEL R4, R4, -INF , P4 ;  /* 0xff80000004047808 */ /* 0x010fe20002000000 */
[----:B------:R-:W3:Y:S01]  /*168a0*/  MUFU.TANH R29, R29 ;  /* 0x0000001d001d7308 */ /* 0x000ee20000002400 */
[----:B------:R-:W-:Y:S01]  /*168b0*/  FMNMX.FTZ R9, R74, R9, !PT ;  /* 0x000000094a097209 */ /* 0x000fe20007810000 */
[--C-:B------:R-:W-:Y:S01]  /*168c0*/  IMAD.MOV.U32 R45, RZ, RZ, R151.reuse ;  /* 0x000000ffff2d7224 */ /* 0x100fe200078e0097 */
[----:B-1----:R-:W-:Y:S01]  /*168d0*/  FSEL R76, R25, -INF , P3 ;  /* 0xff800000194c7808 */ /* 0x002fe20001800000 */
[--C-:B------:R-:W-:Y:S01]  /*168e0*/  IMAD.MOV.U32 R43, RZ, RZ, R151.reuse ;  /* 0x000000ffff2b7224 */ /* 0x100fe200078e0097 */
[----:B------:R-:W-:Y:S01]  /*168f0*/  FMNMX.FTZ R9, R4, R9, !PT ;  /* 0x0000000904097209 */ /* 0x000fe20007810000 */
[--C-:B------:R-:W-:Y:S01]  /*16900*/  IMAD.MOV.U32 R41, RZ, RZ, R151.reuse ;  /* 0x000000ffff297224 */ /* 0x100fe200078e0097 */
[----:B------:R-:W-:Y:S01]  /*16910*/  FSEL R78, R5, -INF , P2 ;  /* 0xff800000054e7808 */ /* 0x000fe20001000000 */
[----:B------:R-:W1:Y:S01]  /*16920*/  MUFU.TANH R38, R38 ;  /* 0x0000002600267308 */ /* 0x000e620000002400 */
[----:B0-----:R-:W-:Y:S01]  /*16930*/  FSEL R42, R35, -INF , P1 ;  /* 0xff800000232a7808 */ /* 0x001fe20000800000 */
[----:B------:R-:W-:Y:S01]  /*16940*/  IMAD.MOV.U32 R37, RZ, RZ, R151 ;  /* 0x000000ffff257224 */ /* 0x000fe200078e0097 */
[----:B------:R-:W-:-:S02]  /*16950*/  ISETP.GT.AND P1, PT, R7, 0x49, PT ;  /* 0x000000490700780c */ /* 0x000fc40003f24270 */
[----:B------:R-:W-:-:S03]  /*16960*/  FMNMX.FTZ R9, R76, R9, !PT ;  /* 0x000000094c097209 */ /* 0x000fc60007810000 */
[----:B------:R-:W-:Y:S01]  /*16970*/  MUFU.TANH R39, R39 ;  /* 0x0000002700277308 */ /* 0x000fe20000002400 */
[----:B---3--:R-:W-:Y:S02]  /*16980*/  FSEL R80, R29, -INF , P1 ;  /* 0xff8000001d507808 */ /* 0x008fe40000800000 */
[----:B------:R-:W-:-:S04]  /*16990*/  FMNMX.FTZ R9, R78, R9, !PT ;  /* 0x000000094e097209 */ /* 0x000fc80007810000 */
[----:B------:R-:W-:Y:S01]  /*169a0*/  FMNMX.FTZ R9, R80, R9, !PT ;  /* 0x0000000950097209 */ /* 0x000fe20007810000 */
[----:B------:R-:W0:Y:S01]  /*169b0*/  MUFU.TANH R26, R26 ;  /* 0x0000001a001a7308 */ /* 0x000e220000002400 */
[----:B-1----:R-:W-:Y:S02]  /*169c0*/  FSEL R38, R38, -INF , P6 ;  /* 0xff80000026267808 */ /* 0x002fe40003000000 */
[----:B--2---:R-:W-:Y:S01]  /*169d0*/  PRMT R0, R67, 0x654, R0 ;  /* 0x0000065443007816 */ /* 0x004fe20000000000 */
[----:B------:R-:W1:Y:S01]  /*169e0*/  SHFL.BFLY PT, R46, R9, 0x2, 0x1f ;  /* 0x0c401f00092e7f89 */ /* 0x000e6200000e0000 */
[----:B------:R-:W-:Y:S02]  /*169f0*/  IMAD.MOV.U32 R67, RZ, RZ, R151 ;  /* 0x000000ffff437224 */ /* 0x000fe400078e0097 */
[----:B------:R2:W-:Y:S01]  /*16a00*/  SYNCS.ARRIVE.TRANS64.RED.A1T0 RZ, [R0+URZ], RZ ;  /* 0x000000ff00ff79a7 */ /* 0x0005e2000810043f */
[----:B------:R-:W-:Y:S08]  /*16a10*/  MUFU.TANH R27, R27 ;  /* 0x0000001b001b7308 */ /* 0x000ff00000002400 */
[----:B------:R-:W3:Y:S01]  /*16a20*/  MUFU.TANH R30, R30 ;  /* 0x0000001e001e7308 */ /* 0x000ee20000002400 */
[----:B0-----:R-:W-:-:S07]  /*16a30*/  FSEL R26, R26, -INF , P4 ;  /* 0xff8000001a1a7808 */ /* 0x001fce0002000000 */
[----:B------:R-:W0:Y:S01]  /*16a40*/  MUFU.TANH R31, R31 ;  /* 0x0000001f001f7308 */ /* 0x000e220000002400 */
[----:B-1----:R-:W-:-:S05]  /*16a50*/  FMNMX.FTZ R46, R9, R46, !PT ;  /* 0x0000002e092e7209 */ /* 0x002fca0007810000 */
[----:B------:R-:W1:Y:S01]  /*16a60*/  SHFL.BFLY PT, R5, R46, 0x1, 0x1f ;  /* 0x0c201f002e057f89 */ /* 0x000e6200000e0000 */
[----:B---3--:R-:W-:Y:S02]  /*16a70*/  FSEL R30, R30, -INF , P2 ;  /* 0xff8000001e1e7808 */ /* 0x008fe40001000000 */
[----:B-1----:R-:W-:Y:S02]  /*16a80*/  FMNMX.FTZ R5, R46, R5, !PT ;  /* 0x000000052e057209 */ /* 0x002fe40007810000 */
[----:B------:R-:W-:Y:S01]  /*16a90*/  FSEL R46, R39, -INF , P5 ;  /* 0xff800000272e7808 */ /* 0x000fe20002800000 */
[----:B------:R-:W-:Y:S01]  /*16aa0*/  IMAD.MOV.U32 R39, RZ, RZ, R151 ;  /* 0x000000ffff277224 */ /* 0x000fe200078e0097 */
[C---:B------:R-:W-:Y:S01]  /*16ab0*/  FSETP.NEU.FTZ.AND P0, PT, R5.reuse, -INF , PT ;  /* 0xff8000000500780b */ /* 0x040fe20003f1d000 */
[----:B------:R-:W-:-:S05]  /*16ac0*/  FMUL.FTZ R7, R5, R3 ;  /* 0x0000000305077220 */ /* 0x000fca0000410000 */
[----:B------:R-:W-:Y:S02]  /*16ad0*/  FSEL R13, R7, RZ, P0 ;  /* 0x000000ff070d7208 */ /* 0x000fe40000000000 */
[----:B------:R-:W-:Y:S02]  /*16ae0*/  FMNMX.FTZ R7, R2, R6, !PT ;  /* 0x0000000602077209 */ /* 0x000fe40007810000 */
[----:B------:R-:W-:Y:S01]  /*16af0*/  ISETP.NE.AND P0, PT, R11, RZ, PT ;  /* 0x000000ff0b00720c */ /* 0x000fe20003f05270 */
[--C-:B------:R-:W-:Y:S01]  /*16b00*/  FFMA.FTZ R11, R48, R3, -R13.reuse ;  /* 0x00000003300b7223 */ /* 0x100fe2000001080d */
[----:B------:R-:W-:Y:S01]  /*16b10*/  FMNMX.FTZ R7, R8, R7, !PT ;  /* 0x0000000708077209 */ /* 0x000fe20007810000 */
[-CC-:B------:R-:W-:Y:S01]  /*16b20*/  FFMA.FTZ R50, R50, R3.reuse, -R13.reuse ;  /* 0x0000000332327223 */ /* 0x180fe2000001080d */
[----:B------:R-:W-:Y:S01]  /*16b30*/  FSEL R48, R27, -INF , P3 ;  /* 0xff8000001b307808 */ /* 0x000fe20001800000 */
[--C-:B------:R-:W-:Y:S01]  /*16b40*/  FFMA.FTZ R15, R52, R3, -R13.reuse ;  /* 0x00000003340f7223 */ /* 0x100fe2000001080d */
[----:B------:R-:W-:Y:S01]  /*16b50*/  FMNMX.FTZ R7, R10, R7, !PT ;  /* 0x000000070a077209 */ /* 0x000fe20007810000 */
[----:B------:R0:W-:Y:S01]  /*16b60*/  MUFU.EX2 R9, R50 ;  /* 0x0000003200097308 */ /* 0x0001e20000000800 */
[-CC-:B------:R-:W-:Y:S01]  /*16b70*/  FFMA.FTZ R208, R56, R3.reuse, -R13.reuse ;  /* 0x0000000338d07223 */ /* 0x180fe2000001080d */
[--C-:B------:R-:W-:Y:S01]  /*16b80*/  FFMA.FTZ R57, R57, R3, -R13.reuse ;  /* 0x0000000339397223 */ /* 0x100fe2000001080d */
[----:B------:R-:W-:Y:S01]  /*16b90*/  FMNMX.FTZ R7, R12, R7, !PT ;  /* 0x000000070c077209 */ /* 0x000fe20007810000 */
[-CC-:B------:R-:W-:Y:S01]  /*16ba0*/  FFMA.FTZ R60, R60, R3.reuse, -R13.reuse ;  /* 0x000000033c3c7223 */ /* 0x180fe2000001080d */
[-CC-:B------:R-:W-:Y:S01]  /*16bb0*/  FFMA.FTZ R54, R54, R3.reuse, -R13.reuse ;  /* 0x0000000336367223 */ /* 0x180fe2000001080d */
[--C-:B------:R-:W-:Y:S01]  /*16bc0*/  FFMA.FTZ R58, R58, R3, -R13.reuse ;  /* 0x000000033a3a7223 */ /* 0x100fe2000001080d */
[----:B------:R-:W-:Y:S01]  /*16bd0*/  FMNMX.FTZ R7, R14, R7, !PT ;  /* 0x000000070e077209 */ /* 0x000fe20007810000 */
[----:B------:R-:W-:Y:S01]  /*16be0*/  MUFU.EX2 R208, R208 ;  /* 0x000000d000d07308 */ /* 0x000fe20000000800 */
[----:B0-----:R-:W-:Y:S01]  /*16bf0*/  FSEL R50, R31, -INF , P1 ;  /* 0xff8000001f327808 */ /* 0x001fe20000800000 */
[--C-:B------:R-:W-:Y:S01]  /*16c00*/  FFMA.FTZ R31, R4, R3, -R13.reuse ;  /* 0x00000003041f7223 */ /* 0x100fe2000001080d */
[----:B------:R-:W-:Y:S01]  /*16c10*/  FMNMX.FTZ R7, R20, R7, !PT ;  /* 0x0000000714077209 */ /* 0x000fe20007810000 */
[-CC-:B------:R-:W-:Y:S01]  /*16c20*/  FFMA.FTZ R62, R62, R3.reuse, -R13.reuse ;  /* 0x000000033e3e7223 */ /* 0x180fe2000001080d */
[-CC-:B------:R-:W-:Y:S01]  /*16c30*/  FFMA.FTZ R64, R64, R3.reuse, -R13.reuse ;  /* 0x0000000340407223 */ /* 0x180fe2000001080d */
[--C-:B------:R-:W-:Y:S01]  /*16c40*/  FFMA.FTZ R44, R44, R3, -R13.reuse ;  /* 0x000000032c2c7223 */ /* 0x100fe2000001080d */
[----:B------:R-:W-:Y:S01]  /*16c50*/  FMNMX.FTZ R7, R24, R7, !PT ;  /* 0x0000000718077209 */ /* 0x000fe20007810000 */
[----:B------:R-:W0:Y:S01]  /*16c60*/  MUFU.EX2 R57, R57 ;  /* 0x0000003900397308 */ /* 0x000e220000000800 */
[-CC-:B------:R-:W-:Y:S01]  /*16c70*/  FFMA.FTZ R66, R66, R3.reuse, -R13.reuse ;  /* 0x0000000342427223 */ /* 0x180fe2000001080d */
[--C-:B------:R-:W-:Y:S01]  /*16c80*/  FFMA.FTZ R68, R68, R3, -R13.reuse ;  /* 0x0000000344447223 */ /* 0x100fe2000001080d */
[----:B------:R-:W-:Y:S01]  /*16c90*/  FMNMX.FTZ R7, R28, R7, !PT ;  /* 0x000000071c077209 */ /* 0x000fe20007810000 */
[-CC-:B------:R-:W-:Y:S01]  /*16ca0*/  FFMA.FTZ R70, R70, R3.reuse, -R13.reuse ;  /* 0x0000000346467223 */ /* 0x180fe2000001080d */
[-CC-:B------:R-:W-:Y:S01]  /*16cb0*/  FFMA.FTZ R72, R72, R3.reuse, -R13.reuse ;  /* 0x0000000348487223 */ /* 0x180fe2000001080d */
[--C-:B------:R-:W-:Y:S01]  /*16cc0*/  FFMA.FTZ R74, R74, R3, -R13.reuse ;  /* 0x000000034a4a7223 */ /* 0x100fe2000001080d */
[----:B------:R-:W-:Y:S01]  /*16cd0*/  FMNMX.FTZ R7, R32, R7, !PT ;  /* 0x0000000720077209 */ /* 0x000fe20007810000 */
[----:B------:R-:W1:Y:S01]  /*16ce0*/  MUFU.EX2 R60, R60 ;  /* 0x0000003c003c7308 */ /* 0x000e620000000800 */
[-CC-:B------:R-:W-:Y:S01]  /*16cf0*/  FFMA.FTZ R76, R76, R3.reuse, -R13.reuse ;  /* 0x000000034c4c7223 */ /* 0x180fe2000001080d */
[--C-:B------:R-:W-:Y:S01]  /*16d00*/  FFMA.FTZ R78, R78, R3, -R13.reuse ;  /* 0x000000034e4e7223 */ /* 0x100fe2000001080d */
[----:B------:R-:W-:Y:S01]  /*16d10*/  FMNMX.FTZ R7, R34, R7, !PT ;  /* 0x0000000722077209 */ /* 0x000fe20007810000 */
[----:B------:R-:W-:Y:S01]  /*16d20*/  FFMA.FTZ R13, R80, R3, -R13 ;  /* 0x00000003500d7223 */ /* 0x000fe2000001080d */
[----:B------:R-:W-:-:S02]  /*16d30*/  IMAD.MOV.U32 R80, RZ, RZ, R151 ;  /* 0x000000ffff507224 */ /* 0x000fc400078e0097 */
[----:B------:R-:W-:Y:S01]  /*16d40*/  FMNMX.FTZ R7, R36, R7, !PT ;  /* 0x0000000724077209 */ /* 0x000fe20007810000 */
[----:B------:R-:W-:Y:S01]  /*16d50*/  MUFU.EX2 R11, R11 ;  /* 0x0000000b000b7308 */ /* 0x000fe20000000800 */
[----:B0-----:R-:W-:Y:S01]  /*16d60*/  FADD.FTZ R33, R208, R57 ;  /* 0x00000039d0217221 */ /* 0x001fe20000010000 */
[----:B------:R-:W-:Y:S01]  /*16d70*/  F2FP.BF16.F32.PACK_AB R208, R57, R208 ;  /* 0x000000d039d0723e */ /* 0x000fe200000010ff */
[--C-:B------:R-:W-:Y:S01]  /*16d80*/  IMAD.MOV.U32 R57, RZ, RZ, R151.reuse ;  /* 0x000000ffff397224 */ /* 0x100fe200078e0097 */
[----:B------:R-:W-:Y:S01]  /*16d90*/  FMNMX.FTZ R7, R40, R7, !PT ;  /* 0x0000000728077209 */ /* 0x000fe20007810000 */
[----:B------:R-:W-:-:S03]  /*16da0*/  IMAD.MOV.U32 R56, RZ, RZ, R151 ;  /* 0x000000ffff387224 */ /* 0x000fc600078e0097 */
[----:B------:R-:W-:Y:S01]  /*16db0*/  FMNMX.FTZ R7, R42, R7, !PT ;  /* 0x000000072a077209 */ /* 0x000fe20007810000 */
[----:B------:R-:W0:Y:S01]  /*16dc0*/  MUFU.EX2 R54, R54 ;  /* 0x0000003600367308 */ /* 0x000e220000000800 */
[----:B-1----:R-:W-:Y:S02]  /*16dd0*/  F2FP.BF16.F32.PACK_AB R210, R9, R60 ;  /* 0x0000003c09d2723e */ /* 0x002fe400000010ff */
[----:B------:R-:W-:-:S04]  /*16de0*/  FMNMX.FTZ R7, R38, R7, !PT ;  /* 0x0000000726077209 */ /* 0x000fc80007810000 */
[----:B------:R-:W-:Y:S01]  /*16df0*/  FMNMX.FTZ R7, R46, R7, !PT ;  /* 0x000000072e077209 */ /* 0x000fe20007810000 */
[----:B------:R-:W-:Y:S03]  /*16e00*/  MUFU.EX2 R15, R15 ;  /* 0x0000000f000f7308 */ /* 0x000fe60000000800 */
[----:B------:R-:W-:-:S04]  /*16e10*/  FMNMX.FTZ R7, R26, R7, !PT ;  /* 0x000000071a077209 */ /* 0x000fc80007810000 */
[----:B------:R-:W-:Y:S01]  /*16e20*/  FMNMX.FTZ R7, R48, R7, !PT ;  /* 0x0000000730077209 */ /* 0x000fe20007810000 */
[----:B------:R-:W1:Y:S01]  /*16e30*/  MUFU.EX2 R58, R58 ;  /* 0x0000003a003a7308 */ /* 0x000e620000000800 */
[----:B0-----:R-:W-:Y:S02]  /*16e40*/  F2FP.BF16.F32.PACK_AB R204, R54, R11 ;  /* 0x0000000b36cc723e */ /* 0x001fe400000010ff */
[----:B------:R-:W-:-:S04]  /*16e50*/  FMNMX.FTZ R7, R30, R7, !PT ;  /* 0x000000071e077209 */ /* 0x000fc80007810000 */
[----:B------:R-:W-:Y:S01]  /*16e60*/  FMNMX.FTZ R7, R50, R7, !PT ;  /* 0x0000000732077209 */ /* 0x000fe20007810000 */
[----:B------:R-:W-:Y:S04]  /*16e70*/  MUFU.EX2 R62, R62 ;  /* 0x0000003e003e7308 */ /* 0x000fe80000000800 */
[----:B------:R-:W0:Y:S04]  /*16e80*/  SHFL.BFLY PT, R52, R7, 0x2, 0x1f ;  /* 0x0c401f0007347f89 */ /* 0x000e2800000e0000 */
[----:B------:R3:W4:Y:S01]  /*16e90*/  MUFU.EX2 R21, R64 ;  /* 0x0000004000157308 */ /* 0x0007220000000800 */
[----:B-1----:R-:W-:-:S07]  /*16ea0*/  F2FP.BF16.F32.PACK_AB R206, R58, R15 ;  /* 0x0000000f3ace723e */ /* 0x002fce00000010ff */
[----:B------:R-:W-:Y:S01]  /*16eb0*/  MUFU.EX2 R44, R44 ;  /* 0x0000002c002c7308 */ /* 0x000fe20000000800 */
[----:B---3--:R-:W-:-:S07]  /*16ec0*/  MOV R64, R151 ;  /* 0x0000009700407202 */ /* 0x008fce0000000f00 */
[----:B------:R1:W3:Y:S01]  /*16ed0*/  MUFU.EX2 R25, R66 ;  /* 0x0000004200197308 */ /* 0x0002e20000000800 */
[----:B----4-:R-:W-:Y:S02]  /*16ee0*/  F2FP.BF16.F32.PACK_AB R200, R21, R62 ;  /* 0x0000003e15c8723e */ /* 0x010fe400000010ff */
[----:B0-----:R-:W-:-:S05]  /*16ef0*/  FMNMX.FTZ R52, R7, R52, !PT ;  /* 0x0000003407347209 */ /* 0x001fca0007810000 */
[----:B------:R-:W-:Y:S01]  /*16f00*/  MUFU.EX2 R68, R68 ;  /* 0x0000004400447308 */ /* 0x000fe20000000800 */
[----:B------:R-:W0:Y:S01]  /*16f10*/  SHFL.BFLY PT, R7, R52, 0x1, 0x1f ;  /* 0x0c201f0034077f89 */ /* 0x000e2200000e0000 */
[----:B-1----:R-:W-:-:S06]  /*16f20*/  IMAD.MOV.U32 R66, RZ, RZ, R151 ;  /* 0x000000ffff427224 */ /* 0x002fcc00078e0097 */
[----:B------:R1:W4:Y:S01]  /*16f30*/  MUFU.EX2 R27, R70 ;  /* 0x00000046001b7308 */ /* 0x0003220000000800 */
[----:B---3--:R-:W-:-:S07]  /*16f40*/  F2FP.BF16.F32.PACK_AB R202, R25, R44 ;  /* 0x0000002c19ca723e */ /* 0x008fce00000010ff */
[----:B------:R-:W-:Y:S01]  /*16f50*/  MUFU.EX2 R72, R72 ;  /* 0x0000004800487308 */ /* 0x000fe20000000800 */
[----:B-1----:R-:W-:-:S07]  /*16f60*/  IMAD.MOV.U32 R70, RZ, RZ, R151 ;  /* 0x000000ffff467224 */ /* 0x002fce00078e0097 */
[----:B------:R1:W3:Y:S01]  /*16f70*/  MUFU.EX2 R29, R74 ;  /* 0x0000004a001d7308 */ /* 0x0002e20000000800 */
[----:B0-----:R-:W-:Y:S01]  /*16f80*/  FMNMX.FTZ R4, R52, R7, !PT ;  /* 0x0000000734047209 */ /* 0x001fe20007810000 */
[--C-:B------:R-:W-:Y:S01]  /*16f90*/  IMAD.MOV.U32 R52, RZ, RZ, R151.reuse ;  /* 0x000000ffff347224 */ /* 0x100fe200078e0097 */
[----:B----4-:R-:W-:Y:S02]  /*16fa0*/  F2FP.BF16.F32.PACK_AB R196, R27, R68 ;  /* 0x000000441bc4723e */ /* 0x010fe400000010ff */
[C---:B------:R-:W-:Y:S01]  /*16fb0*/  FSETP.NEU.FTZ.AND P1, PT, R4.reuse, -INF , PT ;  /* 0xff8000000400780b */ /* 0x040fe20003f3d000 */
[----:B------:R-:W-:Y:S02]  /*16fc0*/  FMUL.FTZ R7, R4, R3 ;  /* 0x0000000304077220 */ /* 0x000fe40000410000 */
[----:B------:R-:W-:Y:S01]  /*16fd0*/  MUFU.EX2 R31, R31 ;  /* 0x0000001f001f7308 */ /* 0x000fe20000000800 */
[----:B-1----:R-:W-:Y:S02]  /*16fe0*/  IMAD.MOV.U32 R74, RZ, RZ, R151 ;  /* 0x000000ffff4a7224 */ /* 0x002fe400078e0097 */
[----:B------:R-:W-:-:S02]  /*16ff0*/  FSEL R7, R7, RZ, P1 ;  /* 0x000000ff07077208 */ /* 0x000fc40000800000 */
[----:B------:R-:W-:-:S03]  /*17000*/  ISETP.GE.AND P1, PT, R180, 0x51, PT ;  /* 0x00000051b400780c */ /* 0x000fc60003f26270 */
[-CC-:B------:R-:W-:Y:S01]  /*17010*/  FFMA.FTZ R2, R2, R3.reuse, -R7.reuse ;  /* 0x0000000302027223 */ /* 0x180fe20000010807 */
[-CC-:B------:R-:W-:Y:S01]  /*17020*/  FFMA.FTZ R6, R6, R3.reuse, -R7.reuse ;  /* 0x0000000306067223 */ /* 0x180fe20000010807 */
[-CC-:B------:R-:W-:Y:S01]  /*17030*/  FFMA.FTZ R8, R8, R3.reuse, -R7.reuse ;  /* 0x0000000308087223 */ /* 0x180fe20000010807 */
[-CC-:B------:R-:W-:Y:S01]  /*17040*/  FFMA.FTZ R10, R10, R3.reuse, -R7.reuse ;  /* 0x000000030a0a7223 */ /* 0x180fe20000010807 */
[-CC-:B------:R-:W-:Y:S01]  /*17050*/  FFMA.FTZ R12, R12, R3.reuse, -R7.reuse ;  /* 0x000000030c0c7223 */ /* 0x180fe20000010807 */
[----:B------:R0:W-:Y:S01]  /*17060*/  MUFU.EX2 R209, R6 ;  /* 0x0000000600d17308 */ /* 0x0001e20000000800 */
[-CC-:B------:R-:W-:Y:S01]  /*17070*/  FFMA.FTZ R14, R14, R3.reuse, -R7.reuse ;  /* 0x000000030e0e7223 */ /* 0x180fe20000010807 */
[-CC-:B------:R-:W-:Y:S01]  /*17080*/  FFMA.FTZ R20, R20, R3.reuse, -R7.reuse ;  /* 0x0000000314147223 */ /* 0x180fe20000010807 */
[-CC-:B------:R-:W-:Y:S01]  /*17090*/  FFMA.FTZ R24, R24, R3.reuse, -R7.reuse ;  /* 0x0000000318187223 */ /* 0x180fe20000010807 */
[-CC-:B------:R-:W-:Y:S01]  /*170a0*/  FFMA.FTZ R28, R28, R3.reuse, -R7.reuse ;  /* 0x000000031c1c7223 */ /* 0x180fe20000010807 */
[-CC-:B------:R-:W-:Y:S01]  /*170b0*/  FFMA.FTZ R32, R32, R3.reuse, -R7.reuse ;  /* 0x0000000320207223 */ /* 0x180fe20000010807 */
[-CC-:B------:R-:W-:Y:S01]  /*170c0*/  FFMA.FTZ R34, R34, R3.reuse, -R7.reuse ;  /* 0x0000000322227223 */ /* 0x180fe20000010807 */
[-C--:B------:R-:W-:Y:S01]  /*170d0*/  FFMA.FTZ R36, R36, R3.reuse, -R7 ;  /* 0x0000000324247223 */ /* 0x080fe20000010807 */
[----:B------:R-:W1:Y:S01]  /*170e0*/  MUFU.EX2 R2, R2 ;  /* 0x0000000200027308 */ /* 0x000e620000000800 */
[----:B0-----:R-:W-:Y:S01]  /*170f0*/  FADD.FTZ R6, R60, R33 ;  /* 0x000000213c067221 */ /* 0x001fe20000010000 */
[-CC-:B------:R-:W-:Y:S01]  /*17100*/  FFMA.FTZ R40, R40, R3.reuse, -R7.reuse ;  /* 0x0000000328287223 */ /* 0x180fe20000010807 */
[-CC-:B------:R-:W-:Y:S01]  /*17110*/  FFMA.FTZ R42, R42, R3.reuse, -R7.reuse ;  /* 0x000000032a2a7223 */ /* 0x180fe20000010807 */
[-CC-:B------:R-:W-:Y:S01]  /*17120*/  FFMA.FTZ R38, R38, R3.reuse, -R7.reuse ;  /* 0x0000000326267223 */ /* 0x180fe20000010807 */
[----:B------:R-:W-:Y:S01]  /*17130*/  FADD.FTZ R6, R9, R6 ;  /* 0x0000000609067221 */ /* 0x000fe20000010000 */
[-CC-:B------:R-:W-:Y:S01]  /*17140*/  FFMA.FTZ R46, R46, R3.reuse, -R7.reuse ;  /* 0x000000032e2e7223 */ /* 0x180fe20000010807 */
[-CC-:B------:R-:W-:Y:S01]  /*17150*/  FFMA.FTZ R26, R26, R3.reuse, -R7.reuse ;  /* 0x000000031a1a7223 */ /* 0x180fe20000010807 */
[----:B------:R-:W0:Y:S01]  /*17160*/  MUFU.EX2 R8, R8 ;  /* 0x0000000800087308 */ /* 0x000e220000000800 */
[----:B------:R-:W-:Y:S01]  /*17170*/  FADD.FTZ R35, R11, R6 ;  /* 0x000000060b237221 */ /* 0x000fe20000010000 */
[-CC-:B------:R-:W-:Y:S01]  /*17180*/  FFMA.FTZ R48, R48, R3.reuse, -R7.reuse ;  /* 0x0000000330307223 */ /* 0x180fe20000010807 */
[-CC-:B------:R-:W-:Y:S01]  /*17190*/  FFMA.FTZ R30, R30, R3.reuse, -R7.reuse ;  /* 0x000000031e1e7223 */ /* 0x180fe20000010807 */
[----:B------:R-:W-:Y:S01]  /*171a0*/  FFMA.FTZ R7, R50, R3, -R7 ;  /* 0x0000000332077223 */ /* 0x000fe20000010807 */
[----:B---3--:R-:W-:Y:S01]  /*171b0*/  F2FP.BF16.F32.PACK_AB R198, R29, R72 ;  /* 0x000000481dc6723e */ /* 0x008fe200000010ff */
[----:B------:R-:W-:-:S02]  /*171c0*/  IMAD.MOV.U32 R60, RZ, RZ, R151 ;  /* 0x000000ffff3c7224 */ /* 0x000fc400078e0097 */
[----:B------:R3:W4:Y:S01]  /*171d0*/  MUFU.EX2 R211, R10 ;  /* 0x0000000a00d37308 */ /* 0x0007220000000800 */
[----:B-1----:R-:W-:Y:S01]  /*171e0*/  FADD.FTZ R33, R2, R209 ;  /* 0x000000d102217221 */ /* 0x002fe20000010000 */
[----:B------:R-:W-:Y:S01]  /*171f0*/  F2FP.BF16.F32.PACK_AB R209, R209, R2 ;  /* 0x00000002d1d1723e */ /* 0x000fe200000010ff */
[----:B------:R-:W-:Y:S02]  /*17200*/  IMAD.MOV.U32 R2, RZ, RZ, 0x3f800000 ;  /* 0x3f800000ff027424 */ /* 0x000fe400078e00ff */
[----:B------:R-:W-:-:S03]  /*17210*/  IMAD.MOV.U32 R50, RZ, RZ, R151 ;  /* 0x000000ffff327224 */ /* 0x000fc600078e0097 */
[----:B------:R-:W1:Y:S01]  /*17220*/  MUFU.EX2 R12, R12 ;  /* 0x0000000c000c7308 */ /* 0x000e620000000800 */
[----:B---3--:R-:W-:Y:S01]  /*17230*/  FADD.FTZ R10, R54, R35 ;  /* 0x00000023360a7221 */ /* 0x008fe20000010000 */
[----:B0-----:R-:W-:Y:S01]  /*17240*/  FADD.FTZ R6, R8, R33 ;  /* 0x0000002108067221 */ /* 0x001fe20000010000 */
[----:B------:R-:W-:Y:S02]  /*17250*/  IMAD.MOV.U32 R54, RZ, RZ, R151 ;  /* 0x000000ffff367224 */ /* 0x000fe400078e0097 */
[----:B------:R-:W-:-:S03]  /*17260*/  FADD.FTZ R35, R15, R10 ;  /* 0x0000000a0f237221 */ /* 0x000fc60000010000 */
[----:B------:R-:W0:Y:S01]  /*17270*/  MUFU.EX2 R205, R14 ;  /* 0x0000000e00cd7308 */ /* 0x000e220000000800 */
[C---:B----4-:R-:W-:Y:S01]  /*17280*/  FADD.FTZ R33, R211.reuse, R6 ;  /* 0x00000006d3217221 */ /* 0x050fe20000010000 */
[----:B------:R-:W-:Y:S01]  /*17290*/  FADD.FTZ R35, R58, R35 ;  /* 0x000000233a237221 */ /* 0x000fe20000010000 */
[----:B------:R-:W-:Y:S01]  /*172a0*/  F2FP.BF16.F32.PACK_AB R211, R211, R8 ;  /* 0x00000008d3d3723e */ /* 0x000fe200000010ff */
[----:B------:R-:W-:Y:S02]  /*172b0*/  IMAD.MOV.U32 R58, RZ, RZ, R151 ;  /* 0x000000ffff3a7224 */ /* 0x000fe400078e0097 */
[----:B------:R-:W-:Y:S01]  /*172c0*/  FADD.FTZ R10, R62, R35 ;  /* 0x000000233e0a7221 */ /* 0x000fe20000010000 */
[----:B------:R-:W-:Y:S01]  /*172d0*/  IMAD.MOV.U32 R62, RZ, RZ, R151 ;  /* 0x000000ffff3e7224 */ /* 0x000fe200078e0097 */
[----:B------:R-:W3:Y:S01]  /*172e0*/  MUFU.EX2 R20, R20 ;  /* 0x0000001400147308 */ /* 0x000ee20000000800 */
[----:B-1----:R-:W-:Y:S01]  /*172f0*/  FADD.FTZ R6, R12, R33 ;  /* 0x000000210c067221 */ /* 0x002fe20000010000 */
[----:B------:R-:W-:-:S04]  /*17300*/  FADD.FTZ R35, R21, R10 ;  /* 0x0000000a15237221 */ /* 0x000fc80000010000 */
[----:B--2---:R-:W-:Y:S01]  /*17310*/  FADD.FTZ R0, R44, R35 ;  /* 0x000000232c007221 */ /* 0x004fe20000010000 */
[----:B------:R-:W-:Y:S01]  /*17320*/  IMAD.MOV.U32 R44, RZ, RZ, R151 ;  /* 0x000000ffff2c7224 */ /* 0x000fe200078e0097 */
[----:B------:R1:W2:Y:S01]  /*17330*/  MUFU.EX2 R207, R24 ;  /* 0x0000001800cf7308 */ /* 0x0002a20000000800 */
[----:B0-----:R-:W-:Y:S01]  /*17340*/  FADD.FTZ R33, R205, R6 ;  /* 0x00000006cd217221 */ /* 0x001fe20000010000 */
[----:B------:R-:W-:Y:S01]  /*17350*/  FADD.FTZ R35, R25, R0 ;  /* 0x0000000019237221 */ /* 0x000fe20000010000 */
[----:B------:R-:W-:Y:S02]  /*17360*/  F2FP.BF16.F32.PACK_AB R205, R205, R12 ;  /* 0x0000000ccdcd723e */ /* 0x000fe400000010ff */
[----:B------:R-:W-:-:S03]  /*17370*/  MOV R25, R151 ;  /* 0x0000009700197202 */ /* 0x000fc60000000f00 */
[----:B------:R-:W0:Y:S01]  /*17380*/  MUFU.EX2 R28, R28 ;  /* 0x0000001c001c7308 */ /* 0x000e220000000800 */
[----:B---3--:R-:W-:Y:S01]  /*17390*/  FADD.FTZ R6, R20, R33 ;  /* 0x0000002114067221 */ /* 0x008fe20000010000 */
[----:B-1----:R-:W-:-:S06]  /*173a0*/  IMAD.MOV.U32 R24, RZ, RZ, R151 ;  /* 0x000000ffff187224 */ /* 0x002fcc00078e0097 */
[----:B------:R1:W3:Y:S01]  /*173b0*/  MUFU.EX2 R201, R32 ;  /* 0x0000002000c97308 */ /* 0x0002e20000000800 */
[C---:B--2---:R-:W-:Y:S01]  /*173c0*/  FADD.FTZ R33, R207.reuse, R6 ;  /* 0x00000006cf217221 */ /* 0x044fe20000010000 */
[----:B------:R-:W-:Y:S01]  /*173d0*/  FADD.FTZ R6, R68, R35 ;  /* 0x0000002344067221 */ /* 0x000fe20000010000 */
[----:B------:R-:W-:Y:S01]  /*173e0*/  F2FP.BF16.F32.PACK_AB R207, R207, R20 ;  /* 0x00000014cfcf723e */ /* 0x000fe200000010ff */
[--C-:B------:R-:W-:Y:S02]  /*173f0*/  IMAD.MOV.U32 R68, RZ, RZ, R151.reuse ;  /* 0x000000ffff447224 */ /* 0x100fe400078e0097 */
[----:B------:R-:W-:Y:S01]  /*17400*/  FADD.FTZ R35, R27, R6 ;  /* 0x000000061b237221 */ /* 0x000fe20000010000 */
[----:B------:R-:W-:Y:S01]  /*17410*/  IMAD.MOV.U32 R27, RZ, RZ, R151 ;  /* 0x000000ffff1b7224 */ /* 0x000fe200078e0097 */
[----:B------:R-:W2:Y:S01]  /*17420*/  MUFU.EX2 R34, R34 ;  /* 0x0000002200227308 */ /* 0x000ea20000000800 */
[----:B0-----:R-:W-:Y:S01]  /*17430*/  FADD.FTZ R0, R28, R33 ;  /* 0x000000211c007221 */ /* 0x001fe20000010000 */
[----:B------:R-:W-:Y:S01]  /*17440*/  FADD.FTZ R6, R72, R35 ;  /* 0x0000002348067221 */ /* 0x000fe20000010000 */
[----:B------:R-:W-:-:S02]  /*17450*/  IMAD.MOV.U32 R72, RZ, RZ, R151 ;  /* 0x000000ffff487224 */ /* 0x000fc400078e0097 */
[--C-:B------:R-:W-:Y:S02]  /*17460*/  IMAD.MOV.U32 R35, RZ, RZ, R151.reuse ;  /* 0x000000ffff237224 */ /* 0x100fe400078e0097 */
[----:B------:R-:W-:Y:S01]  /*17470*/  FADD.FTZ R6, R29, R6 ;  /* 0x000000061d067221 */ /* 0x000fe20000010000 */
[--C-:B-1----:R-:W-:Y:S01]  /*17480*/  IMAD.MOV.U32 R32, RZ, RZ, R151.reuse ;  /* 0x000000ffff207224 */ /* 0x102fe200078e0097 */
[----:B------:R0:W1:Y:S01]  /*17490*/  MUFU.EX2 R203, R36 ;  /* 0x0000002400cb7308 */ /* 0x0000620000000800 */
[----:B---3--:R-:W-:Y:S01]  /*174a0*/  FADD.FTZ R33, R201, R0 ;  /* 0x00000000c9217221 */ /* 0x008fe20000010000 */
[----:B------:R-:W-:Y:S01]  /*174b0*/  FADD.FTZ R11, R31, R6 ;  /* 0x000000061f0b7221 */ /* 0x000fe20000010000 */
[----:B------:R-:W-:Y:S01]  /*174c0*/  F2FP.BF16.F32.PACK_AB R201, R201, R28 ;  /* 0x0000001cc9c9723e */ /* 0x000fe200000010ff */
[--C-:B------:R-:W-:Y:S02]  /*174d0*/  IMAD.MOV.U32 R29, RZ, RZ, R151.reuse ;  /* 0x000000ffff1d7224 */ /* 0x100fe400078e0097 */
[----:B------:R-:W-:-:S02]  /*174e0*/  IMAD.MOV.U32 R28, RZ, RZ, R151 ;  /* 0x000000ffff1c7224 */ /* 0x000fc400078e0097 */
[----:B------:R-:W3:Y:S01]  /*174f0*/  MUFU.EX2 R40, R40 ;  /* 0x0000002800287308 */ /* 0x000ee20000000800 */
[----:B--2---:R-:W-:Y:S01]  /*17500*/  FADD.FTZ R0, R34, R33 ;  /* 0x0000002122007221 */ /* 0x004fe20000010000 */
[--C-:B0-----:R-:W-:Y:S02]  /*17510*/  IMAD.MOV.U32 R36, RZ, RZ, R151.reuse ;  /* 0x000000ffff247224 */ /* 0x101fe400078e0097 */
[----:B------:R-:W-:-:S04]  /*17520*/  IMAD.MOV.U32 R33, RZ, RZ, R151 ;  /* 0x000000ffff217224 */ /* 0x000fc800078e0097 */
[----:B------:R0:W2:Y:S01]  /*17530*/  MUFU.EX2 R197, R42 ;  /* 0x0000002a00c57308 */ /* 0x0000a20000000800 */
[C---:B-1----:R-:W-:Y:S01]  /*17540*/  FADD.FTZ R9, R203.reuse, R0 ;  /* 0x00000000cb097221 */ /* 0x042fe20000010000 */
[----:B------:R-:W-:Y:S01]  /*17550*/  F2FP.BF16.F32.PACK_AB R203, R203, R34 ;  /* 0x00000022cbcb723e */ /* 0x000fe200000010ff */
[----:B------:R-:W-:-:S05]  /*17560*/  IMAD.MOV.U32 R34, RZ, RZ, R151 ;  /* 0x000000ffff227224 */ /* 0x000fca00078e0097 */
[----:B------:R-:W1:Y:S01]  /*17570*/  MUFU.EX2 R38, R38 ;  /* 0x0000002600267308 */ /* 0x000e620000000800 */
[----:B---3--:R-:W-:Y:S01]  /*17580*/  FADD.FTZ R0, R40, R9 ;  /* 0x0000000928007221 */ /* 0x008fe20000010000 */
[----:B0-----:R-:W-:-:S06]  /*17590*/  IMAD.MOV.U32 R42, RZ, RZ, R151 ;  /* 0x000000ffff2a7224 */ /* 0x001fcc00078e0097 */
[----:B------:R0:W3:Y:S01]  /*175a0*/  MUFU.EX2 R199, R46 ;  /* 0x0000002e00c77308 */ /* 0x0000e20000000800 */
[C---:B--2---:R-:W-:Y:S01]  /*175b0*/  FADD.FTZ R9, R197.reuse, R0 ;  /* 0x00000000c5097221 */ /* 0x044fe20000010000 */
[----:B------:R-:W-:Y:S01]  /*175c0*/  F2FP.BF16.F32.PACK_AB R197, R197, R40 ;  /* 0x00000028c5c5723e */ /* 0x000fe200000010ff */
[----:B------:R-:W-:-:S05]  /*175d0*/  IMAD.MOV.U32 R40, RZ, RZ, R151 ;  /* 0x000000ffff287224 */ /* 0x000fca00078e0097 */
[----:B------:R-:W2:Y:S01]  /*175e0*/  MUFU.EX2 R26, R26 ;  /* 0x0000001a001a7308 */ /* 0x000ea20000000800 */
[----:B-1----:R-:W-:Y:S01]  /*175f0*/  FADD.FTZ R0, R38, R9 ;  /* 0x0000000926007221 */ /* 0x002fe20000010000 */
[----:B0-----:R-:W-:-:S06]  /*17600*/  IMAD.MOV.U32 R46, RZ, RZ, R151 ;  /* 0x000000ffff2e7224 */ /* 0x001fcc00078e0097 */
[----:B------:R-:W0:Y:S01]  /*17610*/  MUFU.EX2 R76, R76 ;  /* 0x0000004c004c7308 */ /* 0x000e220000000800 */
[C---:B---3--:R-:W-:Y:S01]  /*17620*/  FADD.FTZ R9, R199.reuse, R0 ;  /* 0x00000000c7097221 */ /* 0x048fe20000010000 */
[----:B------:R-:W-:Y:S02]  /*17630*/  F2FP.BF16.F32.PACK_AB R199, R199, R38 ;  /* 0x00000026c7c7723e */ /* 0x000fe400000010ff */
[----:B------:R-:W-:-:S04]  /*17640*/  MOV R38, R151 ;  /* 0x0000009700267202 */ /* 0x000fc80000000f00 */
[----:B------:R1:W3:Y:S01]  /*17650*/  MUFU.EX2 R193, R48 ;  /* 0x0000003000c17308 */ /* 0x0002e20000000800 */
[----:B--2---:R-:W-:-:S07]  /*17660*/  FADD.FTZ R0, R26, R9 ;  /* 0x000000091a007221 */ /* 0x004fce0000010000 */
[----:B------:R-:W2:Y:S01]  /*17670*/  MUFU.EX2 R78, R78 ;  /* 0x0000004e004e7308 */ /* 0x000ea20000000800 */
[C---:B0-----:R-:W-:Y:S01]  /*17680*/  FADD.FTZ R11, R76.reuse, R11 ;  /* 0x0000000b4c0b7221 */ /* 0x041fe20000010000 */
[----:B------:R-:W-:Y:S01]  /*17690*/  F2FP.BF16.F32.PACK_AB R192, R76, R31 ;  /* 0x0000001f4cc0723e */ /* 0x000fe200000010ff */
[--C-:B------:R-:W-:Y:S02]  /*176a0*/  IMAD.MOV.U32 R76, RZ, RZ, R151.reuse ;  /* 0x000000ffff4c7224 */ /* 0x100fe400078e0097 */
[--C-:B-1----:R-:W-:Y:S02]  /*176b0*/  IMAD.MOV.U32 R48, RZ, RZ, R151.reuse ;  /* 0x000000ffff307224 */ /* 0x102fe400078e0097 */
[----:B------:R-:W-:Y:S01]  /*176c0*/  IMAD.MOV.U32 R31, RZ, RZ, R151 ;  /* 0x000000ffff1f7224 */ /* 0x000fe200078e0097 */
[----:B------:R-:W0:Y:S01]  /*176d0*/  MUFU.EX2 R30, R30 ;  /* 0x0000001e001e7308 */ /* 0x000e220000000800 */
[C---:B---3--:R-:W-:Y:S01]  /*176e0*/  FADD.FTZ R9, R193.reuse, R0 ;  /* 0x00000000c1097221 */ /* 0x048fe20000010000 */
[----:B------:R-:W-:Y:S01]  /*176f0*/  F2FP.BF16.F32.PACK_AB R193, R193, R26 ;  /* 0x0000001ac1c1723e */ /* 0x000fe200000010ff */
[----:B------:R-:W-:-:S02]  /*17700*/  IMAD.MOV.U32 R0, RZ, RZ, 0x3f800000 ;  /* 0x3f800000ff007424 */ /* 0x000fc400078e00ff */
[----:B------:R-:W-:-:S03]  /*17710*/  IMAD.MOV.U32 R26, RZ, RZ, R151 ;  /* 0x000000ffff1a7224 */ /* 0x000fc600078e0097 */
[----:B------:R-:W1:Y:S01]  /*17720*/  MUFU.EX2 R13, R13 ;  /* 0x0000000d000d7308 */ /* 0x000e620000000800 */
[----:B--2---:R-:W-:-:S07]  /*17730*/  FADD.FTZ R6, R78, R11 ;  /* 0x0000000b4e067221 */ /* 0x004fce0000010000 */
[----:B------:R-:W2:Y:S01]  /*17740*/  MUFU.EX2 R7, R7 ;  /* 0x0000000700077308 */ /* 0x000ea20000000800 */
[----:B0-----:R-:W-:Y:S01]  /*17750*/  FADD.FTZ R226, R30, R9 ;  /* 0x000000091ee27221 */ /* 0x001fe20000010000 */
[C---:B-1----:R-:W-:Y:S01]  /*17760*/  F2FP.BF16.F32.PACK_AB R194, R13.reuse, R78 ;  /* 0x0000004e0dc2723e */ /* 0x042fe200000010ff */
[----:B------:R-:W-:Y:S01]  /*17770*/  FADD.FTZ R227, R13, R6 ;  /* 0x000000060de37221 */ /* 0x000fe20000010000 */
[--C-:B------:R-:W-:Y:S01]  /*17780*/  IMAD.MOV.U32 R78, RZ, RZ, R151.reuse ;  /* 0x000000ffff4e7224 */ /* 0x100fe200078e0097 */
[C---:B--2---:R-:W-:Y:S01]  /*17790*/  F2FP.BF16.F32.PACK_AB R195, R7.reuse, R30 ;  /* 0x0000001e07c3723e */ /* 0x044fe200000010ff */
[----:B------:R-:W-:Y:S01]  /*177a0*/  FADD.FTZ R226, R7, R226 ;  /* 0x000000e207e27221 */ /* 0x000fe20000010000 */
[----:B------:R-:W-:Y:S01]  /*177b0*/  IMAD.MOV.U32 R30, RZ, RZ, R151 ;  /* 0x000000ffff1e7224 */ /* 0x000fe200078e0097 */
[----:B------:R-:W-:Y:S06]  /*177c0*/  @!P1 BRA `(.L_x_635) ;  /* 0x0000005000909947 */ /* 0x000fec0003800000 */
[----:B------:R-:W-:Y:S01]  /*177d0*/  VIADD R21, R181, 0xfffffffe ;  /* 0xfffffffeb5157836 */ /* 0x000fe20000000000 */
[----:B------:R-:W-:Y:S01]  /*177e0*/  CS2R R150, SRZ ;  /* 0x0000000000967805 */ /* 0x000fe2000001ff00 */
[----:B------:R-:W-:Y:S01]  /*177f0*/  IMAD.MOV.U32 R20, RZ, RZ, R4 ;  /* 0x000000ffff147224 */ /* 0x000fe200078e0004 */
[----:B------:R-:W-:Y:S01]  /*17800*/  CS2R R146, SRZ ;  /* 0x0000000000927805 */ /* 0x000fe2000001ff00 */
[----:B------:R-:W-:Y:S01]  /*17810*/  IMAD.MOV.U32 R15, RZ, RZ, R5 ;  /* 0x000000ffff0f7224 */ /* 0x000fe200078e0005 */
[----:B------:R-:W-:Y:S01]  /*17820*/  CS2R R142, SRZ ;  /* 0x00000000008e7805 */ /* 0x000fe2000001ff00 */
[----:B------:R-:W-:Y:S01]  /*17830*/  IMAD.MOV.U32 R14, RZ, RZ, R229 ;  /* 0x000000ffff0e7224 */ /* 0x000fe200078e00e5 */
[----:B------:R-:W-:Y:S01]  /*17840*/  CS2R R138, SRZ ;  /* 0x00000000008a7805 */ /* 0x000fe2000001ff00 */
[----:B------:R-:W-:Y:S01]  /*17850*/  IMAD.MOV.U32 R8, RZ, RZ, R225 ;  /* 0x000000ffff087224 */ /* 0x000fe200078e00e1 */
[----:B------:R-:W-:Y:S01]  /*17860*/  CS2R R134, SRZ ;  /* 0x0000000000867805 */ /* 0x000fe2000001ff00 */
[----:B------:R-:W-:Y:S01]  /*17870*/  IMAD.MOV.U32 R2, RZ, RZ, 0x3f800000 ;  /* 0x3f800000ff027424 */ /* 0x000fe200078e00ff */
        /* <DEDUP_REMOVED lines=58> */
[----:B------:R-:W-:-:S07]  /*17c20*/  CS2R R24, SRZ ;  /* 0x0000000000187805 */ /* 0x000fce000001ff00 */
.L_x_648:
[----:B------:R-:W-:-:S04]  /*17c30*/  ISETP.NE.AND P1, PT, R8, 0x1, PT ;  /* 0x000000010800780c */ /* 0x000fc80003f25270 */
[----:B------:R-:W-:-:S04]  /*17c40*/  SEL R229, RZ, 0x1, P1 ;  /* 0x00000001ffe57807 */ /* 0x000fc80000800000 */
[----:B------:R-:W-:Y:S01]  /*17c50*/  LOP3.LUT R229, R14, R229, RZ, 0x3c, !PT ;  /* 0x000000e50ee57212 */ /* 0x000fe200078e3cff */
[----:B------:R-:W-:Y:S06]  /*17c60*/  @!P0 BRA `(.L_x_636) ;  /* 0x0000000000048947 */ /* 0x000fec0003800000 */
[----:B------:R-:W-:Y:S01]  /*17c70*/  BPT.TRAP 0x1 ;  /* 0x000000040000795c */ /* 0x000fe20000300000 */
.L_x_636:
[----:B------:R-:W-:Y:S01]  /*17c80*/  VIADD R225, R8, 0x1 ;  /* 0x0000000108e17836 */ /* 0x000fe20000000000 */
[----:B------:R-:W-:-:S04]  /*17c90*/  SHF.L.U32 R6, R229, 0x1f, RZ ;  /* 0x0000001fe5067819 */ /* 0x000fc800000006ff */
[----:B------:R-:W-:-:S04]  /*17ca0*/  ISETP.NE.AND P1, PT, R225, 0x2, PT ;  /* 0x00000002e100780c */ /* 0x000fc80003f25270 */
[----:B------:R-:W-:-:S05]  /*17cb0*/  SEL R225, R225, RZ, P1 ;  /* 0x000000ffe1e17207 */ /* 0x000fca0000800000 */
[----:B------:R-:W-:-:S04]  /*17cc0*/  IMAD R9, R225, 0x8, R22 ;  /* 0x00000008e1097824 */ /* 0x000fc800078e0216 */
[----:B------:R0:W1:Y:S01]  /*17cd0*/  SYNCS.PHASECHK.TRANS64.TRYWAIT P1, [R9+URZ+0x38830], R6 ;  /* 0x03883006090075a7 */ /* 0x000062000802017f */
[----:B------:R-:W-:Y:S05]  /*17ce0*/  @!P0 BRA `(.L_x_637) ;  /* 0x0000000000048947 */ /* 0x000fea0003800000 */
[----:B------:R-:W-:Y:S01]  /*17cf0*/  BPT.TRAP 0x1 ;  /* 0x000000040000795c */ /* 0x000fe20000300000 */
.L_x_637:
[----:B------:R-:W2:Y:S01]  /*17d00*/  LDL R3, [R1+0x5c] ;  /* 0x00005c0001037983 */ /* 0x000ea20000100800 */
[----:B------:R-:W-:Y:S01]  /*17d10*/  BSSY B1, `(.L_x_638) ;  /* 0x0000007000017945 */ /* 0x000fe20003800000 */
[----:B------:R-:W-:Y:S02]  /*17d20*/  IMAD.MOV.U32 R5, RZ, RZ, 0x40000040 ;  /* 0x40000040ff057424 */ /* 0x000fe400078e00ff */
[----:B--2---:R-:W-:-:S04]  /*17d30*/  IMAD R4, R225, 0xa00, R3 ;  /* 0x00000a00e1047824 */ /* 0x004fc800078e0203 */
[----:B------:R-:W-:Y:S01]  /*17d40*/  VIADD R3, R4, 0x80 ;  /* 0x0000008004037836 */ /* 0x000fe20000000000 */
[----:B-1----:R-:W-:Y:S06]  /*17d50*/  @P1 BRA `(.L_x_639) ;  /* 0x0000000000081947 */ /* 0x002fec0003800000 */
[----:B------:R-:W1:Y:S02]  /*17d60*/  SYNCS.PHASECHK.TRANS64.TRYWAIT P1, [R9+URZ+0x38830], R6 ;  /* 0x03883006090075a7 */ /* 0x000e64000802017f */
[----:B-1----:R-:W-:Y:S05]  /*17d70*/  @!P1 BRA `(.L_x_640) ;  /* 0x00000114000c9947 */ /* 0x002fea0003800000 */
.L_x_639:
[----:B------:R-:W-:Y:S05]  /*17d80*/  BSYNC B1 ;  /* 0x0000000000017941 */ /* 0x000fea0003800000 */
.L_x_638:
[----:B------:R-:W2:Y:S04]  /*17d90*/  LDL.64 R152, [R1+0x48] ;  /* 0x0000480001987983 */ /* 0x000ea80000100a00 */
[----:B------:R-:W3:Y:S04]  /*17da0*/  LDL.64 R156, [R1+0x8] ;  /* 0x00000800019c7983 */ /* 0x000ee80000100a00 */
[----:B------:R-:W4:Y:S01]  /*17db0*/  LDL.64 R154, [R1] ;  /* 0x00000000019a7983 */ /* 0x000f220000100a00 */
[----:B------:R-:W-:Y:S02]  /*17dc0*/  R2UR UR10, R4 ;  /* 0x00000000040a72ca */ /* 0x000fe400000e0000 */
[----:B------:R-:W-:Y:S01]  /*17dd0*/  R2UR UR11, R5 ;  /* 0x00000000050b72ca */ /* 0x000fe200000e0000 */
[----:B------:R-:W-:Y:S01]  /*17de0*/  WARPGROUP.ARRIVE ;  /* 0x00000000000079c5 */ /* 0x000fe20000000000 */
[----:B01----:R-:W-:Y:S01]  /*17df0*/  IMAD.MOV.U32 R6, RZ, RZ, R3 ;  /* 0x000000ffff067224 */ /* 0x003fe200078e0003 */
[----:B------:R-:W-:-:S04]  /*17e00*/  MOV R7, 0x40000040 ;  /* 0x4000004000077802 */ /* 0x000fc80000000f00 */
[----:B------:R-:W-:Y:S02]  /*17e10*/  R2UR UR6, R6 ;  /* 0x00000000060672ca */ /* 0x000fe400000e0000 */
[----:B------:R-:W-:Y:S01]  /*17e20*/  R2UR UR7, R7 ;  /* 0x00000000070772ca */ /* 0x000fe200000e0000 */
[C---:B------:R-:W-:Y:S02]  /*17e30*/  VIADD R6, R4.reuse, 0x100 ;  /* 0x0000010004067836 */ /* 0x040fe40000000000 */
[----:B------:R-:W-:Y:S02]  /*17e40*/  IMAD.MOV.U32 R7, RZ, RZ, 0x40000040 ;  /* 0x40000040ff077424 */ /* 0x000fe400078e00ff */
[----:B------:R-:W-:Y:S02]  /*17e50*/  VIADD R10, R4, 0x180 ;  /* 0x00000180040a7836 */ /* 0x000fe40000000000 */
[----:B------:R-:W-:Y:S01]  /*17e60*/  IMAD.MOV.U32 R11, RZ, RZ, 0x40000040 ;  /* 0x40000040ff0b7424 */ /* 0x000fe200078e00ff */
[----:B--2---:R-:W-:-:S02]  /*17e70*/  R2UR UR46, R152 ;  /* 0x00000000982e72ca */ /* 0x004fc400000e0000 */
[----:B------:R-:W-:Y:S02]  /*17e80*/  R2UR UR47, R153 ;  /* 0x00000000992f72ca */ /* 0x000fe400000e0000 */
[----:B------:R-:W2:Y:S01]  /*17e90*/  LDL.64 R152, [R1+0x40] ;  /* 0x0000400001987983 */ /* 0x000ea20000100a00 */
[----:B---3--:R-:W-:Y:S02]  /*17ea0*/  R2UR UR12, R156 ;  /* 0x000000009c0c72ca */ /* 0x008fe400000e0000 */
[----:B------:R-:W-:-:S11]  /*17eb0*/  R2UR UR13, R157 ;  /* 0x000000009d0d72ca */ /* 0x000fd600000e0000 */
[----:B------:R-:W-:Y:S02]  /*17ec0*/  UMOV UR8, UR12 ;  /* 0x0000000c00087c82 */ /* 0x000fe40008000000 */
[----:B------:R-:W-:Y:S02]  /*17ed0*/  UMOV UR9, UR13 ;  /* 0x0000000d00097c82 */ /* 0x000fe40008000000 */
[----:B------:R-:W-:Y:S01]  /*17ee0*/  HGMMA.64x16x16.F32.BF16 R184, gdesc[UR8], RZ, !UPT, gsb0 ;  /* 0x0020000008b879f0 */ /* 0x000fe2000c0018ff */
[----:B------:R-:W-:Y:S01]  /*17ef0*/  UMOV UR4, UR12 ;  /* 0x0000000c00047c82 */ /* 0x000fe20008000000 */
[----:B------:R-:W-:Y:S01]  /*17f00*/  UMOV UR5, UR13 ;  /* 0x0000000d00057c82 */ /* 0x000fe20008000000 */
[----:B------:R-:W-:Y:S02]  /*17f10*/  WARPGROUP.DEPBAR.LE gsb0, 0x0 ;  /* 0x00008000000079c5 */ /* 0x000fe40000010000 */
[----:B------:R-:W-:-:S06]  /*17f20*/  WARPGROUP.ARRIVE ;  /* 0x00000000000079c5 */ /* 0x000fcc0000000000 */
[----:B------:R-:W-:Y:S01]  /*17f30*/  HGMMA.64x16x16.F32.BF16 R176, gdesc[UR4], RZ, !UPT, gsb0 ;  /* 0x0020000004b079f0 */ /* 0x000fe2000c0018ff */
[----:B------:R-:W-:Y:S02]  /*17f40*/  R2UR UR10, R6 ;  /* 0x00000000060a72ca */ /* 0x000fe400000e0000 */
[----:B------:R-:W-:Y:S01]  /*17f50*/  R2UR UR11, R7 ;  /* 0x00000000070b72ca */ /* 0x000fe200000e0000 */
[----:B------:R-:W-:Y:S01]  /*17f60*/  UMOV UR8, UR12 ;  /* 0x0000000c00087c82 */ /* 0x000fe20008000000 */
[----:B------:R-:W-:Y:S01]  /*17f70*/  UMOV UR9, UR13 ;  /* 0x0000000d00097c82 */ /* 0x000fe20008000000 */
[----:B------:R-:W-:Y:S02]  /*17f80*/  WARPGROUP.DEPBAR.LE gsb0, 0x0 ;  /* 0x00008000000079c5 */ /* 0x000fe40000010000 */
[----:B------:R-:W-:-:S08]  /*17f90*/  WARPGROUP.ARRIVE ;  /* 0x00000000000079c5 */ /* 0x000fd00000000000 */
        /* <DEDUP_REMOVED lines=8> */
[----:B------:R-:W-:Y:S02]  /*18020*/  VIADD R6, R4, 0x200 ;  /* 0x0000020004067836 */ /* 0x000fe40000000000 */
[----:B------:R-:W-:-:S03]  /*18030*/  IMAD.MOV.U32 R7, RZ, RZ, 0x40000040 ;  /* 0x40000040ff077424 */ /* 0x000fc600078e00ff */
[----:B------:R-:W-:Y:S02]  /*18040*/  R2UR UR34, R6 ;  /* 0x00000000062272ca */ /* 0x000fe400000e0000 */
[----:B------:R-:W-:Y:S02]  /*18050*/  R2UR UR35, R7 ;  /* 0x00000000072372ca */ /* 0x000fe400000e0000 */
[----:B----4-:R-:W-:Y:S02]  /*18060*/  R2UR UR28, R154 ;  /* 0x000000009a1c72ca */ /* 0x010fe400000e0000 */
[----:B------:R-:W-:Y:S01]  /*18070*/  R2UR UR29, R155 ;  /* 0x000000009b1d72ca */ /* 0x000fe200000e0000 */
[----:B------:R-:W-:Y:S01]  /*18080*/  UMOV UR32, UR12 ;  /* 0x0000000c00207c82 */ /* 0x000fe20008000000 */
[----:B------:R-:W-:Y:S01]  /*18090*/  UMOV UR33, UR13 ;  /* 0x0000000d00217c82 */ /* 0x000fe20008000000 */
[----:B------:R-:W-:Y:S02]  /*180a0*/  WARPGROUP.DEPBAR.LE gsb0, 0x0 ;  /* 0x00008000000079c5 */ /* 0x000fe40000010000 */
[----:B------:R-:W-:Y:S01]  /*180b0*/  VIADD R12, R4, 0x2 ;  /* 0x00000002040c7836 */ /* 0x000fe20000000000 */
[----:B--2---:R-:W-:-:S02]  /*180c0*/  R2UR UR42, R152 ;  /* 0x00000000982a72ca */ /* 0x004fc400000e0000 */
[----:B------:R-:W-:Y:S02]  /*180d0*/  R2UR UR43, R153 ;  /* 0x00000000992b72ca */ /* 0x000fe400000e0000 */
[----:B------:R-:W-:-:S06]  /*180e0*/  WARPGROUP.ARRIVE ;  /* 0x00000000000079c5 */ /* 0x000fcc0000000000 */
[----:B------:R-:W-:Y:S01]  /*180f0*/  HGMMA.64x16x16.F32.BF16 R152, gdesc[UR32], RZ, !UPT, gsb0 ;  /* 0x00200000209879f0 */ /* 0x000fe2000c0018ff */
[----:B------:R-:W-:Y:S01]  /*18100*/  IMAD.MOV.U32 R13, RZ, RZ, 0x40000040 ;  /* 0x40000040ff0d7424 */ /* 0x000fe200078e00ff */
[----:B------:R-:W-:-:S04]  /*18110*/  R2UR UR26, R12 ;  /* 0x000000000c1a72ca */ /* 0x000fc800000e0000 */
[----:B------:R-:W-:Y:S01]  /*18120*/  R2UR UR27, R13 ;  /* 0x000000000d1b72ca */ /* 0x000fe200000e0000 */
[----:B------:R-:W-:Y:S01]  /*18130*/  UMOV UR24, UR28 ;  /* 0x0000001c00187c82 */ /* 0x000fe20008000000 */
[----:B------:R-:W-:Y:S01]  /*18140*/  UMOV UR25, UR29 ;  /* 0x0000001d00197c82 */ /* 0x000fe20008000000 */
[----:B------:R-:W-:Y:S02]  /*18150*/  WARPGROUP.DEPBAR.LE gsb0, 0x0 ;  /* 0x00008000000079c5 */ /* 0x000fe40000010000 */
[----:B------:R-:W-:-:S08]  /*18160*/  WARPGROUP.ARRIVE ;  /* 0x00000000000079c5 */ /* 0x000fd00000000000 */
[----:B------:R-:W-:Y:S01]  /*18170*/  HGMMA.64x16x16.F32.BF16 R184, gdesc[UR24], R184, gsb0 ;  /* 0x0020000018b879f0 */ /* 0x000fe200080018b8 */
[----:B------:R-:W-:Y:S02]  /*18180*/  VIADD R10, R4, 0x82 ;  /* 0x00000082040a7836 */ /* 0x000fe40000000000 */
[----:B------:R-:W-:-:S03]  /*18190*/  IMAD.MOV.U32 R11, RZ, RZ, 0x40000040 ;  /* 0x40000040ff0b7424 */ /* 0x000fc600078e00ff */
[----:B------:R-:W-:Y:S02]  /*181a0*/  R2UR UR22, R10 ;  /* 0x000000000a1672ca */ /* 0x000fe400000e0000 */
        /* <DEDUP_REMOVED lines=21> */
[----:B------:R-:W-:Y:S01]  /*18300*/  IMAD.MOV.U32 R13, RZ, RZ, 0x40000040 ;  /* 0x40000040ff0d7424 */ /* 0x000fe200078e00ff */
[C---:B------:R-:W-:Y:S01]  /*18310*/  IADD3 R12, R4.reuse, 0x202, RZ ;  /* 0x00000202040c7810 */ /* 0x040fe20007ffe0ff */
[----:B------:R-:W-:Y:S02]  /*18320*/  VIADD R6, R4, 0x4 ;  /* 0x0000000404067836 */ /* 0x000fe40000000000 */
[----:B------:R-:W-:Y:S01]  /*18330*/  IMAD.MOV.U32 R7, RZ, RZ, 0x40000040 ;  /* 0x40000040ff077424 */ /* 0x000fe200078e00ff */
[----:B------:R-:W-:-:S02]  /*18340*/  WARPGROUP.DEPBAR.LE gsb0, 0x0 ;  /* 0x00008000000079c5 */ /* 0x000fc40000010000 */
[----:B------:R-:W-:Y:S01]  /*18350*/  WARPGROUP.ARRIVE ;  /* 0x00000000000079c5 */ /* 0x000fe20000000000 */
[----:B------:R-:W-:Y:S01]  /*18360*/  UMOV UR8, UR46 ;  /* 0x0000002e00087c82 */ /* 0x000fe20008000000 */
[----:B------:R-:W-:Y:S01]  /*18370*/  UMOV UR9, UR47 ;  /* 0x0000002f00097c82 */ /* 0x000fe20008000000 */
[----:B------:R-:W-:Y:S01]  /*18380*/  UMOV UR4, UR46 ;  /* 0x0000002e00047c82 */ /* 0x000fe20008000000 */
[----:B------:R-:W-:Y:S01]  /*18390*/  UMOV UR5, UR47 ;  /* 0x0000002f00057c82 */ /* 0x000fe20008000000 */
[----:B------:R-:W-:Y:S01]  /*183a0*/  UMOV UR24, UR46 ;  /* 0x0000002e00187c82 */ /* 0x000fe20008000000 */
[----:B------:R-:W-:Y:S01]  /*183b0*/  HGMMA.64x16x16.F32.BF16 R160, gdesc[UR12], R160, gsb0 ;  /* 0x002000000ca079f0 */ /* 0x000fe200080018a0 */
[----:B------:R-:W-:Y:S01]  /*183c0*/  R2UR UR30, R12 ;  /* 0x000000000c1e72ca */ /* 0x000fe200000e0000 */
[----:B------:R-:W-:Y:S01]  /*183d0*/  UMOV UR25, UR47 ;  /* 0x0000002f00197c82 */ /* 0x000fe20008000000 */
[----:B------:R-:W-:Y:S01]  /*183e0*/  R2UR UR31, R13 ;  /* 0x000000000d1f72ca */ /* 0x000fe200000e0000 */
[----:B------:R-:W-:Y:S01]  /*183f0*/  UMOV UR20, UR46 ;  /* 0x0000002e00147c82 */ /* 0x000fe20008000000 */
[----:B------:R-:W-:Y:S01]  /*18400*/  R2UR UR10, R6 ;  /* 0x00000000060a72ca */ /* 0x000fe200000e0000 */
[----:B------:R-:W-:Y:S01]  /*18410*/  UMOV UR21, UR47 ;  /* 0x0000002f00157c82 */ /* 0x000fe20008000000 */
[----:B------:R-:W-:Y:S01]  /*18420*/  UMOV UR32, UR46 ;  /* 0x0000002e00207c82 */ /* 0x000fe20008000000 */
[----:B------:R-:W-:Y:S01]  /*18430*/  UMOV UR33, UR47 ;  /* 0x0000002f00217c82 */ /* 0x000fe20008000000 */
[----:B------:R-:W-:Y:S01]  /*18440*/  UMOV UR16, UR42 ;  /* 0x0000002a00107c82 */ /* 0x000fe20008000000 */
[----:B------:R-:W-:Y:S01]  /*18450*/  UMOV UR17, UR43 ;  /* 0x0000002b00117c82 */ /* 0x000fe20008000000 */
[----:B------:R-:W2:Y:S01]  /*18460*/  LDL.64 R10, [R1+0x30] ;  /* 0x00003000010a7983 */ /* 0x000ea20000100a00 */
[----:B------:R-:W-:-:S02]  /*18470*/  WARPGROUP.DEPBAR.LE gsb0, 0x0 ;  /* 0x00008000000079c5 */ /* 0x000fc40000010000 */
[----:B------:R-:W-:Y:S01]  /*18480*/  WARPGROUP.ARRIVE ;  /* 0x00000000000079c5 */ /* 0x000fe20000000000 */
[----:B------:R-:W-:Y:S01]  /*18490*/  R2UR UR11, R7 ;  /* 0x00000000070b72ca */ /* 0x000fe200000e0000 */
[----:B------:R-:W3:Y:S04]  /*184a0*/  LDL.64 R12, [R1+0x38] ;  /* 0x00003800010c7983 */ /* 0x000ee80000100a00 */
[----:B------:R-:W-:Y:S01]  /*184b0*/  HGMMA.64x16x16.F32.BF16 R152, gdesc[UR28], R152, gsb0 ;  /* 0x002000001c9879f0 */ /* 0x000fe20008001898 */
[----:B------:R-:W-:Y:S02]  /*184c0*/  VIADD R6, R4, 0x84 ;  /* 0x0000008404067836 */ /* 0x000fe40000000000 */
[----:B------:R-:W-:Y:S01]  /*184d0*/  IMAD.MOV.U32 R7, RZ, RZ, 0x40000040 ;  /* 0x40000040ff077424 */ /* 0x000fe200078e00ff */
[----:B------:R-:W-:-:S02]  /*184e0*/  WARPGROUP.DEPBAR.LE gsb0, 0x0 ;  /* 0x00008000000079c5 */ /* 0x000fc40000010000 */
[----:B------:R-:W-:-:S06]  /*184f0*/  WARPGROUP.ARRIVE ;  /* 0x00000000000079c5 */ /* 0x000fcc0000000000 */
[----:B------:R-:W-:Y:S01]  /*18500*/  HGMMA.64x16x16.F32.BF16 R184, gdesc[UR8], R184, gsb0 ;  /* 0x0020000008b879f0 */ /* 0x000fe200080018b8 */
[----:B------:R-:W-:Y:S02]  /*18510*/  R2UR UR6, R6 ;  /* 0x00000000060672ca */ /* 0x000fe400000e0000 */
[----:B------:R-:W-:Y:S01]  /*18520*/  R2UR UR7, R7 ;  /* 0x00000000070772ca */ /* 0x000fe200000e0000 */
[----:B------:R-:W-:Y:S01]  /*18530*/  VIADD R6, R4, 0x104 ;  /* 0x0000010404067836 */ /* 0x000fe20000000000 */
[----:B------:R-:W-:Y:S02]  /*18540*/  WARPGROUP.DEPBAR.LE gsb0, 0x0 ;  /* 0x00008000000079c5 */ /* 0x000fe40000010000 */
[----:B------:R-:W-:-:S09]  /*18550*/  WARPGROUP.ARRIVE ;  /* 0x00000000000079c5 */ /* 0x000fd20000000000 */
[----:B------:R-:W-:Y:S01]  /*18560*/  HGMMA.64x16x16.F32.BF16 R176, gdesc[UR4], R176, gsb0 ;  /* 0x0020000004b079f0 */ /* 0x000fe200080018b0 */
[----:B------:R-:W-:Y:S01]  /*18570*/  IMAD.MOV.U32 R7, RZ, RZ, 0x40000040 ;  /* 0x40000040ff077424 */ /* 0x000fe200078e00ff */
[----:B------:R-:W-:-:S04]  /*18580*/  R2UR UR26, R6 ;  /* 0x00000000061a72ca */ /* 0x000fc800000e0000 */
[----:B------:R-:W-:Y:S01]  /*18590*/  R2UR UR27, R7 ;  /* 0x00000000071b72ca */ /* 0x000fe200000e0000 */
[----:B------:R-:W-:Y:S02]  /*185a0*/  WARPGROUP.DEPBAR.LE gsb0, 0x0 ;  /* 0x00008000000079c5 */ /* 0x000fe40000010000 */
[----:B------:R-:W-:-:S10]  /*185b0*/  WARPGROUP.ARRIVE ;  /* 0x00000000000079c5 */ /* 0x000fd40000000000 */
[----:B------:R-:W-:Y:S01]  /*185c0*/  HGMMA.64x16x16.F32.BF16 R168, gdesc[UR24], R168, gsb0 ;  /* 0x0020000018a879f0 */ /* 0x000fe200080018a8 */
[----:B------:R-:W-:Y:S02]  /*185d0*/  VIADD R6, R4, 0x184 ;  /* 0x0000018404067836 */ /* 0x000fe40000000000 */
[----:B------:R-:W-:-:S03]  /*185e0*/  IMAD.MOV.U32 R7, RZ, RZ, 0x40000040 ;  /* 0x40000040ff077424 */ /* 0x000fc600078e00ff */
[----:B------:R-:W-:Y:S02]  /*185f0*/  R2UR UR22, R6 ;  /* 0x00000000061672ca */ /* 0x000fe400000e0000 */
[----:B------:R-:W-:Y:S01]  /*18600*/  R2UR UR23, R7 ;  /* 0x00000000071772ca */ /* 0x000fe200000e0000 */
[----:B------:R-:W-:Y:S02]  /*18610*/  WARPGROUP.DEPBAR.LE gsb0, 0x0 ;  /* 0x00008000000079c5 */ /* 0x000fe40000010000 */
[----:B------:R-:W-:-:S10]  /*18620*/  WARPGROUP.ARRIVE ;  /* 0x00000000000079c5 */ /* 0x000fd40000000000 */
[----:B------:R-:W-:Y:S01]  /*18630*/  HGMMA.64x16x16.F32.BF16 R160, gdesc[UR20], R160, gsb0 ;  /* 0x0020000014a079f0 */ /* 0x000fe200080018a0 */
[----:B------:R-:W-:Y:S01]  /*18640*/  VIADD R6, R4, 0x204 ;  /* 0x0000020404067836 */ /* 0x000fe20000000000 */
[----:B------:R-:W-:-:S04]  /*18650*/  MOV R7, 0x40000040 ;  /* 0x4000004000077802 */ /* 0x000fc80000000f00 */
[----:B------:R-:W-:Y:S02]  /*18660*/  R2UR UR34, R6 ;  /* 0x00000000062272ca */ /* 0x000fe400000e0000 */
        /* <DEDUP_REMOVED lines=48> */
[----:B------:R-:W-:Y:S01]  /*18970*/  IMAD.MOV.U32 R7, RZ, RZ, 0x40000040 ;  /* 0x40000040ff077424 */ /* 0x000fe200078e00ff */
[----:B---3--:R-:W-:Y:S02]  /*18980*/  R2UR UR50, R12 ;  /* 0x000000000c3272ca */ /* 0x008fe400000e0000 */
[----:B------:R-:W-:Y:S02]  /*18990*/  R2UR UR51, R13 ;  /* 0x000000000d3372ca */ /* 0x000fe400000e0000 */
[----:B------:R-:W-:Y:S01]  /*189a0*/  R2UR UR26, R6 ;  /* 0x00000000061a72ca */ /* 0x000fe200000e0000 */
[----:B------:R-:W3:Y:S01]  /*189b0*/  LDL.64 R12, [R1+0x28] ;  /* 0x00002800010c7983 */ /* 0x000ee20000100a00 */
[----:B------:R-:W-:-:S07]  /*189c0*/  R2UR UR27, R7 ;  /* 0x00000000071b72ca */ /* 0x000fce00000e0000 */
[----:B------:R-:W-:Y:S02]  /*189d0*/  UMOV UR24, UR50 ;  /* 0x0000003200187c82 */ /* 0x000fe40008000000 */
[----:B------:R-:W-:Y:S01]  /*189e0*/  UMOV UR25, UR51 ;  /* 0x0000003300197c82 */ /* 0x000fe20008000000 */
[----:B------:R-:W-:Y:S02]  /*189f0*/  WARPGROUP.DEPBAR.LE gsb0, 0x0 ;  /* 0x00008000000079c5 */ /* 0x000fe40000010000 */
[----:B------:R-:W-:-:S06]  /*18a00*/  WARPGROUP.ARRIVE ;  /* 0x00000000000079c5 */ /* 0x000fcc0000000000 */
[----:B------:R-:W-:Y:S01]  /*18a10*/  HGMMA.64x16x16.F32.BF16 R184, gdesc[UR24], R184, gsb0 ;  /* 0x0020000018b879f0 */ /* 0x000fe200080018b8 */
[----:B------:R-:W-:Y:S01]  /*18a20*/  IMAD.MOV.U32 R7, RZ, RZ, 0x40000040 ;  /* 0x40000040ff077424 */ /* 0x000fe200078e00ff */
[----:B------:R-:W-:-:S04]  /*18a30*/  IADD3 R6, R4, 0x300, RZ ;  /* 0x0000030004067810 */ /* 0x000fc80007ffe0ff */
        /* <DEDUP_REMOVED lines=36> */
[----:B--2---:R-:W-:Y:S02]  /*18c80*/  R2UR UR46, R10 ;  /* 0x000000000a2e72ca */ /* 0x004fe400000e0000 */
[----:B------:R-:W-:Y:S02]  /*18c90*/  R2UR UR47, R11 ;  /* 0x000000000b2f72ca */ /* 0x000fe400000e0000 */
[----:B------:R-:W-:Y:S01]  /*18ca0*/  R2UR UR10, R6 ;  /* 0x00000000060a72ca */ /* 0x000fe200000e0000 */
[----:B------:R-:W2:Y:S01]  /*18cb0*/  LDL.64 R10, [R1+0x20] ;  /* 0x00002000010a7983 */ /* 0x000ea20000100a00 */
[----:B------:R-:W-:-:S07]  /*18cc0*/  R2UR UR11, R7 ;  /* 0x00000000070b72ca */ /* 0x000fce00000e0000 */
[----:B------:R-:W-:Y:S02]  /*18cd0*/  UMOV UR8, UR46 ;  /* 0x0000002e00087c82 */ /* 0x000fe40008000000 */
[----:B------:R-:W-:Y:S01]  /*18ce0*/  UMOV UR9, UR47 ;  /* 0x0000002f00097c82 */ /* 0x000fe20008000000 */
[----:B------:R-:W-:Y:S02]  /*18cf0*/  WARPGROUP.DEPBAR.LE gsb0, 0x0 ;  /* 0x00008000000079c5 */ /* 0x000fe40000010000 */
[----:B------:R-:W-:-:S06]  /*18d00*/  WARPGROUP.ARRIVE ;  /* 0x00000000000079c5 */ /* 0x000fcc0000000000 */
        /* <DEDUP_REMOVED lines=10> */
[----:B------:R-:W-:Y:S01]  /*18db0*/  VIADD R6, R4, 0x382 ;  /* 0x0000038204067836 */ /* 0x000fe20000000000 */
[----:B------:R-:W-:-:S04]  /*18dc0*/  MOV R7, 0x40000040 ;  /* 0x4000004000077802 */ /* 0x000fc80000000f00 */
        /* <DEDUP_REMOVED lines=122> */
[----:B------:R-:W-:Y:S02]  /*19570*/  MOV R7, 0x40000040 ;  /* 0x4000004000077802 */ /* 0x000fe40000000f00 */
[----:B---3--:R-:W-:Y:S02]  /*19580*/  R2UR UR46, R12 ;  /* 0x000000000c2e72ca */ /* 0x008fe400000e0000 */
[----:B------:R-:W-:Y:S02]  /*19590*/  R2UR UR47, R13 ;  /* 0x000000000d2f72ca */ /* 0x000fe400000e0000 */
[----:B------:R-:W-:Y:S02]  /*195a0*/  R2UR UR10, R6 ;  /* 0x00000000060a72ca */ /* 0x000fe400000e0000 */
        /* <DEDUP_REMOVED lines=490> */
.L_x_641:
[----:B------:R-:W-:Y:S01]  /*1b450*/  SHF.L.U32 R0, R14, 0x1f, RZ ;  /* 0x0000001f0e007819 */ /* 0x000fe200000006ff */
[----:B------:R-:W-:-:S04]  /*1b460*/  IMAD R6, R8, 0x8, R22 ;  /* 0x0000000808067824 */ /* 0x000fc800078e0216 */
[----:B------:R0:W1:Y:S01]  /*1b470*/  SYNCS.PHASECHK.TRANS64.TRYWAIT P1, [R6+URZ+0x38850], R0 ;  /* 0x03885000060075a7 */ /* 0x000062000802017f */
[----:B------:R-:W-:Y:S05]  /*1b480*/  @!P0 BRA `(.L_x_642) ;  /* 0x0000000000048947 */ /* 0x000fea0003800000 */
[----:B------:R-:W-:Y:S01]  /*1b490*/  BPT.TRAP 0x1 ;  /* 0x000000040000795c */ /* 0x000fe20000300000 */
.L_x_642:
[----:B------:R-:W-:Y:S04]  /*1b4a0*/  BSSY B1, `(.L_x_643) ;  /* 0x0000004000017945 */ /* 0x000fe80003800000 */
[----:B-1----:R-:W-:Y:S05]  /*1b4b0*/  @P1 BRA `(.L_x_644) ;  /* 0x0000000000081947 */ /* 0x002fea0003800000 */
[----:B------:R-:W1:Y:S02]  /*1b4c0*/  SYNCS.PHASECHK.TRANS64.TRYWAIT P1, [R6+URZ+0x38850], R0 ;  /* 0x03885000060075a7 */ /* 0x000e64000802017f */
[----:B-1----:R-:W-:Y:S05]  /*1b4d0*/  @!P1 BRA `(.L_x_645) ;  /* 0x000000dc00489947 */ /* 0x002fea0003800000 */
.L_x_644:
[----:B------:R-:W-:Y:S05]  /*1b4e0*/  BSYNC B1 ;  /* 0x0000000000017941 */ /* 0x000fea0003800000 */
.L_x_643:
[----:B01----:R-:W-:Y:S01]  /*1b4f0*/  VIADD R0, R22, 0x400 ;  /* 0x0000040016007836 */ /* 0x003fe20000000000 */
[----:B------:R-:W-:Y:S01]  /*1b500*/  WARPGROUP.ARRIVE ;  /* 0x00000000000079c5 */ /* 0x000fe20000000000 */
[----:B------:R-:W-:Y:S02]  /*1b510*/  IMAD.MOV.U32 R3, RZ, RZ, 0x40000040 ;  /* 0x40000040ff037424 */ /* 0x000fe400078e00ff */
[----:B------:R-:W-:Y:S01]  /*1b520*/  IMAD.MOV.U32 R5, RZ, RZ, 0x40000040 ;  /* 0x40000040ff057424 */ /* 0x000fe200078e00ff */
[----:B------:R-:W-:Y:S02]  /*1b530*/  SHF.R.U32.HI R0, RZ, 0x4, R0 ;  /* 0x00000004ff007819 */ /* 0x000fe40000011600 */
[----:B------:R-:W-:Y:S01]  /*1b540*/  R2UR UR7, R3 ;  /* 0x00000000030772ca */ /* 0x000fe200000e0000 */
[----:B------:R-:W-:Y:S01]  /*1b550*/  IMAD.MOV.U32 R3, RZ, RZ, 0x40000040 ;  /* 0x40000040ff037424 */ /* 0x000fe200078e00ff */
[----:B------:R-:W-:-:S04]  /*1b560*/  LOP3.LUT R0, R0, 0x3fff, RZ, 0xc0, !PT ;  /* 0x00003fff00007812 */ /* 0x000fc800078ec0ff */
[----:B------:R-:W-:-:S05]  /*1b570*/  LOP3.LUT R0, R0, 0x2800000, RZ, 0xfc, !PT ;  /* 0x0280000000007812 */ /* 0x000fca00078efcff */
[----:B------:R-:W-:-:S04]  /*1b580*/  IMAD R2, R8, 0xa00, R0 ;  /* 0x00000a0008027824 */ /* 0x000fc800078e0200 */
[C---:B------:R-:W-:Y:S01]  /*1b590*/  VIADD R4, R2.reuse, 0x80 ;  /* 0x0000008002047836 */ /* 0x040fe20000000000 */
[----:B------:R-:W-:-:S13]  /*1b5a0*/  R2UR UR6, R2 ;  /* 0x00000000020672ca */ /* 0x000fda00000e0000 */
[----:B------:R-:W-:Y:S01]  /*1b5b0*/  HGMMA.64x256x16.F32.BF16 R24, R208, gdesc[UR4].tnspB, R24, gsb0 ;  /* 0x43e00004d0187df0 */ /* 0x000fe20008001818 */
[----:B------:R-:W-:Y:S01]  /*1b5c0*/  R2UR UR6, R4 ;  /* 0x00000000040672ca */ /* 0x000fe200000e0000 */
[----:B------:R-:W-:Y:S01]  /*1b5d0*/  VIADD R4, R2, 0x100 ;  /* 0x0000010002047836 */ /* 0x000fe20000000000 */
[----:B------:R-:W-:Y:S01]  /*1b5e0*/  R2UR UR7, R5 ;  /* 0x00000000050772ca */ /* 0x000fe200000e0000 */
[----:B------:R-:W-:Y:S01]  /*1b5f0*/  IMAD.MOV.U32 R5, RZ, RZ, 0x40000040 ;  /* 0x40000040ff057424 */ /* 0x000fe200078e00ff */
[----:B------:R-:W-:Y:S02]  /*1b600*/  WARPGROUP.DEPBAR.LE gsb0, 0x0 ;  /* 0x00008000000079c5 */ /* 0x000fe40000010000 */
[----:B------:R-:W-:-:S15]  /*1b610*/  WARPGROUP.ARRIVE ;  /* 0x00000000000079c5 */ /* 0x000fde0000000000 */
[----:B------:R-:W-:-:S06]  /*1b620*/  NOP ;  /* 0x0000000000007918 */ /* 0x000fcc0000000000 */
[----:B------:R-:W-:Y:S01]  /*1b630*/  HGMMA.64x256x16.F32.BF16 R24, R204, gdesc[UR4].tnspB, R24, gsb0 ;  /* 0x43e00004cc187df0 */ /* 0x000fe20008001818 */
[----:B------:R-:W-:Y:S01]  /*1b640*/  R2UR UR6, R4 ;  /* 0x00000000040672ca */ /* 0x000fe200000e0000 */
[C---:B------:R-:W-:Y:S01]  /*1b650*/  VIADD R4, R2.reuse, 0x180 ;  /* 0x0000018002047836 */ /* 0x040fe20000000000 */
[----:B------:R-:W-:Y:S01]  /*1b660*/  R2UR UR7, R5 ;  /* 0x00000000050772ca */ /* 0x000fe200000e0000 */
[----:B------:R-:W-:Y:S02]  /*1b670*/  IMAD.MOV.U32 R5, RZ, RZ, 0x40000040 ;  /* 0x40000040ff057424 */ /* 0x000fe400078e00ff */
[----:B------:R-:W-:Y:S01]  /*1b680*/  VIADD R2, R2, 0x200 ;  /* 0x0000020002027836 */ /* 0x000fe20000000000 */
[----:B------:R-:W-:Y:S02]  /*1b690*/  WARPGROUP.DEPBAR.LE gsb0, 0x0 ;  /* 0x00008000000079c5 */ /* 0x000fe40000010000 */
[----:B------:R-:W-:-:S15]  /*1b6a0*/  WARPGROUP.ARRIVE ;  /* 0x00000000000079c5 */ /* 0x000fde0000000000 */
[----:B------:R-:W-:-:S04]  /*1b6b0*/  NOP ;  /* 0x0000000000007918 */ /* 0x000fc80000000000 */
[----:B------:R-:W-:Y:S01]  /*1b6c0*/  HGMMA.64x256x16.F32.BF16 R24, R200, gdesc[UR4].tnspB, R24, gsb0 ;  /* 0x43e00004c8187df0 */ /* 0x000fe20008001818 */
[----:B------:R-:W-:Y:S02]  /*1b6d0*/  R2UR UR6, R4 ;  /* 0x00000000040672ca */ /* 0x000fe400000e0000 */
[----:B------:R-:W-:Y:S01]  /*1b6e0*/  R2UR UR7, R5 ;  /* 0x00000000050772ca */ /* 0x000fe200000e0000 */
[----:B------:R-:W-:Y:S02]  /*1b6f0*/  WARPGROUP.DEPBAR.LE gsb0, 0x0 ;  /* 0x00008000000079c5 */ /* 0x000fe40000010000 */
[----:B------:R-:W-:-:S15]  /*1b700*/  WARPGROUP.ARRIVE ;  /* 0x00000000000079c5 */ /* 0x000fde0000000000 */
[----:B------:R-:W-:-:S07]  /*1b710*/  NOP ;  /* 0x0000000000007918 */ /* 0x000fce0000000000 */
[----:B------:R-:W-:Y:S01]  /*1b720*/  HGMMA.64x256x16.F32.BF16 R24, R196, gdesc[UR4].tnspB, R24, gsb0 ;  /* 0x43e00004c4187df0 */ /* 0x000fe20008001818 */
[----:B------:R-:W-:Y:S02]  /*1b730*/  R2UR UR6, R2 ;  /* 0x00000000020672ca */ /* 0x000fe400000e0000 */
[----:B------:R-:W-:Y:S01]  /*1b740*/  R2UR UR7, R3 ;  /* 0x00000000030772ca */ /* 0x000fe200000e0000 */
[----:B------:R-:W-:Y:S02]  /*1b750*/  WARPGROUP.DEPBAR.LE gsb0, 0x0 ;  /* 0x00008000000079c5 */ /* 0x000fe40000010000 */
[----:B------:R-:W-:-:S15]  /*1b760*/  WARPGROUP.ARRIVE ;  /* 0x00000000000079c5 */ /* 0x000fde0000000000 */
[----:B------:R-:W-:-:S07]  /*1b770*/  NOP ;  /* 0x0000000000007918 */ /* 0x000fce0000000000 */
[----:B------:R-:W-:Y:S03]  /*1b780*/  HGMMA.64x256x16.F32.BF16 R24, R192, gdesc[UR4].tnspB, R24, gsb0 ;  /* 0x43e00004c0187df0 */ /* 0x000fe60008001818 */
[----:B------:R-:W-:Y:S02]  /*1b790*/  WARPGROUP.DEPBAR.LE gsb0, 0x0 ;  /* 0x00008000000079c5 */ /* 0x000fe40000010000 */
[----:B------:R-:W-:Y:S05]  /*1b7a0*/  @!P0 BRA `(.L_x_646) ;  /* 0x0000000000048947 */ /* 0x000fea0003800000 */
[----:B------:R-:W-:Y:S01]  /*1b7b0*/  BPT.TRAP 0x1 ;  /* 0x000000040000795c */ /* 0x000fe20000300000 */
.L_x_646:
[----:B------:R-:W-:Y:S01]  /*1b7c0*/  FMUL.FTZ R193, R186, UR39 ;  /* 0x00000027bac17c20 */ /* 0x000fe20008410000 */
[----:B------:R-:W-:Y:S01]  /*1b7d0*/  FMUL.FTZ R186, R187, UR39 ;  /* 0x00000027bbba7c20 */ /* 0x000fe20008410000 */
[----:B------:R-:W-:Y:S01]  /*1b7e0*/  FMUL.FTZ R7, R184, UR39 ;  /* 0x00000027b8077c20 */ /* 0x000fe20008410000 */
[----:B------:R-:W2:Y:S01]  /*1b7f0*/  LDL R187, [R1+0x58] ;  /* 0x0000580001bb7983 */ /* 0x000ea20000100800 */
[----:B------:R-:W-:Y:S02]  /*1b800*/  FMUL.FTZ R8, R185, UR39 ;  /* 0x00000027b9087c20 */ /* 0x000fe40008410000 */
[----:B------:R-:W0:Y:S01]  /*1b810*/  MUFU.TANH R193, R193 ;  /* 0x000000c100c17308 */ /* 0x000e220000002400 */
[----:B------:R-:W-:Y:S01]  /*1b820*/  FMUL.FTZ R185, R190, UR39 ;  /* 0x00000027beb97c20 */ /* 0x000fe20008410000 */
[----:B------:R-:W-:Y:S01]  /*1b830*/  FMUL.FTZ R10, R188, UR39 ;  /* 0x00000027bc0a7c20 */ /* 0x000fe20008410000 */
[----:B------:R-:W-:-:S05]  /*1b840*/  FMUL.FTZ R184, R191, UR39 ;  /* 0x00000027bfb87c20 */ /* 0x000fca0008410000 */
[----:B------:R-:W1:Y:S01]  /*1b850*/  MUFU.TANH R7, R7 ;  /* 0x0000000700077308 */ /* 0x000e620000002400 */
[----:B------:R-:W-:Y:S01]  /*1b860*/  FMUL.FTZ R11, R189, UR39 ;  /* 0x00000027bd0b7c20 */ /* 0x000fe20008410000 */
[----:B------:R-:W-:-:S06]  /*1b870*/  FMUL.FTZ R14, R178, UR39 ;  /* 0x00000027b20e7c20 */ /* 0x000fcc0008410000 */
[----:B------:R-:W3:Y:S01]  /*1b880*/  MUFU.TANH R186, R186 ;  /* 0x000000ba00ba7308 */ /* 0x000ee20000002400 */
[----:B------:R-:W-:-:S07]  /*1b890*/  FMUL.FTZ R12, R176, UR39 ;  /* 0x00000027b00c7c20 */ /* 0x000fce0008410000 */
[----:B------:R-:W4:Y:S01]  /*1b8a0*/  MUFU.TANH R8, R8 ;  /* 0x0000000800087308 */ /* 0x000f220000002400 */
[----:B------:R-:W-:-:S07]  /*1b8b0*/  FMUL.FTZ R176, R179, UR39 ;  /* 0x00000027b3b07c20 */ /* 0x000fce0008410000 */
[----:B------:R-:W5:Y:S01]  /*1b8c0*/  MUFU.TANH R185, R185 ;  /* 0x000000b900b97308 */ /* 0x000f620000002400 */
[----:B------:R-:W-:-:S07]  /*1b8d0*/  FMUL.FTZ R13, R177, UR39 ;  /* 0x00000027b10d7c20 */ /* 0x000fce0008410000 */
[----:B------:R-:W5:Y:S01]  /*1b8e0*/  MUFU.TANH R10, R10 ;  /* 0x0000000a000a7308 */ /* 0x000f620000002400 */
[----:B0-----:R-:W-:Y:S01]  /*1b8f0*/  FMNMX.FTZ R0, R193, R20, !PT ;  /* 0x00000014c1007209 */ /* 0x001fe20007810000 */
[----:B------:R-:W-:-:S06]  /*1b900*/  FMUL.FTZ R179, R182, UR39 ;  /* 0x00000027b6b37c20 */ /* 0x000fcc0008410000 */
[----:B------:R-:W0:Y:S01]  /*1b910*/  MUFU.TANH R184, R184 ;  /* 0x000000b800b87308 */ /* 0x000e220000002400 */
[----:B-1----:R-:W-:Y:S01]  /*1b920*/  FMNMX.FTZ R2, R7, R15, !PT ;  /* 0x0000000f07027209 */ /* 0x002fe20007810000 */
[----:B------:R-:W-:-:S06]  /*1b930*/  FMUL.FTZ R177, R180, UR39 ;  /* 0x00000027b4b17c20 */ /* 0x000fcc0008410000 */
[----:B------:R-:W1:Y:S01]  /*1b940*/  MUFU.TANH R11, R11 ;  /* 0x0000000b000b7308 */ /* 0x000e620000002400 */
[----:B---3--:R-:W-:Y:S01]  /*1b950*/  FMNMX.FTZ R0, R186, R0, !PT ;  /* 0x00000000ba007209 */ /* 0x008fe20007810000 */
[----:B------:R-:W-:-:S06]  /*1b960*/  FMUL.FTZ R180, R183, UR39 ;  /* 0x00000027b7b47c20 */ /* 0x000fcc0008410000 */
[----:B------:R-:W3:Y:S01]  /*1b970*/  MUFU.TANH R14, R14 ;  /* 0x0000000e000e7308 */ /* 0x000ee20000002400 */
[----:B----4-:R-:W-:Y:S01]  /*1b980*/  FMNMX.FTZ R2, R8, R2, !PT ;  /* 0x0000000208027209 */ /* 0x010fe20007810000 */
[----:B------:R-:W-:-:S06]  /*1b990*/  FMUL.FTZ R178, R181, UR39 ;  /* 0x00000027b5b27c20 */ /* 0x000fcc0008410000 */
[----:B------:R-:W4:Y:S01]  /*1b9a0*/  MUFU.TANH R12, R12 ;  /* 0x0000000c000c7308 */ /* 0x000f220000002400 */
[----:B-----5:R-:W-:Y:S01]  /*1b9b0*/  FMNMX.FTZ R0, R185, R0, !PT ;  /* 0x00000000b9007209 */ /* 0x020fe20007810000 */
[----:B------:R-:W-:-:S06]  /*1b9c0*/  FMUL.FTZ R170, R170, UR39 ;  /* 0x00000027aaaa7c20 */ /* 0x000fcc0008410000 */
[----:B------:R-:W5:Y:S01]  /*1b9d0*/  MUFU.TANH R176, R176 ;  /* 0x000000b000b07308 */ /* 0x000f620000002400 */
[----:B------:R-:W-:Y:S01]  /*1b9e0*/  FMNMX.FTZ R2, R10, R2, !PT ;  /* 0x000000020a027209 */ /* 0x000fe20007810000 */
[----:B------:R-:W-:-:S06]  /*1b9f0*/  FMUL.FTZ R168, R168, UR39 ;  /* 0x00000027a8a87c20 */ /* 0x000fcc0008410000 */
        /* <DEDUP_REMOVED lines=67> */
[----:B-----5:R-:W-:-:S07]  /*1be30*/  FMNMX.FTZ R0, R166, R0, !PT ;  /* 0x00000000a6007209 */ /* 0x020fce0007810000 */
[----:B------:R-:W5:Y:S01]  /*1be40*/  MUFU.TANH R155, R155 ;  /* 0x0000009b009b7308 */ /* 0x000f620000002400 */
[----:B------:R-:W-:-:S07]  /*1be50*/  FMNMX.FTZ R2, R164, R2, !PT ;  /* 0x00000002a4027209 */ /* 0x000fce0007810000 */
[----:B------:R-:W2:Y:S01]  /*1be60*/  MUFU.TANH R153, R153 ;  /* 0x0000009900997308 */ /* 0x000ea20000002400 */
[----:B0-----:R-:W-:-:S07]  /*1be70*/  FMNMX.FTZ R0, R167, R0, !PT ;  /* 0x00000000a7007209 */ /* 0x001fce0007810000 */
[----:B------:R-:W0:Y:S01]  /*1be80*/  MUFU.TANH R158, R158 ;  /* 0x0000009e009e7308 */ /* 0x000e220000002400 */
[----:B-1----:R-:W-:-:S07]  /*1be90*/  FMNMX.FTZ R2, R165, R2, !PT ;  /* 0x00000002a5027209 */ /* 0x002fce0007810000 */
[----:B------:R-:W1:Y:S01]  /*1bea0*/  MUFU.TANH R156, R156 ;  /* 0x0000009c009c7308 */ /* 0x000e620000002400 */
[----:B---3--:R-:W-:-:S07]  /*1beb0*/  FMNMX.FTZ R0, R154, R0, !PT ;  /* 0x000000009a007209 */ /* 0x008fce0007810000 */
[----:B------:R-:W3:Y:S01]  /*1bec0*/  MUFU.TANH R159, R159 ;  /* 0x0000009f009f7308 */ /* 0x000ee20000002400 */
[----:B----4-:R-:W-:-:S07]  /*1bed0*/  FMNMX.FTZ R2, R152, R2, !PT ;  /* 0x0000000298027209 */ /* 0x010fce0007810000 */
[----:B------:R-:W4:Y:S01]  /*1bee0*/  MUFU.TANH R157, R157 ;  /* 0x0000009d009d7308 */ /* 0x000f220000002400 */
[----:B-----5:R-:W-:Y:S02]  /*1bef0*/  FMNMX.FTZ R0, R155, R0, !PT ;  /* 0x000000009b007209 */ /* 0x020fe40007810000 */
[----:B--2---:R-:W-:Y:S02]  /*1bf00*/  FMNMX.FTZ R2, R153, R2, !PT ;  /* 0x0000000299027209 */ /* 0x004fe40007810000 */
[----:B0-----:R-:W-:Y:S02]  /*1bf10*/  FMNMX.FTZ R0, R158, R0, !PT ;  /* 0x000000009e007209 */ /* 0x001fe40007810000 */
[----:B-1----:R-:W-:Y:S02]  /*1bf20*/  FMNMX.FTZ R2, R156, R2, !PT ;  /* 0x000000029c027209 */ /* 0x002fe40007810000 */
[----:B---3--:R-:W-:Y:S02]  /*1bf30*/  FMNMX.FTZ R4, R159, R0, !PT ;  /* 0x000000009f047209 */ /* 0x008fe40007810000 */
[----:B----4-:R-:W-:-:S03]  /*1bf40*/  FMNMX.FTZ R5, R157, R2, !PT ;  /* 0x000000029d057209 */ /* 0x010fc60007810000 */
[----:B------:R-:W0:Y:S04]  /*1bf50*/  SHFL.BFLY PT, R0, R4, 0x2, 0x1f ;  /* 0x0c401f0004007f89 */ /* 0x000e2800000e0000 */
[----:B------:R-:W1:Y:S01]  /*1bf60*/  SHFL.BFLY PT, R2, R5, 0x2, 0x1f ;  /* 0x0c401f0005027f89 */ /* 0x000e6200000e0000 */
[----:B0-----:R-:W-:Y:S02]  /*1bf70*/  FMNMX.FTZ R4, R4, R0, !PT ;  /* 0x0000000004047209 */ /* 0x001fe40007810000 */
[----:B-1----:R-:W-:-:S03]  /*1bf80*/  FMNMX.FTZ R5, R5, R2, !PT ;  /* 0x0000000205057209 */ /* 0x002fc60007810000 */
[----:B------:R-:W0:Y:S04]  /*1bf90*/  SHFL.BFLY PT, R0, R4, 0x1, 0x1f ;  /* 0x0c201f0004007f89 */ /* 0x000e2800000e0000 */
[----:B------:R-:W1:Y:S01]  /*1bfa0*/  SHFL.BFLY PT, R2, R5, 0x1, 0x1f ;  /* 0x0c201f0005027f89 */ /* 0x000e6200000e0000 */
[----:B------:R-:W-:Y:S01]  /*1bfb0*/  IMAD.U32 R3, RZ, RZ, UR38 ;  /* 0x00000026ff037e24 */ /* 0x000fe2000f8e00ff */
[----:B0-----:R-:W-:Y:S02]  /*1bfc0*/  FMNMX.FTZ R4, R4, R0, !PT ;  /* 0x0000000004047209 */ /* 0x001fe40007810000 */
[----:B-1----:R-:W-:-:S03]  /*1bfd0*/  FMNMX.FTZ R5, R5, R2, !PT ;  /* 0x0000000205057209 */ /* 0x002fc60007810000 */
[----:B------:R-:W-:Y:S02]  /*1bfe0*/  FADD.FTZ R2, -R4, R20 ;  /* 0x0000001404027221 */ /* 0x000fe40000010100 */
[C---:B------:R-:W-:Y:S01]  /*1bff0*/  FMUL.FTZ R20, R5.reuse, R3 ;  /* 0x0000000305147220 */ /* 0x040fe20000410000 */
[----:B------:R-:W-:-:S03]  /*1c000*/  FADD.FTZ R0, -R5, R15 ;  /* 0x0000000f05007221 */ /* 0x000fc60000010100 */
[-CC-:B------:R-:W-:Y:S01]  /*1c010*/  FFMA.FTZ R192, R152, R3.reuse, -R20.reuse ;  /* 0x0000000398c07223 */ /* 0x180fe20000010814 */
[-C--:B------:R-:W-:Y:S01]  /*1c020*/  FMUL.FTZ R152, R4, R3.reuse ;  /* 0x0000000304987220 */ /* 0x080fe20000410000 */
[-C--:B------:R-:W-:Y:S01]  /*1c030*/  FMUL.FTZ R0, R0, R3.reuse ;  /* 0x0000000300007220 */ /* 0x080fe20000410000 */
[-C--:B------:R-:W-:Y:S01]  /*1c040*/  FMUL.FTZ R2, R2, R3.reuse ;  /* 0x0000000302027220 */ /* 0x080fe20000410000 */
[-C--:B------:R-:W-:Y:S01]  /*1c050*/  FFMA.FTZ R208, R7, R3.reuse, -R20 ;  /* 0x0000000307d07223 */ /* 0x080fe20000010814 */
[-C--:B------:R-:W-:Y:S01]  /*1c060*/  FFMA.FTZ R209, R193, R3.reuse, -R152 ;  /* 0x00000003c1d17223 */ /* 0x080fe20000010898 */
[-CC-:B------:R-:W-:Y:S01]  /*1c070*/  FFMA.FTZ R182, R8, R3.reuse, -R20.reuse ;  /* 0x0000000308b67223 */ /* 0x180fe20000010814 */
        /* <DEDUP_REMOVED lines=16> */
[-C--:B------:R-:W-:Y:S01]  /*1c180*/  FFMA.FTZ R20, R157, R3.reuse, -R20 ;  /* 0x000000039d147223 */ /* 0x080fe20000010814 */
[-CC-:B------:R-:W-:Y:S01]  /*1c190*/  FFMA.FTZ R157, R186, R3.reuse, -R152.reuse ;  /* 0x00000003ba9d7223 */ /* 0x180fe20000010898 */
[----:B------:R-:W-:Y:S01]  /*1c1a0*/  MUFU.EX2 R0, R0 ;  /* 0x0000000000007308 */ /* 0x000fe20000000800 */
[-CC-:B------:R-:W-:Y:S01]  /*1c1b0*/  FFMA.FTZ R211, R185, R3.reuse, -R152.reuse ;  /* 0x00000003b9d37223 */ /* 0x180fe20000010898 */
[----:B------:R-:W-:-:S06]  /*1c1c0*/  FFMA.FTZ R156, R184, R3, -R152 ;  /* 0x00000003b89c7223 */ /* 0x000fcc0000010898 */
[----:B------:R-:W-:Y:S08]  /*1c1d0*/  MUFU.EX2 R2, R2 ;  /* 0x0000000200027308 */ /* 0x000ff00000000800 */
[----:B------:R-:W0:Y:S08]  /*1c1e0*/  MUFU.EX2 R208, R208 ;  /* 0x000000d000d07308 */ /* 0x000e300000000800 */
[----:B------:R-:W1:Y:S01]  /*1c1f0*/  MUFU.EX2 R209, R209 ;  /* 0x000000d100d17308 */ /* 0x000e620000000800 */
[----:B------:R-:W-:Y:S01]  /*1c200*/  FFMA.FTZ R205, R14, R3, -R152 ;  /* 0x000000030ecd7223 */ /* 0x000fe20000010898 */
[----:B------:R-:W-:-:S06]  /*1c210*/  IADD3 R160, R9, 0x38840, RZ ;  /* 0x0003884009a07810 */ /* 0x000fcc0007ffe0ff */
[----:B------:R-:W2:Y:S08]  /*1c220*/  MUFU.EX2 R182, R182 ;  /* 0x000000b600b67308 */ /* 0x000eb00000000800 */
[----:B------:R-:W3:Y:S01]  /*1c230*/  MUFU.EX2 R157, R157 ;  /* 0x0000009d009d7308 */ /* 0x000ee20000000800 */
[----:B------:R-:W-:Y:S01]  /*1c240*/  FFMA.FTZ R153, R176, R3, -R152 ;  /* 0x00000003b0997223 */ /* 0x000fe20000010898 */
[----:B------:R-:W-:-:S06]  /*1c250*/  PRMT R160, R187, 0x654, R160 ;  /* 0x00000654bba07816 */ /* 0x000fcc00000000a0 */
[----:B------:R-:W4:Y:S08]  /*1c260*/  MUFU.EX2 R210, R210 ;  /* 0x000000d200d27308 */ /* 0x000f300000000800 */
[----:B------:R-:W5:Y:S01]  /*1c270*/  MUFU.EX2 R211, R211 ;  /* 0x000000d300d37308 */ /* 0x000f620000000800 */
[----:B0-----:R-:W-:Y:S01]  /*1c280*/  FFMA.FTZ R227, R0, R227, R208 ;  /* 0x000000e300e37223 */ /* 0x001fe200000100d0 */
[----:B-1----:R-:W-:Y:S01]  /*1c290*/  FFMA.FTZ R226, R2, R226, R209 ;  /* 0x000000e202e27223 */ /* 0x002fe200000100d1 */
[-CC-:B------:R-:W-:Y:S01]  /*1c2a0*/  FFMA.FTZ R207, R179, R3.reuse, -R152.reuse ;  /* 0x00000003b3cf7223 */ /* 0x180fe20000010898 */
[----:B------:R0:W-:Y:S04]  /*1c2b0*/  SYNCS.ARRIVE.TRANS64.RED.A1T0 RZ, [R160+URZ], RZ ;  /* 0x000000ffa0ff79a7 */ /* 0x0001e8000810043f */
[----:B------:R-:W1:Y:S01]  /*1c2c0*/  MUFU.EX2 R181, R181 ;  /* 0x000000b500b57308 */ /* 0x000e620000000800 */
[----:B------:R-:W-:-:S07]  /*1c2d0*/  FFMA.FTZ R193, R154, R3, -R152 ;  /* 0x000000039ac17223 */ /* 0x000fce0000010898 */
[----:B------:R-:W1:Y:S01]  /*1c2e0*/  MUFU.EX2 R156, R156 ;  /* 0x0000009c009c7308 */ /* 0x000e620000000800 */
[-CC-:B------:R-:W-:Y:S01]  /*1c2f0*/  FFMA.FTZ R14, R180, R3.reuse, -R152.reuse ;  /* 0x00000003b40e7223 */ /* 0x180fe20000010898 */
[-CC-:B------:R-:W-:Y:S01]  /*1c300*/  FFMA.FTZ R201, R170, R3.reuse, -R152.reuse ;  /* 0x00000003aac97223 */ /* 0x180fe20000010898 */
[-CC-:B------:R-:W-:Y:S01]  /*1c310*/  FFMA.FTZ R171, R171, R3.reuse, -R152.reuse ;  /* 0x00000003abab7223 */ /* 0x180fe20000010898 */
[-CC-:B------:R-:W-:Y:S01]  /*1c320*/  FFMA.FTZ R203, R174, R3.reuse, -R152.reuse ;  /* 0x00000003aecb7223 */ /* 0x180fe20000010898 */
[----:B0-----:R-:W-:-:S03]  /*1c330*/  FFMA.FTZ R160, R175, R3, -R152 ;  /* 0x00000003afa07223 */ /* 0x001fc60000010898 */
[----:B------:R-:W0:Y:S01]  /*1c340*/  MUFU.EX2 R204, R204 ;  /* 0x000000cc00cc7308 */ /* 0x000e220000000800 */
[-CC-:B------:R-:W-:Y:S01]  /*1c350*/  FFMA.FTZ R197, R162, R3.reuse, -R152.reuse ;  /* 0x00000003a2c57223 */ /* 0x180fe20000010898 */
[-CC-:B------:R-:W-:Y:S01]  /*1c360*/  FFMA.FTZ R163, R163, R3.reuse, -R152.reuse ;  /* 0x00000003a3a37223 */ /* 0x180fe20000010898 */
[-CC-:B------:R-:W-:Y:S01]  /*1c370*/  FFMA.FTZ R199, R166, R3.reuse, -R152.reuse ;  /* 0x00000003a6c77223 */ /* 0x180fe20000010898 */
[-CC-:B------:R-:W-:Y:S01]  /*1c380*/  FFMA.FTZ R167, R167, R3.reuse, -R152.reuse ;  /* 0x00000003a7a77223 */ /* 0x180fe20000010898 */
[----:B------:R-:W-:-:S03]  /*1c390*/  FFMA.FTZ R154, R155, R3, -R152 ;  /* 0x000000039b9a7223 */ /* 0x000fc60000010898 */
[----:B------:R-:W0:Y:S01]  /*1c3a0*/  MUFU.EX2 R205, R205 ;  /* 0x000000cd00cd7308 */ /* 0x000e220000000800 */
[-CC-:B------:R-:W-:Y:S01]  /*1c3b0*/  FFMA.FTZ R195, R158, R3.reuse, -R152.reuse ;  /* 0x000000039ec37223 */ /* 0x180fe20000010898 */
[----:B------:R-:W-:Y:S01]  /*1c3c0*/  FFMA.FTZ R152, R159, R3, -R152 ;  /* 0x000000039f987223 */ /* 0x000fe20000010898 */
[----:B--2---:R-:W-:Y:S01]  /*1c3d0*/  FADD.FTZ R155, R182, R227 ;  /* 0x000000e3b69b7221 */ /* 0x004fe20000010000 */
[----:B---3--:R-:W-:-:S04]  /*1c3e0*/  FADD.FTZ R159, R157, R226 ;  /* 0x000000e29d9f7221 */ /* 0x008fc80000010000 */
[----:B------:R-:W2:Y:S01]  /*1c3f0*/  MUFU.EX2 R15, R15 ;  /* 0x0000000f000f7308 */ /* 0x000ea20000000800 */
[----:B----4-:R-:W-:Y:S01]  /*1c400*/  FADD.FTZ R155, R210, R155 ;  /* 0x0000009bd29b7221 */ /* 0x010fe20000010000 */
[----:B-----5:R-:W-:-:S06]  /*1c410*/  FADD.FTZ R159, R211, R159 ;  /* 0x0000009fd39f7221 */ /* 0x020fcc0000010000 */
[----:B------:R-:W3:Y:S01]  /*1c420*/  MUFU.EX2 R153, R153 ;  /* 0x0000009900997308 */ /* 0x000ee20000000800 */
[----:B-1----:R-:W-:Y:S01]  /*1c430*/  FADD.FTZ R155, R181, R155 ;  /* 0x0000009bb59b7221 */ /* 0x002fe20000010000 */
[----:B------:R-:W-:-:S06]  /*1c440*/  FADD.FTZ R159, R156, R159 ;  /* 0x0000009f9c9f7221 */ /* 0x000fcc0000010000 */
[----:B------:R-:W1:Y:S08]  /*1c450*/  MUFU.EX2 R206, R206 ;  /* 0x000000ce00ce7308 */ /* 0x000e700000000800 */
[----:B------:R-:W4:Y:S01]  /*1c460*/  MUFU.EX2 R207, R207 ;  /* 0x000000cf00cf7308 */ /* 0x000f220000000800 */
[----:B0-----:R-:W-:Y:S01]  /*1c470*/  FADD.FTZ R155, R204, R155 ;  /* 0x0000009bcc9b7221 */ /* 0x001fe20000010000 */
[----:B------:R-:W-:-:S06]  /*1c480*/  FADD.FTZ R159, R205, R159 ;  /* 0x0000009fcd9f7221 */ /* 0x000fcc0000010000 */
[----:B------:R-:W0:Y:S08]  /*1c490*/  MUFU.EX2 R13, R13 ;  /* 0x0000000d000d7308 */ /* 0x000e300000000800 */
[----:B------:R-:W5:Y:S01]  /*1c4a0*/  MUFU.EX2 R14, R14 ;  /* 0x0000000e000e7308 */ /* 0x000f620000000800 */
[----:B--2---:R-:W-:Y:S01]  /*1c4b0*/  FADD.FTZ R155, R15, R155 ;  /* 0x0000009b0f9b7221 */ /* 0x004fe20000010000 */
[----:B---3--:R-:W-:-:S06]  /*1c4c0*/  FADD.FTZ R161, R153, R159 ;  /* 0x0000009f99a17221 */ /* 0x008fcc0000010000 */
[----:B------:R-:W2:Y:S08]  /*1c4d0*/  MUFU.EX2 R200, R200 ;  /* 0x000000c800c87308 */ /* 0x000eb00000000800 */
[----:B------:R-:W3:Y:S01]  /*1c4e0*/  MUFU.EX2 R201, R201 ;  /* 0x000000c900c97308 */ /* 0x000ee20000000800 */
[----:B-1----:R-:W-:Y:S01]  /*1c4f0*/  FADD.FTZ R159, R206, R155 ;  /* 0x0000009bce9f7221 */ /* 0x002fe20000010000 */
[----:B----4-:R-:W-:-:S06]  /*1c500*/  FADD.FTZ R161, R207, R161 ;  /* 0x000000a1cfa17221 */ /* 0x010fcc0000010000 */
[----:B------:R-:W1:Y:S08]  /*1c510*/  MUFU.EX2 R12, R12 ;  /* 0x0000000c000c7308 */ /* 0x000e700000000800 */
[----:B------:R-:W4:Y:S01]  /*1c520*/  MUFU.EX2 R9, R171 ;  /* 0x000000ab00097308 */ /* 0x000f220000000800 */
[----:B0-----:R-:W-:Y:S01]  /*1c530*/  FADD.FTZ R159, R13, R159 ;  /* 0x0000009f0d9f7221 */ /* 0x001fe20000010000 */
[----:B-----5:R-:W-:-:S06]  /*1c540*/  FADD.FTZ R161, R14, R161 ;  /* 0x000000a10ea17221 */ /* 0x020fcc0000010000 */
        /* <DEDUP_REMOVED lines=39> */
[----:B---3--:R-:W-:-:S03]  /*1c7c0*/  FADD.FTZ R161, R154, R161 ;  /* 0x000000a19aa17221 */ /* 0x008fc60000010000 */
[----:B-1----:R-:W-:Y:S01]  /*1c7d0*/  FADD.FTZ R159, R194, R159 ;  /* 0x0000009fc29f7221 */ /* 0x002fe20000010000 */
[----:B----4-:R-:W-:-:S03]  /*1c7e0*/  FADD.FTZ R161, R195, R161 ;  /* 0x000000a1c3a17221 */ /* 0x010fc60000010000 */
[----:B0-----:R-:W-:Y:S01]  /*1c7f0*/  FADD.FTZ R227, R20, R159 ;  /* 0x0000009f14e37221 */ /* 0x001fe20000010000 */
[----:B-----5:R-:W-:Y:S01]  /*1c800*/  FADD.FTZ R226, R152, R161 ;  /* 0x000000a198e27221 */ /* 0x020fe20000010000 */
[----:B------:R-:W-:Y:S06]  /*1c810*/  @!P0 BRA `(.L_x_647) ;  /* 0x0000000000048947 */ /* 0x000fec0003800000 */
[----:B------:R-:W-:Y:S01]  /*1c820*/  BPT.TRAP 0x1 ;  /* 0x000000040000795c */ /* 0x000fe20000300000 */
.L_x_647:
[----:B------:R-:W-:Y:S01]  /*1c830*/  ISETP.GT.AND P1, PT, R21, RZ, PT ;  /* 0x000000ff1500720c */ /* 0x000fe20003f24270 */
[----:B------:R-:W-:Y:S01]  /*1c840*/  VIADD R6, R6, 0x38860 ;  /* 0x0003886006067836 */ /* 0x000fe20000000000 */
[----:B------:R-:W-:Y:S01]  /*1c850*/  F2FP.BF16.F32.PACK_AB R204, R15, R204 ;  /* 0x000000cc0fcc723e */ /* 0x000fe200000010ff */
[----:B------:R-:W-:Y:S01]  /*1c860*/  VIADD R21, R21, 0xffffffff ;  /* 0xffffffff15157836 */ /* 0x000fe20000000000 */
[----:B------:R-:W-:Y:S01]  /*1c870*/  F2FP.BF16.F32.PACK_AB R207, R14, R207 ;  /* 0x000000cf0ecf723e */ /* 0x000fe200000010ff */
[----:B------:R-:W-:Y:S01]  /*1c880*/  IMAD.MOV.U32 R15, RZ, RZ, R5 ;  /* 0x000000ffff0f7224 */ /* 0x000fe200078e0005 */
[----:B------:R-:W-:Y:S01]  /*1c890*/  PRMT R6, R187, 0x654, R6 ;  /* 0x00000654bb067816 */ /* 0x000fe20000000006 */
[----:B------:R-:W-:Y:S01]  /*1c8a0*/  IMAD.MOV.U32 R14, RZ, RZ, R229 ;  /* 0x000000ffff0e7224 */ /* 0x000fe200078e00e5 */
[----:B------:R-:W-:Y:S01]  /*1c8b0*/  F2FP.BF16.F32.PACK_AB R198, R8, R198 ;  /* 0x000000c608c6723e */ /* 0x000fe200000010ff */
[----:B------:R-:W-:Y:S01]  /*1c8c0*/  IMAD.MOV.U32 R8, RZ, RZ, R225 ;  /* 0x000000ffff087224 */ /* 0x000fe200078e00e1 */
[----:B------:R0:W-:Y:S01]  /*1c8d0*/  SYNCS.ARRIVE.TRANS64.RED.A1T0 RZ, [R6+URZ], RZ ;  /* 0x000000ff06ff79a7 */ /* 0x0001e2000810043f */
[----:B------:R-:W-:Y:S01]  /*1c8e0*/  F2FP.BF16.F32.PACK_AB R194, R20, R194 ;  /* 0x000000c214c2723e */ /* 0x000fe200000010ff */
[----:B------:R-:W-:Y:S01]  /*1c8f0*/  IMAD.MOV.U32 R20, RZ, RZ, R4 ;  /* 0x000000ffff147224 */ /* 0x000fe200078e0004 */
[----:B------:R-:W-:-:S02]  /*1c900*/  F2FP.BF16.F32.PACK_AB R208, R182, R208 ;  /* 0x000000d0b6d0723e */ /* 0x000fc400000010ff */
        /* <DEDUP_REMOVED lines=14> */
[----:B------:R-:W-:Y:S01]  /*1c9f0*/  F2FP.BF16.F32.PACK_AB R195, R152, R195 ;  /* 0x000000c398c3723e */ /* 0x000fe200000010ff */
[----:B0-----:R-:W-:Y:S06]  /*1ca00*/  @P1 BRA `(.L_x_648) ;  /* 0xffffffb000881947 */ /* 0x001fec000383ffff */
.L_x_635:
[----:B------:R-:W-:Y:S05]  /*1ca10*/  BSYNC B0 ;  /* 0x0000000000007941 */ /* 0x000fea0003800000 */
.L_x_634:
        /* <DEDUP_REMOVED lines=131> */
.L_x_649:
[----:B------:R-:W-:Y:S01]  /*1d250*/  IMAD R8, R225, 0x8, R22 ;  /* 0x00000008e1087824 */ /* 0x000fe200078e0216 */
[----:B------:R-:W-:-:S04]  /*1d260*/  SHF.L.U32 R7, R229, 0x1f, RZ ;  /* 0x0000001fe5077819 */ /* 0x000fc800000006ff */
[----:B------:R0:W1:Y:S01]  /*1d270*/  SYNCS.PHASECHK.TRANS64.TRYWAIT P1, [R8+URZ+0x38850], R7 ;  /* 0x03885007080075a7 */ /* 0x000062000802017f */
[----:B------:R-:W-:Y:S05]  /*1d280*/  @!P0 BRA `(.L_x_650) ;  /* 0x0000000000048947 */ /* 0x000fea0003800000 */
[----:B------:R-:W-:Y:S01]  /*1d290*/  BPT.TRAP 0x1 ;  /* 0x000000040000795c */ /* 0x000fe20000300000 */
.L_x_650:
[----:B------:R-:W-:Y:S01]  /*1d2a0*/  VIADD R22, R22, 0x400 ;  /* 0x0000040016167836 */ /* 0x000fe20000000000 */
[----:B------:R-:W-:Y:S04]  /*1d2b0*/  BSSY B0, `(.L_x_651) ;  /* 0x0000008000007945 */ /* 0x000fe80003800000 */
[----:B------:R-:W-:-:S04]  /*1d2c0*/  SHF.R.U32.HI R22, RZ, 0x4, R22 ;  /* 0x00000004ff167819 */ /* 0x000fc80000011616 */
[----:B------:R-:W-:-:S04]  /*1d2d0*/  LOP3.LUT R22, R22, 0x3fff, RZ, 0xc0, !PT ;  /* 0x00003fff16167812 */ /* 0x000fc800078ec0ff */
[----:B------:R-:W-:-:S05]  /*1d2e0*/  LOP3.LUT R0, R22, 0x2800000, RZ, 0xfc, !PT ;  /* 0x0280000016007812 */ /* 0x000fca00078efcff */
[----:B------:R-:W-:Y:S01]  /*1d2f0*/  IMAD R0, R225, 0xa00, R0 ;  /* 0x00000a00e1007824 */ /* 0x000fe200078e0200 */
[----:B-1----:R-:W-:Y:S06]  /*1d300*/  @P1 BRA `(.L_x_652) ;  /* 0x0000000000081947 */ /* 0x002fec0003800000 */
[----:B------:R-:W1:Y:S02]  /*1d310*/  SYNCS.PHASECHK.TRANS64.TRYWAIT P1, [R8+URZ+0x38850], R7 ;  /* 0x03885007080075a7 */ /* 0x000e64000802017f */
[----:B-1----:R-:W-:Y:S05]  /*1d320*/  @!P1 BRA `(.L_x_653) ;  /* 0x000000bc00c89947 */ /* 0x002fea0003800000 */
.L_x_652:
[----:B------:R-:W-:Y:S05]  /*1d330*/  BSYNC B0 ;  /* 0x0000000000007941 */ /* 0x000fea0003800000 */
.L_x_651:
[----:B------:R-:W-:Y:S01]  /*1d340*/  IMAD.MOV.U32 R6, RZ, RZ, R0 ;  /* 0x000000ffff067224 */ /* 0x000fe200078e0000 */
[----:B------:R-:W-:Y:S01]  /*1d350*/  WARPGROUP.ARRIVE ;  /* 0x00000000000079c5 */ /* 0x000fe20000000000 */
[----:B01----:R-:W-:-:S03]  /*1d360*/  IMAD.MOV.U32 R7, RZ, RZ, 0x40000040 ;  /* 0x40000040ff077424 */ /* 0x003fc600078e00ff */
[----:B------:R-:W-:Y:S01]  /*1d370*/  R2UR UR6, R6 ;  /* 0x00000000060672ca */ /* 0x000fe200000e0000 */
[----:B------:R-:W-:Y:S01]  /*1d380*/  VIADD R6, R0, 0x80 ;  /* 0x0000008000067836 */ /* 0x000fe20000000000 */
[----:B------:R-:W-:Y:S01]  /*1d390*/  R2UR UR7, R7 ;  /* 0x00000000070772ca */ /* 0x000fe200000e0000 */
[----:B------:R-:W-:-:S12]  /*1d3a0*/  IMAD.MOV.U32 R7, RZ, RZ, 0x40000040 ;  /* 0x40000040ff077424 */ /* 0x000fd800078e00ff */
[----:B------:R-:W-:Y:S01]  /*1d3b0*/  HGMMA.64x256x16.F32.BF16 R24, R208, gdesc[UR4].tnspB, R24, gsb0 ;  /* 0x43e00004d0187df0 */ /* 0x000fe20008001818 */
[----:B------:R-:W-:Y:S02]  /*1d3c0*/  R2UR UR6, R6 ;  /* 0x00000000060672ca */ /* 0x000fe400000e0000 */
[----:B------:R-:W-:Y:S01]  /*1d3d0*/  R2UR UR7, R7 ;  /* 0x00000000070772ca */ /* 0x000fe200000e0000 */
[----:B------:R-:W-:Y:S01]  /*1d3e0*/  IMAD.MOV.U32 R7, RZ, RZ, 0x40000040 ;  /* 0x40000040ff077424 */ /* 0x000fe200078e00ff */
[----:B------:R-:W-:Y:S01]  /*1d3f0*/  IADD3 R6, R0, 0x100, RZ ;  /* 0x0000010000067810 */ /* 0x000fe20007ffe0ff */
[----:B------:R-:W-:Y:S02]  /*1d400*/  WARPGROUP.DEPBAR.LE gsb0, 0x0 ;  /* 0x00008000000079c5 */ /* 0x000fe40000010000 */
[----:B------:R-:W-:-:S15]  /*1d410*/  WARPGROUP.ARRIVE ;  /* 0x00000000000079c5 */ /* 0x000fde0000000000 */
[----:B------:R-:W-:-:S05]  /*1d420*/  NOP ;  /* 0x0000000000007918 */ /* 0x000fca0000000000 */
        /* <DEDUP_REMOVED lines=10> */
[----:B------:R-:W-:Y:S01]  /*1d4d0*/  VIADD R6, R0, 0x200 ;  /* 0x0000020000067836 */ /* 0x000fe20000000000 */
[----:B------:R-:W-:Y:S01]  /*1d4e0*/  R2UR UR7, R7 ;  /* 0x00000000070772ca */ /* 0x000fe200000e0000 */
[----:B------:R-:W-:Y:S01]  /*1d4f0*/  IMAD.MOV.U32 R7, RZ, RZ, 0x40000040 ;  /* 0x40000040ff077424 */ /* 0x000fe200078e00ff */
[----:B------:R-:W0:Y:S02]  /*1d500*/  SHFL.BFLY PT, R0, R227, 0x2, 0x1f ;  /* 0x0c401f00e3007f89 */ /* 0x000e2400000e0000 */
[----:B0-----:R-:W-:Y:S01]  /*1d510*/  FADD.FTZ R0, R0, R227 ;  /* 0x000000e300007221 */ /* 0x001fe20000010000 */
[----:B------:R-:W-:Y:S02]  /*1d520*/  WARPGROUP.DEPBAR.LE gsb0, 0x0 ;  /* 0x00008000000079c5 */ /* 0x000fe40000010000 */
[----:B------:R-:W-:-:S15]  /*1d530*/  WARPGROUP.ARRIVE ;  /* 0x00000000000079c5 */ /* 0x000fde0000000000 */
[----:B------:R-:W-:-:S03]  /*1d540*/  NOP ;  /* 0x0000000000007918 */ /* 0x000fc60000000000 */
[----:B------:R-:W-:Y:S01]  /*1d550*/  HGMMA.64x256x16.F32.BF16 R24, R196, gdesc[UR4].tnspB, R24, gsb0 ;  /* 0x43e00004c4187df0 */ /* 0x000fe20008001818 */
[----:B------:R-:W-:Y:S02]  /*1d560*/  R2UR UR6, R6 ;  /* 0x00000000060672ca */ /* 0x000fe400000e0000 */
[----:B------:R-:W-:Y:S02]  /*1d570*/  R2UR UR7, R7 ;  /* 0x00000000070772ca */ /* 0x000fe400000e0000 */
[----:B------:R-:W0:Y:S02]  /*1d580*/  SHFL.BFLY PT, R7, R226, 0x2, 0x1f ;  /* 0x0c401f00e2077f89 */ /* 0x000e2400000e0000 */
[----:B0-----:R-:W-:Y:S02]  /*1d590*/  FADD.FTZ R2, R7, R226 ;  /* 0x000000e207027221 */ /* 0x001fe40000010000 */
[----:B------:R-:W0:Y:S04]  /*1d5a0*/  SHFL.BFLY PT, R7, R0, 0x1, 0x1f ;  /* 0x0c201f0000077f89 */ /* 0x000e2800000e0000 */
[----:B------:R-:W1:Y:S01]  /*1d5b0*/  SHFL.BFLY PT, R9, R2, 0x1, 0x1f ;  /* 0x0c201f0002097f89 */ /* 0x000e6200000e0000 */
[----:B0-----:R-:W-:Y:S01]  /*1d5c0*/  FADD.FTZ R12, R0, R7 ;  /* 0x00000007000c7221 */ /* 0x001fe20000010000 */
[----:B------:R-:W-:Y:S01]  /*1d5d0*/  CS2R R6, SRZ ;  /* 0x0000000000067805 */ /* 0x000fe2000001ff00 */
[----:B------:R-:W-:-:S02]  /*1d5e0*/  IMAD.MOV.U32 R0, RZ, RZ, -0x800000 ;  /* 0xff800000ff007424 */ /* 0x000fc400078e00ff */
        /* <DEDUP_REMOVED lines=16> */
[----:B------:R-:W-:Y:S03]  /*1d6f0*/  HGMMA.64x256x16.F32.BF16 R24, R192, gdesc[UR4].tnspB, R24, gsb0 ;  /* 0x43e00004c0187df0 */ /* 0x000fe60008001818 */
[----:B------:R-:W-:Y:S02]  /*1d700*/  WARPGROUP.DEPBAR.LE gsb0, 0x0 ;  /* 0x00008000000079c5 */ /* 0x000fe40000010000 */
[----:B--23--:R-:W-:Y:S05]  /*1d710*/  @!P0 BRA `(.L_x_654) ;  /* 0x0000000000048947 */ /* 0x00cfea0003800000 */
[----:B------:R-:W-:Y:S01]  /*1d720*/  BPT.TRAP 0x1 ;  /* 0x000000040000795c */ /* 0x000fe20000300000 */
.L_x_654:
[----:B------:R-:W2:Y:S01]  /*1d730*/  LDL.LU R3, [R1+0x58] ;  /* 0x0000580001037983 */ /* 0x000ea20000300800 */
[----:B------:R-:W-:Y:S02]  /*1d740*/  VIADD R5, R8, 0x38860 ;  /* 0x0003886008057836 */ /* 0x000fe40000000000 */
[-C--:B------:R-:W-:Y:S01]  /*1d750*/  FMUL.FTZ R4, R24, R7.reuse ;  /* 0x0000000718047220 */ /* 0x080fe20000410000 */
[----:B------:R-:W-:Y:S01]  /*1d760*/  FMUL.FTZ R25, R25, R7 ;  /* 0x0000000719197220 */ /* 0x000fe20000410000 */
[----:B------:R-:W3:Y:S01]  /*1d770*/  LDL.LU R13, [R1+0x70] ;  /* 0x00007000010d7983 */ /* 0x000ee20000300800 */
[----:B------:R-:W-:-:S05]  /*1d780*/  VIADD R225, R225, 0x1 ;  /* 0x00000001e1e17836 */ /* 0x000fca0000000000 */
[----:B------:R-:W-:Y:S01]  /*1d790*/  ISETP.NE.AND P0, PT, R225, 0x2, PT ;  /* 0x00000002e100780c */ /* 0x000fe20003f05270 */
[-C--:B------:R-:W-:Y:S01]  /*1d7a0*/  FMUL.FTZ R24, R32, R7.reuse ;  /* 0x0000000720187220 */ /* 0x080fe20000410000 */
[-C--:B------:R-:W-:Y:S02]  /*1d7b0*/  FMUL.FTZ R160, R44, R7.reuse ;  /* 0x000000072ca07220 */ /* 0x080fe40000410000 */
[----:B------:R-:W-:Y:S01]  /*1d7c0*/  SEL R12, RZ, 0x1, P0 ;  /* 0x00000001ff0c7807 */ /* 0x000fe20000000000 */
        /* <DEDUP_REMOVED lines=59> */
[-C--:B0-----:R-:W-:Y:S01]  /*1db80*/  FMUL.FTZ R9, R43, R6.reuse ;  /* 0x000000062b097220 */ /* 0x081fe20000410000 */
        /* <DEDUP_REMOVED lines=58> */
[----:B------:R-:W-:Y:S01]  /*1df30*/  PLOP3.LUT P1, PT, PT, PT, PT, 0x8, 0x0 ;  /* 0x000000000000781c */ /* 0x000fe20003f2e170 */
[-C--:B------:R-:W-:Y:S01]  /*1df40*/  FMUL.FTZ R147, R147, R6.reuse ;  /* 0x0000000693937220 */ /* 0x080fe20000410000 */
[-C--:B------:R-:W-:Y:S01]  /*1df50*/  FMUL.FTZ R150, R150, R6.reuse ;  /* 0x0000000696967220 */ /* 0x080fe20000410000 */
[----:B------:R-:W-:Y:S01]  /*1df60*/  FMUL.FTZ R151, R151, R6 ;  /* 0x0000000697977220 */ /* 0x000fe20000410000 */
[----:B------:R-:W-:-:S02]  /*1df70*/  LOP3.LUT R229, R229, R12, RZ, 0x3c, !PT ;  /* 0x0000000ce5e57212 */ /* 0x000fc400078e3cff */
[----:B------:R-:W-:Y:S02]  /*1df80*/  SEL R225, R225, RZ, P0 ;  /* 0x000000ffe1e17207 */ /* 0x000fe40000000000 */
[----:B--2---:R-:W-:Y:S01]  /*1df90*/  PRMT R5, R3, 0x654, R5 ;  /* 0x0000065403057816 */ /* 0x004fe20000000005 */
[----:B---3--:R-:W-:Y:S02]  /*1dfa0*/  VIADD R13, R13, 0x1 ;  /* 0x000000010d0d7836 */ /* 0x008fe40000000000 */
[----:B------:R-:W-:Y:S01]  /*1dfb0*/  FMUL.FTZ R3, R29, R7 ;  /* 0x000000071d037220 */ /* 0x000fe20000410000 */
[----:B------:R0:W-:Y:S02]  /*1dfc0*/  SYNCS.ARRIVE.TRANS64.RED.A1T0 RZ, [R5+URZ], RZ ;  /* 0x000000ff05ff79a7 */ /* 0x0001e4000810043f */
[----:B------:R1:W-:Y:S01]  /*1dfd0*/  STL [R1+0x70], R13 ;  /* 0x0000700d01007387 */ /* 0x0003e20000100800 */
[-C--:B------:R-:W-:Y:S01]  /*1dfe0*/  FMUL.FTZ R7, R30, R6.reuse ;  /* 0x000000061e077220 */ /* 0x080fe20000410000 */
[----:B0-----:R-:W-:-:S07]  /*1dff0*/  FMUL.FTZ R5, R26, R6 ;  /* 0x000000061a057220 */ /* 0x001fce0000410000 */
.L_x_564:
[----:B------:R-:W0:Y:S08]  /*1e000*/  S2UR UR4, SR_CgaCtaId ;  /* 0x00000000000479c3 */ /* 0x000e300000008800 */
[----:B------:R-:W-:Y:S01]  /*1e010*/  BAR.SYNC.DEFER_BLOCKING 0x5, 0x180 ;  /* 0x0146000000007b1d */ /* 0x000fe20000010000 */
[----:B------:R-:W-:-:S05]  /*1e020*/  MOV R22, 0x400 ;  /* 0x0000040000167802 */ /* 0x000fca0000000f00 */
[----:B------:R-:W-:Y:S01]  /*1e030*/  BSSY B0, `(.L_x_655) ;  /* 0x00002f6000007945 */ /* 0x000fe20003800000 */
[----:B0-----:R-:W-:-:S05]  /*1e040*/  IMAD.U32 R6, RZ, RZ, UR4 ;  /* 0x00000004ff067e24 */ /* 0x001fca000f8e00ff */
[----:B------:R0:W-:Y:S01]  /*1e050*/  STL [R1+0x58], R6 ;  /* 0x0000580601007387 */ /* 0x0001e20000100800 */
[----:B------:R-:W-:-:S05]  /*1e060*/  LEA R22, R6, R22, 0x18 ;  /* 0x0000001606167211 */ /* 0x000fca00078ec0ff */
[----:B----4-:R0:W2:Y:S01]  /*1e070*/  LDS.128 R28, [R22+0x388d0] ;  /* 0x0388d000161c7984 */ /* 0x0100a20000000c00 */
[----:B------:R-:W-:Y:S06]  /*1e080*/  BAR.ARV 0x4, 0x180 ;  /* 0x0106000000007b1d */ /* 0x000fec0000002000 */
[----:B------:R-:W-:Y:S05]  /*1e090*/  @P1 BRA `(.L_x_656) ;  /* 0x0000002000501947 */ /* 0x000fea0003800000 */
[----:B0-----:R-:W3:Y:S04]  /*1e0a0*/  LDL R6, [R1+0x78] ;  /* 0x0000780001067983 */ /* 0x001ee80000100800 */
[----:B-----5:R-:W4:Y:S01]  /*1e0b0*/  LDL R136, [R1+0x60] ;  /* 0x0000600001887983 */ /* 0x020f220000100800 */
[----:B-1----:R-:W0:Y:S01]  /*1e0c0*/  S2R R13, SR_SWINHI ;  /* 0x00000000000d7919 */ /* 0x002e220000002f00 */
[----:B------:R-:W-:Y:S01]  /*1e0d0*/  F2FP.BF16.F32.PACK_AB R4, R25, R4 ;  /* 0x000000041904723e */ /* 0x000fe200000010ff */
[----:B------:R-:W-:Y:S01]  /*1e0e0*/  ULDC.64 UR4, c[0x0][0xc00] ;  /* 0x0003000000047ab9 */ /* 0x000fe20000000a00 */
[----:B------:R-:W-:Y:S02]  /*1e0f0*/  MOV R20, R22 ;  /* 0x0000001600147202 */ /* 0x000fe40000000f00 */
[----:B0-----:R-:W-:-:S02]  /*1e100*/  MOV R21, R13 ;  /* 0x0000000d00157202 */ /* 0x001fc40000000f00 */
        /* <DEDUP_REMOVED lines=9> */
[----:B------:R-:W-:Y:S01]  /*1e1a0*/  F2FP.BF16.F32.PACK_AB R147, R151, R150 ;  /* 0x000000969793723e */ /* 0x000fe200000010ff */
[----:B------:R-:W-:Y:S01]  /*1e1b0*/  ULDC.64 UR6, c[0x0][0x208] ;  /* 0x0000820000067ab9 */ /* 0x000fe20000000a00 */
[----:B------:R-:W-:Y:S01]  /*1e1c0*/  BAR.SYNC.DEFER_BLOCKING 0x1, 0x100 ;  /* 0x0044000000007b1d */ /* 0x000fe20000010000 */
[----:B---3--:R-:W-:-:S03]  /*1e1d0*/  IMAD.WIDE R114, R6, 0x2, R20 ;  /* 0x0000000206727825 */ /* 0x008fc600078e0214 */
[C---:B--2---:R-:W-:Y:S02]  /*1e1e0*/  IADD3 R28, P0, R114.reuse, 0x40, RZ ;  /* 0x00000040721c7810 */ /* 0x044fe40007f1e0ff */
[----:B------:R-:W-:Y:S02]  /*1e1f0*/  IADD3 R6, P1, R114, 0x20, RZ ;  /* 0x0000002072067810 */ /* 0x000fe40007f3e0ff */
[----:B------:R-:W-:Y:S02]  /*1e200*/  LOP3.LUT R76, R28, 0x380, RZ, 0xc0, !PT ;  /* 0x000003801c4c7812 */ /* 0x000fe400078ec0ff */
[----:B------:R-:W-:Y:S02]  /*1e210*/  IADD3 R84, P3, R114, 0x4000, RZ ;  /* 0x0000400072547810 */ /* 0x000fe40007f7e0ff */
[----:B------:R-:W-:Y:S02]  /*1e220*/  LOP3.LUT R72, R6, 0x380, RZ, 0xc0, !PT ;  /* 0x0000038006487812 */ /* 0x000fe400078ec0ff */
[----:B------:R-:W-:-:S02]  /*1e230*/  SHF.R.U64 R76, R76, 0x3, RZ ;  /* 0x000000034c4c7819 */ /* 0x000fc400000012ff */
[----:B------:R-:W-:Y:S01]  /*1e240*/  IADD3 R96, P2, R114, 0x4060, RZ ;  /* 0x0000406072607810 */ /* 0x000fe20007f5e0ff */
[----:B------:R-:W-:Y:S01]  /*1e250*/  IMAD.X R73, RZ, RZ, R115, P1 ;  /* 0x000000ffff497224 */ /* 0x000fe200008e0673 */
[----:B------:R-:W-:Y:S02]  /*1e260*/  LOP3.LUT R112, R84, 0x380, RZ, 0xc0, !PT ;  /* 0x0000038054707812 */ /* 0x000fe400078ec0ff */
[----:B------:R-:W-:Y:S02]  /*1e270*/  SHF.R.U64 R72, R72, 0x3, RZ ;  /* 0x0000000348487819 */ /* 0x000fe400000012ff */
[----:B------:R-:W-:Y:S02]  /*1e280*/  IADD3 R100, P1, R114, 0x8000, RZ ;  /* 0x0000800072647810 */ /* 0x000fe40007f3e0ff */
[----:B------:R-:W-:Y:S02]  /*1e290*/  LOP3.LUT R76, R76, R28, RZ, 0x3c, !PT ;  /* 0x0000001c4c4c7212 */ /* 0x000fe400078e3cff */
[----:B------:R-:W-:-:S02]  /*1e2a0*/  LOP3.LUT R28, R96, 0x380, RZ, 0xc0, !PT ;  /* 0x00000380601c7812 */ /* 0x000fc400078ec0ff */
[----:B------:R-:W-:Y:S02]  /*1e2b0*/  SHF.R.U64 R112, R112, 0x3, RZ ;  /* 0x0000000370707819 */ /* 0x000fe400000012ff */
[C---:B------:R-:W-:Y:S02]  /*1e2c0*/  IADD3 R47, P4, R114.reuse, 0x60, RZ ;  /* 0x00000060722f7810 */ /* 0x040fe40007f9e0ff */
[----:B------:R-:W-:Y:S02]  /*1e2d0*/  IADD3 R88, P6, R114, 0x4020, RZ ;  /* 0x0000402072587810 */ /* 0x000fe40007fde0ff */
[----:B------:R-:W-:Y:S01]  /*1e2e0*/  LOP3.LUT R72, R72, R6, RZ, 0x3c, !PT ;  /* 0x0000000648487212 */ /* 0x000fe200078e3cff */
[----:B------:R-:W-:Y:S01]  /*1e2f0*/  IMAD.X R85, RZ, RZ, R115, P3 ;  /* 0x000000ffff557224 */ /* 0x000fe200018e0673 */
[----:B------:R-:W-:Y:S02]  /*1e300*/  LOP3.LUT R6, R100, 0x380, RZ, 0xc0, !PT ;  /* 0x0000038064067812 */ /* 0x000fe400078ec0ff */
[----:B------:R-:W-:-:S02]  /*1e310*/  SHF.R.U64 R28, R28, 0x3, RZ ;  /* 0x000000031c1c7819 */ /* 0x000fc400000012ff */
[----:B------:R-:W-:Y:S02]  /*1e320*/  IADD3 R108, P3, R114, 0x8060, RZ ;  /* 0x00008060726c7810 */ /* 0x000fe40007f7e0ff */
[----:B------:R-:W-:Y:S01]  /*1e330*/  LOP3.LUT R84, R112, R84, RZ, 0x3c, !PT ;  /* 0x0000005470547212 */ /* 0x000fe200078e3cff */
[----:B------:R-:W-:Y:S01]  /*1e340*/  IMAD.X R81, RZ, RZ, R115, P4 ;  /* 0x000000ffff517224 */ /* 0x000fe200020e0673 */
[----:B------:R-:W-:Y:S02]  /*1e350*/  IADD3 R92, P5, R114, 0x4040, RZ ;  /* 0x00004040725c7810 */ /* 0x000fe40007fbe0ff */
[----:B------:R-:W-:Y:S02]  /*1e360*/  LOP3.LUT R112, R88, 0x380, RZ, 0xc0, !PT ;  /* 0x0000038058707812 */ /* 0x000fe400078ec0ff */
[----:B------:R-:W-:Y:S02]  /*1e370*/  SHF.R.U64 R6, R6, 0x3, RZ ;  /* 0x0000000306067819 */ /* 0x000fe400000012ff */
[----:B------:R-:W-:-:S02]  /*1e380*/  IADD3 R106, P4, R114, 0x8040, RZ ;  /* 0x00008040726a7810 */ /* 0x000fc40007f9e0ff */
[----:B------:R-:W-:Y:S02]  /*1e390*/  LOP3.LUT R96, R28, R96, RZ, 0x3c, !PT ;  /* 0x000000601c607212 */ /* 0x000fe400078e3cff */
[----:B------:R-:W-:Y:S02]  /*1e3a0*/  LOP3.LUT R13, R114, 0x380, RZ, 0xc0, !PT ;  /* 0x00000380720d7812 */ /* 0x000fe400078ec0ff */
[----:B------:R-:W-:Y:S01]  /*1e3b0*/  LOP3.LUT R28, R108, 0x380, RZ, 0xc0, !PT ;  /* 0x000003806c1c7812 */ /* 0x000fe200078ec0ff */
[--C-:B------:R-:W-:Y:S01]  /*1e3c0*/  IMAD.X R93, RZ, RZ, R115.reuse, P5 ;  /* 0x000000ffff5d7224 */ /* 0x100fe200028e0673 */
[----:B------:R-:W-:Y:S02]  /*1e3d0*/  IADD3.X R77, RZ, R115, RZ, P0, !PT ;  /* 0x00000073ff4d7210 */ /* 0x000fe400007fe4ff */
[----:B------:R-:W-:Y:S02]  /*1e3e0*/  LOP3.LUT R80, R47, 0x380, RZ, 0xc0, !PT ;  /* 0x000003802f507812 */ /* 0x000fe400078ec0ff */
[----:B------:R-:W-:Y:S01]  /*1e3f0*/  SHF.R.U64 R112, R112, 0x3, RZ ;  /* 0x0000000370707819 */ /* 0x000fe200000012ff */
[----:B------:R-:W-:Y:S01]  /*1e400*/  IMAD.X R97, RZ, RZ, R115, P2 ;  /* 0x000000ffff617224 */ /* 0x000fe200010e0673 */
[----:B------:R-:W-:-:S02]  /*1e410*/  IADD3 R104, P0, R114, 0x8020, RZ ;  /* 0x0000802072687810 */ /* 0x000fc40007f1e0ff */
[----:B------:R-:W-:Y:S01]  /*1e420*/  LOP3.LUT R100, R6, R100, RZ, 0x3c, !PT ;  /* 0x0000006406647212 */ /* 0x000fe200078e3cff */
[--C-:B------:R-:W-:Y:S01]  /*1e430*/  IMAD.X R101, RZ, RZ, R115.reuse, P1 ;  /* 0x000000ffff657224 */ /* 0x100fe200008e0673 */
[----:B------:R-:W-:Y:S02]  /*1e440*/  IADD3 R12, P5, R114, 0xc020, RZ ;  /* 0x0000c020720c7810 */ /* 0x000fe40007fbe0ff */
[----:B------:R-:W-:Y:S02]  /*1e450*/  LOP3.LUT R6, R106, 0x380, RZ, 0xc0, !PT ;  /* 0x000003806a067812 */ /* 0x000fe400078ec0ff */
[----:B------:R-:W-:Y:S02]  /*1e460*/  IADD3 R14, P2, R114, 0xc040, RZ ;  /* 0x0000c040720e7810 */ /* 0x000fe40007f5e0ff */
[----:B------:R-:W-:Y:S02]  /*1e470*/  SHF.R.U64 R13, R13, 0x3, RZ ;  /* 0x000000030d0d7819 */ /* 0x000fe400000012ff */
[----:B------:R-:W-:Y:S01]  /*1e480*/  SHF.R.U64 R28, R28, 0x3, RZ ;  /* 0x000000031c1c7819 */ /* 0x000fe200000012ff */
[----:B------:R-:W-:Y:S01]  /*1e490*/  IMAD.X R89, RZ, RZ, R115, P6 ;  /* 0x000000ffff597224 */ /* 0x000fe200030e0673 */
[----:B------:R-:W-:-:S02]  /*1e4a0*/  IADD3 R26, P1, R114, 0xc060, RZ ;  /* 0x0000c060721a7810 */ /* 0x000fc40007f3e0ff */
[----:B------:R-:W-:Y:S02]  /*1e4b0*/  SHF.R.U64 R80, R80, 0x3, RZ ;  /* 0x0000000350507819 */ /* 0x000fe400000012ff */
[----:B------:R-:W-:Y:S02]  /*1e4c0*/  LOP3.LUT R88, R112, R88, RZ, 0x3c, !PT ;  /* 0x0000005870587212 */ /* 0x000fe400078e3cff */
[----:B------:R-:W-:Y:S02]  /*1e4d0*/  LOP3.LUT R112, R104, 0x380, RZ, 0xc0, !PT ;  /* 0x0000038068707812 */ /* 0x000fe400078ec0ff */
[----:B------:R-:W-:Y:S02]  /*1e4e0*/  IADD3 R110, P6, R114, 0xc000, RZ ;  /* 0x0000c000726e7810 */ /* 0x000fe40007fde0ff */
[----:B------:R-:W-:Y:S02]  /*1e4f0*/  SHF.R.U64 R6, R6, 0x3, RZ ;  /* 0x0000000306067819 */ /* 0x000fe400000012ff */
[----:B------:R-:W-:-:S02]  /*1e500*/  LOP3.LUT R25, R12, 0x380, RZ, 0xc0, !PT ;  /* 0x000003800c197812 */ /* 0x000fc400078ec0ff */
[----:B------:R-:W-:Y:S02]  /*1e510*/  LOP3.LUT R114, R13, R114, RZ, 0x3c, !PT ;  /* 0x000000720d727212 */ /* 0x000fe400078e3cff */
[----:B------:R-:W-:Y:S02]  /*1e520*/  LOP3.LUT R108, R28, R108, RZ, 0x3c, !PT ;  /* 0x0000006c1c6c7212 */ /* 0x000fe400078e3cff */
[----:B------:R-:W-:Y:S02]  /*1e530*/  LOP3.LUT R27, R14, 0x380, RZ, 0xc0, !PT ;  /* 0x000003800e1b7812 */ /* 0x000fe400078ec0ff */
[----:B------:R-:W-:Y:S02]  /*1e540*/  LOP3.LUT R80, R80, R47, RZ, 0x3c, !PT ;  /* 0x0000002f50507212 */ /* 0x000fe400078e3cff */
[----:B------:R-:W-:Y:S02]  /*1e550*/  LOP3.LUT R28, R26, 0x380, RZ, 0xc0, !PT ;  /* 0x000003801a1c7812 */ /* 0x000fe400078ec0ff */
[----:B------:R-:W-:-:S02]  /*1e560*/  LOP3.LUT R47, R92, 0x380, RZ, 0xc0, !PT ;  /* 0x000003805c2f7812 */ /* 0x000fc400078ec0ff */
[----:B------:R-:W-:Y:S02]  /*1e570*/  SHF.R.U64 R112, R112, 0x3, RZ ;  /* 0x0000000370707819 */ /* 0x000fe400000012ff */
[----:B------:R-:W-:Y:S02]  /*1e580*/  LOP3.LUT R106, R6, R106, RZ, 0x3c, !PT ;  /* 0x0000006a066a7212 */ /* 0x000fe400078e3cff */
[----:B------:R-:W-:Y:S02]  /*1e590*/  SHF.R.U64 R25, R25, 0x3, RZ ;  /* 0x0000000319197819 */ /* 0x000fe400000012ff */
[----:B------:R-:W-:Y:S02]  /*1e5a0*/  MOV R114, R114 ;  /* 0x0000007200727202 */ /* 0x000fe40000000f00 */
[----:B------:R-:W-:Y:S02]  /*1e5b0*/  F2FP.BF16.F32.PACK_AB R6, R3, R10 ;  /* 0x0000000a0306723e */ /* 0x000fe400000010ff */
[----:B------:R-:W-:-:S02]  /*1e5c0*/  SHF.R.U64 R27, R27, 0x3, RZ ;  /* 0x000000031b1b7819 */ /* 0x000fc400000012ff */
[----:B------:R-:W-:Y:S02]  /*1e5d0*/  SHF.R.U64 R28, R28, 0x3, RZ ;  /* 0x000000031c1c7819 */ /* 0x000fe400000012ff */
[----:B------:R-:W-:Y:S02]  /*1e5e0*/  SHF.R.U64 R47, R47, 0x3, RZ ;  /* 0x000000032f2f7819 */ /* 0x000fe400000012ff */
[----:B------:R-:W-:Y:S01]  /*1e5f0*/  LOP3.LUT R104, R112, R104, RZ, 0x3c, !PT ;  /* 0x0000006870687212 */ /* 0x000fe200078e3cff */
[----:B------:R-:W-:Y:S01]  /*1e600*/  IMAD.X R13, RZ, RZ, R115, P2 ;  /* 0x000000ffff0d7224 */ /* 0x000fe200010e0673 */
[----:B------:R-:W-:Y:S01]  /*1e610*/  LOP3.LUT R112, R25, R12, RZ, 0x3c, !PT ;  /* 0x0000000c19707212 */ /* 0x000fe200078e3cff */
[----:B------:R0:W-:Y:S01]  /*1e620*/  STSM.16.M88.4 [R114], R4 ;  /* 0x0000000472007844 */ /* 0x0001e20000000200 */
[----:B------:R-:W-:Y:S02]  /*1e630*/  LOP3.LUT R12, R27, R14, RZ, 0x3c, !PT ;  /* 0x0000000e1b0c7212 */ /* 0x000fe400078e3cff */
[----:B------:R-:W-:-:S02]  /*1e640*/  IADD3.X R15, RZ, R115, RZ, P1, !PT ;  /* 0x00000073ff0f7210 */ /* 0x000fc40000ffe4ff */
[----:B------:R-:W-:Y:S02]  /*1e650*/  LOP3.LUT R14, R28, R26, RZ, 0x3c, !PT ;  /* 0x0000001a1c0e7212 */ /* 0x000fe400078e3cff */
[----:B------:R-:W-:Y:S02]  /*1e660*/  LOP3.LUT R92, R47, R92, RZ, 0x3c, !PT ;  /* 0x0000005c2f5c7212 */ /* 0x000fe400078e3cff */
[----:B------:R-:W-:Y:S02]  /*1e670*/  MOV R72, R72 ;  /* 0x0000004800487202 */ /* 0x000fe40000000f00 */
[----:B------:R-:W-:Y:S02]  /*1e680*/  LOP3.LUT R47, R110, 0x380, RZ, 0xc0, !PT ;  /* 0x000003806e2f7812 */ /* 0x000fe400078ec0ff */
[----:B------:R-:W-:Y:S02]  /*1e690*/  MOV R76, R76 ;  /* 0x0000004c004c7202 */ /* 0x000fe40000000f00 */
[----:B0-----:R-:W-:-:S02]  /*1e6a0*/  F2FP.BF16.F32.PACK_AB R4, R33, R24 ;  /* 0x000000182104723e */ /* 0x001fc400000010ff */
[----:B------:R-:W-:Y:S02]  /*1e6b0*/  F2FP.BF16.F32.PACK_AB R5, R35, R34 ;  /* 0x000000222305723e */ /* 0x000fe400000010ff */
[----:B------:R-:W-:Y:S02]  /*1e6c0*/  F2FP.BF16.F32.PACK_AB R6, R37, R158 ;  /* 0x0000009e2506723e */ /* 0x000fe400000010ff */
[----:B------:R-:W-:Y:S02]  /*1e6d0*/  F2FP.BF16.F32.PACK_AB R7, R39, R38 ;  /* 0x000000262707723e */ /* 0x000fe400000010ff */
[----:B------:R-:W-:Y:S02]  /*1e6e0*/  F2FP.BF16.F32.PACK_AB R10, R45, R160 ;  /* 0x000000a02d0a723e */ /* 0x000fe400000010ff */
[----:B------:R-:W-:Y:S02]  /*1e6f0*/  MOV R3, R12 ;  /* 0x0000000c00037202 */ /* 0x000fe40000000f00 */
[----:B------:R-:W-:Y:S01]  /*1e700*/  MOV R28, R14 ;  /* 0x0000000e001c7202 */ /* 0x000fe20000000f00 */
[----:B------:R0:W-:Y:S01]  /*1e710*/  STSM.16.M88.4 [R72], R4 ;  /* 0x0000000448007844 */ /* 0x0001e20000000200 */
[----:B------:R-:W-:-:S02]  /*1e720*/  MOV R80, R80 ;  /* 0x0000005000507202 */ /* 0x000fc40000000f00 */
[----:B------:R-:W-:Y:S02]  /*1e730*/  F2FP.BF16.F32.PACK_AB R12, R49, R161 ;  /* 0x000000a1310c723e */ /* 0x000fe400000010ff */
[----:B------:R-:W-:Y:S02]  /*1e740*/  F2FP.BF16.F32.PACK_AB R13, R51, R50 ;  /* 0x00000032330d723e */ /* 0x000fe400000010ff */
[----:B------:R-:W-:Y:S02]  /*1e750*/  F2FP.BF16.F32.PACK_AB R14, R53, R162 ;  /* 0x000000a2350e723e */ /* 0x000fe400000010ff */
[----:B------:R-:W-:Y:S01]  /*1e760*/  F2FP.BF16.F32.PACK_AB R15, R55, R54 ;  /* 0x00000036370f723e */ /* 0x000fe200000010ff */
[----:B------:R-:W-:Y:S01]  /*1e770*/  IMAD.X R105, RZ, RZ, R115, P0 ;  /* 0x000000ffff697224 */ /* 0x000fe200000e0673 */
[----:B------:R-:W-:Y:S02]  /*1e780*/  SHF.R.U64 R47, R47, 0x3, RZ ;  /* 0x000000032f2f7819 */ /* 0x000fe400000012ff */
[----:B------:R-:W-:-:S02]  /*1e790*/  MOV R84, R84 ;  /* 0x0000005400547202 */ /* 0x000fc40000000f00 */
[----:B------:R-:W-:Y:S02]  /*1e7a0*/  F2FP.BF16.F32.PACK_AB R24, R57, R163 ;  /* 0x000000a33918723e */ /* 0x000fe400000010ff */
[----:B------:R-:W-:Y:S02]  /*1e7b0*/  F2FP.BF16.F32.PACK_AB R25, R59, R58 ;  /* 0x0000003a3b19723e */ /* 0x000fe400000010ff */
[----:B------:R-:W-:Y:S02]  /*1e7c0*/  F2FP.BF16.F32.PACK_AB R26, R61, R164 ;  /* 0x000000a43d1a723e */ /* 0x000fe400000010ff */
[----:B------:R-:W-:Y:S01]  /*1e7d0*/  F2FP.BF16.F32.PACK_AB R27, R63, R62 ;  /* 0x0000003e3f1b723e */ /* 0x000fe200000010ff */
[----:B------:R-:W-:Y:S01]  /*1e7e0*/  IMAD.X R107, RZ, RZ, R115, P4 ;  /* 0x000000ffff6b7224 */ /* 0x000fe200020e0673 */
[----:B------:R-:W-:Y:S01]  /*1e7f0*/  MOV R88, R88 ;  /* 0x0000005800587202 */ /* 0x000fe20000000f00 */
[----:B------:R1:W-:Y:S01]  /*1e800*/  STSM.16.M88.4 [R76], R8 ;  /* 0x000000084c007844 */ /* 0x0003e20000000200 */
[----:B0-----:R-:W-:-:S02]  /*1e810*/  F2FP.BF16.F32.PACK_AB R4, R65, R165 ;  /* 0x000000a54104723e */ /* 0x001fc400000010ff */
[----:B------:R-:W-:Y:S02]  /*1e820*/  F2FP.BF16.F32.PACK_AB R5, R67, R66 ;  /* 0x000000424305723e */ /* 0x000fe400000010ff */
[----:B------:R-:W-:Y:S02]  /*1e830*/  F2FP.BF16.F32.PACK_AB R6, R69, R166 ;  /* 0x000000a64506723e */ /* 0x000fe400000010ff */
[----:B------:R-:W-:Y:S01]  /*1e840*/  F2FP.BF16.F32.PACK_AB R7, R71, R70 ;  /* 0x000000464707723e */ /* 0x000fe200000010ff */
[----:B------:R-:W-:Y:S01]  /*1e850*/  STSM.16.M88.4 [R80], R12 ;  /* 0x0000000c50007844 */ /* 0x000fe20000000200 */
[----:B------:R-:W-:Y:S02]  /*1e860*/  MOV R92, R92 ;  /* 0x0000005c005c7202 */ /* 0x000fe40000000f00 */
[----:B------:R-:W-:Y:S01]  /*1e870*/  LOP3.LUT R110, R47, R110, RZ, 0x3c, !PT ;  /* 0x0000006e2f6e7212 */ /* 0x000fe200078e3cff */
[----:B------:R-:W-:Y:S01]  /*1e880*/  STSM.16.M88.4 [R84], R24 ;  /* 0x0000001854007844 */ /* 0x000fe20000000200 */
[----:B------:R-:W-:-:S02]  /*1e890*/  MOV R96, R96 ;  /* 0x0000006000607202 */ /* 0x000fc40000000f00 */
[----:B------:R-:W-:Y:S02]  /*1e8a0*/  F2FP.BF16.F32.PACK_AB R33, R83, R82 ;  /* 0x000000525321723e */ /* 0x000fe400000010ff */
[----:B-1----:R-:W-:Y:S02]  /*1e8b0*/  F2FP.BF16.F32.PACK_AB R8, R32, R167 ;  /* 0x000000a72008723e */ /* 0x002fe400000010ff */
[----:B------:R-:W-:Y:S02]  /*1e8c0*/  F2FP.BF16.F32.PACK_AB R9, R75, R74 ;  /* 0x0000004a4b09723e */ /* 0x000fe400000010ff */
[----:B------:R-:W-:Y:S02]  /*1e8d0*/  F2FP.BF16.F32.PACK_AB R10, R44, R168 ;  /* 0x000000a82c0a723e */ /* 0x000fe400000010ff */
[----:B------:R-:W-:Y:S02]  /*1e8e0*/  F2FP.BF16.F32.PACK_AB R11, R79, R78 ;  /* 0x0000004e4f0b723e */ /* 0x000fe400000010ff */
[----:B------:R-:W-:-:S02]  /*1e8f0*/  F2FP.BF16.F32.PACK_AB R34, R64, R170 ;  /* 0x000000aa4022723e */ /* 0x000fc400000010ff */
[----:B------:R-:W-:Y:S01]  /*1e900*/  F2FP.BF16.F32.PACK_AB R35, R87, R86 ;  /* 0x000000565723723e */ /* 0x000fe200000010ff */
[----:B------:R0:W-:Y:S01]  /*1e910*/  STSM.16.M88.4 [R88], R4 ;  /* 0x0000000458007844 */ /* 0x0001e20000000200 */
[----:B------:R-:W-:Y:S02]  /*1e920*/  F2FP.BF16.F32.PACK_AB R32, R56, R169 ;  /* 0x000000a93820723e */ /* 0x000fe400000010ff */
[----:B------:R-:W-:Y:S01]  /*1e930*/  MOV R100, R100 ;  /* 0x0000006400647202 */ /* 0x000fe20000000f00 */
[--C-:B------:R-:W-:Y:S01]  /*1e940*/  IMAD.X R109, RZ, RZ, R115.reuse, P3 ;  /* 0x000000ffff6d7224 */ /* 0x100fe200018e0673 */
[----:B------:R-:W-:Y:S01]  /*1e950*/  F2FP.BF16.F32.PACK_AB R44, R68, R171 ;  /* 0x000000ab442c723e */ /* 0x000fe200000010ff */
[----:B------:R-:W-:Y:S01]  /*1e960*/  IMAD.X R111, RZ, RZ, R115, P6 ;  /* 0x000000ffff6f7224 */ /* 0x000fe200030e0673 */
[----:B------:R-:W-:Y:S01]  /*1e970*/  F2FP.BF16.F32.PACK_AB R45, R91, R90 ;  /* 0x0000005a5b2d723e */ /* 0x000fe200000010ff */
[----:B------:R-:W1:Y:S01]  /*1e980*/  LDC R82, c[0x0][0xbe8] ;  /* 0x0002fa00ff527b82 */ /* 0x000e620000000800 */
[----:B------:R-:W-:-:S02]  /*1e990*/  F2FP.BF16.F32.PACK_AB R47, R95, R94 ;  /* 0x0000005e5f2f723e */ /* 0x000fc400000010ff */
[----:B------:R-:W-:Y:S02]  /*1e9a0*/  MOV R104, R104 ;  /* 0x0000006800687202 */ /* 0x000fe40000000f00 */
[----:B------:R-:W-:Y:S02]  /*1e9b0*/  F2FP.BF16.F32.PACK_AB R56, R153, R173 ;  /* 0x000000ad9938723e */ /* 0x000fe400000010ff */
[----:B------:R-:W-:Y:S02]  /*1e9c0*/  F2FP.BF16.F32.PACK_AB R57, R99, R98 ;  /* 0x000000626339723e */ /* 0x000fe400000010ff */
[----:B------:R-:W-:Y:S02]  /*1e9d0*/  F2FP.BF16.F32.PACK_AB R58, R154, R174 ;  /* 0x000000ae9a3a723e */ /* 0x000fe400000010ff */
[----:B------:R-:W-:Y:S01]  /*1e9e0*/  F2FP.BF16.F32.PACK_AB R59, R103, R102 ;  /* 0x00000066673b723e */ /* 0x000fe200000010ff */
[----:B------:R-:W-:Y:S01]  /*1e9f0*/  STSM.16.M88.4 [R92], R8 ;  /* 0x000000085c007844 */ /* 0x000fe20000000200 */
[----:B------:R-:W-:-:S02]  /*1ea00*/  MOV R106, R106 ;  /* 0x0000006a006a7202 */ /* 0x000fc40000000f00 */
[----:B0-----:R-:W-:Y:S02]  /*1ea10*/  F2FP.BF16.F32.PACK_AB R4, R155, R175 ;  /* 0x000000af9b04723e */ /* 0x001fe400000010ff */
[----:B------:R-:W-:Y:S02]  /*1ea20*/  F2FP.BF16.F32.PACK_AB R5, R40, R36 ;  /* 0x000000242805723e */ /* 0x000fe400000010ff */
[----:B------:R-:W-:Y:S02]  /*1ea30*/  F2FP.BF16.F32.PACK_AB R6, R156, R176 ;  /* 0x000000b09c06723e */ /* 0x000fe400000010ff */
[----:B------:R-:W-:Y:S01]  /*1ea40*/  F2FP.BF16.F32.PACK_AB R7, R48, R43 ;  /* 0x0000002b3007723e */ /* 0x000fe200000010ff */
[----:B------:R-:W-:Y:S04]  /*1ea50*/  STSM.16.M88.4 [R96], R32 ;  /* 0x0000002060007844 */ /* 0x000fe80000000200 */
[----:B------:R-:W-:Y:S04]  /*1ea60*/  STSM.16.M88.4 [R100], R44 ;  /* 0x0000002c64007844 */ /* 0x000fe80000000200 */
[----:B------:R-:W-:Y:S04]  /*1ea70*/  STSM.16.M88.4 [R104], R56 ;  /* 0x0000003868007844 */ /* 0x000fe80000000200 */
[----:B------:R0:W-:Y:S02]  /*1ea80*/  STSM.16.M88.4 [R106], R4 ;  /* 0x000000046a007844 */ /* 0x0001e40000000200 */
[----:B0-----:R-:W0:Y:S01]  /*1ea90*/  S2R R5, SR_TID.X ;  /* 0x0000000000057919 */ /* 0x001e220000002100 */
[----:B------:R-:W-:-:S02]  /*1eaa0*/  MOV R108, R108 ;  /* 0x0000006c006c7202 */ /* 0x000fc40000000f00 */
[----:B------:R-:W-:Y:S02]  /*1eab0*/  F2FP.BF16.F32.PACK_AB R8, R157, R177 ;  /* 0x000000b19d08723e */ /* 0x000fe400000010ff */
[----:B------:R-:W-:Y:S02]  /*1eac0*/  F2FP.BF16.F32.PACK_AB R9, R60, R52 ;  /* 0x000000343c09723e */ /* 0x000fe400000010ff */
[----:B------:R-:W-:Y:S02]  /*1ead0*/  F2FP.BF16.F32.PACK_AB R10, R117, R116 ;  /* 0x00000074750a723e */ /* 0x000fe400000010ff */
[----:B------:R-:W-:Y:S02]  /*1eae0*/  F2FP.BF16.F32.PACK_AB R11, R119, R118 ;  /* 0x00000076770b723e */ /* 0x000fe400000010ff */
[----:B------:R-:W-:Y:S02]  /*1eaf0*/  MOV R110, R110 ;  /* 0x0000006e006e7202 */ /* 0x000fe40000000f00 */
[----:B------:R-:W-:-:S02]  /*1eb00*/  F2FP.BF16.F32.PACK_AB R12, R121, R120 ;  /* 0x00000078790c723e */ /* 0x000fc400000010ff */
[----:B------:R-:W-:Y:S02]  /*1eb10*/  F2FP.BF16.F32.PACK_AB R13, R123, R122 ;  /* 0x0000007a7b0d723e */ /* 0x000fe400000010ff */
[----:B------:R-:W-:Y:S02]  /*1eb20*/  F2FP.BF16.F32.PACK_AB R14, R125, R124 ;  /* 0x0000007c7d0e723e */ /* 0x000fe400000010ff */
[----:B------:R-:W-:Y:S01]  /*1eb30*/  F2FP.BF16.F32.PACK_AB R15, R127, R126 ;  /* 0x0000007e7f0f723e */ /* 0x000fe200000010ff */
[----:B------:R-:W-:Y:S01]  /*1eb40*/  STSM.16.M88.4 [R108], R8 ;  /* 0x000000086c007844 */ /* 0x000fe20000000200 */
[----:B------:R-:W-:-:S03]  /*1eb50*/  IMAD.X R113, RZ, RZ, R115, P5 ;  /* 0x000000ffff717224 */ /* 0x000fc600028e0673 */
[----:B------:R2:W-:Y:S01]  /*1eb60*/  STSM.16.M88.4 [R110], R12 ;  /* 0x0000000c6e007844 */ /* 0x0005e20000000200 */
[----:B0-----:R-:W-:Y:S01]  /*1eb70*/  VIADD R5, R5, 0xffffff80 ;  /* 0xffffff8005057836 */ /* 0x001fe20000000000 */
[----:B------:R-:W-:-:S04]  /*1eb80*/  MOV R112, R112 ;  /* 0x0000007000707202 */ /* 0x000fc80000000f00 */
[----:B--2---:R-:W-:-:S04]  /*1eb90*/  SHF.R.S32.HI R12, RZ, 0x1f, R5 ;  /* 0x0000001fff0c7819 */ /* 0x004fc80000011405 */
[----:B------:R-:W-:Y:S02]  /*1eba0*/  LEA.HI R9, R12, R5, RZ, 0x7 ;  /* 0x000000050c097211 */ /* 0x000fe400078f38ff */
[----:B------:R-:W-:Y:S02]  /*1ebb0*/  F2FP.BF16.F32.PACK_AB R24, R129, R128 ;  /* 0x000000808118723e */ /* 0x000fe400000010ff */
[----:B------:R-:W-:Y:S02]  /*1ebc0*/  F2FP.BF16.F32.PACK_AB R25, R131, R130 ;  /* 0x000000828319723e */ /* 0x000fe400000010ff */
[----:B------:R-:W-:Y:S02]  /*1ebd0*/  F2FP.BF16.F32.PACK_AB R26, R133, R132 ;  /* 0x00000084851a723e */ /* 0x000fe400000010ff */
[----:B------:R-:W-:Y:S02]  /*1ebe0*/  F2FP.BF16.F32.PACK_AB R27, R135, R134 ;  /* 0x00000086871b723e */ /* 0x000fe400000010ff */
[----:B------:R-:W-:Y:S01]  /*1ebf0*/  LOP3.LUT R8, R9, 0xffffff80, RZ, 0xc0, !PT ;  /* 0xffffff8009087812 */ /* 0x000fe200078ec0ff */
[----:B----4-:R-:W-:Y:S01]  /*1ec00*/  IMAD.SHL.U32 R4, R136, 0x4, RZ ;  /* 0x0000000488047824 */ /* 0x010fe200078e00ff */
[----:B------:R-:W-:Y:S01]  /*1ec10*/  SHF.R.S32.HI R10, RZ, 0x1f, R136 ;  /* 0x0000001fff0a7819 */ /* 0x000fe20000011488 */
[----:B------:R0:W-:Y:S01]  /*1ec20*/  STSM.16.M88.4 [R112], R24 ;  /* 0x0000001870007844 */ /* 0x0001e20000000200 */
[----:B------:R-:W-:-:S02]  /*1ec30*/  F2FP.BF16.F32.PACK_AB R32, R137, R178 ;  /* 0x000000b28920723e */ /* 0x000fc400000010ff */
[----:B------:R-:W-:Y:S02]  /*1ec40*/  F2FP.BF16.F32.PACK_AB R33, R139, R138 ;  /* 0x0000008a8b21723e */ /* 0x000fe400000010ff */
[----:B------:R-:W-:Y:S02]  /*1ec50*/  F2FP.BF16.F32.PACK_AB R34, R141, R179 ;  /* 0x000000b38d22723e */ /* 0x000fe400000010ff */
[----:B------:R-:W-:Y:S02]  /*1ec60*/  F2FP.BF16.F32.PACK_AB R35, R143, R142 ;  /* 0x0000008e8f23723e */ /* 0x000fe400000010ff */
[----:B------:R-:W-:Y:S02]  /*1ec70*/  SHF.L.U64.HI R15, R136, 0x2, R10 ;  /* 0x00000002880f7819 */ /* 0x000fe4000001020a */
[----:B------:R-:W-:Y:S01]  /*1ec80*/  IADD3 R6, P1, R4, UR4, RZ ;  /* 0x0000000404067c10 */ /* 0x000fe2000ff3e0ff */
[----:B------:R2:W-:Y:S01]  /*1ec90*/  STSM.16.M88.4 [R3], R32 ;  /* 0x0000002003007844 */ /* 0x0005e20000000200 */
[----:B0-----:R-:W-:Y:S01]  /*1eca0*/  IMAD.IADD R24, R5, 0x1, -R8 ;  /* 0x0000000105187824 */ /* 0x001fe200078e0a08 */
[----:B------:R-:W-:-:S02]  /*1ecb0*/  ISETP.NE.U32.AND P0, PT, RZ, UR4, PT ;  /* 0x00000004ff007c0c */ /* 0x000fc4000bf05070 */
[----:B------:R-:W-:Y:S02]  /*1ecc0*/  IADD3.X R7, R15, UR5, RZ, P1, !PT ;  /* 0x000000050f077c10 */ /* 0x000fe40008ffe4ff */
[----:B-1----:R-:W-:Y:S02]  /*1ecd0*/  ISETP.NE.AND P1, PT, R82, 0x1, PT ;  /* 0x000000015200780c */ /* 0x002fe40003f25270 */
[----:B------:R-:W-:Y:S01]  /*1ece0*/  ISETP.NE.AND.EX P0, PT, RZ, UR5, PT, P0 ;  /* 0x00000005ff007c0c */ /* 0x000fe2000bf05300 */
[----:B------:R-:W-:Y:S01]  /*1ecf0*/  ULDC.64 UR4, c[0x0][0xc08] ;  /* 0x0003020000047ab9 */ /* 0x000fe20000000a00 */
[----:B--2---:R-:W-:Y:S01]  /*1ed00*/  SHF.R.S32.HI R3, RZ, 0x1f, R24 ;  /* 0x0000001fff037819 */ /* 0x004fe20000011418 */
[----:B------:R0:W-:Y:S01]  /*1ed10*/  STSM.16.M88.4 [R28], R144 ;  /* 0x000000901c007844 */ /* 0x0001e20000000200 */
[----:B------:R-:W-:Y:S02]  /*1ed20*/  BAR.SYNC.DEFER_BLOCKING 0x1, 0x100 ;  /* 0x0044000000007b1d */ /* 0x000fe40000010000 */
[----:B------:R-:W-:-:S02]  /*1ed30*/  LEA.HI R8, R3, R24, RZ, 0x2 ;  /* 0x0000001803087211 */ /* 0x000fc400078f10ff */
[----:B------:R-:W-:Y:S02]  /*1ed40*/  ISETP.NE.U32.AND P2, PT, RZ, UR4, PT ;  /* 0x00000004ff007c0c */ /* 0x000fe4000bf45070 */
[--C-:B------:R-:W-:Y:S02]  /*1ed50*/  SHF.R.S32.HI R11, RZ, 0x2, R8.reuse ;  /* 0x00000002ff0b7819 */ /* 0x100fe40000011408 */
[----:B------:R-:W1:Y:S01]  /*1ed60*/  @P1 LDC R13, c[0x0][0xbf0] ;  /* 0x0002fc00ff0d1b82 */ /* 0x000e620000000800 */
[----:B------:R-:W-:Y:S02]  /*1ed70*/  SHF.R.S32.HI R26, RZ, 0x1f, R8 ;  /* 0x0000001fff1a7819 */ /* 0x000fe40000011408 */
[----:B------:R-:W-:Y:S02]  /*1ed80*/  LEA.HI R12, R12, R5, RZ, 0x2 ;  /* 0x000000050c0c7211 */ /* 0x000fe400078f10ff */
[----:B------:R-:W-:Y:S02]  /*1ed90*/  ISETP.NE.AND.EX P2, PT, RZ, UR5, PT, P2 ;  /* 0x00000005ff007c0c */ /* 0x000fe4000bf45320 */
[----:B------:R-:W-:Y:S01]  /*1eda0*/  LEA.HI R26, R26, R11, RZ, 0x3 ;  /* 0x0000000b1a1a7211 */ /* 0x000fe200078f18ff */
[----:B------:R-:W2:Y:S01]  /*1edb0*/  @P1 LDC R8, c[0x0][0xbec] ;  /* 0x0002fb00ff081b82 */ /* 0x000ea20000000800 */
[----:B------:R-:W-:-:S02]  /*1edc0*/  LOP3.LUT R12, R12, 0xfffffffc, RZ, 0xc0, !PT ;  /* 0xfffffffc0c0c7812 */ /* 0x000fc400078ec0ff */
[----:B------:R-:W-:Y:S02]  /*1edd0*/  LOP3.LUT R26, R26, 0xfffffff8, RZ, 0xc0, !PT ;  /* 0xfffffff81a1a7812 */ /* 0x000fe400078ec0ff */
[----:B------:R-:W-:Y:S01]  /*1ede0*/  LEA.HI R3, R3, R24, RZ, 0x5 ;  /* 0x0000001803037211 */ /* 0x000fe200078f28ff */
[----:B------:R-:W-:Y:S01]  /*1edf0*/  IMAD.IADD R12, R5, 0x1, -R12 ;  /* 0x00000001050c7824 */ /* 0x000fe200078e0a0c */
[----:B------:R-:W-:Y:S01]  /*1ee00*/  SHF.R.S32.HI R14, RZ, 0x7, R9 ;  /* 0x00000007ff0e7819 */ /* 0x000fe20000011409 */
[----:B------:R-:W-:Y:S01]  /*1ee10*/  IMAD.IADD R26, R11, 0x1, -R26 ;  /* 0x000000010b1a7824 */ /* 0x000fe200078e0a1a */
[----:B------:R-:W-:Y:S02]  /*1ee20*/  SHF.R.S32.HI R3, RZ, 0x5, R3 ;  /* 0x00000005ff037819 */ /* 0x000fe40000011403 */
[----:B------:R-:W-:Y:S02]  /*1ee30*/  LEA.HI R9, R9, R14, RZ, 0x1 ;  /* 0x0000000e09097211 */ /* 0x000fe400078f08ff */
[----:B------:R-:W-:-:S02]  /*1ee40*/  LEA.HI R5, R12, R12, RZ, 0x1 ;  /* 0x0000000c0c057211 */ /* 0x000fc400078f08ff */
[----:B------:R-:W-:Y:S01]  /*1ee50*/  @P2 IADD3 R4, P3, R4, UR4, RZ ;  /* 0x0000000404042c10 */ /* 0x000fe2000ff7e0ff */
[----:B------:R-:W-:Y:S01]  /*1ee60*/  ULDC UR4, c[0x0][0xa88] ;  /* 0x0002a20000047ab9 */ /* 0x000fe20000000800 */
[----:B------:R-:W-:Y:S01]  /*1ee70*/  IMAD R26, R3, 0x10, R26 ;  /* 0x00000010031a7824 */ /* 0x000fe200078e021a */
[----:B------:R-:W-:Y:S01]  /*1ee80*/  LOP3.LUT R9, R9, 0x3fffffe, RZ, 0xc0, !PT ;  /* 0x03fffffe09097812 */ /* 0x000fe200078ec0ff */
[----:B------:R-:W-:Y:S01]  /*1ee90*/  IMAD.MOV.U32 R80, RZ, RZ, RZ ;  /* 0x000000ffff507224 */ /* 0x000fe200078e00ff */
[----:B------:R-:W-:Y:S01]  /*1eea0*/  LOP3.LUT R11, R5, 0x1ffffffe, RZ, 0xc0, !PT ;  /* 0x1ffffffe050b7812 */ /* 0x000fe200078ec0ff */
[----:B------:R-:W-:Y:S01]  /*1eeb0*/  IMAD.U32 R3, RZ, RZ, UR4 ;  /* 0x00000004ff037e24 */ /* 0x000fe2000f8e00ff */
[----:B------:R-:W-:Y:S01]  /*1eec0*/  @P2 IADD3.X R5, R15, UR5, RZ, P3, !PT ;  /* 0x000000050f052c10 */ /* 0x000fe20009ffe4ff */
[----:B------:R-:W-:Y:S02]  /*1eed0*/  IMAD.IADD R9, R14, 0x1, -R9 ;  /* 0x000000010e097824 */ /* 0x000fe400078e0a09 */
[----:B------:R0:W5:Y:S01]  /*1eee0*/  @P0 LDG.E R80, desc[UR6][R6.64] ;  /* 0x0000000606500981 */ /* 0x000162000c1e1900 */
[----:B------:R-:W-:-:S03]  /*1eef0*/  IMAD.IADD R11, R12, 0x1, -R11 ;  /* 0x000000010c0b7824 */ /* 0x000fc600078e0a0b */
[----:B------:R0:W5:Y:S01]  /*1ef00*/  @P2 LDG.E R3, desc[UR6][R4.64] ;  /* 0x0000000604032981 */ /* 0x000162000c1e1900 */
[----:B------:R-:W-:Y:S01]  /*1ef10*/  IMAD R26, R9, 0x40, R26 ;  /* 0x00000040091a7824 */ /* 0x000fe200078e021a */
[----:B------:R-:W-:Y:S06]  /*1ef20*/  @P2 BRA `(.L_x_657) ;  /* 0x0000000000142947 */ /* 0x000fec0003800000 */
[----:B------:R-:W-:Y:S05]  /*1ef30*/  @!P0 BRA `(.L_x_657) ;  /* 0x0000000000108947 */ /* 0x000fea0003800000 */
[----:B------:R-:W-:Y:S02]  /*1ef40*/  ULDC.64 UR4, c[0x0][0x208] ;  /* 0x0000820000047ab9 */ /* 0x000fe40000000a00 */
[----:B0-----:R-:W3:Y:S04]  /*1ef50*/  LDG.E R4, desc[UR4][R6.64] ;  /* 0x0000000406047981 */ /* 0x001ee8000c1e1900 */
[----:B-----5:R-:W3:Y:S02]  /*1ef60*/  LDG.E R3, desc[UR4][R6.64+0x4] ;  /* 0x0000040406037981 */ /* 0x020ee4000c1e1900 */
[----:B---3--:R-:W-:-:S07]  /*1ef70*/  IMAD.IADD R3, R3, 0x1, -R4 ;  /* 0x0000000103037824 */ /* 0x008fce00078e0a04 */
.L_x_657:
[----:B------:R-:W3:Y:S01]  /*1ef80*/  LDL R89, [R1+0x64] ;  /* 0x0000640001597983 */ /* 0x000ee20000100800 */
[----:B------:R-:W-:Y:S01]  /*1ef90*/  LEA R11, R11, R26, 0x3 ;  /* 0x0000001a0b0b7211 */ /* 0x000fe200078e18ff */
[----:B------:R-:W-:Y:S01]  /*1efa0*/  ULDC.64 UR4, c[0x0][0xb90] ;  /* 0x0002e40000047ab9 */ /* 0x000fe20000000a00 */
[----:B-----5:R-:W-:Y:S01]  /*1efb0*/  SHF.R.S32.HI R81, RZ, 0x1f, R80 ;  /* 0x0000001fff517819 */ /* 0x020fe20000011450 */
[----:B------:R-:W4:Y:S01]  /*1efc0*/  LDL.LU R88, [R1+0x68] ;  /* 0x0000680001587983 */ /* 0x000f220000300800 */
[----:B0-----:R-:W-:Y:S02]  /*1efd0*/  SEL R28, R10, RZ, !P0 ;  /* 0x000000ff0a1c7207 */ /* 0x001fe40004000000 */
[----:B------:R-:W-:Y:S01]  /*1efe0*/  SEL R83, R136, RZ, !P0 ;  /* 0x000000ff88537207 */ /* 0x000fe20004000000 */
[----:B------:R-:W2:Y:S01]  /*1eff0*/  LDL.LU R86, [R1+0x74] ;  /* 0x0000740001567983 */ /* 0x000ea20000300800 */
[----:B------:R-:W-:Y:S01]  /*1f000*/  IMAD R3, R3, R82, RZ ;  /* 0x0000005203037224 */ /* 0x000fe200078e02ff */
[----:B------:R-:W0:Y:S01]  /*1f010*/  @P1 LDC R85, c[0x0][0xbec] ;  /* 0x0002fb00ff551b82 */ /* 0x000e220000000800 */
[----:B------:R-:W-:-:S07]  /*1f020*/  ULDC.64 UR6, c[0x0][0x208] ;  /* 0x0000820000067ab9 */ /* 0x000fce0000000a00 */
[----:B------:R-:W0:Y:S01]  /*1f030*/  @P1 LDC R87, c[0x0][0xbf0] ;  /* 0x0002fc00ff571b82 */ /* 0x000e220000000800 */
[----:B------:R-:W-:Y:S01]  /*1f040*/  BSSY B1, `(.L_x_658) ;  /* 0x00000d1000017945 */ /* 0x000fe20003800000 */
[----:B---3--:R-:W-:Y:S01]  /*1f050*/  IMAD R9, R219, 0x8, R89 ;  /* 0x00000008db097824 */ /* 0x008fe200078e0259 */
[----:B----4-:R-:W-:-:S03]  /*1f060*/  SHF.R.S32.HI R84, RZ, 0x1f, R88 ;  /* 0x0000001fff547819 */ /* 0x010fc60000011458 */
[----:B------:R-:W-:Y:S02]  /*1f070*/  IMAD.SHL.U32 R9, R9, 0x8, RZ ;  /* 0x0000000809097824 */ /* 0x000fe400078e00ff */
[----:B--2---:R-:W-:Y:S02]  /*1f080*/  IMAD R15, R86, 0x80, R11 ;  /* 0x00000080560f7824 */ /* 0x004fe400078e020b */
[----:B------:R-:W-:Y:S02]  /*1f090*/  IMAD R4, R84, UR4, RZ ;  /* 0x0000000454047c24 */ /* 0x000fe4000f8e02ff */
[----:B------:R-:W-:-:S04]  /*1f0a0*/  @P1 IMAD.HI.U32 R6, R15, R8, RZ ;  /* 0x000000080f061227 */ /* 0x000fc800078e00ff */
[C---:B------:R-:W-:Y:S02]  /*1f0b0*/  IMAD R11, R88.reuse, UR5, R4 ;  /* 0x00000005580b7c24 */ /* 0x040fe4000f8e0204 */
[----:B------:R-:W-:Y:S01]  /*1f0c0*/  IMAD.MOV.U32 R7, RZ, RZ, R15 ;  /* 0x000000ffff077224 */ /* 0x000fe200078e000f */
[----:B-1----:R-:W-:Y:S01]  /*1f0d0*/  @P1 SHF.R.U32.HI R7, RZ, R13, R6 ;  /* 0x0000000dff071219 */ /* 0x002fe20000011606 */
[----:B------:R-:W-:Y:S01]  /*1f0e0*/  IMAD.WIDE.U32 R4, R88, UR4, R80 ;  /* 0x0000000458047c25 */ /* 0x000fe2000f8e0050 */
[----:B------:R-:W-:-:S03]  /*1f0f0*/  ULDC.64 UR4, c[0x0][0xb98] ;  /* 0x0002e60000047ab9 */ /* 0x000fc60000000a00 */
[----:B------:R-:W-:Y:S02]  /*1f100*/  IMAD.IADD R5, R5, 0x1, R11 ;  /* 0x0000000105057824 */ /* 0x000fe400078e020b */
[----:B------:R-:W-:Y:S02]  /*1f110*/  IMAD.MOV R11, RZ, RZ, -R7 ;  /* 0x000000ffff0b7224 */ /* 0x000fe400078e0a07 */
[----:B------:R-:W-:-:S04]  /*1f120*/  IMAD.WIDE R20, R9, 0x2, R20 ;  /* 0x0000000209147825 */ /* 0x000fc800078e0214 */
[----:B------:R-:W-:Y:S01]  /*1f130*/  IMAD R6, R28, UR4, RZ ;  /* 0x000000041c067c24 */ /* 0x000fe2000f8e02ff */
[C---:B------:R-:W-:Y:S01]  /*1f140*/  IADD3 R13, P6, R20.reuse, 0x2000, RZ ;  /* 0x00002000140d7810 */ /* 0x040fe20007fde0ff */
[C---:B------:R-:W-:Y:S01]  /*1f150*/  IMAD.WIDE.U32 R4, R83.reuse, UR4, R4 ;  /* 0x0000000453047c25 */ /* 0x040fe2000f8e0004 */
[C---:B------:R-:W-:Y:S02]  /*1f160*/  IADD3 R25, P5, R20.reuse, 0x3000, RZ ;  /* 0x0000300014197810 */ /* 0x040fe40007fbe0ff */
[----:B------:R-:W-:Y:S01]  /*1f170*/  IADD3 R33, P4, R20, 0x4000, RZ ;  /* 0x0000400014217810 */ /* 0x000fe20007f9e0ff */
[----:B------:R-:W-:Y:S01]  /*1f180*/  IMAD R9, R82, R11, R15 ;  /* 0x0000000b52097224 */ /* 0x000fe200078e020f */
[----:B------:R-:W-:Y:S01]  /*1f190*/  SHF.R.S32.HI R11, RZ, 0x1f, R7 ;  /* 0x0000001fff0b7819 */ /* 0x000fe20000011407 */
[----:B------:R-:W-:Y:S01]  /*1f1a0*/  IMAD R8, R83, UR5, R6 ;  /* 0x0000000553087c24 */ /* 0x000fe2000f8e0206 */
[----:B------:R-:W-:Y:S01]  /*1f1b0*/  IADD3 R4, P0, R7, R4, RZ ;  /* 0x0000000407047210 */ /* 0x000fe20007f1e0ff */
[----:B------:R-:W-:Y:S01]  /*1f1c0*/  ULDC.64 UR4, c[0x0][0xb88] ;  /* 0x0002e20000047ab9 */ /* 0x000fe20000000a00 */
[----:B------:R-:W-:Y:S01]  /*1f1d0*/  SHF.R.S32.HI R6, RZ, 0x1f, R9 ;  /* 0x0000001fff067819 */ /* 0x000fe20000011409 */
[----:B------:R-:W-:Y:S01]  /*1f1e0*/  IMAD R14, R86, 0x80, R26 ;  /* 0x00000080560e7824 */ /* 0x000fe200078e021a */
[----:B------:R-:W-:-:S02]  /*1f1f0*/  IADD3.X R5, R11, R5, R8, P0, !PT ;  /* 0x000000050b057210 */ /* 0x000fc400007fe408 */
[----:B------:R-:W-:Y:S01]  /*1f200*/  IADD3 R7, P2, R20, 0x1000, RZ ;  /* 0x0000100014077810 */ /* 0x000fe20007f5e0ff */
[----:B------:R-:W-:Y:S01]  /*1f210*/  IMAD R6, R6, UR4, RZ ;  /* 0x0000000406067c24 */ /* 0x000fe2000f8e02ff */
[----:B------:R-:W-:Y:S01]  /*1f220*/  LOP3.LUT P0, RZ, R24, 0x3, RZ, 0xc0, !PT ;  /* 0x0000000318ff7812 */ /* 0x000fe2000780c0ff */
[----:B------:R-:W-:Y:S01]  /*1f230*/  IMAD.WIDE.U32 R4, R9, UR4, R4 ;  /* 0x0000000409047c25 */ /* 0x000fe2000f8e0004 */
[----:B------:R-:W-:Y:S02]  /*1f240*/  LOP3.LUT R12, R13, 0x380, RZ, 0xc0, !PT ;  /* 0x000003800d0c7812 */ /* 0x000fe400078ec0ff */
[----:B------:R-:W-:Y:S01]  /*1f250*/  LOP3.LUT R24, R25, 0x380, RZ, 0xc0, !PT ;  /* 0x0000038019187812 */ /* 0x000fe200078ec0ff */
[----:B------:R-:W-:Y:S01]  /*1f260*/  IMAD R11, R9, UR5, R6 ;  /* 0x00000005090b7c24 */ /* 0x000fe2000f8e0206 */
[----:B------:R-:W-:Y:S01]  /*1f270*/  ULDC.64 UR4, c[0x0][0xb50] ;  /* 0x0002d40000047ab9 */ /* 0x000fe20000000a00 */
[----:B------:R-:W-:Y:S01]  /*1f280*/  IMAD.X R9, RZ, RZ, R21, P2 ;  /* 0x000000ffff097224 */ /* 0x000fe200010e0615 */
[----:B------:R-:W-:Y:S01]  /*1f290*/  LEA R6, P3, R4, UR4, 0x2 ;  /* 0x0000000404067c11 */ /* 0x000fe2000f8610ff */
[----:B------:R-:W-:Y:S01]  /*1f2a0*/  IMAD.IADD R5, R5, 0x1, R11 ;  /* 0x0000000105057824 */ /* 0x000fe200078e020b */
[----:B------:R-:W-:-:S02]  /*1f2b0*/  IADD3 R41, P2, R20, 0x6000, RZ ;  /* 0x0000600014297810 */ /* 0x000fc40007f5e0ff */
[----:B------:R-:W-:Y:S01]  /*1f2c0*/  LOP3.LUT R32, R33, 0x380, RZ, 0xc0, !PT ;  /* 0x0000038021207812 */ /* 0x000fe200078ec0ff */
[----:B------:R-:W-:Y:S01]  /*1f2d0*/  SHFL.IDX PT, R54, R6, RZ, 0x1c1f ;  /* 0x001c1fff06367589 */ /* 0x000fe200000e0000 */
[----:B------:R-:W-:Y:S01]  /*1f2e0*/  LEA.HI.X R10, R4, UR5, R5, 0x2, P3 ;  /* 0x00000005040a7c11 */ /* 0x000fe200098f1405 */
[----:B------:R-:W-:Y:S01]  /*1f2f0*/  VIADD R4, R14, 0x8 ;  /* 0x000000080e047836 */ /* 0x000fe20000000000 */
[----:B------:R-:W-:Y:S01]  /*1f300*/  IADD3 R37, P3, R20, 0x5000, RZ ;  /* 0x0000500014257810 */ /* 0x000fe20007f7e0ff */
[----:B------:R-:W-:Y:S01]  /*1f310*/  SHFL.IDX PT, R58, R6, 0x1, 0x1c1f ;  /* 0x003c1f00063a7f89 */ /* 0x000fe200000e0000 */
[----:B------:R-:W-:Y:S01]  /*1f320*/  LOP3.LUT R40, R41, 0x380, RZ, 0xc0, !PT ;  /* 0x0000038029287812 */ /* 0x000fe200078ec0ff */
[----:B------:R-:W-:Y:S01]  /*1f330*/  ULDC.64 UR4, c[0x0][0xaa0] ;  /* 0x0002a80000047ab9 */ /* 0x000fe20000000a00 */
[----:B------:R-:W-:Y:S01]  /*1f340*/  LOP3.LUT R36, R37, 0x380, RZ, 0xc0, !PT ;  /* 0x0000038025247812 */ /* 0x000fe200078ec0ff */
[----:B------:R-:W1:Y:S01]  /*1f350*/  SHFL.IDX PT, R55, R10, RZ, 0x1c1f ;  /* 0x001c1fff0a377589 */ /* 0x000e6200000e0000 */
[----:B------:R-:W-:-:S02]  /*1f360*/  SHF.R.U64 R40, R40, 0x3, RZ ;  /* 0x0000000328287819 */ /* 0x000fc400000012ff */
[----:B------:R-:W-:Y:S01]  /*1f370*/  SHF.R.U64 R36, R36, 0x3, RZ ;  /* 0x0000000324247819 */ /* 0x000fe200000012ff */
[----:B------:R-:W2:Y:S01]  /*1f380*/  SHFL.IDX PT, R59, R10, 0x1, 0x1c1f ;  /* 0x003c1f000a3b7f89 */ /* 0x000ea200000e0000 */
[----:B------:R-:W-:Y:S02]  /*1f390*/  SHF.R.U64 R12, R12, 0x3, RZ ;  /* 0x000000030c0c7819 */ /* 0x000fe400000012ff */
[----:B------:R-:W-:Y:S02]  /*1f3a0*/  SHF.R.U64 R24, R24, 0x3, RZ ;  /* 0x0000000318187819 */ /* 0x000fe400000012ff */
[----:B------:R-:W-:Y:S02]  /*1f3b0*/  SHF.R.U64 R32, R32, 0x3, RZ ;  /* 0x0000000320207819 */ /* 0x000fe400000012ff */
[----:B------:R-:W-:Y:S02]  /*1f3c0*/  LOP3.LUT R40, R40, R41, RZ, 0x3c, !PT ;  /* 0x0000002928287212 */ /* 0x000fe400078e3cff */
[----:B------:R-:W-:Y:S01]  /*1f3d0*/  LOP3.LUT R36, R36, R37, RZ, 0x3c, !PT ;  /* 0x0000002524247212 */ /* 0x000fe200078e3cff */
[----:B------:R-:W-:Y:S01]  /*1f3e0*/  IMAD.X R37, RZ, RZ, R21, P3 ;  /* 0x000000ffff257224 */ /* 0x000fe200018e0615 */
[----:B------:R-:W-:-:S02]  /*1f3f0*/  IADD3.X R41, RZ, R21, RZ, P2, !PT ;  /* 0x00000015ff297210 */ /* 0x000fc400017fe4ff */
[----:B------:R-:W-:Y:S01]  /*1f400*/  LOP3.LUT R12, R12, R13, RZ, 0x3c, !PT ;  /* 0x0000000d0c0c7212 */ /* 0x000fe200078e3cff */
[--C-:B------:R-:W-:Y:S01]  /*1f410*/  IMAD.X R13, RZ, RZ, R21.reuse, P6 ;  /* 0x000000ffff0d7224 */ /* 0x100fe200030e0615 */
[----:B------:R-:W-:Y:S01]  /*1f420*/  LOP3.LUT R24, R24, R25, RZ, 0x3c, !PT ;  /* 0x0000001918187212 */ /* 0x000fe200078e3cff */
[--C-:B------:R-:W-:Y:S01]  /*1f430*/  IMAD.X R25, RZ, RZ, R21.reuse, P5 ;  /* 0x000000ffff197224 */ /* 0x100fe200028e0615 */
[----:B------:R-:W-:Y:S01]  /*1f440*/  LOP3.LUT R32, R32, R33, RZ, 0x3c, !PT ;  /* 0x0000002120207212 */ /* 0x000fe200078e3cff */
[----:B------:R-:W-:Y:S01]  /*1f450*/  IMAD.X R33, RZ, RZ, R21, P4 ;  /* 0x000000ffff217224 */ /* 0x000fe200020e0615 */
[C---:B------:R-:W-:Y:S02]  /*1f460*/  IADD3 R61, P2, R20.reuse, 0xb000, RZ ;  /* 0x0000b000143d7810 */ /* 0x040fe40007f5e0ff */
[C---:B------:R-:W-:Y:S02]  /*1f470*/  IADD3 R57, P3, R20.reuse, 0xa000, RZ ;  /* 0x0000a00014397810 */ /* 0x040fe40007f7e0ff */
[----:B------:R-:W-:-:S02]  /*1f480*/  IADD3 R45, P6, R20, 0x7000, RZ ;  /* 0x00007000142d7810 */ /* 0x000fc40007fde0ff */
[C---:B------:R-:W-:Y:S02]  /*1f490*/  IADD3 R49, P5, R20.reuse, 0x8000, RZ ;  /* 0x0000800014317810 */ /* 0x040fe40007fbe0ff */
[----:B------:R-:W-:Y:S02]  /*1f4a0*/  IADD3 R53, P4, R20, 0x9000, RZ ;  /* 0x0000900014357810 */ /* 0x000fe40007f9e0ff */
[----:B------:R-:W-:Y:S02]  /*1f4b0*/  LOP3.LUT R60, R61, 0x380, RZ, 0xc0, !PT ;  /* 0x000003803d3c7812 */ /* 0x000fe400078ec0ff */
[----:B------:R-:W-:Y:S02]  /*1f4c0*/  LOP3.LUT R56, R57, 0x380, RZ, 0xc0, !PT ;  /* 0x0000038039387812 */ /* 0x000fe400078ec0ff */
[----:B------:R-:W-:Y:S02]  /*1f4d0*/  LOP3.LUT R44, R45, 0x380, RZ, 0xc0, !PT ;  /* 0x000003802d2c7812 */ /* 0x000fe400078ec0ff */
[----:B------:R-:W-:-:S02]  /*1f4e0*/  LOP3.LUT R48, R49, 0x380, RZ, 0xc0, !PT ;  /* 0x0000038031307812 */ /* 0x000fc400078ec0ff */
[----:B------:R-:W-:Y:S02]  /*1f4f0*/  LOP3.LUT R52, R53, 0x380, RZ, 0xc0, !PT ;  /* 0x0000038035347812 */ /* 0x000fe400078ec0ff */
[----:B------:R-:W-:Y:S02]  /*1f500*/  LOP3.LUT R8, R7, 0x380, RZ, 0xc0, !PT ;  /* 0x0000038007087812 */ /* 0x000fe400078ec0ff */
[----:B------:R-:W-:Y:S02]  /*1f510*/  SHF.R.U64 R60, R60, 0x3, RZ ;  /* 0x000000033c3c7819 */ /* 0x000fe400000012ff */
[----:B------:R-:W-:Y:S02]  /*1f520*/  SHF.R.U64 R56, R56, 0x3, RZ ;  /* 0x0000000338387819 */ /* 0x000fe400000012ff */
[----:B------:R-:W-:Y:S02]  /*1f530*/  SHF.R.U64 R44, R44, 0x3, RZ ;  /* 0x000000032c2c7819 */ /* 0x000fe400000012ff */
[----:B------:R-:W-:-:S02]  /*1f540*/  SHF.R.U64 R48, R48, 0x3, RZ ;  /* 0x0000000330307819 */ /* 0x000fc400000012ff */
[----:B------:R-:W-:Y:S02]  /*1f550*/  SHF.R.U64 R52, R52, 0x3, RZ ;  /* 0x0000000334347819 */ /* 0x000fe400000012ff */
[----:B------:R-:W-:Y:S02]  /*1f560*/  SHF.R.U64 R8, R8, 0x3, RZ ;  /* 0x0000000308087819 */ /* 0x000fe400000012ff */
[----:B------:R-:W-:Y:S01]  /*1f570*/  LOP3.LUT R60, R60, R61, RZ, 0x3c, !PT ;  /* 0x0000003d3c3c7212 */ /* 0x000fe200078e3cff */
[--C-:B------:R-:W-:Y:S01]  /*1f580*/  IMAD.X R61, RZ, RZ, R21.reuse, P2 ;  /* 0x000000ffff3d7224 */ /* 0x100fe200010e0615 */
[----:B------:R-:W-:Y:S01]  /*1f590*/  LOP3.LUT R56, R56, R57, RZ, 0x3c, !PT ;  /* 0x0000003938387212 */ /* 0x000fe200078e3cff */
[--C-:B------:R-:W-:Y:S01]  /*1f5a0*/  IMAD.X R57, RZ, RZ, R21.reuse, P3 ;  /* 0x000000ffff397224 */ /* 0x100fe200018e0615 */
[----:B------:R-:W-:Y:S01]  /*1f5b0*/  LOP3.LUT R44, R44, R45, RZ, 0x3c, !PT ;  /* 0x0000002d2c2c7212 */ /* 0x000fe200078e3cff */
[--C-:B------:R-:W-:Y:S01]  /*1f5c0*/  IMAD.X R45, RZ, RZ, R21.reuse, P6 ;  /* 0x000000ffff2d7224 */ /* 0x100fe200030e0615 */
[----:B------:R-:W-:Y:S01]  /*1f5d0*/  LOP3.LUT R48, R48, R49, RZ, 0x3c, !PT ;  /* 0x0000003130307212 */ /* 0x000fe200078e3cff */
[--C-:B------:R-:W-:Y:S01]  /*1f5e0*/  IMAD.X R49, RZ, RZ, R21.reuse, P5 ;  /* 0x000000ffff317224 */ /* 0x100fe200028e0615 */
[----:B------:R-:W-:Y:S01]  /*1f5f0*/  LOP3.LUT R52, R52, R53, RZ, 0x3c, !PT ;  /* 0x0000003534347212 */ /* 0x000fe200078e3cff */
[----:B------:R-:W-:Y:S01]  /*1f600*/  IMAD.X R53, RZ, RZ, R21, P4 ;  /* 0x000000ffff357224 */ /* 0x000fe200020e0615 */
[----:B------:R-:W-:-:S02]  /*1f610*/  ISETP.GE.OR P2, PT, R14, R3, P0 ;  /* 0x000000030e00720c */ /* 0x000fc40000746670 */
[----:B------:R-:W-:Y:S02]  /*1f620*/  LOP3.LUT R8, R8, R7, RZ, 0x3c, !PT ;  /* 0x0000000708087212 */ /* 0x000fe400078e3cff */
[----:B------:R-:W-:Y:S02]  /*1f630*/  IADD3 R5, P3, R20, 0xf000, RZ ;  /* 0x0000f00014057810 */ /* 0x000fe40007f7e0ff */
[----:B------:R-:W-:Y:S02]  /*1f640*/  ISETP.GE.OR P0, PT, R4, R3, P0 ;  /* 0x000000030400720c */ /* 0x000fe40000706670 */
[C---:B------:R-:W-:Y:S01]  /*1f650*/  IADD3 R65, P6, R20.reuse, 0xc000, RZ ;  /* 0x0000c00014417810 */ /* 0x040fe20007fde0ff */
[----:B------:R-:W-:Y:S01]  /*1f660*/  IMAD.X R77, RZ, RZ, R21, P3 ;  /* 0x000000ffff4d7224 */ /* 0x000fe200018e0615 */
[C---:B------:R-:W-:Y:S02]  /*1f670*/  IADD3 R69, P5, R20.reuse, 0xd000, RZ ;  /* 0x0000d00014457810 */ /* 0x040fe40007fbe0ff */
[C---:B------:R-:W-:Y:S01]  /*1f680*/  IADD3 R73, P4, R20.reuse, 0xe000, RZ ;  /* 0x0000e00014497810 */ /* 0x040fe20007f9e0ff */
[----:B-1----:R-:W-:Y:S01]  /*1f690*/  @!P2 ST.E desc[UR6][R54.64], R0 ;  /* 0x000000003600a985 */ /* 0x002fe2000c101906 */
[----:B------:R-:W-:-:S02]  /*1f6a0*/  LOP3.LUT R7, R20, 0x380, RZ, 0xc0, !PT ;  /* 0x0000038014077812 */ /* 0x000fc400078ec0ff */
[----:B------:R-:W-:Y:S02]  /*1f6b0*/  LOP3.LUT R4, R5, 0x380, RZ, 0xc0, !PT ;  /* 0x0000038005047812 */ /* 0x000fe400078ec0ff */
[----:B------:R-:W-:Y:S01]  /*1f6c0*/  LOP3.LUT R64, R65, 0x380, RZ, 0xc0, !PT ;  /* 0x0000038041407812 */ /* 0x000fe200078ec0ff */
[----:B--2---:R1:W-:Y:S01]  /*1f6d0*/  @!P0 ST.E desc[UR6][R58.64], R2 ;  /* 0x000000023a008985 */ /* 0x0043e2000c101906 */
[----:B------:R-:W-:Y:S02]  /*1f6e0*/  LOP3.LUT R68, R69, 0x380, RZ, 0xc0, !PT ;  /* 0x0000038045447812 */ /* 0x000fe400078ec0ff */
[----:B------:R-:W-:Y:S01]  /*1f6f0*/  LOP3.LUT R72, R73, 0x380, RZ, 0xc0, !PT ;  /* 0x0000038049487812 */ /* 0x000fe200078ec0ff */
[----:B------:R-:W5:Y:S01]  /*1f700*/  LD.E.128 R8, desc[UR6][R8.64] ;  /* 0x0000000608087980 */ /* 0x000f62000c101d00 */
[----:B------:R-:W-:Y:S02]  /*1f710*/  SHF.R.U64 R7, R7, 0x3, RZ ;  /* 0x0000000307077819 */ /* 0x000fe400000012ff */
[----:B------:R-:W-:Y:S01]  /*1f720*/  SHF.R.U64 R4, R4, 0x3, RZ ;  /* 0x0000000304047819 */ /* 0x000fe200000012ff */
[----:B------:R-:W5:Y:S01]  /*1f730*/  LD.E.128 R12, desc[UR6][R12.64] ;  /* 0x000000060c0c7980 */ /* 0x000f62000c101d00 */
[----:B------:R-:W-:-:S02]  /*1f740*/  SHF.R.U64 R64, R64, 0x3, RZ ;  /* 0x0000000340407819 */ /* 0x000fc400000012ff */
[----:B------:R-:W-:Y:S01]  /*1f750*/  SHF.R.U64 R68, R68, 0x3, RZ ;  /* 0x0000000344447819 */ /* 0x000fe200000012ff */
[----:B------:R-:W5:Y:S01]  /*1f760*/  LD.E.128 R24, desc[UR6][R24.64] ;  /* 0x0000000618187980 */ /* 0x000f62000c101d00 */
[----:B------:R-:W-:Y:S02]  /*1f770*/  SHF.R.U64 R72, R72, 0x3, RZ ;  /* 0x0000000348487819 */ /* 0x000fe400000012ff */
[----:B------:R-:W-:Y:S01]  /*1f780*/  LOP3.LUT R20, R7, R20, RZ, 0x3c, !PT ;  /* 0x0000001407147212 */ /* 0x000fe200078e3cff */
[----:B------:R-:W5:Y:S01]  /*1f790*/  LD.E.128 R32, desc[UR6][R32.64] ;  /* 0x0000000620207980 */ /* 0x000f62000c101d00 */
[----:B------:R-:W-:Y:S01]  /*1f7a0*/  LOP3.LUT R64, R64, R65, RZ, 0x3c, !PT ;  /* 0x0000004140407212 */ /* 0x000fe200078e3cff */
[--C-:B------:R-:W-:Y:S01]  /*1f7b0*/  IMAD.X R65, RZ, RZ, R21.reuse, P6 ;  /* 0x000000ffff417224 */ /* 0x100fe200030e0615 */
[----:B------:R-:W-:Y:S01]  /*1f7c0*/  LOP3.LUT R68, R68, R69, RZ, 0x3c, !PT ;  /* 0x0000004544447212 */ /* 0x000fe200078e3cff */
[--C-:B------:R-:W-:Y:S01]  /*1f7d0*/  IMAD.X R69, RZ, RZ, R21.reuse, P5 ;  /* 0x000000ffff457224 */ /* 0x100fe200028e0615 */
[----:B------:R-:W-:Y:S01]  /*1f7e0*/  LOP3.LUT R72, R72, R73, RZ, 0x3c, !PT ;  /* 0x0000004948487212 */ /* 0x000fe200078e3cff */
[----:B------:R-:W-:Y:S01]  /*1f7f0*/  IMAD.X R73, RZ, RZ, R21, P4 ;  /* 0x000000ffff497224 */ /* 0x000fe200020e0615 */
[----:B------:R-:W-:Y:S01]  /*1f800*/  LOP3.LUT R76, R4, R5, RZ, 0x3c, !PT ;  /* 0x00000005044c7212 */ /* 0x000fe200078e3cff */
[----:B------:R-:W5:Y:S04]  /*1f810*/  LD.E.128 R36, desc[UR6][R36.64] ;  /* 0x0000000624247980 */ /* 0x000f68000c101d00 */
[----:B------:R2:W5:Y:S01]  /*1f820*/  LD.E.128 R4, desc[UR6][R20.64] ;  /* 0x0000000614047980 */ /* 0x000562000c101d00 */
[----:B-1----:R-:W-:-:S03]  /*1f830*/  LEA R2, R89, R219, 0x5 ;  /* 0x000000db59027211 */ /* 0x002fc600078e28ff */
[----:B------:R-:W5:Y:S04]  /*1f840*/  LD.E.128 R40, desc[UR6][R40.64] ;  /* 0x0000000628287980 */ /* 0x000f68000c101d00 */
[----:B------:R-:W5:Y:S01]  /*1f850*/  LD.E.128 R44, desc[UR6][R44.64] ;  /* 0x000000062c2c7980 */ /* 0x000f62000c101d00 */
[----:B--2---:R-:W-:-:S03]  /*1f860*/  IMAD R21, R81, UR4, RZ ;  /* 0x0000000451157c24 */ /* 0x004fc6000f8e02ff */
[----:B------:R-:W5:Y:S01]  /*1f870*/  LD.E.128 R48, desc[UR6][R48.64] ;  /* 0x0000000630307980 */ /* 0x000f62000c101d00 */
[C---:B------:R-:W-:Y:S02]  /*1f880*/  IMAD R81, R80.reuse, UR5, R21 ;  /* 0x0000000550517c24 */ /* 0x040fe4000f8e0215 */
[----:B------:R-:W-:Y:S01]  /*1f890*/  IMAD.WIDE.U32 R20, R80, UR4, RZ ;  /* 0x0000000450147c25 */ /* 0x000fe2000f8e00ff */
[----:B------:R-:W-:Y:S01]  /*1f8a0*/  ULDC.64 UR4, c[0x0][0xae8] ;  /* 0x0002ba0000047ab9 */ /* 0x000fe20000000a00 */
[----:B------:R-:W5:Y:S02]  /*1f8b0*/  LD.E.128 R52, desc[UR6][R52.64] ;  /* 0x0000000634347980 */ /* 0x000f64000c101d00 */
[----:B------:R-:W-:Y:S02]  /*1f8c0*/  IMAD.IADD R21, R21, 0x1, R81 ;  /* 0x0000000115157824 */ /* 0x000fe400078e0251 */
[----:B------:R-:W-:Y:S01]  /*1f8d0*/  IMAD R84, R84, UR4, RZ ;  /* 0x0000000454547c24 */ /* 0x000fe2000f8e02ff */
[----:B------:R-:W5:Y:S01]  /*1f8e0*/  LD.E.128 R56, desc[UR6][R56.64] ;  /* 0x0000000638387980 */ /* 0x000f62000c101d00 */
[----:B------:R-:W-:-:S02]  /*1f8f0*/  IMAD R2, R86, 0x80, R2 ;  /* 0x0000008056027824 */ /* 0x000fc400078e0202 */
[C---:B------:R-:W-:Y:S01]  /*1f900*/  IMAD R81, R88.reuse, UR5, R84 ;  /* 0x0000000558517c24 */ /* 0x040fe2000f8e0254 */
[----:B------:R-:W5:Y:S01]  /*1f910*/  LD.E.128 R60, desc[UR6][R60.64] ;  /* 0x000000063c3c7980 */ /* 0x000f62000c101d00 */
[----:B------:R-:W-:Y:S01]  /*1f920*/  IMAD.WIDE.U32 R20, R88, UR4, R20 ;  /* 0x0000000458147c25 */ /* 0x000fe2000f8e0014 */
[----:B------:R-:W-:Y:S02]  /*1f930*/  ULDC.64 UR4, c[0x0][0xaf0] ;  /* 0x0002bc0000047ab9 */ /* 0x000fe40000000a00 */
[----:B------:R-:W5:Y:S01]  /*1f940*/  LD.E.128 R64, desc[UR6][R64.64] ;  /* 0x0000000640407980 */ /* 0x000f62000c101d00 */
[----:B0-----:R-:W-:-:S03]  /*1f950*/  @P1 IMAD.HI.U32 R0, R2, R85, RZ ;  /* 0x0000005502001227 */ /* 0x001fc600078e00ff */
[----:B------:R-:W5:Y:S01]  /*1f960*/  LD.E.128 R68, desc[UR6][R68.64] ;  /* 0x0000000644447980 */ /* 0x000f62000c101d00 */
[----:B------:R-:W-:Y:S02]  /*1f970*/  IMAD.IADD R21, R21, 0x1, R81 ;  /* 0x0000000115157824 */ /* 0x000fe400078e0251 */
[----:B------:R-:W-:Y:S01]  /*1f980*/  IMAD.MOV.U32 R81, RZ, RZ, R2 ;  /* 0x000000ffff517224 */ /* 0x000fe200078e0002 */
[----:B------:R-:W-:Y:S01]  /*1f990*/  @P1 SHF.R.U32.HI R81, RZ, R87, R0 ;  /* 0x00000057ff511219 */ /* 0x000fe20000011600 */
[----:B------:R-:W-:Y:S01]  /*1f9a0*/  IMAD R28, R28, UR4, RZ ;  /* 0x000000041c1c7c24 */ /* 0x000fe2000f8e02ff */
[----:B------:R-:W5:Y:S01]  /*1f9b0*/  LD.E.128 R72, desc[UR6][R72.64] ;  /* 0x0000000648487980 */ /* 0x000f62000c101d00 */
[C---:B------:R-:W-:Y:S01]  /*1f9c0*/  IMAD.WIDE.U32 R20, R83.reuse, UR4, R20 ;  /* 0x0000000453147c25 */ /* 0x040fe2000f8e0014 */
[--C-:B------:R-:W-:Y:S02]  /*1f9d0*/  SHF.R.S32.HI R0, RZ, 0x1f, R81.reuse ;  /* 0x0000001fff007819 */ /* 0x100fe40000011451 */
[----:B------:R-:W5:Y:S01]  /*1f9e0*/  LD.E.128 R76, desc[UR6][R76.64] ;  /* 0x000000064c4c7980 */ /* 0x000f62000c101d00 */
[----:B------:R-:W-:Y:S01]  /*1f9f0*/  IMAD R85, R83, UR5, R28 ;  /* 0x0000000553557c24 */ /* 0x000fe2000f8e021c */
[----:B------:R-:W-:Y:S01]  /*1fa00*/  ULDC.64 UR4, c[0x0][0xae0] ;  /* 0x0002b80000047ab9 */ /* 0x000fe20000000a00 */
[----:B------:R-:W-:Y:S01]  /*1fa10*/  IMAD.MOV R83, RZ, RZ, -R81 ;  /* 0x000000ffff537224 */ /* 0x000fe200078e0a51 */
[----:B------:R-:W-:Y:S01]  /*1fa20*/  @!PT LDS RZ, [RZ] ;  /* 0x00000000fffff984 */ /* 0x000fe20000000800 */
[----:B------:R-:W-:Y:S01]  /*1fa30*/  @!PT LDS RZ, [RZ] ;  /* 0x00000000fffff984 */ /* 0x000fe20000000800 */
[----:B------:R-:W-:Y:S01]  /*1fa40*/  @!PT LDS RZ, [RZ] ;  /* 0x00000000fffff984 */ /* 0x000fe20000000800 */
[----:B------:R-:W-:Y:S01]  /*1fa50*/  @!PT LDS RZ, [RZ] ;  /* 0x00000000fffff984 */ /* 0x000fe20000000800 */
[----:B------:R0:W-:Y:S06]  /*1fa60*/  MEMBAR.ALL.CTA ;  /* 0x0000000000007992 */ /* 0x0001ec0000008000 */
[----:B0-----:R-:W0:Y:S01]  /*1fa70*/  FENCE.VIEW.ASYNC.S ;  /* 0x00000000000073c6 */ /* 0x001e220000000000 */
[----:B------:R-:W-:-:S02]  /*1fa80*/  IMAD R0, R0, UR4, RZ ;  /* 0x0000000400007c24 */ /* 0x000fc4000f8e02ff */
[----:B------:R-:W-:Y:S02]  /*1fa90*/  IMAD R83, R82, R83, R2 ;  /* 0x0000005352537224 */ /* 0x000fe400078e0202 */
[----:B------:R-:W-:Y:S02]  /*1faa0*/  IMAD.IADD R21, R21, 0x1, R85 ;  /* 0x0000000115157824 */ /* 0x000fe400078e0255 */
[C---:B------:R-:W-:Y:S01]  /*1fab0*/  IMAD R85, R81.reuse, UR5, R0 ;  /* 0x0000000551557c24 */ /* 0x040fe2000f8e0200 */
[----:B------:R-:W-:Y:S01]  /*1fac0*/  SHF.R.S32.HI R0, RZ, 0x1f, R83 ;  /* 0x0000001fff007819 */ /* 0x000fe20000011453 */
[----:B------:R-:W-:Y:S01]  /*1fad0*/  IMAD.WIDE.U32 R20, R81, UR4, R20 ;  /* 0x0000000451147c25 */ /* 0x000fe2000f8e0014 */
[----:B------:R-:W-:-:S03]  /*1fae0*/  ULDC.64 UR4, c[0x0][0xad8] ;  /* 0x0002b60000047ab9 */ /* 0x000fc60000000a00 */
[----:B------:R-:W-:Y:S02]  /*1faf0*/  IMAD R86, R86, 0x80, R219 ;  /* 0x0000008056567824 */ /* 0x000fe400078e02db */
[----:B------:R-:W-:Y:S02]  /*1fb00*/  IMAD.IADD R21, R21, 0x1, R85 ;  /* 0x0000000115157824 */ /* 0x000fe400078e0255 */
[----:B------:R-:W-:Y:S02]  /*1fb10*/  IMAD R2, R0, UR4, RZ ;  /* 0x0000000400027c24 */ /* 0x000fe4000f8e02ff */
[C---:B------:R-:W-:Y:S02]  /*1fb20*/  VIADD R0, R86.reuse, 0x20 ;  /* 0x0000002056007836 */ /* 0x040fe40000000000 */
[C---:B------:R-:W-:Y:S02]  /*1fb30*/  IMAD R81, R83.reuse, UR5, R2 ;  /* 0x0000000553517c24 */ /* 0x040fe4000f8e0202 */
[----:B------:R-:W-:Y:S01]  /*1fb40*/  IMAD.WIDE.U32 R20, R83, UR4, R20 ;  /* 0x0000000453147c25 */ /* 0x000fe2000f8e0014 */
[-C--:B------:R-:W-:Y:S01]  /*1fb50*/  ISETP.GE.AND P2, PT, R86, R3.reuse, PT ;  /* 0x000000035600720c */ /* 0x080fe20003f46270 */
[----:B------:R-:W-:Y:S01]  /*1fb60*/  ULDC.64 UR4, c[0x0][0xa80] ;  /* 0x0002a00000047ab9 */ /* 0x000fe20000000a00 */
[----:B------:R-:W-:Y:S01]  /*1fb70*/  ISETP.GE.AND P1, PT, R0, R3, PT ;  /* 0x000000030000720c */ /* 0x000fe20003f26270 */
[----:B------:R-:W-:Y:S01]  /*1fb80*/  VIADD R2, R86, 0x40 ;  /* 0x0000004056027836 */ /* 0x000fe20000000000 */
[----:B------:R-:W-:Y:S01]  /*1fb90*/  LEA R28, P3, R20, UR4, 0x1 ;  /* 0x00000004141c7c11 */ /* 0x000fe2000f8608ff */
[----:B------:R-:W-:-:S02]  /*1fba0*/  IMAD.IADD R21, R21, 0x1, R81 ;  /* 0x0000000115157824 */ /* 0x000fc400078e0251 */
[----:B------:R-:W-:Y:S01]  /*1fbb0*/  VIADD R0, R22, 0x38820 ;  /* 0x0003882016007836 */ /* 0x000fe20000000000 */
[----:B------:R-:W-:Y:S02]  /*1fbc0*/  ISETP.GE.AND P0, PT, R2, R3, PT ;  /* 0x000000030200720c */ /* 0x000fe40003f06270 */
[----:B------:R-:W-:Y:S02]  /*1fbd0*/  LEA.HI.X R2, R20, UR5, R21, 0x1, P3 ;  /* 0x0000000514027c11 */ /* 0x000fe400098f0c15 */
[----:B------:R-:W-:Y:S01]  /*1fbe0*/  PRMT R0, RZ, 0x654, R0 ;  /* 0x00000654ff007816 */ /* 0x000fe20000000000 */
[----:B0-----:R0:W1:Y:S03]  /*1fbf0*/  SHFL.IDX PT, R84, R28, RZ, 0x181f ;  /* 0x00181fff1c547589 */ /* 0x00106600000e0000 */
[----:B------:R0:W-:Y:S01]  /*1fc00*/  SYNCS.ARRIVE.TRANS64.RED.A1T0 RZ, [R0+URZ], RZ ;  /* 0x000000ff00ff79a7 */ /* 0x0001e2000810043f */
[----:B------:R0:W2:Y:S01]  /*1fc10*/  SHFL.IDX PT, R85, R2, RZ, 0x181f ;  /* 0x00181fff02557589 */ /* 0x0000a200000e0000 */
[----:B------:R-:W-:Y:S05]  /*1fc20*/  @P2 BRA `(.L_x_659) ;  /* 0x0000000000482947 */ /* 0x000fea0003800000 */
[----:B------:R-:W-:Y:S01]  /*1fc30*/  ULDC UR4, c[0x0][0xac8] ;  /* 0x0002b20000047ab9 */ /* 0x000fe20000000800 */
[----:B------:R-:W-:Y:S01]  /*1fc40*/  ULDC.64 UR6, c[0x0][0x208] ;  /* 0x0000820000067ab9 */ /* 0x000fe20000000a00 */
        /* <DEDUP_REMOVED lines=16> */
.L_x_659:
[----:B------:R-:W-:Y:S05]  /*1fd50*/  BSYNC B1 ;  /* 0x0000000000017941 */ /* 0x000fea0003800000 */
.L_x_658:
[----:B---3-5:R3:W4:Y:S01]  /*1fd60*/  SHFL.IDX PT, R33, R2, 0x1, 0x181f ;  /* 0x00381f0002217f89 */ /* 0x02872200000e0000 */
[----:B------:R-:W-:Y:S03]  /*1fd70*/  BSSY B1, `(.L_x_660) ;  /* 0x0000015000017945 */ /* 0x000fe60003800000 */
[----:B------:R3:W0:Y:S01]  /*1fd80*/  SHFL.IDX PT, R32, R28, 0x1, 0x181f ;  /* 0x00381f001c207f89 */ /* 0x00062200000e0000 */
[----:B------:R-:W-:Y:S05]  /*1fd90*/  @P1 BRA `(.L_x_661) ;  /* 0x0000000000481947 */ /* 0x000fea0003800000 */
[----:B------:R-:W-:Y:S01]  /*1fda0*/  ULDC UR4, c[0x0][0xac8] ;  /* 0x0002b20000047ab9 */ /* 0x000fe20000000800 */
[----:B------:R-:W-:Y:S01]  /*1fdb0*/  ULDC.64 UR6, c[0x0][0x208] ;  /* 0x0000820000067ab9 */ /* 0x000fe20000000a00 */
[----:B------:R-:W-:Y:S02]  /*1fdc0*/  ISETP.GE.AND P4, PT, R16, UR4, PT ;  /* 0x0000000410007c0c */ /* 0x000fe4000bf86270 */
[----:B------:R-:W-:Y:S02]  /*1fdd0*/  ISETP.GE.AND P3, PT, R213, UR4, PT ;  /* 0x00000004d5007c0c */ /* 0x000fe4000bf66270 */
[----:B------:R-:W-:Y:S02]  /*1fde0*/  ISETP.GE.AND P2, PT, R18, UR4, PT ;  /* 0x0000000412007c0c */ /* 0x000fe4000bf46270 */
[----:B------:R-:W-:-:S07]  /*1fdf0*/  ISETP.GE.AND P1, PT, R19, UR4, PT ;  /* 0x0000000413007c0c */ /* 0x000fce000bf26270 */
[CC--:B0-----:R-:W-:Y:S02]  /*1fe00*/  @!P4 LEA R4, P6, R16.reuse, R32.reuse, 0x1 ;  /* 0x000000201004c211 */ /* 0x0c1fe400078c08ff */
[CC--:B------:R-:W-:Y:S02]  /*1fe10*/  @!P3 LEA R6, P5, R23.reuse, R32.reuse, 0x1 ;  /* 0x000000201706b211 */ /* 0x0c0fe400078a08ff */
[-C--:B----4-:R-:W-:Y:S02]  /*1fe20*/  @!P4 LEA.HI.X R5, R16, R33.reuse, R17, 0x1, P6 ;  /* 0x000000211005c211 */ /* 0x090fe400030f0c11 */
[-C--:B------:R-:W-:Y:S02]  /*1fe30*/  @!P2 LEA R20, P6, R18, R32.reuse, 0x1 ;  /* 0x000000201214a211 */ /* 0x080fe400078c08ff */
        /* <DEDUP_REMOVED lines=8> */
.L_x_661:
[----:B------:R-:W-:Y:S05]  /*1fec0*/  BSYNC B1 ;  /* 0x0000000000017941 */ /* 0x000fea0003800000 */
.L_x_660:
[----:B0-----:R0:W0:Y:S01]  /*1fed0*/  SHFL.IDX PT, R11, R2, 0x2, 0x181f ;  /* 0x00581f00020b7f89 */ /* 0x00102200000e0000 */
        /* <DEDUP_REMOVED lines=9> */
[-C--:B0-----:R-:W-:Y:S02]  /*1ff70*/  @!P3 LEA R4, P6, R16, R10.reuse, 0x1 ;  /* 0x0000000a1004b211 */ /* 0x081fe400078c08ff */
[-C--:B------:R-:W-:Y:S02]  /*1ff80*/  @!P2 LEA R6, P5, R23, R10.reuse, 0x1 ;  /* 0x0000000a1706a211 */ /* 0x080fe400078a08ff */
[-C--:B------:R-:W-:Y:S02]  /*1ff90*/  @!P1 LEA R8, P4, R18, R10.reuse, 0x1 ;  /* 0x0000000a12089211 */ /* 0x080fe400078808ff */
[-C--:B------:R-:W-:Y:S02]  /*1ffa0*/  @!P3 LEA.HI.X R5, R16, R11.reuse, R17, 0x1, P6 ;  /* 0x0000000b1005b211 */ /* 0x080fe400030f0c11 */
        /* <DEDUP_REMOVED lines=8> */
.L_x_663:
[----:B------:R-:W-:Y:S05]  /*20030*/  BSYNC B1 ;  /* 0x0000000000017941 */ /* 0x000fea0003800000 */
.L_x_662:
[----:B------:R-:W-:Y:S01]  /*20040*/  VIADD R0, R86, 0x60 ;  /* 0x0000006056007836 */ /* 0x000fe20000000000 */
[----:B0-----:R0:W0:Y:S04]  /*20050*/  SHFL.IDX PT, R9, R2, 0x3, 0x181f ;  /* 0x00781f0002097f89 */ /* 0x00102800000e0000 */
[----:B------:R-:W-:Y:S01]  /*20060*/  ISETP.GE.AND P0, PT, R0, R3, PT ;  /* 0x000000030000720c */ /* 0x000fe20003f06270 */
[----:B---3--:R-:W3:-:S12]  /*20070*/  SHFL.IDX PT, R28, R28, 0x3, 0x181f ;  /* 0x00781f001c1c7f89 */ /* 0x008ed800000e0000 */
[----:B------:R-:W-:Y:S05]  /*20080*/  @P0 BRA `(.L_x_664) ;  /* 0x0000000c00c00947 */ /* 0x000fea0003800000 */
[----:B------:R-:W-:Y:S01]  /*20090*/  ULDC UR4, c[0x0][0xac8] ;  /* 0x0002b20000047ab9 */ /* 0x000fe20000000800 */
[----:B------:R-:W-:Y:S01]  /*200a0*/  ULDC.64 UR6, c[0x0][0x208] ;  /* 0x0000820000067ab9 */ /* 0x000fe20000000a00 */
[----:B------:R-:W-:Y:S02]  /*200b0*/  ISETP.GE.AND P3, PT, R16, UR4, PT ;  /* 0x0000000410007c0c */ /* 0x000fe4000bf66270 */
[----:B------:R-:W-:Y:S02]  /*200c0*/  ISETP.GE.AND P4, PT, R213, UR4, PT ;  /* 0x00000004d5007c0c */ /* 0x000fe4000bf86270 */
[----:B------:R-:W-:-:S09]  /*200d0*/  ISETP.GE.AND P5, PT, R18, UR4, PT ;  /* 0x0000000412007c0c */ /* 0x000fd2000bfa6270 */
[CC--:B0--3--:R-:W-:Y:S02]  /*200e0*/  @!P3 LEA R2, P0, R16.reuse, R28.reuse, 0x1 ;  /* 0x0000001c1002b211 */ /* 0x0c9fe400078008ff */
[-C--:B------:R-:W-:Y:S02]  /*200f0*/  @!P4 LEA R4, P1, R23, R28.reuse, 0x1 ;  /* 0x0000001c1704c211 */ /* 0x080fe400078208ff */
[-C--:B------:R-:W-:Y:S02]  /*20100*/  @!P3 LEA.HI.X R3, R16, R9.reuse, R17, 0x1, P0 ;  /* 0x000000091003b211 */ /* 0x080fe400000f0c11 */
[----:B------:R-:W-:Y:S02]  /*20110*/  ISETP.GE.AND P0, PT, R19, UR4, PT ;  /* 0x0000000413007c0c */ /* 0x000fe4000bf06270 */
[----:B------:R-:W-:Y:S01]  /*20120*/  @!P5 LEA R6, P2, R18, R28, 0x1 ;  /* 0x0000001c1206d211 */ /* 0x000fe200078408ff */
[----:B------:R0:W-:Y:S01]  /*20130*/  @!P3 ST.E.128 desc[UR6][R2.64], R24 ;  /* 0x000000180200b985 */ /* 0x0001e2000c101d06 */
[----:B------:R-:W-:-:S02]  /*20140*/  @!P4 LEA.HI.X R5, R23, R9, R216, 0x1, P1 ;  /* 0x000000091705c211 */ /* 0x000fc400008f0cd8 */
[----:B------:R-:W-:-:S03]  /*20150*/  @!P5 LEA.HI.X R7, R18, R9, R218, 0x1, P2 ;  /* 0x000000091207d211 */ /* 0x000fc600010f0cda */
[----:B------:R0:W-:Y:S04]  /*20160*/  @!P4 ST.E.128 desc[UR6][R4.64], R44 ;  /* 0x0000002c0400c985 */ /* 0x0001e8000c101d06 */
[----:B------:R0:W-:Y:S01]  /*20170*/  @!P5 ST.E.128 desc[UR6][R6.64], R60 ;  /* 0x0000003c0600d985 */ /* 0x0001e2000c101d06 */
[----:B------:R-:W-:Y:S05]  /*20180*/  @P0 BRA `(.L_x_664) ;  /* 0x0000000c00800947 */ /* 0x000fea0003800000 */
[----:B0-----:R-:W-:Y:S01]  /*20190*/  LEA R2, P0, R19, R28, 0x1 ;  /* 0x0000001c13027211 */ /* 0x001fe200078008ff */
[----:B------:R-:W-:-:S03]  /*201a0*/  ULDC.64 UR4, c[0x0][0x208] ;  /* 0x0000820000047ab9 */ /* 0x000fc60000000a00 */
[----:B------:R-:W-:-:S05]  /*201b0*/  LEA.HI.X R3, R19, R9, R217, 0x1, P0 ;  /* 0x0000000913037211 */ /* 0x000fca00000f0cd9 */
[----:B------:R0:W-:Y:S01]  /*201c0*/  ST.E.128 desc[UR4][R2.64], R76 ;  /* 0x0000004c02007985 */ /* 0x0001e2000c101d04 */
[----:B------:R-:W-:Y:S05]  /*201d0*/  BRA `(.L_x_664) ;  /* 0x0000000c006c7947 */ /* 0x000fea0003800000 */
.L_x_656:
[----:B------:R-:W3:Y:S01]  /*201e0*/  LDL R9, [R1+0x60] ;  /* 0x0000600001097983 */ /* 0x000ee20000100800 */
[----:B------:R-:W-:Y:S01]  /*201f0*/  ULDC.64 UR4, c[0x0][0xc00] ;  /* 0x0003000000047ab9 */ /* 0x000fe20000000a00 */
[----:B------:R-:W4:Y:S01]  /*20200*/  LDC R25, c[0x0][0xbe8] ;  /* 0x0002fa00ff197b82 */ /* 0x000f220000000800 */
[----:B------:R-:W-:Y:S01]  /*20210*/  ISETP.NE.U32.AND P0, PT, RZ, UR4, PT ;  /* 0x00000004ff007c0c */ /* 0x000fe2000bf05070 */
[----:B0-----:R-:W-:Y:S01]  /*20220*/  IMAD.MOV.U32 R6, RZ, RZ, RZ ;  /* 0x000000ffff067224 */ /* 0x001fe200078e00ff */
[----:B------:R-:W-:Y:S02]  /*20230*/  ULDC.64 UR6, c[0x0][0x208] ;  /* 0x0000820000067ab9 */ /* 0x000fe40000000a00 */
[----:B------:R-:W-:Y:S01]  /*20240*/  ISETP.NE.AND.EX P0, PT, RZ, UR5, PT, P0 ;  /* 0x00000005ff007c0c */ /* 0x000fe2000bf05300 */
[----:B------:R-:W0:Y:S02]  /*20250*/  S2R R7, SR_TID.X ;  /* 0x0000000000077919 */ /* 0x000e240000002100 */
[----:B0-----:R-:W-:-:S05]  /*20260*/  VIADD R8, R7, 0xffffff80 ;  /* 0xffffff8007087836 */ /* 0x001fca0000000000 */
[----:B------:R-:W-:Y:S02]  /*20270*/  ISETP.GE.AND P3, PT, R8, 0x80, PT ;  /* 0x000000800800780c */ /* 0x000fe40003f66270 */
[C---:B---3--:R-:W-:Y:S02]  /*20280*/  SHF.L.U32 R4, R9.reuse, 0x2, RZ ;  /* 0x0000000209047819 */ /* 0x048fe400000006ff */
[----:B------:R-:W-:Y:S02]  /*20290*/  SHF.R.S32.HI R12, RZ, 0x1f, R9 ;  /* 0x0000001fff0c7819 */ /* 0x000fe40000011409 */
[----:B------:R-:W-:Y:S02]  /*202a0*/  IADD3 R2, P1, R4, UR4, RZ ;  /* 0x0000000404027c10 */ /* 0x000fe4000ff3e0ff */
[----:B------:R-:W-:-:S04]  /*202b0*/  SHF.L.U64.HI R0, R9, 0x2, R12 ;  /* 0x0000000209007819 */ /* 0x000fc8000001020c */
[----:B------:R-:W-:Y:S01]  /*202c0*/  IADD3.X R3, R0, UR5, RZ, P1, !PT ;  /* 0x0000000500037c10 */ /* 0x000fe20008ffe4ff */
[----:B------:R-:W-:Y:S02]  /*202d0*/  ULDC.64 UR4, c[0x0][0xc08] ;  /* 0x0003020000047ab9 */ /* 0x000fe40000000a00 */
[----:B------:R-:W-:Y:S02]  /*202e0*/  ISETP.NE.U32.AND P1, PT, RZ, UR4, PT ;  /* 0x00000004ff007c0c */ /* 0x000fe4000bf25070 */
[----:B------:R0:W5:Y:S02]  /*202f0*/  @P0 LDG.E R6, desc[UR6][R2.64] ;  /* 0x0000000602060981 */ /* 0x000164000c1e1900 */
[----:B------:R-:W-:-:S13]  /*20300*/  ISETP.NE.AND.EX P1, PT, RZ, UR5, PT, P1 ;  /* 0x00000005ff007c0c */ /* 0x000fda000bf25310 */
[----:B------:R-:W-:Y:S01]  /*20310*/  @P1 IADD3 R4, P2, R4, UR4, RZ ;  /* 0x0000000404041c10 */ /* 0x000fe2000ff5e0ff */
[----:B------:R-:W-:-:S03]  /*20320*/  ULDC UR4, c[0x0][0xa88] ;  /* 0x0002a20000047ab9 */ /* 0x000fc60000000800 */
[----:B------:R-:W-:Y:S01]  /*20330*/  @P1 IADD3.X R5, R0, UR5, RZ, P2, !PT ;  /* 0x0000000500051c10 */ /* 0x000fe200097fe4ff */
[----:B------:R-:W-:Y:S01]  /*20340*/  IMAD.U32 R0, RZ, RZ, UR4 ;  /* 0x00000004ff007e24 */ /* 0x000fe2000f8e00ff */
[----:B----4-:R-:W-:-:S05]  /*20350*/  ISETP.NE.AND P2, PT, R25, 0x1, PT ;  /* 0x000000011900780c */ /* 0x010fca0003f45270 */
[----:B------:R0:W5:Y:S08]  /*20360*/  @P1 LDG.E R0, desc[UR6][R4.64] ;  /* 0x0000000604001981 */ /* 0x000170000c1e1900 */
[----:B------:R-:W3:Y:S08]  /*20370*/  @P2 LDC R14, c[0x0][0xbec] ;  /* 0x0002fb00ff0e2b82 */ /* 0x000ef00000000800 */
[----:B------:R-:W4:Y:S01]  /*20380*/  @P2 LDC R27, c[0x0][0xbf0] ;  /* 0x0002fc00ff1b2b82 */ /* 0x000f220000000800 */
[----:B0-----:R-:W-:Y:S05]  /*20390*/  @P1 BRA `(.L_x_665) ;  /* 0x0000000000141947 */ /* 0x001fea0003800000 */
[----:B------:R-:W-:Y:S05]  /*203a0*/  @!P0 BRA `(.L_x_665) ;  /* 0x0000000000108947 */ /* 0x000fea0003800000 */
[----:B------:R-:W-:Y:S02]  /*203b0*/  ULDC.64 UR4, c[0x0][0x208] ;  /* 0x0000820000047ab9 */ /* 0x000fe40000000a00 */
[----:B------:R-:W2:Y:S04]  /*203c0*/  LDG.E R5, desc[UR4][R2.64] ;  /* 0x0000000402057981 */ /* 0x000ea8000c1e1900 */
[----:B-----5:R-:W2:Y:S02]  /*203d0*/  LDG.E R0, desc[UR4][R2.64+0x4] ;  /* 0x0000040402007981 */ /* 0x020ea4000c1e1900 */
[----:B--2---:R-:W-:-:S07]  /*203e0*/  IMAD.IADD R0, R0, 0x1, -R5 ;  /* 0x0000000100007824 */ /* 0x004fce00078e0a05 */
.L_x_665:
[----:B------:R-:W2:Y:S04]  /*203f0*/  LDL R24, [R1+0x68] ;  /* 0x0000680001187983 */ /* 0x000ea80000100800 */
[----:B------:R0:W5:Y:S01]  /*20400*/  LDL R20, [R1+0x74] ;  /* 0x0000740001147983 */ /* 0x0001620000100800 */
[----:B------:R-:W-:Y:S01]  /*20410*/  BSSY B1, `(.L_x_666) ;  /* 0x000002e000017945 */ /* 0x000fe20003800000 */
[----:B-1----:R-:W-:Y:S02]  /*20420*/  SEL R13, R9, RZ, !P0 ;  /* 0x000000ff090d7207 */ /* 0x002fe40004000000 */
[----:B------:R-:W-:Y:S02]  /*20430*/  SEL R12, R12, RZ, !P0 ;  /* 0x000000ff0c0c7207 */ /* 0x000fe40004000000 */
[----:B-----5:R-:W-:-:S02]  /*20440*/  SHF.R.S32.HI R11, RZ, 0x1f, R6 ;  /* 0x0000001fff0b7819 */ /* 0x020fc40000011406 */
[----:B--2---:R-:W-:Y:S01]  /*20450*/  SHF.R.S32.HI R10, RZ, 0x1f, R24 ;  /* 0x0000001fff0a7819 */ /* 0x004fe20000011418 */
[----:B0-----:R-:W-:Y:S06]  /*20460*/  @P3 BRA `(.L_x_667) ;  /* 0x0000000000a03947 */ /* 0x001fec0003800000 */
[----:B------:R-:W0:Y:S01]  /*20470*/  LDC R9, c[0x0][0xbe8] ;  /* 0x0002fa00ff097b82 */ /* 0x000e220000000800 */
[----:B------:R-:W-:-:S04]  /*20480*/  IMAD R2, R20, 0x80, R7 ;  /* 0x0000008014027824 */ /* 0x000fc800078e0207 */
[----:B------:R-:W-:Y:S02]  /*20490*/  VIADD R8, R2, 0xffffff80 ;  /* 0xffffff8002087836 */ /* 0x000fe40000000000 */
[----:B0-----:R-:W-:-:S05]  /*204a0*/  IMAD R3, R0, R9, RZ ;  /* 0x0000000900037224 */ /* 0x001fca00078e02ff */
[----:B------:R-:W-:-:S13]  /*204b0*/  ISETP.GE.AND P0, PT, R8, R3, PT ;  /* 0x000000030800720c */ /* 0x000fda0003f06270 */
[----:B------:R-:W-:Y:S05]  /*204c0*/  @P0 BRA `(.L_x_667) ;  /* 0x0000000000880947 */ /* 0x000fea0003800000 */
[----:B------:R-:W-:Y:S01]  /*204d0*/  ISETP.NE.AND P0, PT, R9, 0x1, PT ;  /* 0x000000010900780c */ /* 0x000fe20003f05270 */
[----:B------:R-:W-:Y:S01]  /*204e0*/  ULDC.64 UR4, c[0x0][0xb90] ;  /* 0x0002e40000047ab9 */ /* 0x000fe20000000a00 */
[----:B------:R-:W-:Y:S01]  /*204f0*/  IMAD.MOV.U32 R2, RZ, RZ, R6 ;  /* 0x000000ffff027224 */ /* 0x000fe200078e0006 */
[----:B------:R-:W-:Y:S01]  /*20500*/  ULDC.64 UR6, c[0x0][0x208] ;  /* 0x0000820000067ab9 */ /* 0x000fe20000000a00 */
[----:B------:R-:W-:Y:S02]  /*20510*/  IMAD R7, R10, UR4, RZ ;  /* 0x000000040a077c24 */ /* 0x000fe4000f8e02ff */
[----:B------:R-:W-:Y:S02]  /*20520*/  IMAD.MOV.U32 R3, RZ, RZ, R11 ;  /* 0x000000ffff037224 */ /* 0x000fe400078e000b */
[----:B------:R-:W-:Y:S02]  /*20530*/  IMAD.MOV.U32 R5, RZ, RZ, R8 ;  /* 0x000000ffff057224 */ /* 0x000fe400078e0008 */
[----:B------:R-:W-:-:S03]  /*20540*/  IMAD.WIDE.U32 R2, R24, UR4, R2 ;  /* 0x0000000418027c25 */ /* 0x000fc6000f8e0002 */
[----:B------:R-:W0:Y:S01]  /*20550*/  @P0 LDC R15, c[0x0][0xbec] ;  /* 0x0002fb00ff0f0b82 */ /* 0x000e220000000800 */
[----:B------:R-:W-:Y:S01]  /*20560*/  IMAD R7, R24, UR5, R7 ;  /* 0x0000000518077c24 */ /* 0x000fe2000f8e0207 */
[----:B------:R-:W-:-:S03]  /*20570*/  ULDC.64 UR4, c[0x0][0xb98] ;  /* 0x0002e60000047ab9 */ /* 0x000fc60000000a00 */
[----:B------:R-:W-:-:S03]  /*20580*/  IMAD.IADD R3, R3, 0x1, R7 ;  /* 0x0000000103037824 */ /* 0x000fc600078e0207 */
[----:B------:R-:W1:Y:S01]  /*20590*/  @P0 LDC R21, c[0x0][0xbf0] ;  /* 0x0002fc00ff150b82 */ /* 0x000e620000000800 */
[----:B------:R-:W-:-:S04]  /*205a0*/  IMAD.WIDE.U32 R2, R13, UR4, R2 ;  /* 0x000000040d027c25 */ /* 0x000fc8000f8e0002 */
[----:B0-----:R-:W-:-:S05]  /*205b0*/  @P0 IMAD.HI.U32 R4, R8, R15, RZ ;  /* 0x0000000f08040227 */ /* 0x001fca00078e00ff */
[----:B-1----:R-:W-:Y:S01]  /*205c0*/  @P0 SHF.R.U32.HI R5, RZ, R21, R4 ;  /* 0x00000015ff050219 */ /* 0x002fe20000011604 */
[----:B------:R-:W-:-:S03]  /*205d0*/  IMAD R4, R12, UR4, RZ ;  /* 0x000000040c047c24 */ /* 0x000fc6000f8e02ff */
[----:B------:R-:W-:Y:S01]  /*205e0*/  IADD3 R2, P0, R5, R2, RZ ;  /* 0x0000000205027210 */ /* 0x000fe20007f1e0ff */
[----:B------:R-:W-:-:S04]  /*205f0*/  IMAD.MOV R7, RZ, RZ, -R5 ;  /* 0x000000ffff077224 */ /* 0x000fc800078e0a05 */
[----:B------:R-:W-:Y:S01]  /*20600*/  IMAD R7, R9, R7, R8 ;  /* 0x0000000709077224 */ /* 0x000fe200078e0208 */
[----:B------:R-:W-:Y:S01]  /*20610*/  SHF.R.S32.HI R9, RZ, 0x1f, R5 ;  /* 0x0000001fff097819 */ /* 0x000fe20000011405 */
[----:B------:R-:W-:Y:S01]  /*20620*/  IMAD R8, R13, UR5, R4 ;  /* 0x000000050d087c24 */ /* 0x000fe2000f8e0204 */
[----:B------:R-:W-:Y:S02]  /*20630*/  ULDC.64 UR4, c[0x0][0xb88] ;  /* 0x0002e20000047ab9 */ /* 0x000fe40000000a00 */
[----:B------:R-:W-:Y:S02]  /*20640*/  SHF.R.S32.HI R4, RZ, 0x1f, R7 ;  /* 0x0000001fff047819 */ /* 0x000fe40000011407 */
[----:B------:R-:W-:-:S03]  /*20650*/  IADD3.X R3, R9, R3, R8, P0, !PT ;  /* 0x0000000309037210 */ /* 0x000fc600007fe408 */
[----:B------:R-:W-:Y:S02]  /*20660*/  IMAD R4, R4, UR4, RZ ;  /* 0x0000000404047c24 */ /* 0x000fe4000f8e02ff */
[----:B------:R-:W-:-:S04]  /*20670*/  IMAD.WIDE.U32 R2, R7, UR4, R2 ;  /* 0x0000000407027c25 */ /* 0x000fc8000f8e0002 */
[----:B------:R-:W-:Y:S01]  /*20680*/  IMAD R5, R7, UR5, R4 ;  /* 0x0000000507057c24 */ /* 0x000fe2000f8e0204 */
[----:B------:R-:W-:Y:S02]  /*20690*/  ULDC.64 UR4, c[0x0][0xb50] ;  /* 0x0002d40000047ab9 */ /* 0x000fe40000000a00 */
[----:B------:R-:W-:Y:S01]  /*206a0*/  LEA R4, P0, R2, UR4, 0x2 ;  /* 0x0000000402047c11 */ /* 0x000fe2000f8010ff */
[----:B------:R-:W-:-:S05]  /*206b0*/  IMAD.IADD R3, R3, 0x1, R5 ;  /* 0x0000000103037824 */ /* 0x000fca00078e0205 */
[----:B------:R-:W-:Y:S02]  /*206c0*/  LEA.HI.X R5, R2, UR5, R3, 0x2, P0 ;  /* 0x0000000502057c11 */ /* 0x000fe400080f1403 */
[----:B------:R-:W-:-:S05]  /*206d0*/  MOV R3, 0xff800000 ;  /* 0xff80000000037802 */ /* 0x000fca0000000f00 */
[----:B------:R0:W-:Y:S02]  /*206e0*/  STG.E desc[UR6][R4.64], R3 ;  /* 0x0000000304007986 */ /* 0x0001e4000c101906 */
.L_x_667:
[----:B------:R-:W-:Y:S05]  /*206f0*/  BSYNC B1 ;  /* 0x0000000000017941 */ /* 0x000fea0003800000 */
.L_x_666:
[----:B0-----:R-:W2:Y:S01]  /*20700*/  LDL R4, [R1+0x64] ;  /* 0x0000640001047983 */ /* 0x001ea20000100800 */
[----:B------:R-:W-:Y:S01]  /*20710*/  ULDC.64 UR4, c[0x0][0xaa0] ;  /* 0x0002a80000047ab9 */ /* 0x000fe20000000a00 */
[----:B------:R-:W-:Y:S01]  /*20720*/  BSSY B1, `(.L_x_668) ;  /* 0x0000041000017945 */ /* 0x000fe20003800000 */
[----:B------:R-:W-:-:S04]  /*20730*/  IMAD R3, R11, UR4, RZ ;  /* 0x000000040b037c24 */ /* 0x000fc8000f8e02ff */
[C---:B------:R-:W-:Y:S02]  /*20740*/  IMAD R5, R6.reuse, UR5, R3 ;  /* 0x0000000506057c24 */ /* 0x040fe4000f8e0203 */
[----:B------:R-:W-:Y:S01]  /*20750*/  IMAD.WIDE.U32 R2, R6, UR4, RZ ;  /* 0x0000000406027c25 */ /* 0x000fe2000f8e00ff */
        /* <DEDUP_REMOVED lines=12> */
[----:B--2---:R-:W-:-:S04]  /*20820*/  IMAD R4, R4, 0x20, R219 ;  /* 0x0000002004047824 */ /* 0x004fc800078e02db */
[----:B------:R-:W-:-:S04]  /*20830*/  IMAD R9, R20, 0x80, R4 ;  /* 0x0000008014097824 */ /* 0x000fc800078e0204 */
[----:B---3--:R-:W-:-:S04]  /*20840*/  @P2 IMAD.HI.U32 R4, R9, R14, RZ ;  /* 0x0000000e09042227 */ /* 0x008fc800078e00ff */
[----:B------:R-:W-:Y:S01]  /*20850*/  IMAD.MOV.U32 R5, RZ, RZ, R9 ;  /* 0x000000ffff057224 */ /* 0x000fe200078e0009 */
[----:B----4-:R-:W-:-:S04]  /*20860*/  @P2 SHF.R.U32.HI R5, RZ, R27, R4 ;  /* 0x0000001bff052219 */ /* 0x010fc80000011604 */
[--C-:B------:R-:W-:Y:S01]  /*20870*/  SHF.R.S32.HI R4, RZ, 0x1f, R5.reuse ;  /* 0x0000001fff047819 */ /* 0x100fe20000011405 */
[----:B------:R-:W-:Y:S02]  /*20880*/  IMAD.MOV R6, RZ, RZ, -R5 ;  /* 0x000000ffff067224 */ /* 0x000fe400078e0a05 */
[----:B------:R-:W-:-:S04]  /*20890*/  IMAD.WIDE.U32 R2, R5, UR4, R2 ;  /* 0x0000000405027c25 */ /* 0x000fc8000f8e0002 */
[----:B------:R-:W-:Y:S02]  /*208a0*/  IMAD R4, R4, UR4, RZ ;  /* 0x0000000404047c24 */ /* 0x000fe4000f8e02ff */
[----:B------:R-:W-:Y:S02]  /*208b0*/  IMAD R7, R25, R6, R9 ;  /* 0x0000000619077224 */ /* 0x000fe400078e0209 */
[----:B------:R-:W-:Y:S01]  /*208c0*/  IMAD R9, R5, UR5, R4 ;  /* 0x0000000505097c24 */ /* 0x000fe2000f8e0204 */
[----:B------:R-:W-:Y:S01]  /*208d0*/  ULDC.64 UR4, c[0x0][0xad8] ;  /* 0x0002b60000047ab9 */ /* 0x000fe20000000a00 */
[----:B------:R-:W-:Y:S01]  /*208e0*/  IMAD R6, R20, 0x80, R219 ;  /* 0x0000008014067824 */ /* 0x000fe200078e02db */
[----:B------:R-:W-:Y:S01]  /*208f0*/  SHF.R.S32.HI R4, RZ, 0x1f, R7 ;  /* 0x0000001fff047819 */ /* 0x000fe20000011407 */
[----:B------:R-:W-:Y:S02]  /*20900*/  IMAD.IADD R3, R3, 0x1, R9 ;  /* 0x0000000103037824 */ /* 0x000fe400078e0209 */
[----:B------:R-:W-:-:S02]  /*20910*/  IMAD R25, R0, R25, RZ ;  /* 0x0000001900197224 */ /* 0x000fc400078e02ff */
[----:B------:R-:W-:Y:S02]  /*20920*/  IMAD R4, R4, UR4, RZ ;  /* 0x0000000404047c24 */ /* 0x000fe4000f8e02ff */
[----:B------:R-:W-:Y:S01]  /*20930*/  IMAD.WIDE.U32 R2, R7, UR4, R2 ;  /* 0x0000000407027c25 */ /* 0x000fe2000f8e0002 */
[----:B------:R-:W-:-:S03]  /*20940*/  ISETP.GE.AND P2, PT, R6, R25, PT ;  /* 0x000000190600720c */ /* 0x000fc60003f46270 */
[----:B------:R-:W-:Y:S01]  /*20950*/  IMAD R5, R7, UR5, R4 ;  /* 0x0000000507057c24 */ /* 0x000fe2000f8e0204 */
[----:B------:R-:W-:Y:S01]  /*20960*/  ULDC.64 UR4, c[0x0][0xa80] ;  /* 0x0002a00000047ab9 */ /* 0x000fe20000000a00 */
[----:B------:R-:W-:Y:S01]  /*20970*/  VIADD R0, R6, 0x20 ;  /* 0x0000002006007836 */ /* 0x000fe20000000000 */
[----:B------:R-:W-:Y:S01]  /*20980*/  LEA R4, P3, R2, UR4, 0x1 ;  /* 0x0000000402047c11 */ /* 0x000fe2000f8608ff */
[----:B------:R-:W-:-:S03]  /*20990*/  IMAD.IADD R3, R3, 0x1, R5 ;  /* 0x0000000103037824 */ /* 0x000fc600078e0205 */
[-C--:B------:R-:W-:Y:S01]  /*209a0*/  ISETP.GE.AND P1, PT, R0, R25.reuse, PT ;  /* 0x000000190000720c */ /* 0x080fe20003f26270 */
[----:B------:R-:W-:Y:S01]  /*209b0*/  VIADD R0, R6, 0x40 ;  /* 0x0000004006007836 */ /* 0x000fe20000000000 */
[----:B------:R-:W-:Y:S02]  /*209c0*/  LEA.HI.X R5, R2, UR5, R3, 0x1, P3 ;  /* 0x0000000502057c11 */ /* 0x000fe400098f0c03 */
[----:B------:R0:W1:Y:S02]  /*209d0*/  SHFL.IDX PT, R2, R4, RZ, 0x181f ;  /* 0x00181fff04027589 */ /* 0x00006400000e0000 */
[----:B------:R-:W-:Y:S02]  /*209e0*/  ISETP.GE.AND P0, PT, R0, R25, PT ;  /* 0x000000190000720c */ /* 0x000fe40003f06270 */
[----:B------:R0:W2:Y:S01]  /*209f0*/  SHFL.IDX PT, R3, R5, RZ, 0x181f ;  /* 0x00181fff05037589 */ /* 0x0000a200000e0000 */
[----:B------:R-:W-:Y:S10]  /*20a00*/  @P2 BRA `(.L_x_669) ;  /* 0x0000000000482947 */ /* 0x000ff40003800000 */
        /* <DEDUP_REMOVED lines=18> */
.L_x_669:
[----:B------:R-:W-:Y:S05]  /*20b30*/  BSYNC B1 ;  /* 0x0000000000017941 */ /* 0x000fea0003800000 */
.L_x_668:
[----:B--23--:R2:W3:Y:S01]  /*20b40*/  SHFL.IDX PT, R3, R5, 0x1, 0x181f ;  /* 0x00381f0005037f89 */ /* 0x00c4e200000e0000 */
[----:B------:R-:W-:Y:S03]  /*20b50*/  BSSY B1, `(.L_x_670) ;  /* 0x0000015000017945 */ /* 0x000fe60003800000 */
[----:B-1----:R2:W1:Y:S01]  /*20b60*/  SHFL.IDX PT, R2, R4, 0x1, 0x181f ;  /* 0x00381f0004027f89 */ /* 0x00246200000e0000 */
[----:B------:R-:W-:Y:S05]  /*20b70*/  @P1 BRA `(.L_x_671) ;  /* 0x0000000000481947 */ /* 0x000fea0003800000 */
[----:B------:R-:W-:Y:S01]  /*20b80*/  ULDC UR4, c[0x0][0xac8] ;  /* 0x0002b20000047ab9 */ /* 0x000fe20000000800 */
[----:B------:R-:W-:Y:S01]  /*20b90*/  ULDC.64 UR6, c[0x0][0x208] ;  /* 0x0000820000067ab9 */ /* 0x000fe20000000a00 */
[----:B------:R-:W-:Y:S02]  /*20ba0*/  ISETP.GE.AND P4, PT, R16, UR4, PT ;  /* 0x0000000410007c0c */ /* 0x000fe4000bf86270 */
[----:B------:R-:W-:Y:S02]  /*20bb0*/  ISETP.GE.AND P3, PT, R213, UR4, PT ;  /* 0x00000004d5007c0c */ /* 0x000fe4000bf66270 */
[----:B------:R-:W-:Y:S02]  /*20bc0*/  ISETP.GE.AND P2, PT, R18, UR4, PT ;  /* 0x0000000412007c0c */ /* 0x000fe4000bf46270 */
[----:B------:R-:W-:-:S07]  /*20bd0*/  ISETP.GE.AND P1, PT, R19, UR4, PT ;  /* 0x0000000413007c0c */ /* 0x000fce000bf26270 */
[CC--:B-1----:R-:W-:Y:S02]  /*20be0*/  @!P4 LEA R8, P6, R16.reuse, R2.reuse, 0x1 ;  /* 0x000000021008c211 */ /* 0x0c2fe400078c08ff */
[CC--:B------:R-:W-:Y:S02]  /*20bf0*/  @!P3 LEA R10, P5, R23.reuse, R2.reuse, 0x1 ;  /* 0x00000002170ab211 */ /* 0x0c0fe400078a08ff */
[-C--:B---3--:R-:W-:Y:S02]  /*20c00*/  @!P4 LEA.HI.X R9, R16, R3.reuse, R17, 0x1, P6 ;  /* 0x000000031009c211 */ /* 0x088fe400030f0c11 */
[-C--:B------:R-:W-:Y:S02]  /*20c10*/  @!P2 LEA R12, P6, R18, R2.reuse, 0x1 ;  /* 0x00000002120ca211 */ /* 0x080fe400078c08ff */
        /* <DEDUP_REMOVED lines=8> */
.L_x_671:
[----:B------:R-:W-:Y:S05]  /*20ca0*/  BSYNC B1 ;  /* 0x0000000000017941 */ /* 0x000fea0003800000 */
.L_x_670:
[----:B---34-:R3:W4:Y:S01]  /*20cb0*/  SHFL.IDX PT, R3, R5, 0x2, 0x181f ;  /* 0x00581f0005037f89 */ /* 0x01872200000e0000 */
        /* <DEDUP_REMOVED lines=9> */
[-C--:B-1----:R-:W-:Y:S02]  /*20d50*/  @!P3 LEA R8, P6, R16, R2.reuse, 0x1 ;  /* 0x000000021008b211 */ /* 0x082fe400078c08ff */
[-C--:B------:R-:W-:Y:S02]  /*20d60*/  @!P2 LEA R10, P5, R23, R2.reuse, 0x1 ;  /* 0x00000002170aa211 */ /* 0x080fe400078a08ff */
[-C--:B------:R-:W-:Y:S02]  /*20d70*/  @!P1 LEA R12, P4, R18, R2.reuse, 0x1 ;  /* 0x00000002120c9211 */ /* 0x080fe400078808ff */
[-C--:B----4-:R-:W-:Y:S02]  /*20d80*/  @!P3 LEA.HI.X R9, R16, R3.reuse, R17, 0x1, P6 ;  /* 0x000000031009b211 */ /* 0x090fe400030f0c11 */
        /* <DEDUP_REMOVED lines=8> */
.L_x_673:
[----:B------:R-:W-:Y:S05]  /*20e10*/  BSYNC B1 ;  /* 0x0000000000017941 */ /* 0x000fea0003800000 */
.L_x_672:
[----:B------:R-:W-:Y:S01]  /*20e20*/  IADD3 R0, R6, 0x60, RZ ;  /* 0x0000006006007810 */ /* 0x000fe20007ffe0ff */
[----:B0-23--:R-:W0:Y:S03]  /*20e30*/  SHFL.IDX PT, R5, R5, 0x3, 0x181f ;  /* 0x00781f0005057f89 */ /* 0x00de2600000e0000 */
[----:B------:R-:W-:Y:S01]  /*20e40*/  ISETP.GE.AND P0, PT, R0, R25, PT ;  /* 0x000000190000720c */ /* 0x000fe20003f06270 */
[----:B-1----:R1:W2:-:S12]  /*20e50*/  SHFL.IDX PT, R2, R4, 0x3, 0x181f ;  /* 0x00781f0004027f89 */ /* 0x00229800000e0000 */
[----:B-1----:R-:W-:Y:S05]  /*20e60*/  @P0 BRA `(.L_x_664) ;  /* 0x0000000000480947 */ /* 0x002fea0003800000 */
[----:B------:R-:W-:Y:S01]  /*20e70*/  ULDC UR4, c[0x0][0xac8] ;  /* 0x0002b20000047ab9 */ /* 0x000fe20000000800 */
[----:B------:R-:W-:Y:S01]  /*20e80*/  ULDC.64 UR6, c[0x0][0x208] ;  /* 0x0000820000067ab9 */ /* 0x000fe20000000a00 */
[----:B------:R-:W-:Y:S02]  /*20e90*/  ISETP.GE.AND P3, PT, R16, UR4, PT ;  /* 0x0000000410007c0c */ /* 0x000fe4000bf66270 */
[----:B------:R-:W-:Y:S02]  /*20ea0*/  ISETP.GE.AND P2, PT, R213, UR4, PT ;  /* 0x00000004d5007c0c */ /* 0x000fe4000bf46270 */
[----:B------:R-:W-:Y:S02]  /*20eb0*/  ISETP.GE.AND P1, PT, R18, UR4, PT ;  /* 0x0000000412007c0c */ /* 0x000fe4000bf26270 */
[----:B------:R-:W-:-:S07]  /*20ec0*/  ISETP.GE.AND P0, PT, R19, UR4, PT ;  /* 0x0000000413007c0c */ /* 0x000fce000bf06270 */
[-C--:B--2---:R-:W-:Y:S02]  /*20ed0*/  @!P3 LEA R6, P6, R16, R2.reuse, 0x1 ;  /* 0x000000021006b211 */ /* 0x084fe400078c08ff */
[-C--:B------:R-:W-:Y:S02]  /*20ee0*/  @!P2 LEA R8, P5, R23, R2.reuse, 0x1 ;  /* 0x000000021708a211 */ /* 0x080fe400078a08ff */
[-C--:B------:R-:W-:Y:S02]  /*20ef0*/  @!P1 LEA R10, P4, R18, R2.reuse, 0x1 ;  /* 0x00000002120a9211 */ /* 0x080fe400078808ff */
[-C--:B0-----:R-:W-:Y:S02]  /*20f00*/  @!P3 LEA.HI.X R7, R16, R5.reuse, R17, 0x1, P6 ;  /* 0x000000051007b211 */ /* 0x081fe400030f0c11 */
[----:B------:R-:W-:Y:S02]  /*20f10*/  @!P0 LEA R2, P6, R19, R2, 0x1 ;  /* 0x0000000213028211 */ /* 0x000fe400078c08ff */
[-C--:B------:R-:W-:Y:S01]  /*20f20*/  @!P2 LEA.HI.X R9, R23, R5.reuse, R216, 0x1, P5 ;  /* 0x000000051709a211 */ /* 0x080fe200028f0cd8 */
[----:B------:R1:W-:Y:S01]  /*20f30*/  @!P3 ST.E.128 desc[UR6][R6.64], RZ ;  /* 0x000000ff0600b985 */ /* 0x0003e2000c101d06 */
[----:B------:R-:W-:-:S02]  /*20f40*/  @!P1 LEA.HI.X R11, R18, R5, R218, 0x1, P4 ;  /* 0x00000005120b9211 */ /* 0x000fc400020f0cda */
[----:B----4-:R-:W-:Y:S01]  /*20f50*/  @!P0 LEA.HI.X R3, R19, R5, R217, 0x1, P6 ;  /* 0x0000000513038211 */ /* 0x010fe200030f0cd9 */
[----:B------:R1:W-:Y:S04]  /*20f60*/  @!P2 ST.E.128 desc[UR6][R8.64], RZ ;  /* 0x000000ff0800a985 */ /* 0x0003e8000c101d06 */
[----:B------:R1:W-:Y:S04]  /*20f70*/  @!P1 ST.E.128 desc[UR6][R10.64], RZ ;  /* 0x000000ff0a009985 */ /* 0x0003e8000c101d06 */
[----:B------:R1:W-:Y:S02]  /*20f80*/  @!P0 ST.E.128 desc[UR6][R2.64], RZ ;  /* 0x000000ff02008985 */ /* 0x0003e4000c101d06 */
.L_x_664:
[----:B------:R-:W-:Y:S05]  /*20f90*/  BSYNC B0 ;  /* 0x0000000000007941 */ /* 0x000fea0003800000 */
.L_x_655:
[----:B------:R-:W-:Y:S02]  /*20fa0*/  ULDC UR4, c[0x0][0xc3c] ;  /* 0x00030f0000047ab9 */ /* 0x000fe40000000800 */
[----:B------:R-:W-:-:S13]  /*20fb0*/  ISETP.GE.AND P0, PT, R31, UR4, PT ;  /* 0x000000041f007c0c */ /* 0x000fda000bf06270 */
[----:B------:R-:W-:Y:S05]  /*20fc0*/  @!P0 BRA `(.L_x_674) ;  /* 0xfffffdfc00c08947 */ /* 0x000fea000383ffff */
[----:B------:R-:W-:Y:S05]  /*20fd0*/  BRA `(.L_x_436) ;  /* 0x0000007000507947 */ /* 0x000fea0003800000 */
.L_x_434:
[----:B------:R-:W-:-:S08]  /*20fe0*/  NOP ;  /* 0x0000000000007918 */ /* 0x000fd00000000000 */
[----:B------:R-:W0:-:S00]  /*20ff0*/  USETMAXREG.DEALLOC.CTAPOOL 0x28 ;  /* 0x00000028000079c8 */ /* 0x000e0000080e0500 */
[----:B0-----:R-:W-:Y:S01]  /*21000*/  LOP3.LUT R2, R2, 0x3, RZ, 0xc0, !PT ;  /* 0x0000000302027812 */ /* 0x001fe200078ec0ff */
[----:B------:R-:W-:Y:S01]  /*21010*/  IMAD.MOV.U32 R4, RZ, RZ, RZ ;  /* 0x000000ffff047224 */ /* 0x000fe200078e00ff */
[----:B------:R-:W-:-:S04]  /*21020*/  LOP3.LUT R23, R23, 0xffffffbf, RZ, 0xc0, !PT ;  /* 0xffffffbf17177812 */ /* 0x000fc800078ec0ff */
[----:B------:R-:W0:Y:S02]  /*21030*/  SHFL.IDX PT, R2, R2, RZ, 0x1f ;  /* 0x00001fff02027589 */ /* 0x000e2400000e0000 */
[----:B0-----:R-:W-:-:S13]  /*21040*/  ISETP.NE.AND P0, PT, R2, RZ, PT ;  /* 0x000000ff0200720c */ /* 0x001fda0003f05270 */
[----:B------:R-:W-:Y:S01]  /*21050*/  @P0 LOP3.LUT R23, R23, 0x40, RZ, 0xfc, !PT ;  /* 0x0000004017170812 */ /* 0x000fe200078efcff */
[----:B------:R-:W-:Y:S06]  /*21060*/  @!P0 BRA `(.L_x_675) ;  /* 0x00000000001c8947 */ /* 0x000fec0003800000 */
[----:B------:R-:W0:Y:S08]  /*21070*/  S2UR UR5, SR_CgaCtaId ;  /* 0x00000000000579c3 */ /* 0x000e300000008800 */
[----:B------:R-:W-:Y:S06]  /*21080*/  BAR.SYNC.DEFER_BLOCKING 0x5, 0x180 ;  /* 0x0146000000007b1d */ /* 0x000fec0000010000 */
[----:B------:R-:W-:-:S02]  /*21090*/  UMOV UR4, 0x400 ;  /* 0x0000040000047882 */ /* 0x000fc40000000000 */
[----:B0-----:R-:W-:-:S09]  /*210a0*/  ULEA UR4, UR5, UR4, 0x18 ;  /* 0x0000000405047291 */ /* 0x001fd2000f8ec03f */
[----:B------:R-:W0:Y:S01]  /*210b0*/  LDS.128 R16, [UR4+0x388d0] ;  /* 0x0388d004ff107984 */ /* 0x000e220008000c00 */
[----:B------:R-:W-:Y:S06]  /*210c0*/  BAR.ARV 0x4, 0x180 ;  /* 0x0106000000007b1d */ /* 0x000fec0000002000 */
[----:B------:R-:W-:Y:S05]  /*210d0*/  BRA `(.L_x_676) ;  /* 0x0000000800047947 */ /* 0x000fea0003800000 */
.L_x_675:
[----:B------:R-:W-:Y:S01]  /*210e0*/  LOP3.LUT R5, R0, 0x1f, RZ, 0xc0, !PT ;  /* 0x0000001f00057812 */ /* 0x000fe200078ec0ff */
[----:B------:R-:W-:Y:S01]  /*210f0*/  ULDC UR4, c[0x0][0xc3c] ;  /* 0x00030f0000047ab9 */ /* 0x000fe20000000800 */
[----:B------:R-:W-:Y:S01]  /*21100*/  ULDC.64 UR6, c[0x0][0x208] ;  /* 0x0000820000067ab9 */ /* 0x000fe20000000a00 */
[----:B------:R-:W-:Y:S01]  /*21110*/  ULDC UR5, c[0x0][0xc38] ;  /* 0x00030e0000057ab9 */ /* 0x000fe20000000800 */
[----:B------:R-:W-:-:S04]  /*21120*/  ISETP.NE.AND P0, PT, R5, 0x1f, PT ;  /* 0x0000001f0500780c */ /* 0x000fc80003f05270 */
[----:B------:R-:W-:-:S13]  /*21130*/  ISETP.GE.OR P1, PT, R5, UR4, !P0 ;  /* 0x0000000405007c0c */ /* 0x000fda000c726670 */
[----:B------:R-:W0:Y:S02]  /*21140*/  @!P1 LDC.64 R2, c[0x0][0xc80] ;  /* 0x00032000ff029b82 */ /* 0x000e240000000a00 */
[----:B0-----:R-:W-:-:S05]  /*21150*/  @!P1 IMAD.WIDE.U32 R2, R5, 0x4, R2 ;  /* 0x0000000405029825 */ /* 0x001fca00078e0002 */
[----:B------:R-:W2:Y:S01]  /*21160*/  @!P1 LDG.E R4, desc[UR6][R2.64] ;  /* 0x0000000602049981 */ /* 0x000ea2000c1e1900 */
[C---:B------:R-:W-:Y:S01]  /*21170*/  ISETP.NE.AND P1, PT, R5.reuse, RZ, PT ;  /* 0x000000ff0500720c */ /* 0x040fe20003f25270 */
[----:B------:R-:W0:Y:S01]  /*21180*/  S2UR UR6, SR_CTAID.X ;  /* 0x00000000000679c3 */ /* 0x000e220000002500 */
[C---:B------:R-:W-:Y:S01]  /*21190*/  ISETP.GE.U32.AND P2, PT, R5.reuse, 0x2, PT ;  /* 0x000000020500780c */ /* 0x040fe20003f46070 */
[----:B------:R-:W-:Y:S01]  /*211a0*/  UMOV UR4, URZ ;  /* 0x0000003f00047c82 */ /* 0x000fe20008000000 */
[C---:B------:R-:W-:Y:S01]  /*211b0*/  ISETP.GE.U32.AND P3, PT, R5.reuse, 0x4, PT ;  /* 0x000000040500780c */ /* 0x040fe20003f66070 */
[----:B------:R-:W-:Y:S01]  /*211c0*/  IMAD.MOV.U32 R16, RZ, RZ, RZ ;  /* 0x000000ffff107224 */ /* 0x000fe200078e00ff */
[C---:B------:R-:W-:Y:S02]  /*211d0*/  ISETP.GE.U32.AND P4, PT, R5.reuse, 0x8, PT ;  /* 0x000000080500780c */ /* 0x040fe40003f86070 */
[----:B------:R-:W-:Y:S01]  /*211e0*/  ISETP.GE.U32.AND P5, PT, R5, 0x10, PT ;  /* 0x000000100500780c */ /* 0x000fe20003fa6070 */
[----:B--2---:R-:W1:Y:S02]  /*211f0*/  SHFL.UP PT, R6, R4, 0x1, RZ ;  /* 0x0420000004067989 */ /* 0x004e6400000e00ff */
[----:B-1----:R-:W-:-:S05]  /*21200*/  SEL R7, R6, RZ, P1 ;  /* 0x000000ff06077207 */ /* 0x002fca0000800000 */
[----:B------:R-:W-:-:S05]  /*21210*/  IMAD.IADD R7, R4, 0x1, R7 ;  /* 0x0000000104077824 */ /* 0x000fca00078e0207 */
[----:B------:R-:W1:Y:S02]  /*21220*/  SHFL.UP PT, R6, R7, 0x2, RZ ;  /* 0x0440000007067989 */ /* 0x000e6400000e00ff */
        /* <DEDUP_REMOVED lines=11> */
[----:B------:R-:W1:Y:S02]  /*212e0*/  SHFL.IDX PT, R6, R7, 0x1f, 0x1f ;  /* 0x03e01f0007067f89 */ /* 0x000e6400000e0000 */
[----:B-1----:R-:W-:-:S04]  /*212f0*/  IMAD R6, R6, UR5, RZ ;  /* 0x0000000506067c24 */ /* 0x002fc8000f8e02ff */
[----:B------:R-:W-:Y:S01]  /*21300*/  IMAD.MOV.U32 R3, RZ, RZ, R6 ;  /* 0x000000ffff037224 */ /* 0x000fe200078e0006 */
[----:B0-----:R-:W-:-:S13]  /*21310*/  ISETP.GT.AND P6, PT, R6, UR6, PT ;  /* 0x0000000606007c0c */ /* 0x001fda000bfc4270 */
[----:B------:R-:W-:Y:S05]  /*21320*/  @P6 BRA `(.L_x_677) ;  /* 0x0000000000a06947 */ /* 0x000fea0003800000 */
[----:B------:R-:W0:Y:S01]  /*21330*/  LDC R10, c[0x0][0xc3c] ;  /* 0x00030f00ff0a7b82 */ /* 0x000e220000000800 */
[----:B------:R-:W-:Y:S01]  /*21340*/  IMAD.MOV.U32 R6, RZ, RZ, R3 ;  /* 0x000000ffff067224 */ /* 0x000fe200078e0003 */
[----:B------:R-:W-:Y:S01]  /*21350*/  UMOV UR4, URZ ;  /* 0x0000003f00047c82 */ /* 0x000fe20008000000 */
[----:B------:R-:W-:Y:S01]  /*21360*/  ULDC UR7, c[0x0][0xc3c] ;  /* 0x00030f0000077ab9 */ /* 0x000fe20000000800 */
[----:B------:R-:W-:-:S05]  /*21370*/  ULDC UR5, c[0x0][0xc38] ;  /* 0x00030e0000057ab9 */ /* 0x000fca0000000800 */
.L_x_681:
[----:B------:R-:W-:Y:S01]  /*21380*/  UIADD3 UR4, UR4, 0x1f, URZ ;  /* 0x0000001f04047890 */ /* 0x000fe2000fffe03f */
[----:B------:R-:W-:-:S05]  /*21390*/  IMAD.U32 R19, RZ, RZ, UR7 ;  /* 0x00000007ff137e24 */ /* 0x000fca000f8e00ff */
[----:B0-----:R-:W-:-:S13]  /*213a0*/  ISETP.LE.AND P6, PT, R10, UR4, PT ;  /* 0x000000040a007c0c */ /* 0x001fda000bfc3270 */
[----:B------:R-:W-:Y:S05]  /*213b0*/  @P6 BRA `(.L_x_678) ;  /* 0x0000000400286947 */ /* 0x000fea0003800000 */
[----:B------:R-:W-:Y:S01]  /*213c0*/  VIADD R7, R5, UR4 ;  /* 0x0000000405077c36 */ /* 0x000fe20008000000 */
[----:B------:R-:W-:Y:S01]  /*213d0*/  BSSY B0, `(.L_x_679) ;  /* 0x0000008000007945 */ /* 0x000fe20003800000 */
[----:B------:R-:W-:-:S03]  /*213e0*/  IMAD.MOV.U32 R4, RZ, RZ, RZ ;  /* 0x000000ffff047224 */ /* 0x000fc600078e00ff */
[----:B------:R-:W-:-:S13]  /*213f0*/  ISETP.GE.OR P6, PT, R7, R10, !P0 ;  /* 0x0000000a0700720c */ /* 0x000fda00047c6670 */
[----:B------:R-:W-:Y:S05]  /*21400*/  @P6 BRA `(.L_x_680) ;  /* 0x0000000000106947 */ /* 0x000fea0003800000 */
[----:B------:R-:W0:Y:S01]  /*21410*/  LDC.64 R2, c[0x0][0xc80] ;  /* 0x00032000ff027b82 */ /* 0x000e220000000a00 */
[----:B------:R-:W-:Y:S01]  /*21420*/  ULDC.64 UR8, c[0x0][0x208] ;  /* 0x0000820000087ab9 */ /* 0x000fe20000000a00 */
[----:B0-----:R-:W-:-:S05]  /*21430*/  IMAD.WIDE R2, R7, 0x4, R2 ;  /* 0x0000000407027825 */ /* 0x001fca00078e0202 */
[----:B------:R0:W5:Y:S02]  /*21440*/  LDG.E R4, desc[UR8][R2.64] ;  /* 0x0000000802047981 */ /* 0x000164000c1e1900 */
.L_x_680:
[----:B------:R-:W-:Y:S05]  /*21450*/  BSYNC B0 ;  /* 0x0000000000007941 */ /* 0x000fea0003800000 */
.L_x_679:
[----:B0----5:R-:W0:Y:S02]  /*21460*/  SHFL.UP PT, R2, R4, 0x1, RZ ;  /* 0x0420000004027989 */ /* 0x021e2400000e00ff */
[----:B0-----:R-:W-:-:S04]  /*21470*/  SEL R3, R2, RZ, P1 ;  /* 0x000000ff02037207 */ /* 0x001fc80000800000 */
[----:B------:R-:W-:-:S05]  /*21480*/  IADD3 R3, R4, R3, RZ ;  /* 0x0000000304037210 */ /* 0x000fca0007ffe0ff */
        /* <DEDUP_REMOVED lines=13> */
[----:B0-----:R-:W-:-:S04]  /*21560*/  IMAD R3, R3, UR5, RZ ;  /* 0x0000000503037c24 */ /* 0x001fc8000f8e02ff */
[----:B------:R-:W-:-:S05]  /*21570*/  IMAD.IADD R6, R3, 0x1, R6 ;  /* 0x0000000103067824 */ /* 0x000fca00078e0206 */
[----:B------:R-:W-:-:S13]  /*21580*/  ISETP.GT.AND P6, PT, R6, UR6, PT ;  /* 0x0000000606007c0c */ /* 0x000fda000bfc4270 */
[----:B------:R-:W-:Y:S05]  /*21590*/  @!P6 BRA `(.L_x_681) ;  /* 0xfffffffc0078e947 */ /* 0x000fea000383ffff */
[----:B------:R-:W-:-:S07]  /*215a0*/  IMAD.MOV.U32 R7, RZ, RZ, R9 ;  /* 0x000000ffff077224 */ /* 0x000fce00078e0009 */
.L_x_677:
        /* <DEDUP_REMOVED lines=15> */
.L_x_682:
[----:B---3--:R-:W-:Y:S01]  /*216a0*/  IMAD R16, R16, UR5, R9 ;  /* 0x0000000510107c24 */ /* 0x008fe2000f8e0209 */
[----:B0-----:R-:W-:Y:S01]  /*216b0*/  IABS R2, R12 ;  /* 0x0000000c00027213 */ /* 0x001fe20000000000 */
[----:B-12---:R-:W-:Y:S02]  /*216c0*/  IMAD.MOV R7, RZ, RZ, -R3 ;  /* 0x000000ffff077224 */ /* 0x006fe400078e0a03 */
[----:B------:R-:W-:Y:S01]  /*216d0*/  VIADD R19, R19, UR4 ;  /* 0x0000000413137c36 */ /* 0x000fe20008000000 */
[----:B------:R-:W-:Y:S01]  /*216e0*/  IADD3 R9, -R16, UR6, RZ ;  /* 0x0000000610097c10 */ /* 0x000fe2000fffe1ff */
[----:B------:R-:W-:Y:S02]  /*216f0*/  IMAD.MOV R6, RZ, RZ, -R2 ;  /* 0x000000ffff067224 */ /* 0x000fe400078e0a02 */
[----:B------:R-:W-:Y:S01]  /*21700*/  IMAD R7, R7, R10, RZ ;  /* 0x0000000a07077224 */ /* 0x000fe200078e02ff */
[----:B------:R-:W-:Y:S01]  /*21710*/  IABS R4, R9 ;  /* 0x0000000900047213 */ /* 0x000fe20000000000 */
[----:B------:R-:W-:-:S04]  /*21720*/  IMAD.MOV.U32 R2, RZ, RZ, RZ ;  /* 0x000000ffff027224 */ /* 0x000fc800078e00ff */
[----:B------:R-:W-:Y:S01]  /*21730*/  IMAD.HI.U32 R2, R3, R7, R2 ;  /* 0x0000000703027227 */ /* 0x000fe200078e0002 */
[----:B------:R-:W-:-:S03]  /*21740*/  MOV R3, R4 ;  /* 0x0000000400037202 */ /* 0x000fc60000000f00 */
        /* <DEDUP_REMOVED lines=10> */
[----:B------:R-:W-:-:S06]  /*217f0*/  @P0 VIADD R2, R2, 0x1 ;  /* 0x0000000102020836 */ /* 0x000fcc0000000000 */
[----:B------:R-:W-:Y:S01]  /*21800*/  @!P2 IMAD.MOV R2, RZ, RZ, -R2 ;  /* 0x000000ffff02a224 */ /* 0x000fe200078e0a02 */
[----:B------:R-:W-:-:S05]  /*21810*/  @!P1 LOP3.LUT R2, RZ, R12, RZ, 0x33, !PT ;  /* 0x0000000cff029212 */ /* 0x000fca00078e33ff */
[--C-:B------:R-:W-:Y:S02]  /*21820*/  IMAD.MOV R17, RZ, RZ, -R2.reuse ;  /* 0x000000ffff117224 */ /* 0x100fe400078e0a02 */
[----:B------:R-:W-:Y:S02]  /*21830*/  IMAD.MOV.U32 R18, RZ, RZ, R2 ;  /* 0x000000ffff127224 */ /* 0x000fe400078e0002 */
[----:B------:R-:W-:Y:S01]  /*21840*/  IMAD R17, R12, R17, R9 ;  /* 0x000000110c117224 */ /* 0x000fe200078e0209 */
[----:B------:R-:W-:Y:S06]  /*21850*/  BRA `(.L_x_683) ;  /* 0x00000000000c7947 */ /* 0x000fec0003800000 */
.L_x_678:
[----:B------:R-:W-:Y:S02]  /*21860*/  IMAD.MOV.U32 R17, RZ, RZ, RZ ;  /* 0x000000ffff117224 */ /* 0x000fe400078e00ff */
[----:B------:R-:W-:Y:S02]  /*21870*/  IMAD.U32 R16, RZ, RZ, UR6 ;  /* 0x00000006ff107e24 */ /* 0x000fe4000f8e00ff */
[----:B------:R-:W-:-:S07]  /*21880*/  IMAD.MOV.U32 R18, RZ, RZ, RZ ;  /* 0x000000ffff127224 */ /* 0x000fce00078e00ff */
.L_x_683:
[----:B------:R-:W-:-:S13]  /*21890*/  ISETP.NE.AND P0, PT, R5, RZ, PT ;  /* 0x000000ff0500720c */ /* 0x000fda0003f05270 */
[----:B------:R-:W0:Y:S01]  /*218a0*/  @!P0 S2R R3, SR_CgaCtaId ;  /* 0x0000000000038919 */ /* 0x000e220000008800 */
[----:B------:R-:W-:-:S04]  /*218b0*/  @!P0 MOV R2, 0x400 ;  /* 0x0000040000028802 */ /* 0x000fc80000000f00 */
[----:B0-----:R-:W-:-:S05]  /*218c0*/  @!P0 LEA R2, R3, R2, 0x18 ;  /* 0x0000000203028211 */ /* 0x001fca00078ec0ff */
[----:B------:R1:W-:Y:S01]  /*218d0*/  @!P0 STS.128 [R2+0x388d0], R16 ;  /* 0x0388d01002008388 */ /* 0x0003e20000000c00 */
[----:B------:R-:W-:Y:S06]  /*218e0*/  BAR.ARV 0x5, 0x180 ;  /* 0x0146000000007b1d */ /* 0x000fec0000002000 */
.L_x_676:
[----:B------:R2:W-:Y:S01]  /*218f0*/  STL [R1+0x30], RZ ;  /* 0x000030ff01007387 */ /* 0x0005e20000100800 */
[----:B------:R-:W-:Y:S01]  /*21900*/  ULDC UR4, c[0x0][0xc3c] ;  /* 0x00030f0000047ab9 */ /* 0x000fe20000000800 */
[----:B------:R-:W-:Y:S01]  /*21910*/  IMAD.MOV.U32 R29, RZ, RZ, 0x1 ;  /* 0x00000001ff1d7424 */ /* 0x000fe200078e00ff */
[----:B0-----:R-:W-:Y:S02]  /*21920*/  ISETP.GE.AND P0, PT, R19, UR4, PT ;  /* 0x0000000413007c0c */ /* 0x001fe4000bf06270 */
[----:B------:R-:W-:-:S11]  /*21930*/  MOV R27, RZ ;  /* 0x000000ff001b7202 */ /* 0x000fd60000000f00 */
[----:B--2---:R-:W-:Y:S05]  /*21940*/  @P0 BRA `(.L_x_684) ;  /* 0x0000006400180947 */ /* 0x004fea0003800000 */
[----:B------:R-:W0:Y:S01]  /*21950*/  S2UR UR5, SR_CgaCtaId ;  /* 0x00000000000579c3 */ /* 0x000e220000008800 */
[----:B------:R2:W-:Y:S01]  /*21960*/  STL [R1+0x30], RZ ;  /* 0x000030ff01007387 */ /* 0x0005e20000100800 */
[C---:B------:R-:W-:Y:S01]  /*21970*/  IMAD.SHL.U32 R36, R0.reuse, 0x8, RZ ;  /* 0x0000000800247824 */ /* 0x040fe200078e00ff */
[----:B-1----:R-:W-:Y:S01]  /*21980*/  LOP3.LUT R2, R0, 0x7f, RZ, 0xc0, !PT ;  /* 0x0000007f00027812 */ /* 0x002fe200078ec0ff */
[----:B------:R-:W-:Y:S01]  /*21990*/  UMOV UR4, 0x400 ;  /* 0x0000040000047882 */ /* 0x000fe20000000000 */
[----:B------:R-:W-:Y:S01]  /*219a0*/  BSSY B8, `(.L_x_684) ;  /* 0x0000640000087945 */ /* 0x000fe20003800000 */
[----:B------:R-:W-:Y:S01]  /*219b0*/  IMAD.MOV.U32 R29, RZ, RZ, 0x1 ;  /* 0x00000001ff1d7424 */ /* 0x000fe200078e00ff */
[----:B------:R-:W-:Y:S01]  /*219c0*/  LOP3.LUT R3, R36, 0x1f8, RZ, 0xc0, !PT ;  /* 0x000001f824037812 */ /* 0x000fe200078ec0ff */
[----:B------:R-:W-:Y:S01]  /*219d0*/  IMAD.SHL.U32 R34, R2, 0x8, RZ ;  /* 0x0000000802227824 */ /* 0x000fe200078e00ff */
[----:B------:R-:W-:Y:S01]  /*219e0*/  SHF.R.U32.HI R2, RZ, 0x3, R2 ;  /* 0x00000003ff027819 */ /* 0x000fe20000011602 */
[----:B------:R-:W-:Y:S01]  /*219f0*/  IMAD.MOV.U32 R27, RZ, RZ, RZ ;  /* 0x000000ffff1b7224 */ /* 0x000fe200078e00ff */
[----:B------:R-:W-:Y:S01]  /*21a00*/  LOP3.LUT R3, R3, 0x38, R0, 0x78, !PT ;  /* 0x0000003803037812 */ /* 0x000fe200078e7800 */
[----:B------:R-:W-:Y:S01]  /*21a10*/  IMAD.SHL.U32 R0, R0, 0x10, RZ ;  /* 0x0000001000007824 */ /* 0x000fe200078e00ff */
[----:B------:R-:W-:Y:S01]  /*21a20*/  LOP3.LUT R36, R36, 0x38, RZ, 0xc0, !PT ;  /* 0x0000003824247812 */ /* 0x000fe200078ec0ff */
[----:B------:R-:W-:Y:S01]  /*21a30*/  IMAD.MOV.U32 R30, RZ, RZ, 0x1 ;  /* 0x00000001ff1e7424 */ /* 0x000fe200078e00ff */
[----:B------:R-:W-:Y:S01]  /*21a40*/  LOP3.LUT R34, R3, 0x200, R34, 0xf8, !PT ;  /* 0x0000020003227812 */ /* 0x000fe200078ef822 */
[----:B------:R-:W-:Y:S01]  /*21a50*/  IMAD.MOV.U32 R28, RZ, RZ, RZ ;  /* 0x000000ffff1c7224 */ /* 0x000fe200078e00ff */
[----:B------:R-:W-:Y:S01]  /*21a60*/  LOP3.LUT R0, R2, 0x70, R0, 0xf8, !PT ;  /* 0x0000007002007812 */ /* 0x000fe200078ef800 */
[----:B------:R-:W-:Y:S01]  /*21a70*/  ULDC.64 UR38, c[0x0][0x198] ;  /* 0x0000660000267ab9 */ /* 0x000fe20000000a00 */
[C---:B------:R-:W-:Y:S01]  /*21a80*/  LOP3.LUT R3, R36.reuse, 0x40, RZ, 0xfc, !PT ;  /* 0x0000004024037812 */ /* 0x040fe200078efcff */
[----:B------:R-:W-:Y:S01]  /*21a90*/  ULOP3.LUT UR37, UR60, 0x2, URZ, 0xfc, !UPT ;  /* 0x000000023c257892 */ /* 0x000fe2000f8efc3f */
[C---:B------:R-:W-:Y:S01]  /*21aa0*/  LOP3.LUT R2, R36.reuse, 0x80, RZ, 0xfc, !PT ;  /* 0x0000008024027812 */ /* 0x040fe200078efcff */
[----:B------:R-:W-:Y:S01]  /*21ab0*/  ULDC UR36, c[0x0][0xc] ;  /* 0x0000030000247ab9 */ /* 0x000fe20000000800 */
[----:B------:R-:W-:Y:S01]  /*21ac0*/  LOP3.LUT R0, R36, 0xc0, RZ, 0xfc, !PT ;  /* 0x000000c024007812 */ /* 0x000fe200078efcff */
[----:B0-----:R-:W-:-:S06]  /*21ad0*/  ULEA UR4, UR5, UR4, 0x18 ;  /* 0x0000000405047291 */ /* 0x001fcc000f8ec03f */
[----:B------:R-:W-:-:S04]  /*21ae0*/  IMAD.U32 R22, RZ, RZ, UR4 ;  /* 0x00000004ff167e24 */ /* 0x000fc8000f8e00ff */
[----:B--2---:R-:W-:-:S07]  /*21af0*/  IMAD R37, R34, 0x2, R22 ;  /* 0x0000000222257824 */ /* 0x004fce00078e0216 */
.L_x_793:
[----:B0-----:R-:W0:Y:S01]  /*21b00*/  LDC.64 R2, c[0x0][0xc88] ;  /* 0x00032200ff027b82 */ /* 0x001e220000000a00 */
[----:B------:R-:W-:Y:S01]  /*21b10*/  ULDC.64 UR4, c[0x0][0x208] ;  /* 0x0000820000047ab9 */ /* 0x000fe20000000a00 */
[----:B0-----:R-:W-:-:S05]  /*21b20*/  IMAD.WIDE R2, R19, 0x4, R2 ;  /* 0x0000000413027825 */ /* 0x001fca00078e0202 */
[----:B--2---:R-:W2:Y:S01]  /*21b30*/  LDG.E R31, desc[UR4][R2.64] ;  /* 0x00000004021f7981 */ /* 0x004ea2000c1e1900 */
[----:B------:R-:W-:Y:S05]  /*21b40*/  YIELD ;  /* 0x0000000000007946 */ /* 0x000fea0003800000 */
[----:B------:R-:W-:Y:S01]  /*21b50*/  ULDC.64 UR4, c[0x0][0xa28] ;  /* 0x00028a0000047ab9 */ /* 0x000fe20000000a00 */
[----:B------:R-:W-:Y:S01]  /*21b60*/  ULDC.64 UR8, c[0x0][0xa18] ;  /* 0x0002860000087ab9 */ /* 0x000fe20000000a00 */
[----:B------:R-:W-:Y:S01]  /*21b70*/  ISETP.NE.U32.AND P0, PT, RZ, UR4, PT ;  /* 0x00000004ff007c0c */ /* 0x000fe2000bf05070 */
[----:B------:R-:W-:Y:S01]  /*21b80*/  IMAD.MOV.U32 R9, RZ, RZ, RZ ;  /* 0x000000ffff097224 */ /* 0x000fe200078e00ff */
[----:B------:R-:W-:Y:S01]  /*21b90*/  ULDC.64 UR10, c[0x0][0x208] ;  /* 0x00008200000a7ab9 */ /* 0x000fe20000000a00 */
[----:B------:R-:W-:Y:S01]  /*21ba0*/  ULDC.64 UR6, c[0x0][0xa10] ;  /* 0x0002840000067ab9 */ /* 0x000fe20000000a00 */
[----:B------:R-:W-:-:S02]  /*21bb0*/  ISETP.NE.AND.EX P0, PT, RZ, UR5, PT, P0 ;  /* 0x00000005ff007c0c */ /* 0x000fc4000bf05300 */
[----:B------:R-:W-:-:S04]  /*21bc0*/  ISETP.NE.U32.AND P2, PT, RZ, UR8, PT ;  /* 0x00000008ff007c0c */ /* 0x000fc8000bf45070 */
[----:B------:R-:W-:Y:S02]  /*21bd0*/  ISETP.NE.AND.EX P2, PT, RZ, UR9, PT, P2 ;  /* 0x00000009ff007c0c */ /* 0x000fe4000bf45320 */
[----:B--2---:R-:W-:-:S05]  /*21be0*/  SHF.R.S32.HI R0, RZ, 0x1f, R31 ;  /* 0x0000001fff007819 */ /* 0x004fca000001141f */
[C---:B------:R-:W-:Y:S01]  /*21bf0*/  @P0 LEA R2, P1, R31.reuse, UR4, 0x2 ;  /* 0x000000041f020c11 */ /* 0x040fe2000f8210ff */
[C---:B------:R-:W-:Y:S01]  /*21c00*/  IMAD.SHL.U32 R24, R31.reuse, 0x4, RZ ;  /* 0x000000041f187824 */ /* 0x040fe200078e00ff */
[C-C-:B------:R-:W-:Y:S01]  /*21c10*/  SHF.L.U64.HI R25, R31.reuse, 0x2, R0.reuse ;  /* 0x000000021f197819 */ /* 0x140fe20000010200 */
[----:B------:R0:W-:Y:S01]  /*21c20*/  STL [R1+0x1c], R0 ;  /* 0x00001c0001007387 */ /* 0x0001e20000100800 */
[----:B------:R-:W-:Y:S01]  /*21c30*/  @P0 LEA.HI.X R3, R31, UR5, R0, 0x2, P1 ;  /* 0x000000051f030c11 */ /* 0x000fe200088f1400 */
[----:B------:R-:W-:-:S04]  /*21c40*/  ULDC.64 UR4, c[0x0][0xa00] ;  /* 0x0002800000047ab9 */ /* 0x000fc80000000a00 */
[----:B------:R1:W2:Y:S01]  /*21c50*/  @P0 LDG.E R9, desc[UR10][R2.64] ;  /* 0x0000000a02090981 */ /* 0x0002a2000c1e1900 */
[----:B------:R-:W-:Y:S01]  /*21c60*/  ISETP.NE.U32.AND P0, PT, RZ, UR4, PT ;  /* 0x00000004ff007c0c */ /* 0x000fe2000bf05070 */
[----:B------:R-:W-:Y:S01]  /*21c70*/  IMAD.MOV.U32 R35, RZ, RZ, RZ ;  /* 0x000000ffff237224 */ /* 0x000fe200078e00ff */
[----:B------:R-:W-:Y:S02]  /*21c80*/  ISETP.NE.U32.AND P1, PT, RZ, UR6, PT ;  /* 0x00000006ff007c0c */ /* 0x000fe4000bf25070 */
[----:B------:R-:W-:Y:S02]  /*21c90*/  ISETP.NE.AND.EX P0, PT, RZ, UR5, PT, P0 ;  /* 0x00000005ff007c0c */ /* 0x000fe4000bf05300 */
[----:B------:R-:W-:Y:S02]  /*21ca0*/  ISETP.NE.AND.EX P1, PT, RZ, UR7, PT, P1 ;  /* 0x00000007ff007c0c */ /* 0x000fe4000bf25310 */
[C---:B------:R-:W-:Y:S02]  /*21cb0*/  IADD3 R4, P4, R24.reuse, UR6, RZ ;  /* 0x0000000618047c10 */ /* 0x040fe4000ff9e0ff */
[----:B-1----:R-:W-:Y:S01]  /*21cc0*/  IADD3 R2, P3, R24, UR4, RZ ;  /* 0x0000000418027c10 */ /* 0x002fe2000ff7e0ff */
[----:B------:R-:W-:Y:S01]  /*21cd0*/  ULDC UR4, c[0x0][0x288] ;  /* 0x0000a20000047ab9 */ /* 0x000fe20000000800 */
[----:B0-----:R-:W-:-:S02]  /*21ce0*/  MOV R0, RZ ;  /* 0x000000ff00007202 */ /* 0x001fc40000000f00 */
[C---:B------:R-:W-:Y:S02]  /*21cf0*/  IADD3.X R3, R25.reuse, UR5, RZ, P3, !PT ;  /* 0x0000000519037c10 */ /* 0x040fe40009ffe4ff */
[----:B------:R-:W-:Y:S01]  /*21d00*/  @P2 IADD3 R6, P3, R24, UR8, RZ ;  /* 0x0000000818062c10 */ /* 0x000fe2000ff7e0ff */
[----:B------:R-:W-:Y:S01]  /*21d10*/  IMAD.U32 R8, RZ, RZ, UR4 ;  /* 0x00000004ff087e24 */ /* 0x000fe2000f8e00ff */
[----:B------:R-:W-:Y:S01]  /*21d20*/  ULDC.64 UR4, c[0x0][0x418] ;  /* 0x0001060000047ab9 */ /* 0x000fe20000000a00 */
[C---:B------:R-:W-:Y:S01]  /*21d30*/  IADD3.X R5, R25.reuse, UR7, RZ, P4, !PT ;  /* 0x0000000719057c10 */ /* 0x040fe2000a7fe4ff */
[----:B------:R-:W5:Y:S01]  /*21d40*/  @P0 LDG.E R35, desc[UR10][R2.64] ;  /* 0x0000000a02230981 */ /* 0x000f62000c1e1900 */
[----:B------:R-:W-:Y:S01]  /*21d50*/  @P2 IADD3.X R7, R25, UR9, RZ, P3, !PT ;  /* 0x0000000919072c10 */ /* 0x000fe20009ffe4ff */
[----:B------:R-:W-:Y:S02]  /*21d60*/  UISETP.NE.U32.AND UP0, UPT, UR4, URZ, UPT ;  /* 0x0000003f0400728c */ /* 0x000fe4000bf05070 */
[----:B------:R-:W5:Y:S01]  /*21d70*/  @P1 LDG.E R0, desc[UR10][R4.64] ;  /* 0x0000000a04001981 */ /* 0x000f62000c1e1900 */
[----:B------:R-:W-:-:S03]  /*21d80*/  ULDC UR4, c[0x0][0x424] ;  /* 0x0001090000047ab9 */ /* 0x000fc60000000800 */
[----:B------:R0:W3:Y:S01]  /*21d90*/  @P2 LDG.E R8, desc[UR10][R6.64] ;  /* 0x0000000a06082981 */ /* 0x0000e2000c1e1900 */
[----:B------:R-:W-:-:S03]  /*21da0*/  UISETP.NE.AND.EX UP0, UPT, UR5, URZ, UPT, UP0 ;  /* 0x0000003f0500728c */ /* 0x000fc6000bf05300 */
[----:B------:R-:W-:Y:S01]  /*21db0*/  ULDC UR5, c[0x0][0x2f0] ;  /* 0x0000bc0000057ab9 */ /* 0x000fe20000000800 */
[----:B------:R-:W-:-:S04]  /*21dc0*/  USEL UR4, UR4, 0x1, UP0 ;  /* 0x0000000104047887 */ /* 0x000fc80008000000 */
[----:B------:R-:W-:-:S03]  /*21dd0*/  UIMAD UR4, UR4, UR5, URZ ;  /* 0x00000005040472a4 */ /* 0x000fc6000f8e023f */
[----:B------:R-:W-:Y:S02]  /*21de0*/  ULDC UR5, c[0x0][0x348] ;  /* 0x0000d20000057ab9 */ /* 0x000fe40000000800 */
[----:B0-----:R-:W-:Y:S01]  /*21df0*/  IMAD.U32 R6, RZ, RZ, UR5 ;  /* 0x00000005ff067e24 */ /* 0x001fe2000f8e00ff */
[----:B--2---:R-:W-:Y:S04]  /*21e00*/  STL [R1+0x10], R9 ;  /* 0x0000100901007387 */ /* 0x004fe80000100800 */
[----:B---3--:R0:W-:Y:S02]  /*21e10*/  STL [R1+0x28], R8 ;  /* 0x0000280801007387 */ /* 0x0081e40000100800 */
[----:B0-----:R-:W-:Y:S01]  /*21e20*/  IMAD.U32 R8, RZ, RZ, UR4 ;  /* 0x00000004ff087e24 */ /* 0x001fe2000f8e00ff */
[----:B------:R-:W-:Y:S06]  /*21e30*/  @P2 BRA `(.L_x_685) ;  /* 0x0000000000182947 */ /* 0x000fec0003800000 */
[----:B------:R-:W-:Y:S05]  /*21e40*/  @!P0 BRA `(.L_x_685) ;  /* 0x0000000000148947 */ /* 0x000fea0003800000 */
[----:B------:R-:W-:Y:S02]  /*21e50*/  ULDC.64 UR4, c[0x0][0x208] ;  /* 0x0000820000047ab9 */ /* 0x000fe40000000a00 */
[----:B------:R-:W2:Y:S04]  /*21e60*/  LDG.E R10, desc[UR4][R2.64] ;  /* 0x00000004020a7981 */ /* 0x000ea8000c1e1900 */
[----:B------:R-:W2:Y:S02]  /*21e70*/  LDG.E R7, desc[UR4][R2.64+0x4] ;  /* 0x0000040402077981 */ /* 0x000ea4000c1e1900 */
[----:B--2---:R-:W-:-:S05]  /*21e80*/  IMAD.IADD R2, R7, 0x1, -R10 ;  /* 0x0000000107027824 */ /* 0x004fca00078e0a0a */
[----:B------:R0:W-:Y:S02]  /*21e90*/  STL [R1+0x28], R2 ;  /* 0x0000280201007387 */ /* 0x0001e40000100800 */
.L_x_685:
[----:B------:R-:W-:Y:S01]  /*21ea0*/  ULDC.64 UR4, c[0x0][0xa20] ;  /* 0x0002880000047ab9 */ /* 0x000fe20000000a00 */
[----:B------:R-:W-:Y:S01]  /*21eb0*/  IMAD.MOV.U32 R33, RZ, RZ, R31 ;  /* 0x000000ffff217224 */ /* 0x000fe200078e001f */
[----:B------:R-:W-:-:S04]  /*21ec0*/  ISETP.NE.U32.AND P0, PT, RZ, UR4, PT ;  /* 0x00000004ff007c0c */ /* 0x000fc8000bf05070 */
[----:B------:R-:W-:-:S13]  /*21ed0*/  ISETP.NE.AND.EX P0, PT, RZ, UR5, PT, P0 ;  /* 0x00000005ff007c0c */ /* 0x000fda000bf05300 */
[----:B------:R-:W-:Y:S05]  /*21ee0*/  @!P0 BRA `(.L_x_686) ;  /* 0x0000000000148947 */ /* 0x000fea0003800000 */
[----:B0-----:R-:W-:Y:S01]  /*21ef0*/  IADD3 R2, P0, R24, UR4, RZ ;  /* 0x0000000418027c10 */ /* 0x001fe2000ff1e0ff */
[----:B------:R-:W-:-:S03]  /*21f00*/  ULDC.64 UR6, c[0x0][0x208] ;  /* 0x0000820000067ab9 */ /* 0x000fc60000000a00 */
[----:B------:R-:W-:-:S05]  /*21f10*/  IADD3.X R3, R25, UR5, RZ, P0, !PT ;  /* 0x0000000519037c10 */ /* 0x000fca00087fe4ff */
[----:B------:R1:W5:Y:S01]  /*21f20*/  LDG.E R8, desc[UR6][R2.64] ;  /* 0x0000000602087981 */ /* 0x000362000c1e1900 */
[----:B------:R-:W-:Y:S05]  /*21f30*/  BRA `(.L_x_687) ;  /* 0x0000000000287947 */ /* 0x000fea0003800000 */
.L_x_686:
[----:B------:R-:W-:Y:S02]  /*21f40*/  ULDC.64 UR4, c[0x0][0xa08] ;  /* 0x0002820000047ab9 */ /* 0x000fe40000000a00 */
[----:B------:R-:W-:-:S04]  /*21f50*/  ISETP.NE.U32.AND P0, PT, RZ, UR4, PT ;  /* 0x00000004ff007c0c */ /* 0x000fc8000bf05070 */
[----:B------:R-:W-:-:S13]  /*21f60*/  ISETP.NE.AND.EX P0, PT, RZ, UR5, PT, P0 ;  /* 0x00000005ff007c0c */ /* 0x000fda000bf05300 */
[----:B------:R-:W-:Y:S05]  /*21f70*/  @!P0 BRA `(.L_x_687) ;  /* 0x0000000000188947 */ /* 0x000fea0003800000 */
[----:B0-----:R-:W0:Y:S01]  /*21f80*/  LDC.64 R2, c[0x0][0xa08] ;  /* 0x00028200ff027b82 */ /* 0x001e220000000a00 */
[----:B------:R-:W-:Y:S01]  /*21f90*/  ULDC.64 UR4, c[0x0][0x208] ;  /* 0x0000820000047ab9 */ /* 0x000fe20000000a00 */
[----:B0-----:R-:W-:-:S05]  /*21fa0*/  IMAD.WIDE R2, R33, 0x4, R2 ;  /* 0x0000000421027825 */ /* 0x001fca00078e0202 */
[----:B------:R-:W2:Y:S04]  /*21fb0*/  LDG.E R8, desc[UR4][R2.64] ;  /* 0x0000000402087981 */ /* 0x000ea8000c1e1900 */
[----:B------:R-:W2:Y:S02]  /*21fc0*/  LDG.E R7, desc[UR4][R2.64+0x4] ;  /* 0x0000040402077981 */ /* 0x000ea4000c1e1900 */
[----:B--2---:R-:W-:-:S07]  /*21fd0*/  IMAD.IADD R8, R7, 0x1, -R8 ;  /* 0x0000000107087824 */ /* 0x004fce00078e0a08 */
.L_x_687:
[----:B------:R-:W-:Y:S02]  /*21fe0*/  ULDC.64 UR4, c[0x0][0x208] ;  /* 0x0000820000047ab9 */ /* 0x000fe40000000a00 */
[----:B-1----:R-:W2:Y:S04]  /*21ff0*/  @P1 LDG.E R3, desc[UR4][R4.64] ;  /* 0x0000000404031981 */ /* 0x002ea8000c1e1900 */
[----:B0-----:R-:W2:Y:S01]  /*22000*/  @P1 LDG.E R2, desc[UR4][R4.64+0x4] ;  /* 0x0000040404021981 */ /* 0x001ea2000c1e1900 */
[----:B------:R-:W-:Y:S01]  /*22010*/  BSSY B0, `(.L_x_688) ;  /* 0x0000197000007945 */ /* 0x000fe20003800000 */
[----:B--2---:R-:W-:Y:S02]  /*22020*/  @P1 IMAD.IADD R6, R2, 0x1, -R3 ;  /* 0x0000000102061824 */ /* 0x004fe400078e0a03 */
[----:B-----5:R-:W-:-:S04]  /*22030*/  IMAD.IADD R3, R8, 0x1, -R9 ;  /* 0x0000000108037824 */ /* 0x020fc800078e0a09 */
[----:B------:R-:W-:-:S05]  /*22040*/  IMAD.IADD R2, R3, 0x1, R6 ;  /* 0x0000000103027824 */ /* 0x000fca00078e0206 */
[----:B------:R0:W-:Y:S02]  /*22050*/  STL [R1+0xc], R2 ;  /* 0x00000c0201007387 */ /* 0x0001e40000100800 */
[----:B0-----:R-:W-:-:S04]  /*22060*/  VIADD R2, R2, 0x4f ;  /* 0x0000004f02027836 */ /* 0x001fc80000000000 */
[----:B------:R-:W-:-:S05]  /*22070*/  IMAD.HI R2, R2, 0x66666667, RZ ;  /* 0x6666666702027827 */ /* 0x000fca00078e02ff */
[----:B------:R-:W-:-:S04]  /*22080*/  SHF.R.U32.HI R7, RZ, 0x1f, R2 ;  /* 0x0000001fff077819 */ /* 0x000fc80000011602 */
[----:B------:R-:W-:-:S05]  /*22090*/  LEA.HI.SX32 R4, R2, R7, 0x1b ;  /* 0x0000000702047211 */ /* 0x000fca00078fdaff */
[--C-:B------:R-:W-:Y:S01]  /*220a0*/  IMAD R7, R4, 0x50, -R3.reuse ;  /* 0x0000005004077824 */ /* 0x100fe200078e0a03 */
[----:B------:R0:W-:Y:S01]  /*220b0*/  STL [R1+0x2c], R4 ;  /* 0x00002c0401007387 */ /* 0x0001e20000100800 */
[----:B------:R-:W-:-:S03]  /*220c0*/  IMAD.MOV R3, RZ, RZ, -R3 ;  /* 0x000000ffff037224 */ /* 0x000fc600078e0a03 */
[----:B------:R-:W-:Y:S02]  /*220d0*/  VIMNMX R7, R7, R6, PT ;  /* 0x0000000607077248 */ /* 0x000fe40003fe0100 */
[----:B0-----:R-:W-:-:S04]  /*220e0*/  VIMNMX R4, RZ, R3, !PT ;  /* 0x00000003ff047248 */ /* 0x001fc80007fe0100 */
[----:B------:R-:W-:Y:S01]  /*220f0*/  ISETP.GT.AND P0, PT, R7, R4, PT ;  /* 0x000000040700720c */ /* 0x000fe20003f04270 */
[----:B------:R-:W-:-:S05]  /*22100*/  IMAD.WIDE.U32 R4, R4, -0x33333333, RZ ;  /* 0xcccccccd04047825 */ /* 0x000fca00078e00ff */
[----:B------:R-:W-:-:S04]  /*22110*/  SHF.R.U32.HI R4, RZ, 0x6, R5 ;  /* 0x00000006ff047819 */ /* 0x000fc80000011605 */
[----:B------:R-:W-:-:S03]  /*22120*/  MOV R3, R4 ;  /* 0x0000000400037202 */ /* 0x000fc60000000f00 */
[----:B------:R-:W-:-:S04]  /*22130*/  @P0 VIADD R2, R7, 0x4f ;  /* 0x0000004f07020836 */ /* 0x000fc80000000000 */
[----:B------:R-:W-:-:S05]  /*22140*/  @P0 IMAD.HI R2, R2, 0x66666667, RZ ;  /* 0x6666666702020827 */ /* 0x000fca00078e02ff */
[----:B------:R-:W-:-:S04]  /*22150*/  @P0 SHF.R.U32.HI R5, RZ, 0x1f, R2 ;  /* 0x0000001fff050819 */ /* 0x000fc80000011602 */
[----:B------:R-:W-:Y:S02]  /*22160*/  @P0 LEA.HI.SX32 R3, R2, R5, 0x1b ;  /* 0x0000000502030211 */ /* 0x000fe400078fdaff */
[----:B------:R-:W-:Y:S02]  /*22170*/  PLOP3.LUT P0, PT, PT, PT, PT, 0x80, 0x0 ;  /* 0x000000000000781c */ /* 0x000fe40003f0f070 */
[----:B------:R-:W-:-:S13]  /*22180*/  ISETP.GT.AND P2, PT, R3, R4, PT ;  /* 0x000000040300720c */ /* 0x000fda0003f44270 */
[----:B------:R-:W-:Y:S05]  /*22190*/  @!P2 BRA `(.L_x_689) ;  /* 0x0000001400f8a947 */ /* 0x000fea0003800000 */
[----:B------:R-:W-:Y:S01]  /*221a0*/  UMOV UR4, 0xffffffff ;  /* 0xffffffff00047882 */ /* 0x000fe20000000000 */
[----:B------:R-:W-:Y:S02]  /*221b0*/  SEL R2, R33, RZ, !P1 ;  /* 0x000000ff21027207 */ /* 0x000fe40004800000 */
[----:B------:R-:W-:Y:S05]  /*221c0*/  BRA.DIV UR4, `(.L_x_690) ;  /* 0x0000007204347947 */ /* 0x000fea000b800000 */
[----:B------:R-:W0:Y:S02]  /*221d0*/  S2R R5, SR_TID.X ;  /* 0x0000000000057919 */ /* 0x000e240000002100 */
[----:B0-----:R-:W-:-:S04]  /*221e0*/  SHF.R.U32.HI R5, RZ, 0x5, R5 ;  /* 0x00000005ff057819 */ /* 0x001fc80000011605 */
[----:B------:R-:W-:-:S05]  /*221f0*/  LOP3.LUT R5, R5, 0x3, RZ, 0xc0, !PT ;  /* 0x0000000305057812 */ /* 0x000fca00078ec0ff */
[----:B------:R0:W1:Y:S02]  /*22200*/  SHFL.IDX PT, R14, R5, RZ, 0x1f ;  /* 0x00001fff050e7589 */ /* 0x00006400000e0000 */
.L_x_861:
[----:B-1----:R-:W-:Y:S02]  /*22210*/  ISETP.NE.AND P0, PT, R14, RZ, PT ;  /* 0x000000ff0e00720c */ /* 0x002fe40003f05270 */
[----:B------:R-:W-:-:S11]  /*22220*/  PLOP3.LUT P6, PT, PT, PT, PT, 0x8, 0x0 ;  /* 0x000000000000781c */ /* 0x000fd60003fce170 */
[----:B------:R-:W-:Y:S05]  /*22230*/  @P0 BRA `(.L_x_691) ;  /* 0x00000000000c0947 */ /* 0x000fea0003800000 */
[----:B------:R-:W-:-:S03]  /*22240*/  UMOV UR4, 0xffffffff ;  /* 0xffffffff00047882 */ /* 0x000fc60000000000 */
[----:B------:R-:W-:Y:S05]  /*22250*/  BRA.DIV UR4, `(.L_x_692) ;  /* 0x0000007204447947 */ /* 0x000fea000b800000 */
[----:B------:R-:W-:-:S13]  /*22260*/  ELECT P6, URZ, PT ;  /* 0x00000000003f782f */ /* 0x000fda00038c0000 */
.L_x_691:
[----:B0-----:R-:W2:Y:S01]  /*22270*/  LDL R5, [R1+0x30] ;  /* 0x0000300001057983 */ /* 0x001ea20000100800 */
[----:B------:R-:W-:Y:S01]  /*22280*/  BSSY B1, `(.L_x_693) ;  /* 0x0000008000017945 */ /* 0x000fe20003800000 */
[----:B--2---:R-:W-:-:S05]  /*22290*/  VIADD R5, R5, 0x1 ;  /* 0x0000000105057836 */ /* 0x004fca0000000000 */
[----:B------:R-:W-:-:S04]  /*222a0*/  LEA.HI R6, R5, R5, RZ, 0x1 ;  /* 0x0000000505067211 */ /* 0x000fc800078f08ff */
[----:B------:R-:W-:-:S05]  /*222b0*/  LOP3.LUT R6, R6, 0xfffffffe, RZ, 0xc0, !PT ;  /* 0xfffffffe06067812 */ /* 0x000fca00078ec0ff */
[----:B------:R-:W-:-:S05]  /*222c0*/  IMAD.IADD R5, R5, 0x1, -R6 ;  /* 0x0000000105057824 */ /* 0x000fca00078e0a06 */
[----:B------:R-:W-:-:S04]  /*222d0*/  SHF.L.U32 R5, R5, 0x1f, RZ ;  /* 0x0000001f05057819 */ /* 0x000fc800000006ff */
[----:B------:R-:W0:Y:S02]  /*222e0*/  SYNCS.PHASECHK.TRANS64.TRYWAIT P0, [R22+URZ+0x38820], R5 ;  /* 0x03882005160075a7 */ /* 0x000e24000800017f */
[----:B0-----:R-:W-:Y:S05]  /*222f0*/  @!P0 BRA `(.L_x_694) ;  /* 0x00000070003c8947 */ /* 0x001fea0003800000 */
.L_x_864:
[----:B------:R-:W-:Y:S05]  /*22300*/  BSYNC B1 ;  /* 0x0000000000017941 */ /* 0x000fea0003800000 */
.L_x_693:
[----:B------:R-:W-:Y:S04]  /*22310*/  BSSY B1, `(.L_x_695) ;  /* 0x00000aa000017945 */ /* 0x000fe80003800000 */
[----:B------:R-:W-:Y:S05]  /*22320*/  @!P6 BRA `(.L_x_696) ;  /* 0x0000000800a0e947 */ /* 0x000fea0003800000 */
[----:B------:R-:W-:Y:S01]  /*22330*/  IMAD R9, R28, 0x8, R22 ;  /* 0x000000081c097824 */ /* 0x000fe200078e0216 */
[----:B------:R-:W-:Y:S01]  /*22340*/  SHF.L.U32 R8, R30, 0x1f, RZ ;  /* 0x0000001f1e087819 */ /* 0x000fe200000006ff */
[----:B------:R-:W1:Y:S01]  /*22350*/  S2R R6, SR_TID.X ;  /* 0x0000000000067919 */ /* 0x000e620000002100 */
[----:B------:R-:W-:Y:S02]  /*22360*/  BSSY B2, `(.L_x_697) ;  /* 0x0000005000027945 */ /* 0x000fe40003800000 */
[----:B------:R-:W2:Y:S01]  /*22370*/  SYNCS.PHASECHK.TRANS64.TRYWAIT P0, [R9+URZ+0x388a0], R8 ;  /* 0x0388a008090075a7 */ /* 0x000ea2000800017f */
[----:B-1----:R-:W-:-:S04]  /*22380*/  LOP3.LUT R6, R6, 0x7f, RZ, 0xc0, !PT ;  /* 0x0000007f06067812 */ /* 0x002fc800078ec0ff */
[----:B------:R-:W-:Y:S01]  /*22390*/  ISETP.NE.AND P1, PT, R6, RZ, PT ;  /* 0x000000ff0600720c */ /* 0x000fe20003f25270 */
[----:B--2---:R-:W-:-:S12]  /*223a0*/  @!P0 BRA `(.L_x_698) ;  /* 0x0000007000248947 */ /* 0x004fd80003800000 */
.L_x_865:
[----:B------:R-:W-:Y:S05]  /*223b0*/  BSYNC B2 ;  /* 0x0000000000027941 */ /* 0x000fea0003800000 */
.L_x_697:
[----:B------:R-:W-:Y:S04]  /*223c0*/  BSSY B2, `(.L_x_699) ;  /* 0x0000009000027945 */ /* 0x000fe80003800000 */
[----:B------:R-:W-:Y:S05]  /*223d0*/  @P1 BRA `(.L_x_700) ;  /* 0x00000000001c1947 */ /* 0x000fea0003800000 */
[----:B------:R-:W2:Y:S01]  /*223e0*/  S2R R6, SR_TID.X ;  /* 0x0000000000067919 */ /* 0x000ea20000002100 */
[----:B0-----:R-:W-:-:S04]  /*223f0*/  IMAD.MOV.U32 R5, RZ, RZ, 0xa000 ;  /* 0x0000a000ff057424 */ /* 0x001fc800078e00ff */
[----:B------:R3:W-:Y:S01]  /*22400*/  SYNCS.ARRIVE.TRANS64 RZ, [R9+URZ+0x38890], R5 ;  /* 0x0388900509ff79a7 */ /* 0x0007e2000800003f */
[----:B--2---:R-:W-:-:S04]  /*22410*/  LOP3.LUT R6, R6, 0x1f, RZ, 0xc0, !PT ;  /* 0x0000001f06067812 */ /* 0x004fc800078ec0ff */
[----:B------:R-:W-:-:S13]  /*22420*/  ISETP.NE.AND P0, PT, R6, RZ, PT ;  /* 0x000000ff0600720c */ /* 0x000fda0003f05270 */
[----:B---3--:R-:W-:Y:S05]  /*22430*/  @!P0 BRA `(.L_x_700) ;  /* 0x0000000000048947 */ /* 0x008fea0003800000 */
[----:B------:R-:W-:Y:S01]  /*22440*/  BPT.TRAP 0x1 ;  /* 0x000000040000795c */ /* 0x000fe20000300000 */
.L_x_700:
[----:B------:R-:W-:Y:S05]  /*22450*/  BSYNC B2 ;  /* 0x0000000000027941 */ /* 0x000fea0003800000 */
.L_x_699:
[----:B------:R-:W-:Y:S01]  /*22460*/  IMAD.MOV.U32 R15, RZ, RZ, RZ ;  /* 0x000000ffff0f7224 */ /* 0x000fe200078e00ff */
[----:B------:R-:W-:Y:S01]  /*22470*/  UIADD3 UR4, UP0, UR38, 0x570, URZ ;  /* 0x0000057026047890 */ /* 0x000fe2000ff1e03f */
[----:B------:R-:W-:Y:S01]  /*22480*/  IMAD R6, R3, 0x50, R0 ;  /* 0x0000005003067824 */ /* 0x000fe200078e0200 */
[----:B------:R-:W-:Y:S01]  /*22490*/  PLOP3.LUT P0, PT, PT, PT, PT, 0x80, 0x0 ;  /* 0x000000000000781c */ /* 0x000fe20003f0f070 */
[----:B------:R-:W-:Y:S01]  /*224a0*/  IMAD R7, R28, 0xa000, R22 ;  /* 0x0000a0001c077824 */ /* 0x000fe200078e0216 */
[----:B------:R-:W-:Y:S01]  /*224b0*/  R2UR UR10, R15 ;  /* 0x000000000f0a72ca */ /* 0x000fe200000e0000 */
[----:B------:R-:W-:Y:S01]  /*224c0*/  VIADD R6, R6, 0xffffffb0 ;  /* 0xffffffb006067836 */ /* 0x000fe20000000000 */
[----:B------:R-:W-:Y:S01]  /*224d0*/  UIADD3.X UR5, URZ, UR39, URZ, UP0, !UPT ;  /* 0x000000273f057290 */ /* 0x000fe200087fe43f */
[----:B0-----:R-:W-:Y:S01]  /*224e0*/  VIADD R5, R9, 0x38890 ;  /* 0x0003889009057836 */ /* 0x001fe20000000000 */
[----:B------:R-:W-:Y:S01]  /*224f0*/  UMOV UR6, 0x0 ;  /* 0x0000000000067882 */ /* 0x000fe20000000000 */
[----:B------:R-:W-:Y:S01]  /*22500*/  VIADD R10, R7, 0x24400 ;  /* 0x00024400070a7836 */ /* 0x000fe20000000000 */
[----:B------:R-:W-:-:S09]  /*22510*/  UMOV UR7, 0x12f00000 ;  /* 0x12f0000000077882 */ /* 0x000fd20000000000 */
.L_x_701:
[----:B------:R-:W-:-:S13]  /*22520*/  @P0 ELECT P2, URZ, PT ;  /* 0x00000000003f082f */ /* 0x000fda0003840000 */
[----:B------:R-:W-:Y:S02]  /*22530*/  @P2 R2UR UR13, R2 ;  /* 0x00000000020d22ca */ /* 0x000fe400000e0000 */
[----:B------:R-:W-:Y:S02]  /*22540*/  @P2 R2UR UR12, R18 ;  /* 0x00000000120c22ca */ /* 0x000fe400000e0000 */
[----:B------:R-:W-:Y:S02]  /*22550*/  @P2 R2UR UR11, R6 ;  /* 0x00000000060b22ca */ /* 0x000fe400000e0000 */
[----:B------:R-:W-:Y:S02]  /*22560*/  @P2 R2UR UR9, R5 ;  /* 0x00000000050922ca */ /* 0x000fe400000e0000 */
[----:B------:R-:W-:Y:S02]  /*22570*/  @P2 R2UR UR8, R10 ;  /* 0x000000000a0822ca */ /* 0x000fe400000e0000 */
[----:B------:R-:W-:-:S02]  /*22580*/  @P2 PLOP3.LUT P0, PT, P2, PT, PT, 0x8, 0x0 ;  /* 0x000000000000281c */ /* 0x000fc4000170e170 */
[----:B------:R-:W-:-:S09]  /*22590*/  PLOP3.LUT P2, PT, PT, PT, PT, 0x8, 0x0 ;  /* 0x000000000000781c */ /* 0x000fd20003f4e170 */
[----:B------:R0:W-:Y:S02]  /*225a0*/  UTMALDG.4D [UR8], [UR4], desc[UR6] ;  /* 0x00000608040075b4 */ /* 0x0001e40008019000 */
[----:B0-----:R-:W-:Y:S05]  /*225b0*/  @P0 BRA.U.ANY `(.L_x_701) ;  /* 0xfffffffd00d80947 */ /* 0x001fea000393ffff */
[----:B------:R-:W-:Y:S01]  /*225c0*/  IMAD.MOV.U32 R14, RZ, RZ, 0x40 ;  /* 0x00000040ff0e7424 */ /* 0x000fe200078e00ff */
[----:B------:R-:W-:Y:S01]  /*225d0*/  PLOP3.LUT P0, PT, PT, PT, PT, 0x80, 0x0 ;  /* 0x000000000000781c */ /* 0x000fe20003f0f070 */
[----:B------:R-:W-:Y:S01]  /*225e0*/  VIADD R10, R7, 0x26c00 ;  /* 0x00026c00070a7836 */ /* 0x000fe20000000000 */
[----:B------:R-:W-:Y:S01]  /*225f0*/  UMOV UR6, 0x0 ;  /* 0x0000000000067882 */ /* 0x000fe20000000000 */
[----:B------:R-:W-:Y:S01]  /*22600*/  UMOV UR7, 0x12f00000 ;  /* 0x12f0000000077882 */ /* 0x000fe20000000000 */
[----:B------:R-:W-:-:S15]  /*22610*/  R2UR UR10, R14 ;  /* 0x000000000e0a72ca */ /* 0x000fde00000e0000 */
.L_x_702:
        /* <DEDUP_REMOVED lines=16> */
.L_x_703:
        /* <DEDUP_REMOVED lines=10> */
[----:B------:R-:W-:Y:S01]  /*227c0*/  MOV R12, 0xc0 ;  /* 0x000000c0000c7802 */ /* 0x000fe20000000f00 */
[----:B------:R-:W-:Y:S01]  /*227d0*/  VIADD R10, R7, 0x2bc00 ;  /* 0x0002bc00070a7836 */ /* 0x000fe20000000000 */
[----:B------:R-:W-:Y:S01]  /*227e0*/  PLOP3.LUT P0, PT, PT, PT, PT, 0x80, 0x0 ;  /* 0x000000000000781c */ /* 0x000fe20003f0f070 */
[----:B------:R-:W-:Y:S01]  /*227f0*/  UMOV UR6, 0x0 ;  /* 0x0000000000067882 */ /* 0x000fe20000000000 */
[----:B------:R-:W-:Y:S01]  /*22800*/  R2UR UR10, R12 ;  /* 0x000000000c0a72ca */ /* 0x000fe200000e0000 */
[----:B------:R-:W-:-:S14]  /*22810*/  UMOV UR7, 0x12f00000 ;  /* 0x12f0000000077882 */ /* 0x000fdc0000000000 */
.L_x_704:
        /* <DEDUP_REMOVED lines=10> */
[----:B------:R-:W0:Y:S01]  /*228c0*/  SYNCS.PHASECHK.TRANS64.TRYWAIT P0, [R9+URZ+0x388c0], R8 ;  /* 0x0388c008090075a7 */ /* 0x000e22000800017f */
[----:B------:R-:W-:Y:S04]  /*228d0*/  BSSY B2, `(.L_x_705) ;  /* 0x0000002000027945 */ /* 0x000fe80003800000 */
[----:B0-----:R-:W-:Y:S05]  /*228e0*/  @!P0 BRA `(.L_x_706) ;  /* 0x0000006800e88947 */ /* 0x001fea0003800000 */
.L_x_866:
[----:B------:R-:W-:Y:S05]  /*228f0*/  BSYNC B2 ;  /* 0x0000000000027941 */ /* 0x000fea0003800000 */
.L_x_705:
[----:B------:R-:W-:Y:S01]  /*22900*/  BSSY B2, `(.L_x_707) ;  /* 0x000000b000027945 */ /* 0x000fe20003800000 */
[----:B------:R-:W-:Y:S02]  /*22910*/  IMAD.MOV.U32 R10, RZ, RZ, 0x0 ;  /* 0x00000000ff0a7424 */ /* 0x000fe400078e00ff */
[----:B------:R-:W-:Y:S01]  /*22920*/  IMAD.MOV.U32 R11, RZ, RZ, 0x12f00000 ;  /* 0x12f00000ff0b7424 */ /* 0x000fe200078e00ff */
[----:B------:R-:W-:Y:S06]  /*22930*/  @P1 BRA `(.L_x_708) ;  /* 0x00000000001c1947 */ /* 0x000fec0003800000 */
[----:B------:R-:W2:Y:S01]  /*22940*/  S2R R20, SR_TID.X ;  /* 0x0000000000147919 */ /* 0x000ea20000002100 */
[----:B------:R-:W-:-:S04]  /*22950*/  IMAD.MOV.U32 R5, RZ, RZ, 0xa000 ;  /* 0x0000a000ff057424 */ /* 0x000fc800078e00ff */
[----:B------:R3:W-:Y:S01]  /*22960*/  SYNCS.ARRIVE.TRANS64 RZ, [R9+URZ+0x388b0], R5 ;  /* 0x0388b00509ff79a7 */ /* 0x0007e2000800003f */
[----:B--2---:R-:W-:-:S04]  /*22970*/  LOP3.LUT R20, R20, 0x1f, RZ, 0xc0, !PT ;  /* 0x0000001f14147812 */ /* 0x004fc800078ec0ff */
[----:B------:R-:W-:-:S13]  /*22980*/  ISETP.NE.AND P0, PT, R20, RZ, PT ;  /* 0x000000ff1400720c */ /* 0x000fda0003f05270 */
[----:B---3--:R-:W-:Y:S05]  /*22990*/  @!P0 BRA `(.L_x_708) ;  /* 0x0000000000048947 */ /* 0x008fea0003800000 */
[----:B------:R-:W-:Y:S01]  /*229a0*/  BPT.TRAP 0x1 ;  /* 0x000000040000795c */ /* 0x000fe20000300000 */
.L_x_708:
[----:B------:R-:W-:Y:S05]  /*229b0*/  BSYNC B2 ;  /* 0x0000000000027941 */ /* 0x000fea0003800000 */
.L_x_707:
[----:B------:R-:W-:Y:S01]  /*229c0*/  R2UR UR10, R15 ;  /* 0x000000000f0a72ca */ /* 0x000fe200000e0000 */
[----:B------:R-:W-:Y:S01]  /*229d0*/  UIADD3 UR4, UP0, UR38, 0x670, URZ ;  /* 0x0000067026047890 */ /* 0x000fe2000ff1e03f */
[----:B------:R-:W-:Y:S01]  /*229e0*/  R2UR UR6, R10 ;  /* 0x000000000a0672ca */ /* 0x000fe200000e0000 */
[----:B01----:R-:W-:Y:S01]  /*229f0*/  VIADD R9, R9, 0x388b0 ;  /* 0x000388b009097836 */ /* 0x003fe20000000000 */
[----:B------:R-:W-:Y:S01]  /*22a00*/  R2UR UR7, R11 ;  /* 0x000000000b0772ca */ /* 0x000fe200000e0000 */
[----:B------:R-:W-:Y:S01]  /*22a10*/  VIADD R5, R7, 0x400 ;  /* 0x0000040007057836 */ /* 0x000fe20000000000 */
[----:B------:R-:W-:Y:S01]  /*22a20*/  PLOP3.LUT P0, PT, PT, PT, PT, 0x80, 0x0 ;  /* 0x000000000000781c */ /* 0x000fe20003f0f070 */
[----:B------:R-:W-:-:S12]  /*22a30*/  UIADD3.X UR5, URZ, UR39, URZ, UP0, !UPT ;  /* 0x000000273f057290 */ /* 0x000fd800087fe43f */
.L_x_709:
        /* <DEDUP_REMOVED lines=10> */
[----:B------:R-:W-:Y:S01]  /*22ae0*/  R2UR UR10, R14 ;  /* 0x000000000e0a72ca */ /* 0x000fe200000e0000 */
[----:B------:R-:W-:Y:S01]  /*22af0*/  VIADD R5, R7, 0x2c00 ;  /* 0x00002c0007057836 */ /* 0x000fe20000000000 */
[----:B------:R-:W-:Y:S02]  /*22b00*/  R2UR UR6, R10 ;  /* 0x000000000a0672ca */ /* 0x000fe400000e0000 */
[----:B------:R-:W-:Y:S02]  /*22b10*/  R2UR UR7, R11 ;  /* 0x000000000b0772ca */ /* 0x000fe400000e0000 */
[----:B------:R-:W-:-:S13]  /*22b20*/  PLOP3.LUT P0, PT, PT, PT, PT, 0x80, 0x0 ;  /* 0x000000000000781c */ /* 0x000fda0003f0f070 */
.L_x_710:
        /* <DEDUP_REMOVED lines=15> */
.L_x_711:
        /* <DEDUP_REMOVED lines=15> */
.L_x_712:
        /* <DEDUP_REMOVED lines=9> */
[----:B-1----:R-:W-:Y:S05]  /*22da0*/  @P0 BRA.U.ANY `(.L_x_712) ;  /* 0xfffffffd00d80947 */ /* 0x002fea000393ffff */
.L_x_696:
[----:B------:R-:W-:Y:S05]  /*22db0*/  BSYNC B1 ;  /* 0x0000000000017941 */ /* 0x000fea0003800000 */
.L_x_695:
[----:B------:R-:W-:Y:S01]  /*22dc0*/  VIADD R9, R3, 0xfffffffe ;  /* 0xfffffffe03097836 */ /* 0x000fe20000000000 */
[----:B------:R-:W-:Y:S01]  /*22dd0*/  PLOP3.LUT P0, PT, PT, PT, PT, 0x8, 0x0 ;  /* 0x000000000000781c */ /* 0x000fe20003f0e170 */
[----:B------:R-:W-:-:S03]  /*22de0*/  VIADD R28, R28, 0x1 ;  /* 0x000000011c1c7836 */ /* 0x000fc60000000000 */
[----:B------:R-:W-:Y:S02]  /*22df0*/  ISETP.GE.AND P2, PT, R9, R4, PT ;  /* 0x000000040900720c */ /* 0x000fe40003f46270 */
[----:B------:R-:W-:-:S04]  /*22e00*/  ISETP.NE.AND P1, PT, R28, 0x2, PT ;  /* 0x000000021c00780c */ /* 0x000fc80003f25270 */
[----:B------:R-:W-:Y:S02]  /*22e10*/  SEL R3, RZ, 0x1, P1 ;  /* 0x00000001ff037807 */ /* 0x000fe40000800000 */
[----:B------:R-:W-:Y:S02]  /*22e20*/  SEL R28, R28, RZ, P1 ;  /* 0x000000ff1c1c7207 */ /* 0x000fe40000800000 */
[----:B------:R-:W-:-:S03]  /*22e30*/  LOP3.LUT R30, R30, R3, RZ, 0x3c, !PT ;  /* 0x000000031e1e7212 */ /* 0x000fc600078e3cff */
[----:B------:R-:W-:Y:S05]  /*22e40*/  @!P2 BRA `(.L_x_689) ;  /* 0x0000000800cca947 */ /* 0x000fea0003800000 */
.L_x_731:
[----:B------:R-:W-:Y:S05]  /*22e50*/  YIELD ;  /* 0x0000000000007946 */ /* 0x000fea0003800000 */
        /* <DEDUP_REMOVED lines=10> */
.L_x_867:
[----:B------:R-:W-:Y:S05]  /*22f00*/  BSYNC B2 ;  /* 0x0000000000027941 */ /* 0x000fea0003800000 */
.L_x_715:
[----:B------:R-:W-:Y:S04]  /*22f10*/  BSSY B2, `(.L_x_717) ;  /* 0x0000009000027945 */ /* 0x000fe80003800000 */
[----:B------:R-:W-:Y:S05]  /*22f20*/  @P2 BRA `(.L_x_718) ;  /* 0x00000000001c2947 */ /* 0x000fea0003800000 */
[----:B0-----:R-:W0:Y:S01]  /*22f30*/  S2R R5, SR_TID.X ;  /* 0x0000000000057919 */ /* 0x001e220000002100 */
[----:B------:R-:W-:-:S04]  /*22f40*/  MOV R3, 0xa000 ;  /* 0x0000a00000037802 */ /* 0x000fc80000000f00 */
[----:B------:R2:W-:Y:S01]  /*22f50*/  SYNCS.ARRIVE.TRANS64 RZ, [R8+URZ+0x38890], R3 ;  /* 0x0388900308ff79a7 */ /* 0x0005e2000800003f */
[----:B0-----:R-:W-:-:S04]  /*22f60*/  LOP3.LUT R5, R5, 0x1f, RZ, 0xc0, !PT ;  /* 0x0000001f05057812 */ /* 0x001fc800078ec0ff */
[----:B------:R-:W-:-:S13]  /*22f70*/  ISETP.NE.AND P1, PT, R5, RZ, PT ;  /* 0x000000ff0500720c */ /* 0x000fda0003f25270 */
[----:B--2---:R-:W-:Y:S05]  /*22f80*/  @!P1 BRA `(.L_x_718) ;  /* 0x0000000000049947 */ /* 0x004fea0003800000 */
[----:B------:R-:W-:Y:S01]  /*22f90*/  BPT.TRAP 0x1 ;  /* 0x000000040000795c */ /* 0x000fe20000300000 */
.L_x_718:
[----:B------:R-:W-:Y:S05]  /*22fa0*/  BSYNC B2 ;  /* 0x0000000000027941 */ /* 0x000fea0003800000 */
.L_x_717:
[----:B------:R-:W-:Y:S01]  /*22fb0*/  IMAD.MOV.U32 R12, RZ, RZ, RZ ;  /* 0x000000ffff0c7224 */ /* 0x000fe200078e00ff */
[----:B------:R-:W-:Y:S01]  /*22fc0*/  UIADD3 UR4, UP0, UR38, 0x570, URZ ;  /* 0x0000057026047890 */ /* 0x000fe2000ff1e03f */
[----:B------:R-:W-:Y:S01]  /*22fd0*/  IMAD R6, R28, 0xa000, R22 ;  /* 0x0000a0001c067824 */ /* 0x000fe200078e0216 */
[----:B------:R-:W-:Y:S01]  /*22fe0*/  PLOP3.LUT P1, PT, PT, PT, PT, 0x80, 0x0 ;  /* 0x000000000000781c */ /* 0x000fe20003f2f070 */
[----:B0-----:R-:W-:Y:S01]  /*22ff0*/  IMAD R5, R9, 0x50, R0 ;  /* 0x0000005009057824 */ /* 0x001fe200078e0200 */
[----:B------:R-:W-:Y:S01]  /*23000*/  R2UR UR10, R12 ;  /* 0x000000000c0a72ca */ /* 0x000fe200000e0000 */
[----:B------:R-:W-:Y:S01]  /*23010*/  VIADD R3, R8, 0x38890 ;  /* 0x0003889008037836 */ /* 0x000fe20000000000 */
[----:B------:R-:W-:Y:S01]  /*23020*/  UIADD3.X UR5, URZ, UR39, URZ, UP0, !UPT ;  /* 0x000000273f057290 */ /* 0x000fe200087fe43f */
[----:B------:R-:W-:Y:S01]  /*23030*/  VIADD R10, R6, 0x24400 ;  /* 0x00024400060a7836 */ /* 0x000fe20000000000 */
[----:B------:R-:W-:Y:S01]  /*23040*/  UMOV UR6, 0x0 ;  /* 0x0000000000067882 */ /* 0x000fe20000000000 */
[----:B------:R-:W-:-:S10]  /*23050*/  UMOV UR7, 0x12f00000 ;  /* 0x12f0000000077882 */ /* 0x000fd40000000000 */
.L_x_719:
        /* <DEDUP_REMOVED lines=16> */
.L_x_720:
        /* <DEDUP_REMOVED lines=16> */
.L_x_721:
        /* <DEDUP_REMOVED lines=16> */
.L_x_722:
        /* <DEDUP_REMOVED lines=13> */
.L_x_868:
[----:B------:R-:W-:Y:S05]  /*23430*/  BSYNC B2 ;  /* 0x0000000000027941 */ /* 0x000fea0003800000 */
.L_x_723:
        /* <DEDUP_REMOVED lines=11> */
.L_x_726:
[----:B------:R-:W-:Y:S05]  /*234f0*/  BSYNC B2 ;  /* 0x0000000000027941 */ /* 0x000fea0003800000 */
.L_x_725:
[----:B------:R-:W-:Y:S01]  /*23500*/  R2UR UR10, R12 ;  /* 0x000000000c0a72ca */ /* 0x000fe200000e0000 */
[----:B------:R-:W-:Y:S01]  /*23510*/  UIADD3 UR4, UP0, UR38, 0x670, URZ ;  /* 0x0000067026047890 */ /* 0x000fe2000ff1e03f */
[----:B------:R-:W-:Y:S01]  /*23520*/  R2UR UR6, R10 ;  /* 0x000000000a0672ca */ /* 0x000fe200000e0000 */
[----:B------:R-:W-:Y:S01]  /*23530*/  VIADD R3, R6, 0x400 ;  /* 0x0000040006037836 */ /* 0x000fe20000000000 */
[----:B------:R-:W-:Y:S01]  /*23540*/  R2UR UR7, R11 ;  /* 0x000000000b0772ca */ /* 0x000fe200000e0000 */
[----:B------:R-:W-:Y:S01]  /*23550*/  UIADD3.X UR5, URZ, UR39, URZ, UP0, !UPT ;  /* 0x000000273f057290 */ /* 0x000fe200087fe43f */
[----:B------:R-:W-:Y:S02]  /*23560*/  PLOP3.LUT P1, PT, PT, PT, PT, 0x80, 0x0 ;  /* 0x000000000000781c */ /* 0x000fe40003f2f070 */
[----:B01----:R-:W-:-:S11]  /*23570*/  IADD3 R8, R8, 0x388b0, RZ ;  /* 0x000388b008087810 */ /* 0x003fd60007ffe0ff */
.L_x_727:
        /* <DEDUP_REMOVED lines=15> */
.L_x_728:
        /* <DEDUP_REMOVED lines=15> */
.L_x_729:
        /* <DEDUP_REMOVED lines=15> */
.L_x_730:
        /* <DEDUP_REMOVED lines=10> */
.L_x_714:
[----:B------:R-:W-:Y:S05]  /*238f0*/  BSYNC B1 ;  /* 0x0000000000017941 */ /* 0x000fea0003800000 */
.L_x_713:
[C---:B------:R-:W-:Y:S01]  /*23900*/  ISETP.GT.AND P2, PT, R9.reuse, R4, PT ;  /* 0x000000040900720c */ /* 0x040fe20003f44270 */
[----:B------:R-:W-:Y:S02]  /*23910*/  VIADD R28, R28, 0x1 ;  /* 0x000000011c1c7836 */ /* 0x000fe40000000000 */
[----:B------:R-:W-:-:S03]  /*23920*/  VIADD R9, R9, 0xffffffff ;  /* 0xffffffff09097836 */ /* 0x000fc60000000000 */
[----:B------:R-:W-:-:S04]  /*23930*/  ISETP.NE.AND P1, PT, R28, 0x2, PT ;  /* 0x000000021c00780c */ /* 0x000fc80003f25270 */
[----:B------:R-:W-:Y:S02]  /*23940*/  SEL R3, RZ, 0x1, P1 ;  /* 0x00000001ff037807 */ /* 0x000fe40000800000 */
[----:B------:R-:W-:Y:S02]  /*23950*/  SEL R28, R28, RZ, P1 ;  /* 0x000000ff1c1c7207 */ /* 0x000fe40000800000 */
[----:B------:R-:W-:Y:S01]  /*23960*/  LOP3.LUT R30, R30, R3, RZ, 0x3c, !PT ;  /* 0x000000031e1e7212 */ /* 0x000fe200078e3cff */
[----:B------:R-:W-:Y:S06]  /*23970*/  @P2 BRA `(.L_x_731) ;  /* 0xfffffff400342947 */ /* 0x000fec000383ffff */
.L_x_689:
[----:B------:R-:W-:Y:S05]  /*23980*/  BSYNC B0 ;  /* 0x0000000000007941 */ /* 0x000fea0003800000 */
.L_x_688:
[----:B------:R-:W2:Y:S01]  /*23990*/  LDL R32, [R1+0xc] ;  /* 0x00000c0001207983 */ /* 0x000ea20000100800 */
[----:B------:R-:W-:Y:S05]  /*239a0*/  @!P0 WARPSYNC.ALL ;  /* 0x0000000000008948 */ /* 0x000fea0003800000 */
[----:B------:R-:W-:Y:S06]  /*239b0*/  @!P0 BAR.SYNC.DEFER_BLOCKING 0xc, 0x180 ;  /* 0x0306000000008b1d */ /* 0x000fec0000010000 */
[----:B------:R-:W-:Y:S01]  /*239c0*/  BSSY B7, `(.L_x_732) ;  /* 0x000039d000077945 */ /* 0x000fe20003800000 */
[----:B--2---:R-:W-:-:S13]  /*239d0*/  ISETP.GT.AND P0, PT, R32, RZ, PT ;  /* 0x000000ff2000720c */ /* 0x004fda0003f04270 */
[----:B------:R-:W-:Y:S05]  /*239e0*/  @P0 BRA `(.L_x_733) ;  /* 0x0000000000480947 */ /* 0x000fea0003800000 */
[----:B------:R-:W1:Y:S02]  /*239f0*/  S2R R3, SR_TID.X ;  /* 0x0000000000037919 */ /* 0x000e640000002100 */
[----:B-1----:R-:W-:-:S04]  /*23a00*/  LOP3.LUT R3, R3, 0x7f, RZ, 0xc0, !PT ;  /* 0x0000007f03037812 */ /* 0x002fc800078ec0ff */
[----:B------:R-:W-:-:S13]  /*23a10*/  ISETP.NE.AND P0, PT, R3, RZ, PT ;  /* 0x000000ff0300720c */ /* 0x000fda0003f05270 */
[----:B------:R-:W-:Y:S05]  /*23a20*/  @P0 BRA `(.L_x_734) ;  /* 0x0000003800580947 */ /* 0x000fea0003800000 */
[----:B0-----:R-:W0:Y:S01]  /*23a30*/  S2R R5, SR_LANEID ;  /* 0x0000000000057919 */ /* 0x001e220000000000 */
[----:B------:R-:W-:Y:S01]  /*23a40*/  VOTEU.ANY UR4, UPT, PT ;  /* 0x0000000000047886 */ /* 0x000fe200038e0100 */
[----:B------:R-:W1:Y:S01]  /*23a50*/  LDC.64 R2, c[0x0][0xc60] ;  /* 0x00031800ff027b82 */ /* 0x000e620000000a00 */
[----:B------:R-:W0:Y:S01]  /*23a60*/  FLO.U32 R0, UR4 ;  /* 0x0000000400007d00 */ /* 0x000e2200080e0000 */
[----:B------:R-:W-:Y:S01]  /*23a70*/  ULDC.64 UR6, c[0x0][0x208] ;  /* 0x0000820000067ab9 */ /* 0x000fe20000000a00 */
[----:B0-----:R-:W-:-:S06]  /*23a80*/  ISETP.EQ.U32.AND P0, PT, R0, R5, PT ;  /* 0x000000050000720c */ /* 0x001fcc0003f02070 */
[----:B------:R-:W1:Y:S07]  /*23a90*/  POPC R5, UR4 ;  /* 0x0000000400057d09 */ /* 0x000e6e0008000000 */
[----:B-1----:R-:W2:Y:S01]  /*23aa0*/  @P0 ATOMG.E.ADD.STRONG.GPU PT, R3, desc[UR6][R2.64], R5 ;  /* 0x00000005020309a8 */ /* 0x002ea200081ee1c6 */
[----:B------:R-:W0:Y:S02]  /*23ab0*/  S2R R4, SR_LTMASK ;  /* 0x0000000000047919 */ /* 0x000e240000003900 */
[----:B0-----:R-:W-:-:S04]  /*23ac0*/  LOP3.LUT R4, R4, UR4, RZ, 0xc0, !PT ;  /* 0x0000000404047c12 */ /* 0x001fc8000f8ec0ff */
[----:B------:R-:W0:Y:S01]  /*23ad0*/  POPC R7, R4 ;  /* 0x0000000400077309 */ /* 0x000e220000000000 */
[----:B--2---:R-:W0:Y:S02]  /*23ae0*/  SHFL.IDX PT, R0, R3, R0, 0x1f ;  /* 0x00001f0003007589 */ /* 0x004e2400000e0000 */
[----:B0-----:R-:W-:Y:S01]  /*23af0*/  IADD3 R16, R0, UR36, R7 ;  /* 0x0000002400107c10 */ /* 0x001fe2000fffe007 */
[----:B------:R-:W-:Y:S06]  /*23b00*/  BRA `(.L_x_734) ;  /* 0x0000003800207947 */ /* 0x000fec0003800000 */
.L_x_733:
        /* <DEDUP_REMOVED lines=8> */
[----:B------:R-:W-:Y:S01]  /*23b90*/  IMAD.U32 R4, RZ, RZ, UR6 ;  /* 0x00000006ff047e24 */ /* 0x000fe2000f8e00ff */
[----:B------:R-:W-:Y:S01]  /*23ba0*/  MOV R11, UR5 ;  /* 0x00000005000b7c02 */ /* 0x000fe20008000f00 */
[----:B------:R-:W1:Y:S01]  /*23bb0*/  LDC.64 R2, c[0x4][R2] ;  /* 0x0100000002027b82 */ /* 0x000e620000000a00 */
[----:B0-----:R-:W-:Y:S02]  /*23bc0*/  IMAD.U32 R5, RZ, RZ, UR7 ;  /* 0x00000007ff057e24 */ /* 0x001fe4000f8e00ff */
[----:B------:R-:W-:Y:S02]  /*23bd0*/  IMAD.U32 R6, RZ, RZ, UR8 ;  /* 0x00000008ff067e24 */ /* 0x000fe4000f8e00ff */
[----:B------:R-:W-:-:S02]  /*23be0*/  IMAD.U32 R7, RZ, RZ, UR9 ;  /* 0x00000009ff077e24 */ /* 0x000fc4000f8e00ff */
[----:B------:R-:W-:Y:S02]  /*23bf0*/  IMAD.U32 R10, RZ, RZ, UR4 ;  /* 0x00000004ff0a7e24 */ /* 0x000fe4000f8e00ff */
[----:B------:R-:W-:Y:S02]  /*23c00*/  IMAD.MOV.U32 R8, RZ, RZ, 0x70 ;  /* 0x00000070ff087424 */ /* 0x000fe400078e00ff */
[----:B------:R-:W-:Y:S02]  /*23c10*/  IMAD.MOV.U32 R12, RZ, RZ, 0x1 ;  /* 0x00000001ff0c7424 */ /* 0x000fe400078e00ff */
[----:B------:R-:W-:-:S07]  /*23c20*/  IMAD.MOV.U32 R13, RZ, RZ, RZ ;  /* 0x000000ffff0d7224 */ /* 0x000fce00078e00ff */
[----:B------:R-:W-:-:S07]  /*23c30*/  LEPC R20, `(.L_x_736) ;  /* 0x000000001014794e */ /* 0x000fce0000000000 */
[----:B-1----:R-:W-:Y:S05]  /*23c40*/  CALL.ABS.NOINC R2 ;  /* 0x0000000002007343 */ /* 0x002fea0003c00000 */
.L_x_736:
[----:B------:R-:W-:Y:S05]  /*23c50*/  BSYNC B6 ;  /* 0x0000000000067941 */ /* 0x000fea0003800000 */
.L_x_735:
        /* <DEDUP_REMOVED lines=9> */
[----:B------:R-:W-:Y:S01]  /*23cf0*/  IMAD.U32 R4, RZ, RZ, UR6 ;  /* 0x00000006ff047e24 */ /* 0x000fe2000f8e00ff */
[----:B------:R-:W-:Y:S01]  /*23d00*/  MOV R13, RZ ;  /* 0x000000ff000d7202 */ /* 0x000fe20000000f00 */
[----:B0-----:R-:W-:Y:S02]  /*23d10*/  IMAD.U32 R5, RZ, RZ, UR7 ;  /* 0x00000007ff057e24 */ /* 0x001fe4000f8e00ff */
[----:B------:R-:W-:Y:S02]  /*23d20*/  IMAD.U32 R6, RZ, RZ, UR8 ;  /* 0x00000008ff067e24 */ /* 0x000fe4000f8e00ff */
[----:B------:R-:W-:-:S02]  /*23d30*/  IMAD.U32 R7, RZ, RZ, UR9 ;  /* 0x00000009ff077e24 */ /* 0x000fc4000f8e00ff */
[----:B------:R-:W-:Y:S02]  /*23d40*/  IMAD.U32 R10, RZ, RZ, UR4 ;  /* 0x00000004ff0a7e24 */ /* 0x000fe4000f8e00ff */
[----:B------:R-:W-:Y:S02]  /*23d50*/  IMAD.U32 R11, RZ, RZ, UR5 ;  /* 0x00000005ff0b7e24 */ /* 0x000fe4000f8e00ff */
[----:B------:R-:W-:Y:S02]  /*23d60*/  IMAD.MOV.U32 R8, RZ, RZ, 0x70 ;  /* 0x00000070ff087424 */ /* 0x000fe400078e00ff */
[----:B-1----:R-:W-:-:S07]  /*23d70*/  IMAD.MOV.U32 R12, RZ, RZ, 0x1 ;  /* 0x00000001ff0c7424 */ /* 0x002fce00078e00ff */
[----:B------:R-:W-:-:S07]  /*23d80*/  LEPC R20, `(.L_x_739) ;  /* 0x000000001014794e */ /* 0x000fce0000000000 */
[----:B--2---:R-:W-:Y:S05]  /*23d90*/  CALL.ABS.NOINC R2 ;  /* 0x0000000002007343 */ /* 0x004fea0003c00000 */
.L_x_739:
[----:B------:R0:W1:Y:S01]  /*23da0*/  LDC.64 R2, c[0x4][R26] ;  /* 0x010000001a027b82 */ /* 0x0000620000000a00 */
[----:B------:R-:W-:Y:S01]  /*23db0*/  ULDC.64 UR4, c[0x4][0xa8] ;  /* 0x01002a0000047ab9 */ /* 0x000fe20000000a00 */
[----:B------:R-:W-:Y:S01]  /*23dc0*/  ULDC.64 UR6, c[0x4][0xb0] ;  /* 0x01002c0000067ab9 */ /* 0x000fe20000000a00 */
[----:B------:R-:W-:Y:S01]  /*23dd0*/  ULDC.64 UR8, c[0x4][0x18] ;  /* 0x0100060000087ab9 */ /* 0x000fe20000000a00 */
[----:B------:R-:W-:Y:S02]  /*23de0*/  IMAD.U32 R4, RZ, RZ, UR4 ;  /* 0x00000004ff047e24 */ /* 0x000fe4000f8e00ff */
[----:B------:R-:W-:Y:S02]  /*23df0*/  IMAD.U32 R5, RZ, RZ, UR5 ;  /* 0x00000005ff057e24 */ /* 0x000fe4000f8e00ff */
[----:B------:R-:W-:Y:S02]  /*23e00*/  IMAD.U32 R6, RZ, RZ, UR6 ;  /* 0x00000006ff067e24 */ /* 0x000fe4000f8e00ff */
[----:B------:R-:W-:-:S02]  /*23e10*/  IMAD.U32 R7, RZ, RZ, UR7 ;  /* 0x00000007ff077e24 */ /* 0x000fc4000f8e00ff */
[----:B------:R-:W-:Y:S02]  /*23e20*/  IMAD.U32 R10, RZ, RZ, UR8 ;  /* 0x00000008ff0a7e24 */ /* 0x000fe4000f8e00ff */
[----:B------:R-:W-:Y:S02]  /*23e30*/  IMAD.U32 R11, RZ, RZ, UR9 ;  /* 0x00000009ff0b7e24 */ /* 0x000fe4000f8e00ff */
[----:B------:R-:W-:Y:S02]  /*23e40*/  IMAD.MOV.U32 R8, RZ, RZ, 0x70 ;  /* 0x00000070ff087424 */ /* 0x000fe400078e00ff */
[----:B------:R-:W-:Y:S02]  /*23e50*/  IMAD.MOV.U32 R12, RZ, RZ, 0x1 ;  /* 0x00000001ff0c7424 */ /* 0x000fe400078e00ff */
[----:B0-----:R-:W-:-:S07]  /*23e60*/  IMAD.MOV.U32 R13, RZ, RZ, RZ ;  /* 0x000000ffff0d7224 */ /* 0x001fce00078e00ff */
[----:B------:R-:W-:-:S07]  /*23e70*/  LEPC R20, `(.L_x_738) ;  /* 0x000000001014794e */ /* 0x000fce0000000000 */
[----:B-1----:R-:W-:Y:S05]  /*23e80*/  CALL.ABS.NOINC R2 ;  /* 0x0000000002007343 */ /* 0x002fea0003c00000 */
.L_x_738:
[----:B------:R-:W-:Y:S05]  /*23e90*/  BSYNC B6 ;  /* 0x0000000000067941 */ /* 0x000fea0003800000 */
.L_x_737:
[----:B------:R-:W2:Y:S01]  /*23ea0*/  LDL R21, [R1+0x2c] ;  /* 0x00002c0001157983 */ /* 0x000ea20000100800 */
[----:B------:R-:W-:-:S03]  /*23eb0*/  ULDC.64 UR4, c[0x0][0x9f8] ;  /* 0x00027e0000047ab9 */ /* 0x000fc60000000a00 */
[----:B------:R-:W3:Y:S01]  /*23ec0*/  LDL R2, [R1+0x10] ;  /* 0x0000100001027983 */ /* 0x000ee20000100800 */
[----:B------:R-:W-:Y:S01]  /*23ed0*/  ISETP.NE.U32.AND P0, PT, RZ, UR4, PT ;  /* 0x00000004ff007c0c */ /* 0x000fe2000bf05070 */
[----:B------:R-:W-:Y:S01]  /*23ee0*/  ULDC.64 UR6, c[0x0][0x208] ;  /* 0x0000820000067ab9 */ /* 0x000fe20000000a00 */
[----:B------:R-:W1:Y:S01]  /*23ef0*/  LDC R0, c[0x0][0x430] ;  /* 0x00010c00ff007b82 */ /* 0x000e620000000800 */
[----:B------:R-:W4:Y:S01]  /*23f00*/  S2R R20, SR_TID.X ;  /* 0x0000000000147919 */ /* 0x000f220000002100 */
[----:B------:R-:W-:-:S13]  /*23f10*/  ISETP.NE.AND.EX P0, PT, RZ, UR5, PT, P0 ;  /* 0x00000005ff007c0c */ /* 0x000fda000bf05300 */
[----:B------:R-:W-:Y:S01]  /*23f20*/  @P0 IADD3 R24, P1, R24, UR4, RZ ;  /* 0x0000000418180c10 */ /* 0x000fe2000ff3e0ff */
[----:B------:R-:W-:-:S03]  /*23f30*/  ULDC UR4, c[0x0][0x2f4] ;  /* 0x0000bd0000047ab9 */ /* 0x000fc60000000800 */
[----:B------:R-:W-:-:S05]  /*23f40*/  @P0 IADD3.X R25, R25, UR5, RZ, P1, !PT ;  /* 0x0000000519190c10 */ /* 0x000fca0008ffe4ff */
[----:B------:R-:W3:Y:S01]  /*23f50*/  @P0 LDG.E R33, desc[UR6][R24.64] ;  /* 0x0000000618210981 */ /* 0x000ee2000c1e1900 */
[----:B----4-:R-:W-:-:S04]  /*23f60*/  LOP3.LUT R20, R20, 0x7f, RZ, 0xc0, !PT ;  /* 0x0000007f14147812 */ /* 0x010fc800078ec0ff */
[----:B------:R-:W-:Y:S02]  /*23f70*/  SHF.R.U32.HI R26, RZ, 0x3, R20 ;  /* 0x00000003ff1a7819 */ /* 0x000fe40000011614 */
[----:B------:R-:W4:Y:S01]  /*23f80*/  S2R R20, SR_TID.X ;  /* 0x0000000000147919 */ /* 0x000f220000002100 */
[----:B-1----:R-:W-:-:S13]  /*23f90*/  ISETP.NE.AND P1, PT, R0, 0x1, PT ;  /* 0x000000010000780c */ /* 0x002fda0003f25270 */
[----:B------:R-:W1:Y:S08]  /*23fa0*/  @P1 LDC R7, c[0x0][0x434] ;  /* 0x00010d00ff071b82 */ /* 0x000e700000000800 */
[----:B0-----:R-:W0:Y:S01]  /*23fb0*/  @P1 LDC R5, c[0x0][0x438] ;  /* 0x00010e00ff051b82 */ /* 0x001e220000000800 */
[----:B----4-:R-:W-:-:S05]  /*23fc0*/  IMAD.SHL.U32 R20, R20, 0x10, RZ ;  /* 0x0000001014147824 */ /* 0x010fca00078e00ff */
[----:B------:R-:W-:Y:S02]  /*23fd0*/  LOP3.LUT R20, R26, 0x70, R20, 0xf8, !PT ;  /* 0x000000701a147812 */ /* 0x000fe400078ef814 */
[----:B------:R-:W-:Y:S02]  /*23fe0*/  LOP3.LUT R23, R23, 0xfffffffe, RZ, 0xc0, !PT ;  /* 0xfffffffe17177812 */ /* 0x000fe400078ec0ff */
[----:B------:R-:W-:Y:S01]  /*23ff0*/  LOP3.LUT R9, R36, 0x80, RZ, 0xfc, !PT ;  /* 0x0000008024097812 */ /* 0x000fe200078efcff */
[----:B------:R-:W-:Y:S01]  /*24000*/  UMOV UR5, 0xffffffff ;  /* 0xffffffff00057882 */ /* 0x000fe20000000000 */
[----:B--2---:R-:W-:-:S04]  /*24010*/  VIADD R26, R21, 0xffffffff ;  /* 0xffffffff151a7836 */ /* 0x004fc80000000000 */
[----:B------:R-:W-:-:S05]  /*24020*/  IMAD R6, R26, 0x50, R20 ;  /* 0x000000501a067824 */ /* 0x000fca00078e0214 */
[----:B------:R-:W-:-:S04]  /*24030*/  ISETP.GE.AND P0, PT, R6, R32, PT ;  /* 0x000000200600720c */ /* 0x000fc80003f06270 */
[----:B------:R-:W-:Y:S01]  /*24040*/  ISETP.GT.U32.OR P0, PT, R20, 0x4f, P0 ;  /* 0x0000004f1400780c */ /* 0x000fe20000704470 */
[----:B---3--:R-:W-:-:S04]  /*24050*/  IMAD.IADD R6, R6, 0x1, R2 ;  /* 0x0000000106067824 */ /* 0x008fc800078e0202 */
[----:B-1----:R-:W-:-:S08]  /*24060*/  @P1 IMAD.HI.U32 R7, R6, R7, RZ ;  /* 0x0000000706071227 */ /* 0x002fd000078e00ff */
[----:B------:R-:W1:Y:S01]  /*24070*/  @!P0 LDC.64 R2, c[0x0][0x428] ;  /* 0x00010a00ff028b82 */ /* 0x000e620000000a00 */
[----:B------:R-:W-:Y:S02]  /*24080*/  MOV R4, R6 ;  /* 0x0000000600047202 */ /* 0x000fe40000000f00 */
[----:B0-----:R-:W-:Y:S02]  /*24090*/  @P1 SHF.R.U32.HI R4, RZ, R5, R7 ;  /* 0x00000005ff041219 */ /* 0x001fe40000011607 */
[----:B------:R-:W-:-:S03]  /*240a0*/  SHF.R.S32.HI R8, RZ, 0x1f, R33 ;  /* 0x0000001fff087819 */ /* 0x000fc60000011421 */
[----:B------:R-:W-:-:S04]  /*240b0*/  IMAD.MOV R5, RZ, RZ, -R4 ;  /* 0x000000ffff057224 */ /* 0x000fc800078e0a04 */
[----:B------:R-:W-:Y:S01]  /*240c0*/  IMAD R0, R0, R5, R6 ;  /* 0x0000000500007224 */ /* 0x000fe200078e0206 */
[--C-:B------:R-:W-:Y:S01]  /*240d0*/  @!P0 SHF.R.S32.HI R5, RZ, 0x1f, R4.reuse ;  /* 0x0000001fff058819 */ /* 0x100fe20000011404 */
[-C--:B-1----:R-:W-:Y:S02]  /*240e0*/  @!P0 IMAD R6, R8, R2.reuse, RZ ;  /* 0x0000000208068224 */ /* 0x082fe400078e02ff */
[----:B------:R-:W-:-:S04]  /*240f0*/  @!P0 IMAD.WIDE.U32 R4, R33, R2, R4 ;  /* 0x0000000221048225 */ /* 0x000fc800078e0004 */
[----:B------:R-:W-:Y:S02]  /*24100*/  @!P0 IMAD R6, R33, R3, R6 ;  /* 0x0000000321068224 */ /* 0x000fe400078e0206 */
[----:B------:R-:W0:Y:S02]  /*24110*/  @!P0 LDC.64 R2, c[0x0][0x418] ;  /* 0x00010600ff028b82 */ /* 0x000e240000000a00 */
[----:B------:R-:W-:Y:S02]  /*24120*/  @!P0 IMAD.IADD R6, R5, 0x1, R6 ;  /* 0x0000000105068824 */ /* 0x000fe400078e0206 */
[----:B------:R-:W-:Y:S01]  /*24130*/  IMAD.U32 R7, RZ, RZ, UR37 ;  /* 0x00000025ff077e24 */ /* 0x000fe2000f8e00ff */
[----:B0-----:R-:W-:-:S04]  /*24140*/  @!P0 LEA R2, P1, R4, R2, 0x2 ;  /* 0x0000000204028211 */ /* 0x001fc800078210ff */
[----:B------:R-:W-:Y:S01]  /*24150*/  @!P0 LEA.HI.X R3, R4, R3, R6, 0x2, P1 ;  /* 0x0000000304038211 */ /* 0x000fe200008f1406 */
[----:B------:R-:W-:-:S06]  /*24160*/  IMAD.MOV.U32 R4, RZ, RZ, RZ ;  /* 0x000000ffff047224 */ /* 0x000fcc00078e00ff */
[----:B------:R0:W5:Y:S01]  /*24170*/  @!P0 LDG.E R4, desc[UR6][R2.64] ;  /* 0x0000000602048981 */ /* 0x000162000c1e1900 */
[----:B------:R-:W-:Y:S02]  /*24180*/  ISETP.GT.U32.AND P0, PT, R20, 0x4f, PT ;  /* 0x0000004f1400780c */ /* 0x000fe40003f04070 */
[----:B------:R-:W-:Y:S01]  /*24190*/  ISETP.NE.AND P2, PT, R7, 0x3, PT ;  /* 0x000000030700780c */ /* 0x000fe20003f45270 */
[----:B------:R1:W-:Y:S10]  /*241a0*/  STL [R1+0x14], R8 ;  /* 0x0000140801007387 */ /* 0x0003f40000100800 */
[----:B------:R-:W-:-:S02]  /*241b0*/  @P0 LOP3.LUT R23, R23, 0x1, RZ, 0xfc, !PT ;  /* 0x0000000117170812 */ /* 0x000fc400078efcff */
[C---:B------:R-:W-:Y:S02]  /*241c0*/  ISETP.GE.AND P0, PT, R36.reuse, UR4, PT ;  /* 0x0000000424007c0c */ /* 0x040fe4000bf06270 */
[----:B------:R-:W-:Y:S02]  /*241d0*/  LOP3.LUT R23, R23, 0xffffffdf, RZ, 0xc0, !PT ;  /* 0xffffffdf17177812 */ /* 0x000fe400078ec0ff */
[----:B-1----:R-:W-:Y:S02]  /*241e0*/  LOP3.LUT R8, R36, 0x40, RZ, 0xfc, !PT ;  /* 0x0000004024087812 */ /* 0x002fe400078efcff */
[----:B------:R-:W-:Y:S02]  /*241f0*/  @P2 LOP3.LUT R23, R23, 0x20, RZ, 0xfc, !PT ;  /* 0x0000002017172812 */ /* 0x000fe400078efcff */
[----:B------:R-:W-:Y:S02]  /*24200*/  ISETP.GE.AND P3, PT, R8, UR4, PT ;  /* 0x0000000408007c0c */ /* 0x000fe4000bf66270 */
[----:B------:R-:W-:-:S04]  /*24210*/  LOP3.LUT R23, R23, 0xffffffef, RZ, 0xc0, !PT ;  /* 0xffffffef17177812 */ /* 0x000fc800078ec0ff */
[----:B------:R-:W-:-:S04]  /*24220*/  @P0 LOP3.LUT R23, R23, 0x10, RZ, 0xfc, !PT ;  /* 0x0000001017170812 */ /* 0x000fc800078efcff */
[----:B------:R-:W-:Y:S02]  /*24230*/  LOP3.LUT R23, R23, 0xfffffff7, RZ, 0xc0, !PT ;  /* 0xfffffff717177812 */ /* 0x000fe400078ec0ff */
[----:B------:R-:W-:Y:S02]  /*24240*/  LOP3.LUT R8, R36, 0xc0, RZ, 0xfc, !PT ;  /* 0x000000c024087812 */ /* 0x000fe400078efcff */
[----:B------:R-:W-:Y:S02]  /*24250*/  ISETP.GE.AND P1, PT, R9, UR4, PT ;  /* 0x0000000409007c0c */ /* 0x000fe4000bf26270 */
[----:B------:R-:W-:Y:S02]  /*24260*/  @P3 LOP3.LUT R23, R23, 0x8, RZ, 0xfc, !PT ;  /* 0x0000000817173812 */ /* 0x000fe400078efcff */
[----:B------:R-:W-:Y:S02]  /*24270*/  ISETP.GE.AND P0, PT, R8, UR4, PT ;  /* 0x0000000408007c0c */ /* 0x000fe4000bf06270 */
[----:B------:R-:W-:-:S04]  /*24280*/  LOP3.LUT R23, R23, 0xfffffffd, RZ, 0xc0, !PT ;  /* 0xfffffffd17177812 */ /* 0x000fc800078ec0ff */
[----:B------:R-:W-:-:S04]  /*24290*/  LOP3.LUT R23, R23, 0xfffffffb, RZ, 0xc0, !PT ;  /* 0xfffffffb17177812 */ /* 0x000fc800078ec0ff */
[----:B------:R-:W-:-:S04]  /*242a0*/  @P1 LOP3.LUT R23, R23, 0x4, RZ, 0xfc, !PT ;  /* 0x0000000417171812 */ /* 0x000fc800078efcff */
[----:B------:R-:W-:Y:S01]  /*242b0*/  @P0 LOP3.LUT R23, R23, 0x2, RZ, 0xfc, !PT ;  /* 0x0000000217170812 */ /* 0x000fe200078efcff */
[----:B0-----:R-:W-:Y:S06]  /*242c0*/  BRA.DIV UR5, `(.L_x_740) ;  /* 0x0000005205ac7947 */ /* 0x001fec000b800000 */
.L_x_871:
[----:B------:R-:W-:Y:S01]  /*242d0*/  SHF.R.S32.HI R32, RZ, 0x1f, R18 ;  /* 0x0000001fff207819 */ /* 0x000fe20000011412 */
[----:B------:R-:W-:Y:S06]  /*242e0*/  @!P2 BRA `(.L_x_741) ;  /* 0x000000000004a947 */ /* 0x000fec0003800000 */
[----:B------:R-:W-:Y:S01]  /*242f0*/  BPT.TRAP 0x1 ;  /* 0x000000040000795c */ /* 0x000fe20000300000 */
.L_x_741:
        /* <DEDUP_REMOVED lines=19> */
[----:B------:R-:W-:-:S05]  /*24430*/  IMAD.IADD R5, R3, 0x1, R5 ;  /* 0x0000000103057824 */ /* 0x000fca00078e0205 */
[----:B------:R-:W-:Y:S01]  /*24440*/  LEA.HI.X R25, R2, UR5, R5, 0x1, P0 ;  /* 0x0000000502197c11 */ /* 0x000fe200080f0c05 */
[----:B------:R-:W-:Y:S01]  /*24450*/  IMAD R5, R27, 0x8, R22 ;  /* 0x000000081b057824 */ /* 0x000fe200078e0216 */
[----:B------:R-:W-:-:S04]  /*24460*/  SHF.L.U32 R2, R29, 0x1f, RZ ;  /* 0x0000001f1d027819 */ /* 0x000fc800000006ff */
[----:B------:R-:W0:Y:S02]  /*24470*/  SYNCS.PHASECHK.TRANS64.TRYWAIT P0, [R5+URZ+0x38840], R2 ;  /* 0x03884002050075a7 */ /* 0x000e24000800017f */
[----:B0-----:R-:W-:Y:S05]  /*24480*/  @!P0 BRA `(.L_x_743) ;  /* 0x0000005000708947 */ /* 0x001fea0003800000 */
.L_x_872:
[----:B------:R-:W-:Y:S05]  /*24490*/  BSYNC B0 ;  /* 0x0000000000007941 */ /* 0x000fea0003800000 */
.L_x_742:
[----:B------:R-:W2:Y:S01]  /*244a0*/  LDL R9, [R1+0xc] ;  /* 0x00000c0001097983 */ /* 0x000ea20000100800 */
        /* <DEDUP_REMOVED lines=32> */
[C---:B------:R-:W-:Y:S01]  /*246b0*/  LOP3.LUT P3, RZ, R23.reuse, 0x4, RZ, 0xc0, !PT ;  /* 0x0000000417ff7812 */ /* 0x040fe2000786c0ff */
[----:B------:R-:W-:Y:S01]  /*246c0*/  ULDC.64 UR4, c[0x0][0x208] ;  /* 0x0000820000047ab9 */ /* 0x000fe20000000a00 */
[----:B------:R-:W-:Y:S01]  /*246d0*/  LOP3.LUT P2, RZ, R23, 0x2, RZ, 0xc0, !PT ;  /* 0x0000000217ff7812 */ /* 0x000fe2000784c0ff */
[----:B------:R-:W-:Y:S01]  /*246e0*/  SHFL.IDX PT, R8, R6, 0x1, 0x181f ;  /* 0x00381f0006087f89 */ /* 0x000fe200000e0000 */
[----:B0-----:R-:W-:-:S04]  /*246f0*/  @P0 LEA R3, P1, R36, R3, 0x1 ;  /* 0x0000000324030211 */ /* 0x001fc800078208ff */
[----:B-1----:R-:W-:Y:S02]  /*24700*/  @P0 IADD3.X R2, RZ, R2, RZ, P1, !PT ;  /* 0x00000002ff020210 */ /* 0x002fe40000ffe4ff */
[----:B------:R-:W-:Y:S02]  /*24710*/  ISETP.GE.AND P1, PT, R4, 0x11, PT ;  /* 0x000000110400780c */ /* 0x000fe40003f26270 */
[----:B------:R-:W-:-:S04]  /*24720*/  @P0 LOP3.LUT R3, R3, R2, RZ, 0x3c, !PT ;  /* 0x0000000203030212 */ /* 0x000fc800078e3cff */
[----:B------:R-:W-:-:S04]  /*24730*/  @P0 LOP3.LUT R2, R3, R2, RZ, 0x3c, !PT ;  /* 0x0000000203020212 */ /* 0x000fc800078e3cff */
[----:B------:R-:W-:-:S03]  /*24740*/  @P0 LOP3.LUT R3, R3, R2, RZ, 0x3c, !PT ;  /* 0x0000000203030212 */ /* 0x000fc600078e3cff */
[----:B------:R-:W-:Y:S02]  /*24750*/  @P1 IMAD R21, R7, 0x2, R22 ;  /* 0x0000000207151824 */ /* 0x000fe400078e0216 */
[----:B------:R-:W-:Y:S04]  /*24760*/  @P0 LDGSTS.E.BYPASS.LTC128B.128 [R9+0x24400], desc[UR4][R2.64], !P5 ;  /* 0x2440000002090fae */ /* 0x000fe8000e901d44 */
[----:B------:R-:W-:Y:S04]  /*24770*/  @P0 LDGSTS.E.BYPASS.LTC128B.128 [R9+0x26c00], desc[UR4][R2.64+0x80], !P4 ;  /* 0x26c0008002090fae */ /* 0x000fe8000e101d44 */
[----:B------:R-:W-:Y:S04]  /*24780*/  @P0 LDGSTS.E.BYPASS.LTC128B.128 [R9+0x29400], desc[UR4][R2.64+0x100], !P3 ;  /* 0x2940010002090fae */ /* 0x000fe8000d901d44 */
[----:B------:R0:W-:Y:S04]  /*24790*/  @P0 LDGSTS.E.BYPASS.LTC128B.128 [R9+0x2bc00], desc[UR4][R2.64+0x180], !P2 ;  /* 0x2bc0018002090fae */ /* 0x0001e8000d101d44 */
[----:B0-----:R-:W0:Y:S02]  /*247a0*/  SHFL.IDX PT, R2, R0, 0x1, 0x181f ;  /* 0x00381f0000027f89 */ /* 0x001e2400000e0000 */
        /* <DEDUP_REMOVED lines=21> */
[----:B0-----:R-:W-:-:S05]  /*24900*/  @P1 LEA R2, P0, R36, R2, 0x1 ;  /* 0x0000000224021211 */ /* 0x001fca00078008ff */
[----:B------:R-:W-:Y:S02]  /*24910*/  @P1 IMAD.X R3, RZ, RZ, R8, P0 ;  /* 0x000000ffff031224 */ /* 0x000fe400000e0608 */
[----:B------:R0:W2:Y:S04]  /*24920*/  SHFL.IDX PT, R8, R6, 0x4, 0x181f ;  /* 0x00981f0006087f89 */ /* 0x0000a800000e0000 */
[----:B------:R0:W-:Y:S04]  /*24930*/  @P1 LDGSTS.E.BYPASS.LTC128B.128 [R21+0x25c00], desc[UR4][R2.64], !P5 ;  /* 0x25c0000002151fae */ /* 0x0001e8000e901d44 */
[----:B------:R0:W-:Y:S04]  /*24940*/  @P1 LDGSTS.E.BYPASS.LTC128B.128 [R21+0x28400], desc[UR4][R2.64+0x80], !P4 ;  /* 0x2840008002151fae */ /* 0x0001e8000e101d44 */
[----:B------:R0:W-:Y:S04]  /*24950*/  @P1 LDGSTS.E.BYPASS.LTC128B.128 [R21+0x2ac00], desc[UR4][R2.64+0x100], !P3 ;  /* 0x2ac0010002151fae */ /* 0x0001e8000d901d44 */
[----:B-1----:R0:W-:Y:S02]  /*24960*/  @P1 LDGSTS.E.BYPASS.LTC128B.128 [R21+0x2d400], desc[UR4][R2.64+0x180], !P2 ;  /* 0x2d40018002151fae */ /* 0x0021e4000d101d44 */
.L_x_884:
[----:B------:R-:W-:Y:S01]  /*24970*/  ISETP.GE.AND P0, PT, R4, 0x41, PT ;  /* 0x000000410400780c */ /* 0x000fe20003f06270 */
[----:B------:R-:W-:-:S12]  /*24980*/  BSSY B0, `(.L_x_745) ;  /* 0x0000011000007945 */ /* 0x000fd80003800000 */
[----:B------:R-:W-:Y:S05]  /*24990*/  @!P0 BRA `(.L_x_746) ;  /* 0x00000000003c8947 */ /* 0x000fea0003800000 */
[----:B------:R-:W-:Y:S01]  /*249a0*/  LOP3.LUT P4, RZ, R23, 0x10, RZ, 0xc0, !PT ;  /* 0x0000001017ff7812 */ /* 0x000fe2000788c0ff */
[----:B------:R-:W-:Y:S01]  /*249b0*/  IMAD R7, R7, 0x2, R22 ;  /* 0x0000000207077824 */ /* 0x000fe200078e0216 */
[C---:B------:R-:W-:Y:S01]  /*249c0*/  LOP3.LUT P3, RZ, R23.reuse, 0x8, RZ, 0xc0, !PT ;  /* 0x0000000817ff7812 */ /* 0x040fe2000786c0ff */
[----:B------:R-:W-:Y:S01]  /*249d0*/  ULDC.64 UR4, c[0x0][0x208] ;  /* 0x0000820000047ab9 */ /* 0x000fe20000000a00 */
        /* <DEDUP_REMOVED lines=11> */
.L_x_746:
[----:B------:R-:W-:Y:S05]  /*24a90*/  BSYNC B0 ;  /* 0x0000000000007941 */ /* 0x000fea0003800000 */
.L_x_745:
[----:B------:R-:W-:Y:S01]  /*24aa0*/  NOP ;  /* 0x0000000000007918 */ /* 0x000fe20000000000 */
[----:B------:R-:W-:-:S13]  /*24ab0*/  PLOP3.LUT P0, PT, PT, PT, PT, 0x80, 0x0 ;  /* 0x000000000000781c */ /* 0x000fda0003f0f070 */
.L_x_747:
[----:B------:R-:W-:Y:S02]  /*24ac0*/  PLOP3.LUT P1, PT, P1, P0, PT, 0xa2, 0x0 ;  /* 0x000000000000781c */ /* 0x000fe40000f21472 */
[----:B------:R-:W-:-:S08]  /*24ad0*/  @P0 R2UR P1, UR4, R5 ;  /* 0x00000000050402ca */ /* 0x000fd00000020000 */
[----:B------:R-:W-:-:S05]  /*24ae0*/  @P0 PLOP3.LUT P0, PT, P1, PT, PT, 0x80, 0x0 ;  /* 0x000000000000081c */ /* 0x000fca0000f0f070 */
[----:B------:R-:W-:Y:S01]  /*24af0*/  @!P1 SYNCS.ARRIVE.TRANS64.RED.A0T1 RZ, [UR4+0x38830], RZ ;  /* 0x038830ffffff99a7 */ /* 0x000fe20008200404 */
[----:B------:R-:W-:Y:S07]  /*24b00*/  @!P1 ARRIVES.LDGSTSBAR.64.TRANSCNT [UR4+0x38830] ;  /* 0x03883000ff0099b0 */ /* 0x000fee0008000a84 */
[----:B------:R-:W-:Y:S05]  /*24b10*/  @P0 BRA.U.ANY `(.L_x_747) ;  /* 0xfffffffd00e80947 */ /* 0x000fea000393ffff */
[----:B------:R-:W-:Y:S01]  /*24b20*/  NOP ;  /* 0x0000000000007918 */ /* 0x000fe20000000000 */
[----:B------:R-:W-:-:S05]  /*24b30*/  IMAD.U32 R0, RZ, RZ, UR37 ;  /* 0x00000025ff007e24 */ /* 0x000fca000f8e00ff */
[----:B------:R-:W-:-:S13]  /*24b40*/  ISETP.NE.AND P2, PT, R0, 0x3, PT ;  /* 0x000000030000780c */ /* 0x000fda0003f45270 */
[----:B------:R-:W-:Y:S05]  /*24b50*/  @!P2 BRA `(.L_x_748) ;  /* 0x000000000004a947 */ /* 0x000fea0003800000 */
[----:B------:R-:W-:Y:S01]  /*24b60*/  BPT.TRAP 0x1 ;  /* 0x000000040000795c */ /* 0x000fe20000300000 */
.L_x_748:
[----:B------:R3:W5:Y:S01]  /*24b70*/  LDL.LU R0, [R1+0x1c] ;  /* 0x00001c0001007983 */ /* 0x0007620000300800 */
[----:B------:R3:W-:Y:S02]  /*24b80*/  SYNCS.ARRIVE.TRANS64.A1T0 RZ, [R5+URZ+0x38830], RZ ;  /* 0x038830ff05ff79a7 */ /* 0x0007e4000810003f */
[----:B------:R-:W-:Y:S05]  /*24b90*/  WARPSYNC.ALL ;  /* 0x0000000000007948 */ /* 0x000fea0003800000 */
[----:B------:R-:W-:Y:S01]  /*24ba0*/  ULDC.64 UR4, c[0x0][0xa00] ;  /* 0x0002800000047ab9 */ /* 0x000fe20000000a00 */
[----:B------:R-:W-:Y:S01]  /*24bb0*/  BSSY B6, `(.L_x_749) ;  /* 0x0000021000067945 */ /* 0x000fe20003800000 */
[----:B------:R-:W-:Y:S01]  /*24bc0*/  BAR.SYNC.DEFER_BLOCKING 0x8, 0x180 ;  /* 0x0206000000007b1d */ /* 0x000fe20000010000 */
[----:B------:R-:W-:-:S04]  /*24bd0*/  ISETP.NE.U32.AND P0, PT, RZ, UR4, PT ;  /* 0x00000004ff007c0c */ /* 0x000fc8000bf05070 */
[----:B------:R-:W-:Y:S01]  /*24be0*/  ISETP.NE.AND.EX P0, PT, RZ, UR5, PT, P0 ;  /* 0x00000005ff007c0c */ /* 0x000fe2000bf05300 */
[----:B------:R-:W-:Y:S02]  /*24bf0*/  ULDC.64 UR4, c[0x0][0x298] ;  /* 0x0000a60000047ab9 */ /* 0x000fe40000000a00 */
[----:B---3--:R-:W-:Y:S01]  /*24c00*/  IMAD.WIDE.U32 R4, R35, UR4, RZ ;  /* 0x0000000423047c25 */ /* 0x008fe2000f8e00ff */
[----:B------:R-:W-:Y:S02]  /*24c10*/  SEL R31, R31, RZ, !P0 ;  /* 0x000000ff1f1f7207 */ /* 0x000fe40004000000 */
[----:B01---5:R-:W-:Y:S02]  /*24c20*/  SEL R2, R0, RZ, !P0 ;  /* 0x000000ff00027207 */ /* 0x023fe40004000000 */
[----:B------:R-:W-:-:S03]  /*24c30*/  SHF.R.S32.HI R0, RZ, 0x1f, R35 ;  /* 0x0000001fff007819 */ /* 0x000fc60000011423 */
[----:B------:R0:W-:Y:S02]  /*24c40*/  STL [R1+0x1c], R2 ;  /* 0x00001c0201007387 */ /* 0x0001e40000100800 */
[----:B------:R-:W-:Y:S02]  /*24c50*/  IMAD R0, R0, UR4, RZ ;  /* 0x0000000400007c24 */ /* 0x000fe4000f8e02ff */
[----:B------:R1:W-:Y:S02]  /*24c60*/  STL.64 [R1+0x20], R4 ;  /* 0x0000200401007387 */ /* 0x0003e40000100a00 */
[----:B------:R-:W-:Y:S02]  /*24c70*/  IMAD R0, R35, UR5, R0 ;  /* 0x0000000523007c24 */ /* 0x000fe4000f8e0200 */
[----:B0-----:R-:W-:-:S03]  /*24c80*/  VIADD R2, R22, 0x14400 ;  /* 0x0001440016027836 */ /* 0x001fc60000000000 */
[----:B------:R-:W-:Y:S02]  /*24c90*/  IADD3 R35, R5, R0, RZ ;  /* 0x0000000005237210 */ /* 0x000fe40007ffe0ff */
[----:B------:R-:W-:-:S13]  /*24ca0*/  LOP3.LUT P0, RZ, R2, 0x3ff, RZ, 0xc0, !PT ;  /* 0x000003ff02ff7812 */ /* 0x000fda000780c0ff */
[----:B-1----:R-:W-:Y:S05]  /*24cb0*/  @!P0 BRA `(.L_x_750) ;  /* 0x0000000000408947 */ /* 0x002fea0003800000 */
[----:B------:R-:W-:Y:S01]  /*24cc0*/  MOV R2, 0x0 ;  /* 0x0000000000027802 */ /* 0x000fe20000000f00 */
[----:B------:R-:W-:Y:S01]  /*24cd0*/  ULDC.64 UR4, c[0x4][0xa8] ;  /* 0x01002a0000047ab9 */ /* 0x000fe20000000a00 */
[----:B------:R-:W-:Y:S01]  /*24ce0*/  ULDC.64 UR6, c[0x4][0xb0] ;  /* 0x01002c0000067ab9 */ /* 0x000fe20000000a00 */
[----:B------:R-:W-:Y:S01]  /*24cf0*/  ULDC.64 UR8, c[0x4][0x20] ;  /* 0x0100080000087ab9 */ /* 0x000fe20000000a00 */
[----:B------:R-:W-:Y:S02]  /*24d00*/  IMAD.U32 R4, RZ, RZ, UR4 ;  /* 0x00000004ff047e24 */ /* 0x000fe4000f8e00ff */
[----:B------:R-:W0:Y:S01]  /*24d10*/  LDC.64 R2, c[0x4][R2] ;  /* 0x0100000002027b82 */ /* 0x000e220000000a00 */
[----:B------:R-:W-:Y:S02]  /*24d20*/  IMAD.U32 R5, RZ, RZ, UR5 ;  /* 0x00000005ff057e24 */ /* 0x000fe4000f8e00ff */
[----:B------:R-:W-:Y:S02]  /*24d30*/  IMAD.U32 R6, RZ, RZ, UR6 ;  /* 0x00000006ff067e24 */ /* 0x000fe4000f8e00ff */
[----:B------:R-:W-:-:S02]  /*24d40*/  IMAD.U32 R7, RZ, RZ, UR7 ;  /* 0x00000007ff077e24 */ /* 0x000fc4000f8e00ff */
[----:B------:R-:W-:Y:S02]  /*24d50*/  IMAD.U32 R10, RZ, RZ, UR8 ;  /* 0x00000008ff0a7e24 */ /* 0x000fe4000f8e00ff */
[----:B------:R-:W-:Y:S02]  /*24d60*/  IMAD.U32 R11, RZ, RZ, UR9 ;  /* 0x00000009ff0b7e24 */ /* 0x000fe4000f8e00ff */
[----:B--2---:R-:W-:Y:S02]  /*24d70*/  IMAD.MOV.U32 R8, RZ, RZ, 0x70 ;  /* 0x00000070ff087424 */ /* 0x004fe400078e00ff */
[----:B------:R-:W-:Y:S02]  /*24d80*/  IMAD.MOV.U32 R12, RZ, RZ, 0x1 ;  /* 0x00000001ff0c7424 */ /* 0x000fe400078e00ff */
[----:B------:R-:W-:-:S07]  /*24d90*/  IMAD.MOV.U32 R13, RZ, RZ, RZ ;  /* 0x000000ffff0d7224 */ /* 0x000fce00078e00ff */
[----:B------:R-:W-:-:S07]  /*24da0*/  LEPC R20, `(.L_x_750) ;  /* 0x000000001014794e */ /* 0x000fce0000000000 */
[----:B0-----:R-:W-:Y:S05]  /*24db0*/  CALL.ABS.NOINC R2 ;  /* 0x0000000002007343 */ /* 0x001fea0003c00000 */
.L_x_750:
[----:B------:R-:W-:Y:S05]  /*24dc0*/  BSYNC B6 ;  /* 0x0000000000067941 */ /* 0x000fea0003800000 */
.L_x_749:
[----:B------:R-:W3:Y:S01]  /*24dd0*/  LDL.LU R20, [R1+0x1c] ;  /* 0x00001c0001147983 */ /* 0x000ee20000300800 */
[----:B------:R-:W-:Y:S01]  /*24de0*/  ULDC.64 UR4, c[0x0][0x2d8] ;  /* 0x0000b60000047ab9 */ /* 0x000fe20000000a00 */
[----:B--2---:R-:W0:Y:S02]  /*24df0*/  LDC R8, c[0x0][0x448] ;  /* 0x00011200ff087b82 */ /* 0x004e240000000800 */
[----:B------:R-:W2:Y:S01]  /*24e00*/  LDL.LU.64 R2, [R1+0x20] ;  /* 0x0000200001027983 */ /* 0x000ea20000300a00 */
[----:B------:R-:W-:-:S03]  /*24e10*/  IMAD R0, R32, UR4, RZ ;  /* 0x0000000420007c24 */ /* 0x000fc6000f8e02ff */
[----:B------:R1:W5:Y:S01]  /*24e20*/  LDL R10, [R1+0x28] ;  /* 0x00002800010a7983 */ /* 0x0003620000100800 */
[----:B------:R-:W-:Y:S01]  /*24e30*/  IMAD R0, R18, UR5, R0 ;  /* 0x0000000512007c24 */ /* 0x000fe2000f8e0200 */
[----:B0-----:R-:W-:-:S13]  /*24e40*/  ISETP.NE.AND P0, PT, R8, 0x1, PT ;  /* 0x000000010800780c */ /* 0x001fda0003f05270 */
[----:B------:R-:W0:Y:S08]  /*24e50*/  @P0 LDC R5, c[0x0][0x44c] ;  /* 0x00011300ff050b82 */ /* 0x000e300000000800 */
[----:B------:R-:W4:Y:S01]  /*24e60*/  @P0 LDC R4, c[0x0][0x450] ;  /* 0x00011400ff040b82 */ /* 0x000f220000000800 */
[C---:B------:R-:W-:Y:S02]  /*24e70*/  LOP3.LUT R12, R36.reuse, 0x40, RZ, 0xfc, !PT ;  /* 0x00000040240c7812 */ /* 0x040fe400078efcff */
[----:B------:R-:W-:-:S02]  /*24e80*/  LOP3.LUT R9, R36, 0x80, RZ, 0xfc, !PT ;  /* 0x0000008024097812 */ /* 0x000fc400078efcff */
[----:B------:R-:W-:Y:S01]  /*24e90*/  LOP3.LUT R11, R36, 0xc0, RZ, 0xfc, !PT ;  /* 0x000000c0240b7812 */ /* 0x000fe200078efcff */
[----:B--2---:R-:W-:Y:S02]  /*24ea0*/  IMAD.MOV.U32 R3, RZ, RZ, R35 ;  /* 0x000000ffff037224 */ /* 0x004fe400078e0023 */
[----:B------:R-:W-:Y:S01]  /*24eb0*/  IMAD.WIDE.U32 R2, R18, UR4, R2 ;  /* 0x0000000412027c25 */ /* 0x000fe2000f8e0002 */
[----:B------:R-:W-:-:S03]  /*24ec0*/  ULDC.64 UR4, c[0x0][0x2e0] ;  /* 0x0000b80000047ab9 */ /* 0x000fc60000000a00 */
[----:B------:R-:W-:Y:S02]  /*24ed0*/  IMAD.IADD R3, R3, 0x1, R0 ;  /* 0x0000000103037824 */ /* 0x000fe400078e0200 */
[----:B---3--:R-:W-:Y:S02]  /*24ee0*/  IMAD R0, R20, UR4, RZ ;  /* 0x0000000414007c24 */ /* 0x008fe4000f8e02ff */
[----:B------:R-:W2:Y:S01]  /*24ef0*/  S2R R20, SR_TID.X ;  /* 0x0000000000147919 */ /* 0x000ea20000002100 */
[----:B------:R-:W-:-:S04]  /*24f00*/  IMAD.WIDE.U32 R2, R31, UR4, R2 ;  /* 0x000000041f027c25 */ /* 0x000fc8000f8e0002 */
[----:B------:R-:W-:Y:S01]  /*24f10*/  IMAD R0, R31, UR5, R0 ;  /* 0x000000051f007c24 */ /* 0x000fe2000f8e0200 */
[----:B------:R-:W-:-:S04]  /*24f20*/  ULDC.64 UR4, c[0x0][0x2d0] ;  /* 0x0000b40000047ab9 */ /* 0x000fc80000000a00 */
[----:B------:R-:W-:Y:S01]  /*24f30*/  IADD3 R3, R3, R0, RZ ;  /* 0x0000000003037210 */ /* 0x000fe20007ffe0ff */
[----:B------:R-:W-:Y:S01]  /*24f40*/  IMAD.SHL.U32 R0, R17, 0x80, RZ ;  /* 0x0000008011007824 */ /* 0x000fe200078e00ff */
[----:B--2---:R-:W-:-:S04]  /*24f50*/  LOP3.LUT R20, R20, 0x7f, RZ, 0xc0, !PT ;  /* 0x0000007f14147812 */ /* 0x004fc800078ec0ff */
[----:B------:R-:W-:Y:S02]  /*24f60*/  SHF.R.U32.HI R21, RZ, 0x3, R20 ;  /* 0x00000003ff157819 */ /* 0x000fe40000011614 */
[----:B------:R-:W2:Y:S02]  /*24f70*/  S2R R20, SR_TID.X ;  /* 0x0000000000147919 */ /* 0x000ea40000002100 */
[----:B--2---:R-:W-:-:S05]  /*24f80*/  IMAD.SHL.U32 R20, R20, 0x10, RZ ;  /* 0x0000001014147824 */ /* 0x004fca00078e00ff */
[----:B------:R-:W-:-:S04]  /*24f90*/  LOP3.LUT R20, R21, 0x70, R20, 0xf8, !PT ;  /* 0x0000007015147812 */ /* 0x000fc800078ef814 */
[----:B------:R-:W-:-:S05]  /*24fa0*/  LOP3.LUT R6, R20, R0, RZ, 0xfc, !PT ;  /* 0x0000000014067212 */ /* 0x000fca00078efcff */
[----:B0-----:R-:W-:-:S04]  /*24fb0*/  @P0 IMAD.HI.U32 R7, R6, R5, RZ ;  /* 0x0000000506070227 */ /* 0x001fc800078e00ff */
[----:B------:R-:W-:Y:S01]  /*24fc0*/  IMAD.MOV.U32 R5, RZ, RZ, R6 ;  /* 0x000000ffff057224 */ /* 0x000fe200078e0006 */
[----:B----4-:R-:W-:Y:S01]  /*24fd0*/  @P0 SHF.R.U32.HI R5, RZ, R4, R7 ;  /* 0x00000004ff050219 */ /* 0x010fe20000011607 */
        /* <DEDUP_REMOVED lines=13> */
[----:B------:R-:W-:-:S03]  /*250b0*/  ULDC.64 UR4, c[0x0][0x280] ;  /* 0x0000a00000047ab9 */ /* 0x000fc60000000a00 */
[----:B------:R-:W-:Y:S01]  /*250c0*/  IMAD.IADD R4, R3, 0x1, R5 ;  /* 0x0000000103047824 */ /* 0x000fe200078e0205 */
[----:B------:R-:W-:Y:S01]  /*250d0*/  LEA R5, P0, R2, UR4, 0x1 ;  /* 0x0000000402057c11 */ /* 0x000fe2000f8008ff */
[----:B------:R-:W-:Y:S01]  /*250e0*/  ULDC UR4, c[0x0][0x2b8] ;  /* 0x0000ae0000047ab9 */ /* 0x000fe20000000800 */
[----:B0-----:R-:W-:Y:S02]  /*250f0*/  LOP3.LUT R20, R20, 0x7f, RZ, 0xc0, !PT ;  /* 0x0000007f14147812 */ /* 0x001fe400078ec0ff */
[----:B------:R-:W-:Y:S01]  /*25100*/  LEA.HI.X R4, R2, UR5, R4, 0x1, P0 ;  /* 0x0000000502047c11 */ /* 0x000fe200080f0c04 */
[----:B------:R-:W-:Y:S01]  /*25110*/  UMOV UR5, 0xffffffff ;  /* 0xffffffff00057882 */ /* 0x000fe20000000000 */
[----:B------:R-:W-:Y:S02]  /*25120*/  ISETP.GE.AND P4, PT, R36, UR4, PT ;  /* 0x0000000424007c0c */ /* 0x000fe4000bf86270 */
[----:B------:R-:W-:Y:S02]  /*25130*/  ISETP.GE.AND P3, PT, R12, UR4, PT ;  /* 0x000000040c007c0c */ /* 0x000fe4000bf66270 */
[----:B------:R-:W-:-:S02]  /*25140*/  ISETP.GE.AND P2, PT, R9, UR4, PT ;  /* 0x0000000409007c0c */ /* 0x000fc4000bf46270 */
[----:B------:R-:W-:Y:S02]  /*25150*/  ISETP.GE.AND P0, PT, R11, UR4, PT ;  /* 0x000000040b007c0c */ /* 0x000fe4000bf06270 */
[----:B------:R-:W-:Y:S01]  /*25160*/  SHF.R.U32.HI R9, RZ, 0x3, R20 ;  /* 0x00000003ff097819 */ /* 0x000fe20000011614 */
[----:B-1----:R-:W-:Y:S10]  /*25170*/  BRA.DIV UR5, `(.L_x_751) ;  /* 0x0000004e051c7947 */ /* 0x002ff4000b800000 */
[----:B------:R-:W0:Y:S01]  /*25180*/  SHFL.IDX PT, R3, R5, RZ, 0x181f ;  /* 0x00181fff05037589 */ /* 0x000e2200000e0000 */
[----:B-----5:R-:W-:Y:S01]  /*25190*/  IMAD R6, R10, R8, RZ ;  /* 0x000000080a067224 */ /* 0x020fe200078e02ff */
[----:B------:R-:W-:Y:S01]  /*251a0*/  ULDC.64 UR4, c[0x0][0x208] ;  /* 0x0000820000047ab9 */ /* 0x000fe20000000a00 */
[----:B------:R-:W-:Y:S01]  /*251b0*/  IMAD.IADD R0, R9, 0x1, R0 ;  /* 0x0000000109007824 */ /* 0x000fe200078e0200 */
[----:B------:R-:W1:Y:S04]  /*251c0*/  SHFL.IDX PT, R2, R4, RZ, 0x181f ;  /* 0x00181fff04027589 */ /* 0x000e6800000e0000 */
[----:B------:R-:W-:Y:S01]  /*251d0*/  ISETP.GE.AND P1, PT, R0, R6, PT ;  /* 0x000000060000720c */ /* 0x000fe20003f26270 */
[----:B------:R-:W-:-:S12]  /*251e0*/  SHFL.IDX PT, R14, R5, 0x7, 0x181f ;  /* 0x00f81f00050e7f89 */ /* 0x000fd800000e0000 */
[----:B0-----:R-:W-:-:S05]  /*251f0*/  @!P1 LEA R7, P5, R36, R3, 0x1 ;  /* 0x0000000324079211 */ /* 0x001fca00078a08ff */
[----:B-1----:R-:W-:Y:S02]  /*25200*/  @!P1 IMAD.X R3, RZ, RZ, R2, P5 ;  /* 0x000000ffff039224 */ /* 0x002fe400028e0602 */
[----:B------:R-:W-:Y:S02]  /*25210*/  @!P1 IMAD.MOV.U32 R2, RZ, RZ, R7 ;  /* 0x000000ffff029224 */ /* 0x000fe400078e0007 */
[----:B------:R-:W-:-:S03]  /*25220*/  VIADD R7, R0, 0x10 ;  /* 0x0000001000077836 */ /* 0x000fc60000000000 */
[----:B------:R-:W-:Y:S04]  /*25230*/  @!P1 LDGSTS.E.BYPASS.LTC128B.128 [R37+0x14400], desc[UR4][R2.64], !P4 ;  /* 0x1440000002259fae */ /* 0x000fe8000e101d44 */
[----:B------:R-:W-:Y:S04]  /*25240*/  @!P1 LDGSTS.E.BYPASS.LTC128B.128 [R37+0x18400], desc[UR4][R2.64+0x80], !P3 ;  /* 0x1840008002259fae */ /* 0x000fe8000d901d44 */
[----:B------:R-:W-:Y:S04]  /*25250*/  @!P1 LDGSTS.E.BYPASS.LTC128B.128 [R37+0x1c400], desc[UR4][R2.64+0x100], !P2 ;  /* 0x1c40010002259fae */ /* 0x000fe8000d101d44 */
[----:B------:R0:W-:Y:S01]  /*25260*/  @!P1 LDGSTS.E.BYPASS.LTC128B.128 [R37+0x20400], desc[UR4][R2.64+0x180], !P0 ;  /* 0x2040018002259fae */ /* 0x0001e2000c101d44 */
[----:B------:R-:W-:-:S03]  /*25270*/  ISETP.GE.AND P1, PT, R7, R6, PT ;  /* 0x000000060700720c */ /* 0x000fc60003f26270 */
[----:B0-----:R-:W0:Y:S04]  /*25280*/  SHFL.IDX PT, R3, R5, 0x1, 0x181f ;  /* 0x00381f0005037f89 */ /* 0x001e2800000e0000 */
[----:B------:R-:W1:Y:S06]  /*25290*/  SHFL.IDX PT, R2, R4, 0x1, 0x181f ;  /* 0x00381f0004027f89 */ /* 0x000e6c00000e0000 */
[----:B0-----:R-:W-:-:S05]  /*252a0*/  @!P1 LEA R7, P5, R36, R3, 0x1 ;  /* 0x0000000324079211 */ /* 0x001fca00078a08ff */
[----:B-1----:R-:W-:Y:S01]  /*252b0*/  @!P1 IMAD.X R8, RZ, RZ, R2, P5 ;  /* 0x000000ffff089224 */ /* 0x002fe200028e0602 */
[----:B------:R-:W-:Y:S01]  /*252c0*/  @!P1 MOV R2, R7 ;  /* 0x0000000700029202 */ /* 0x000fe20000000f00 */
[----:B------:R-:W-:Y:S02]  /*252d0*/  VIADD R7, R0, 0x20 ;  /* 0x0000002000077836 */ /* 0x000fe40000000000 */
[----:B------:R-:W-:-:S05]  /*252e0*/  @!P1 IMAD.MOV.U32 R3, RZ, RZ, R8 ;  /* 0x000000ffff039224 */ /* 0x000fca00078e0008 */
        /* <DEDUP_REMOVED lines=8> */
[----:B-1----:R-:W-:Y:S02]  /*25370*/  @!P1 IMAD.X R8, RZ, RZ, R2, P5 ;  /* 0x000000ffff089224 */ /* 0x002fe400028e0602 */
[----:B------:R-:W-:Y:S02]  /*25380*/  @!P1 IMAD.MOV.U32 R2, RZ, RZ, R7 ;  /* 0x000000ffff029224 */ /* 0x000fe400078e0007 */
        /* <DEDUP_REMOVED lines=53> */
[----:B------:R0:W-:Y:S02]  /*256e0*/  @!P1 LDGSTS.E.BYPASS.LTC128B.128 [R37+0x23400], desc[UR4][R2.64+0x180], !P0 ;  /* 0x2340018002259fae */ /* 0x0001e4000c101d44 */
.L_x_901:
[----:B0-----:R-:W-:Y:S01]  /*256f0*/  VIADD R3, R0, 0x70 ;  /* 0x0000007000037836 */ /* 0x001fe20000000000 */
[----:B------:R-:W-:Y:S04]  /*25700*/  BSSY B0, `(.L_x_752) ;  /* 0x000000d000007945 */ /* 0x000fe80003800000 */
[----:B------:R-:W-:-:S13]  /*25710*/  ISETP.GE.AND P1, PT, R3, R6, PT ;  /* 0x000000060300720c */ /* 0x000fda0003f26270 */
[----:B------:R-:W-:Y:S05]  /*25720*/  @P1 BRA `(.L_x_753) ;  /* 0x0000000000281947 */ /* 0x000fea0003800000 */
[----:B------:R-:W-:Y:S01]  /*25730*/  LEA R2, P1, R36, R14, 0x1 ;  /* 0x0000000e24027211 */ /* 0x000fe200078208ff */
[----:B------:R-:W-:-:S04]  /*25740*/  ULDC.64 UR4, c[0x0][0x208] ;  /* 0x0000820000047ab9 */ /* 0x000fc80000000a00 */
[----:B-1----:R-:W-:-:S05]  /*25750*/  IMAD.X R3, RZ, RZ, R7, P1 ;  /* 0x000000ffff037224 */ /* 0x002fca00008e0607 */
[----:B------:R-:W-:Y:S01]  /*25760*/  @!PT LDS RZ, [RZ] ;  /* 0x00000000fffff984 */ /* 0x000fe20000000800 */
[----:B------:R-:W-:Y:S01]  /*25770*/  @!PT LDS RZ, [RZ] ;  /* 0x00000000fffff984 */ /* 0x000fe20000000800 */
[----:B------:R-:W-:Y:S01]  /*25780*/  @!PT LDS RZ, [RZ] ;  /* 0x00000000fffff984 */ /* 0x000fe20000000800 */
[----:B------:R0:W-:Y:S04]  /*25790*/  LDGSTS.E.BYPASS.LTC128B.128 [R37+0x17c00], desc[UR4][R2.64], !P4 ;  /* 0x17c0000002257fae */ /* 0x0001e8000e101d44 */
[----:B------:R0:W-:Y:S04]  /*257a0*/  LDGSTS.E.BYPASS.LTC128B.128 [R37+0x1bc00], desc[UR4][R2.64+0x80], !P3 ;  /* 0x1bc0008002257fae */ /* 0x0001e8000d901d44 */
[----:B------:R0:W-:Y:S04]  /*257b0*/  LDGSTS.E.BYPASS.LTC128B.128 [R37+0x1fc00], desc[UR4][R2.64+0x100], !P2 ;  /* 0x1fc0010002257fae */ /* 0x0001e8000d101d44 */
[----:B------:R0:W-:Y:S02]  /*257c0*/  LDGSTS.E.BYPASS.LTC128B.128 [R37+0x23c00], desc[UR4][R2.64+0x180], !P0 ;  /* 0x23c0018002257fae */ /* 0x0001e4000c101d44 */
.L_x_753:
[----:B------:R-:W-:Y:S05]  /*257d0*/  BSYNC B0 ;  /* 0x0000000000007941 */ /* 0x000fea0003800000 */
.L_x_752:
[----:B------:R-:W-:Y:S01]  /*257e0*/  NOP ;  /* 0x0000000000007918 */ /* 0x000fe20000000000 */
[----:B------:R-:W-:-:S13]  /*257f0*/  PLOP3.LUT P0, PT, PT, PT, PT, 0x80, 0x0 ;  /* 0x000000000000781c */ /* 0x000fda0003f0f070 */
.L_x_754:
[----:B------:R-:W-:Y:S02]  /*25800*/  PLOP3.LUT P1, PT, P1, P0, PT, 0xa2, 0x0 ;  /* 0x000000000000781c */ /* 0x000fe40000f21472 */
[----:B------:R-:W-:-:S08]  /*25810*/  @P0 R2UR P1, UR4, R22 ;  /* 0x00000000160402ca */ /* 0x000fd00000020000 */
[----:B------:R-:W-:-:S05]  /*25820*/  @P0 PLOP3.LUT P0, PT, P1, PT, PT, 0x80, 0x0 ;  /* 0x000000000000081c */ /* 0x000fca0000f0f070 */
[----:B------:R-:W-:Y:S01]  /*25830*/  @!P1 SYNCS.ARRIVE.TRANS64.RED.A0T1 RZ, [UR4+0x38800], RZ ;  /* 0x038800ffffff99a7 */ /* 0x000fe20008200404 */
[----:B------:R-:W-:Y:S07]  /*25840*/  @!P1 ARRIVES.LDGSTSBAR.64.TRANSCNT [UR4+0x38800] ;  /* 0x03880000ff0099b0 */ /* 0x000fee0008000a84 */
[----:B------:R-:W-:Y:S05]  /*25850*/  @P0 BRA.U.ANY `(.L_x_754) ;  /* 0xfffffffd00e80947 */ /* 0x000fea000393ffff */
[----:B0-----:R-:W2:Y:S02]  /*25860*/  LDL.LU R2, [R1+0x30] ;  /* 0x0000300001027983 */ /* 0x001ea40000300800 */
[----:B--2---:R-:W-:-:S04]  /*25870*/  IADD3 R2, R2, 0x1, RZ ;  /* 0x0000000102027810 */ /* 0x004fc80007ffe0ff */
        /* <DEDUP_REMOVED lines=8> */
[----:B------:R-:W2:Y:S03]  /*25900*/  SYNCS.PHASECHK.TRANS64.TRYWAIT P0, [R22+URZ+0x38820], R3 ;  /* 0x03882003160075a7 */ /* 0x000ea6000800017f */
[----:B0-2---:R-:W-:Y:S05]  /*25910*/  @!P0 BRA `(.L_x_756) ;  /* 0x0000005000248947 */ /* 0x005fea0003800000 */
.L_x_902:
[----:B------:R-:W-:Y:S05]  /*25920*/  BSYNC B0 ;  /* 0x0000000000007941 */ /* 0x000fea0003800000 */
.L_x_755:
[----:B------:R-:W2:Y:S01]  /*25930*/  LDL R0, [R1+0xc] ;  /* 0x00000c0001007983 */ /* 0x000ea20000100800 */
[----:B------:R-:W-:Y:S01]  /*25940*/  BSSY B0, `(.L_x_757) ;  /* 0x0000120000007945 */ /* 0x000fe20003800000 */
[----:B--2---:R-:W-:-:S13]  /*25950*/  ISETP.GE.AND P0, PT, R0, 0x51, PT ;  /* 0x000000510000780c */ /* 0x004fda0003f06270 */
[----:B------:R-:W-:Y:S05]  /*25960*/  @!P0 BRA `(.L_x_758) ;  /* 0x0000001000748947 */ /* 0x000fea0003800000 */
[----:B------:R-:W2:Y:S01]  /*25970*/  LDL.LU R0, [R1+0x2c] ;  /* 0x00002c0001007983 */ /* 0x000ea20000300800 */
[C---:B------:R-:W-:Y:S01]  /*25980*/  LOP3.LUT R5, R36.reuse, 0x40, RZ, 0xfc, !PT ;  /* 0x0000004024057812 */ /* 0x040fe200078efcff */
[----:B------:R-:W-:Y:S01]  /*25990*/  ULDC UR4, c[0x0][0x2f4] ;  /* 0x0000bd0000047ab9 */ /* 0x000fe20000000800 */
[C---:B------:R-:W-:Y:S01]  /*259a0*/  LOP3.LUT R4, R36.reuse, 0x80, RZ, 0xfc, !PT ;  /* 0x0000008024047812 */ /* 0x040fe200078efcff */
[----:B------:R-:W-:Y:S01]  /*259b0*/  IMAD.MOV.U32 R17, RZ, RZ, R29 ;  /* 0x000000ffff117224 */ /* 0x000fe200078e001d */
[C---:B------:R-:W-:Y:S01]  /*259c0*/  LOP3.LUT R2, R36.reuse, 0xc0, RZ, 0xfc, !PT ;  /* 0x000000c024027812 */ /* 0x040fe200078efcff */
[----:B-1----:R-:W-:Y:S01]  /*259d0*/  IMAD.MOV.U32 R7, RZ, RZ, R27 ;  /* 0x000000ffff077224 */ /* 0x002fe200078e001b */
[----:B------:R-:W-:Y:S01]  /*259e0*/  ISETP.GE.AND P4, PT, R36, UR4, PT ;  /* 0x0000000424007c0c */ /* 0x000fe2000bf86270 */
[----:B------:R-:W-:Y:S01]  /*259f0*/  IMAD.MOV.U32 R31, RZ, RZ, R26 ;  /* 0x000000ffff1f7224 */ /* 0x000fe200078e001a */
[----:B------:R-:W-:Y:S02]  /*25a00*/  ISETP.GE.AND P3, PT, R5, UR4, PT ;  /* 0x0000000405007c0c */ /* 0x000fe4000bf66270 */
[----:B------:R-:W-:-:S02]  /*25a10*/  ISETP.GE.AND P2, PT, R4, UR4, PT ;  /* 0x0000000404007c0c */ /* 0x000fc4000bf46270 */
[----:B------:R-:W-:Y:S01]  /*25a20*/  ISETP.GE.AND P1, PT, R2, UR4, PT ;  /* 0x0000000402007c0c */ /* 0x000fe2000bf26270 */
[----:B--2---:R-:W-:-:S12]  /*25a30*/  VIADD R0, R0, 0xfffffffe ;  /* 0xfffffffe00007836 */ /* 0x004fd80000000000 */
.L_x_771:
[----:B------:R-:W2:Y:S01]  /*25a40*/  LDL R5, [R1+0x10] ;  /* 0x0000100001057983 */ /* 0x000ea20000100800 */
[----:B------:R-:W1:Y:S03]  /*25a50*/  LDC R11, c[0x0][0x430] ;  /* 0x00010c00ff0b7b82 */ /* 0x000e660000000800 */
[----:B------:R-:W3:Y:S01]  /*25a60*/  LDL R8, [R1+0x14] ;  /* 0x0000140001087983 */ /* 0x000ee20000100800 */
[----:B------:R-:W4:Y:S01]  /*25a70*/  S2R R2, SR_TID.X ;  /* 0x0000000000027919 */ /* 0x000f220000002100 */
[----:B------:R-:W4:Y:S01]  /*25a80*/  S2R R4, SR_TID.X ;  /* 0x0000000000047919 */ /* 0x000f220000002100 */
[----:B-1----:R-:W-:-:S13]  /*25a90*/  ISETP.NE.AND P0, PT, R11, 0x1, PT ;  /* 0x000000010b00780c */ /* 0x002fda0003f05270 */
[----:B0-----:R-:W0:Y:S01]  /*25aa0*/  @P0 LDC R3, c[0x0][0x434] ;  /* 0x00010d00ff030b82 */ /* 0x001e220000000800 */
[----:B----4-:R-:W-:Y:S01]  /*25ab0*/  LOP3.LUT R2, R2, 0x7f, RZ, 0xc0, !PT ;  /* 0x0000007f02027812 */ /* 0x010fe200078ec0ff */
[----:B------:R-:W-:-:S03]  /*25ac0*/  IMAD.SHL.U32 R4, R4, 0x10, RZ ;  /* 0x0000001004047824 */ /* 0x000fc600078e00ff */
[----:B------:R-:W-:-:S04]  /*25ad0*/  SHF.R.U32.HI R2, RZ, 0x3, R2 ;  /* 0x00000003ff027819 */ /* 0x000fc80000011602 */
[----:B------:R-:W-:Y:S02]  /*25ae0*/  LOP3.LUT R4, R2, 0x70, R4, 0xf8, !PT ;  /* 0x0000007002047812 */ /* 0x000fe400078ef804 */
[----:B------:R-:W1:Y:S02]  /*25af0*/  @P0 LDC R2, c[0x0][0x438] ;  /* 0x00010e00ff020b82 */ /* 0x000e640000000800 */
[----:B------:R-:W-:Y:S01]  /*25b00*/  ISETP.GT.U32.AND P5, PT, R4, 0x4f, PT ;  /* 0x0000004f0400780c */ /* 0x000fe20003fa4070 */
[----:B------:R-:W-:Y:S01]  /*25b10*/  IMAD.U32 R12, RZ, RZ, UR37 ;  /* 0x00000025ff0c7e24 */ /* 0x000fe2000f8e00ff */
[----:B------:R-:W-:Y:S01]  /*25b20*/  ULDC.64 UR4, c[0x0][0x208] ;  /* 0x0000820000047ab9 */ /* 0x000fe20000000a00 */
[----:B------:R-:W-:Y:S01]  /*25b30*/  IADD3 R27, R7, 0x1, RZ ;  /* 0x00000001071b7810 */ /* 0x000fe20007ffe0ff */
[----:B------:R-:W-:Y:S02]  /*25b40*/  IMAD.MOV.U32 R26, RZ, RZ, R0 ;  /* 0x000000ffff1a7224 */ /* 0x000fe400078e0000 */
[----:B--2---:R-:W-:-:S04]  /*25b50*/  IMAD R6, R0, 0x50, R5 ;  /* 0x0000005000067824 */ /* 0x004fc800078e0205 */
[----:B------:R-:W-:-:S03]  /*25b60*/  IMAD.IADD R6, R4, 0x1, R6 ;  /* 0x0000000104067824 */ /* 0x000fc600078e0206 */
[----:B------:R-:W2:Y:S01]  /*25b70*/  @!P5 LDC.64 R4, c[0x0][0x428] ;  /* 0x00010a00ff04db82 */ /* 0x000ea20000000a00 */
[----:B0-----:R-:W-:-:S04]  /*25b80*/  @P0 IMAD.HI.U32 R3, R6, R3, RZ ;  /* 0x0000000306030227 */ /* 0x001fc800078e00ff */
[----:B------:R-:W-:Y:S01]  /*25b90*/  IMAD.MOV.U32 R10, RZ, RZ, R6 ;  /* 0x000000ffff0a7224 */ /* 0x000fe200078e0006 */
[----:B-1----:R-:W-:-:S04]  /*25ba0*/  @P0 SHF.R.U32.HI R10, RZ, R2, R3 ;  /* 0x00000002ff0a0219 */ /* 0x002fc80000011603 */
[--C-:B------:R-:W-:Y:S01]  /*25bb0*/  @!P5 SHF.R.S32.HI R3, RZ, 0x1f, R10.reuse ;  /* 0x0000001fff03d819 */ /* 0x100fe2000001140a */
[----:B------:R-:W-:-:S04]  /*25bc0*/  @!P5 IMAD.MOV.U32 R2, RZ, RZ, R10 ;  /* 0x000000ffff02d224 */ /* 0x000fc800078e000a */
[----:B--2---:R-:W-:-:S04]  /*25bd0*/  @!P5 IMAD.WIDE.U32 R2, R33, R4, R2 ;  /* 0x000000042102d225 */ /* 0x004fc800078e0002 */
[----:B---3--:R-:W-:Y:S02]  /*25be0*/  @!P5 IMAD R4, R8, R4, RZ ;  /* 0x000000040804d224 */ /* 0x008fe400078e02ff */
[----:B------:R-:W0:Y:S02]  /*25bf0*/  @!P5 LDC.64 R8, c[0x0][0x418] ;  /* 0x00010600ff08db82 */ /* 0x000e240000000a00 */
[----:B------:R-:W-:-:S04]  /*25c00*/  @!P5 IMAD R5, R33, R5, R4 ;  /* 0x000000052105d224 */ /* 0x000fc800078e0204 */
[----:B------:R-:W-:Y:S02]  /*25c10*/  @!P5 IMAD.IADD R3, R5, 0x1, R3 ;  /* 0x000000010503d824 */ /* 0x000fe400078e0203 */
[----:B------:R-:W-:Y:S01]  /*25c20*/  IMAD.MOV.U32 R4, RZ, RZ, RZ ;  /* 0x000000ffff047224 */ /* 0x000fe200078e00ff */
[----:B0-----:R-:W-:-:S04]  /*25c30*/  @!P5 LEA R8, P0, R2, R8, 0x2 ;  /* 0x000000080208d211 */ /* 0x001fc800078010ff */
[----:B------:R-:W-:-:S05]  /*25c40*/  @!P5 LEA.HI.X R9, R2, R9, R3, 0x2, P0 ;  /* 0x000000090209d211 */ /* 0x000fca00000f1403 */
[----:B------:R0:W5:Y:S01]  /*25c50*/  @!P5 LDG.E R4, desc[UR4][R8.64] ;  /* 0x000000040804d981 */ /* 0x000162000c1e1900 */
[----:B------:R-:W-:Y:S02]  /*25c60*/  ISETP.NE.AND P5, PT, R12, 0x3, PT ;  /* 0x000000030c00780c */ /* 0x000fe40003fa5270 */
[----:B------:R-:W-:Y:S01]  /*25c70*/  ISETP.NE.AND P0, PT, R27, 0x2, PT ;  /* 0x000000021b00780c */ /* 0x000fe20003f05270 */
[----:B------:R-:W-:Y:S01]  /*25c80*/  IMAD.MOV R5, RZ, RZ, -R10 ;  /* 0x000000ffff057224 */ /* 0x000fe200078e0a0a */
[----:B------:R-:W-:Y:S05]  /*25c90*/  YIELD ;  /* 0x0000000000007946 */ /* 0x000fea0003800000 */
[----:B------:R-:W-:Y:S01]  /*25ca0*/  SEL R29, RZ, 0x1, P0 ;  /* 0x00000001ff1d7807 */ /* 0x000fe20000000000 */
[----:B------:R-:W-:Y:S01]  /*25cb0*/  IMAD R5, R11, R5, R6 ;  /* 0x000000050b057224 */ /* 0x000fe200078e0206 */
[----:B------:R-:W-:-:S02]  /*25cc0*/  SEL R27, R27, RZ, P0 ;  /* 0x000000ff1b1b7207 */ /* 0x000fc40000000000 */
[----:B------:R-:W-:Y:S01]  /*25cd0*/  LOP3.LUT R29, R17, R29, RZ, 0x3c, !PT ;  /* 0x0000001d111d7212 */ /* 0x000fe200078e3cff */
[----:B0-----:R-:W-:Y:S06]  /*25ce0*/  @!P5 BRA `(.L_x_759) ;  /* 0x000000000004d947 */ /* 0x001fec0003800000 */
[----:B------:R-:W-:Y:S01]  /*25cf0*/  BPT.TRAP 0x1 ;  /* 0x000000040000795c */ /* 0x000fe20000300000 */
.L_x_759:
[----:B------:R-:W-:Y:S01]  /*25d00*/  IMAD R6, R27, 0x8, R22 ;  /* 0x000000081b067824 */ /* 0x000fe200078e0216 */
[----:B------:R-:W-:Y:S01]  /*25d10*/  SHF.L.U32 R3, R29, 0x1f, RZ ;  /* 0x0000001f1d037819 */ /* 0x000fe200000006ff */
[----:B------:R-:W-:Y:S03]  /*25d20*/  BSSY B1, `(.L_x_760) ;  /* 0x0000003000017945 */ /* 0x000fe60003800000 */
[----:B------:R-:W0:Y:S02]  /*25d30*/  SYNCS.PHASECHK.TRANS64.TRYWAIT P0, [R6+URZ+0x38840], R3 ;  /* 0x03884003060075a7 */ /* 0x000e24000800017f */
[----:B0-----:R-:W-:Y:S05]  /*25d40*/  @!P0 BRA `(.L_x_761) ;  /* 0x0000004c002c8947 */ /* 0x001fea0003800000 */
.L_x_903:
[----:B------:R-:W-:Y:S05]  /*25d50*/  BSYNC B1 ;  /* 0x0000000000017941 */ /* 0x000fea0003800000 */
.L_x_760:
        /* <DEDUP_REMOVED lines=20> */
[----:B------:R-:W-:Y:S01]  /*25ea0*/  IMAD.IADD R0, R0, 0x1, R3 ;  /* 0x0000000100007824 */ /* 0x000fe200078e0203 */
[----:B------:R-:W-:-:S04]  /*25eb0*/  UMOV UR4, 0xffffffff ;  /* 0xffffffff00047882 */ /* 0x000fc80000000000 */
[----:B------:R-:W-:Y:S01]  /*25ec0*/  LEA.HI.X R10, R2, UR5, R0, 0x1, P0 ;  /* 0x00000005020a7c11 */ /* 0x000fe200080f0c00 */
[----:B------:R-:W-:Y:S06]  /*25ed0*/  BRA.DIV UR4, `(.L_x_762) ;  /* 0x0000004a04dc7947 */ /* 0x000fec000b800000 */
[----:B------:R-:W0:Y:S01]  /*25ee0*/  SHFL.IDX PT, R2, R8, RZ, 0x181f ;  /* 0x00181fff08027589 */ /* 0x000e2200000e0000 */
[----:B------:R-:W-:Y:S01]  /*25ef0*/  LOP3.LUT R23, R23, 0xfffffeff, RZ, 0xc0, !PT ;  /* 0xfffffeff17177812 */ /* 0x000fe200078ec0ff */
[----:B------:R-:W-:Y:S01]  /*25f00*/  IMAD.SHL.U32 R0, R36, 0x2, RZ ;  /* 0x0000000224007824 */ /* 0x000fe200078e00ff */
[----:B------:R-:W-:Y:S01]  /*25f10*/  ULDC.64 UR4, c[0x0][0x208] ;  /* 0x0000820000047ab9 */ /* 0x000fe20000000a00 */
        /* <DEDUP_REMOVED lines=42> */
.L_x_915:
[----:B------:R-:W-:Y:S01]  /*261c0*/  LOP3.LUT R23, R23, 0xffffff7f, RZ, 0xc0, !PT ;  /* 0xffffff7f17177812 */ /* 0x000fe200078ec0ff */
[----:B------:R-:W-:Y:S01]  /*261d0*/  ULDC.64 UR4, c[0x0][0x208] ;  /* 0x0000820000047ab9 */ /* 0x000fe20000000a00 */
        /* <DEDUP_REMOVED lines=16> */
.L_x_763:
[----:B------:R-:W-:Y:S02]  /*262e0*/  PLOP3.LUT P5, PT, P5, P0, PT, 0xa2, 0x0 ;  /* 0x000000000000781c */ /* 0x000fe40002fa1472 */
[----:B------:R-:W-:-:S08]  /*262f0*/  @P0 R2UR P5, UR4, R6 ;  /* 0x00000000060402ca */ /* 0x000fd000000a0000 */
[----:B------:R-:W-:-:S05]  /*26300*/  @P0 PLOP3.LUT P0, PT, P5, PT, PT, 0x80, 0x0 ;  /* 0x000000000000081c */ /* 0x000fca0002f0f070 */
[----:B------:R-:W-:Y:S01]  /*26310*/  @!P5 SYNCS.ARRIVE.TRANS64.RED.A0T1 RZ, [UR4+0x38830], RZ ;  /* 0x038830ffffffd9a7 */ /* 0x000fe20008200404 */
[----:B------:R-:W-:Y:S07]  /*26320*/  @!P5 ARRIVES.LDGSTSBAR.64.TRANSCNT [UR4+0x38830] ;  /* 0x03883000ff00d9b0 */ /* 0x000fee0008000a84 */
[----:B------:R-:W-:Y:S05]  /*26330*/  @P0 BRA.U.ANY `(.L_x_763) ;  /* 0xfffffffd00e80947 */ /* 0x000fea000393ffff */
[----:B------:R-:W-:Y:S01]  /*26340*/  NOP ;  /* 0x0000000000007918 */ /* 0x000fe20000000000 */
[----:B-1----:R-:W-:-:S05]  /*26350*/  IMAD.U32 R2, RZ, RZ, UR37 ;  /* 0x00000025ff027e24 */ /* 0x002fca000f8e00ff */
[----:B------:R-:W-:-:S13]  /*26360*/  ISETP.NE.AND P6, PT, R2, 0x3, PT ;  /* 0x000000030200780c */ /* 0x000fda0003fc5270 */
[----:B------:R-:W-:Y:S05]  /*26370*/  @!P6 BRA `(.L_x_764) ;  /* 0x000000000004e947 */ /* 0x000fea0003800000 */
[----:B------:R-:W-:Y:S01]  /*26380*/  BPT.TRAP 0x1 ;  /* 0x000000040000795c */ /* 0x000fe20000300000 */
.L_x_764:
[----:B------:R1:W-:Y:S01]  /*26390*/  SYNCS.ARRIVE.TRANS64.A1T0 RZ, [R6+URZ+0x38830], RZ ;  /* 0x038830ff06ff79a7 */ /* 0x0003e2000810003f */
[----:B------:R-:W-:Y:S05]  /*263a0*/  @!P6 BRA `(.L_x_765) ;  /* 0x000000000004e947 */ /* 0x000fea0003800000 */
[----:B------:R-:W-:Y:S01]  /*263b0*/  BPT.TRAP 0x1 ;  /* 0x000000040000795c */ /* 0x000fe20000300000 */
.L_x_765:
[----:B------:R-:W-:Y:S01]  /*263c0*/  SHF.L.U32 R2, R17, 0x1f, RZ ;  /* 0x0000001f11027819 */ /* 0x000fe200000006ff */
[----:B-1----:R-:W-:Y:S01]  /*263d0*/  IMAD R6, R7, 0x8, R22 ;  /* 0x0000000807067824 */ /* 0x002fe200078e0216 */
[----:B------:R-:W-:Y:S03]  /*263e0*/  BSSY B1, `(.L_x_766) ;  /* 0x0000003000017945 */ /* 0x000fe60003800000 */
[----:B------:R-:W1:Y:S02]  /*263f0*/  SYNCS.PHASECHK.TRANS64.TRYWAIT P0, [R6+URZ+0x38860], R2 ;  /* 0x03886002060075a7 */ /* 0x000e64000800017f */
[----:B-1----:R-:W-:Y:S05]  /*26400*/  @!P0 BRA `(.L_x_767) ;  /* 0x0000004c00648947 */ /* 0x002fea0003800000 */
.L_x_916:
[----:B------:R-:W-:Y:S05]  /*26410*/  BSYNC B1 ;  /* 0x0000000000017941 */ /* 0x000fea0003800000 */
.L_x_766:
[----:B0-----:R-:W2:Y:S01]  /*26420*/  LDL R8, [R1+0xc] ;  /* 0x00000c0001087983 */ /* 0x001ea20000100800 */
        /* <DEDUP_REMOVED lines=9> */
[----:B------:R-:W-:Y:S01]  /*264c0*/  IMAD R7, R7, 0x2, R22 ;  /* 0x0000000207077824 */ /* 0x000fe200078e0216 */
[----:B------:R-:W-:Y:S02]  /*264d0*/  ULDC.64 UR4, c[0x0][0x208] ;  /* 0x0000820000047ab9 */ /* 0x000fe40000000a00 */
[----:B------:R-:W1:Y:S01]  /*264e0*/  SHFL.IDX PT, R3, R25, RZ, 0x181f ;  /* 0x00181fff19037589 */ /* 0x000e6200000e0000 */
[----:B0-----:R-:W-:-:S05]  /*264f0*/  IADD3 R2, P0, R2, R0, RZ ;  /* 0x0000000002027210 */ /* 0x001fca0007f1e0ff */
[----:B-1----:R-:W-:Y:S01]  /*26500*/  IMAD.X R3, RZ, RZ, R3, P0 ;  /* 0x000000ffff037224 */ /* 0x002fe200000e0603 */
[----:B------:R-:W-:-:S13]  /*26510*/  ISETP.LT.OR P0, PT, R8, 0x1, P4 ;  /* 0x000000010800780c */ /* 0x000fda0002701670 */
[----:B------:R-:W-:Y:S01]  /*26520*/  @!PT LDS RZ, [RZ] ;  /* 0x00000000fffff984 */ /* 0x000fe20000000800 */
        /* <DEDUP_REMOVED lines=44> */
[----:B0-2---:R0:W1:Y:S02]  /*267f0*/  SHFL.IDX PT, R2, R24, 0x4, 0x181f ;  /* 0x00981f0018027f89 */ /* 0x00506400000e0000 */
.L_x_928:
[----:B-1----:R-:W-:Y:S01]  /*26800*/  IADD3 R2, P0, R2, R0, RZ ;  /* 0x0000000002027210 */ /* 0x002fe20007f1e0ff */
[----:B------:R-:W-:-:S04]  /*26810*/  ULDC.64 UR4, c[0x0][0x208] ;  /* 0x0000820000047ab9 */ /* 0x000fc80000000a00 */
        /* <DEDUP_REMOVED lines=12> */
[----:B------:R-:W-:Y:S02]  /*268e0*/  ULDC.64 UR4, c[0x0][0x328] ;  /* 0x0000ca0000047ab9 */ /* 0x000fe40000000a00 */
[----:B------:R-:W-:Y:S01]  /*268f0*/  IMAD R20, R20, UR4, RZ ;  /* 0x0000000414147c24 */ /* 0x000fe2000f8e02ff */
[----:B------:R-:W-:-:S03]  /*26900*/  NOP ;  /* 0x0000000000007918 */ /* 0x000fc60000000000 */
[C---:B------:R-:W-:Y:S02]  /*26910*/  IMAD R9, R5.reuse, UR5, R20 ;  /* 0x0000000505097c24 */ /* 0x040fe4000f8e0214 */
[----:B-1----:R-:W-:Y:S01]  /*26920*/  IMAD.WIDE.U32 R2, R5, UR4, RZ ;  /* 0x0000000405027c25 */ /* 0x002fe2000f8e00ff */
[----:B------:R-:W-:-:S03]  /*26930*/  ULDC.64 UR4, c[0x0][0x338] ;  /* 0x0000ce0000047ab9 */ /* 0x000fc60000000a00 */
[----:B------:R-:W-:Y:S01]  /*26940*/  IMAD R21, R21, UR4, RZ ;  /* 0x0000000415157c24 */ /* 0x000fe2000f8e02ff */
[----:B------:R-:W-:-:S03]  /*26950*/  IADD3 R3, R3, R9, RZ ;  /* 0x0000000903037210 */ /* 0x000fc60007ffe0ff */
[C---:B------:R-:W-:Y:S02]  /*26960*/  IMAD R21, R4.reuse, UR5, R21 ;  /* 0x0000000504157c24 */ /* 0x040fe4000f8e0215 */
[----:B------:R-:W-:Y:S01]  /*26970*/  IMAD.WIDE.U32 R2, R4, UR4, R2 ;  /* 0x0000000404027c25 */ /* 0x000fe2000f8e0002 */
[----:B------:R-:W-:-:S03]  /*26980*/  ULDC.64 UR4, c[0x0][0x330] ;  /* 0x0000cc0000047ab9 */ /* 0x000fc60000000a00 */
[----:B------:R-:W-:Y:S02]  /*26990*/  IMAD.IADD R3, R3, 0x1, R21 ;  /* 0x0000000103037824 */ /* 0x000fe400078e0215 */
[----:B------:R-:W-:Y:S02]  /*269a0*/  IMAD R5, R32, UR4, RZ ;  /* 0x0000000420057c24 */ /* 0x000fe4000f8e02ff */
[----:B------:R-:W-:-:S04]  /*269b0*/  IMAD.WIDE.U32 R2, R18, UR4, R2 ;  /* 0x0000000412027c25 */ /* 0x000fc8000f8e0002 */
[----:B------:R-:W-:Y:S01]  /*269c0*/  IMAD R5, R18, UR5, R5 ;  /* 0x0000000512057c24 */ /* 0x000fe2000f8e0205 */
[----:B------:R-:W-:Y:S02]  /*269d0*/  ULDC.64 UR4, c[0x0][0x318] ;  /* 0x0000c60000047ab9 */ /* 0x000fe40000000a00 */
[----:B0-----:R-:W-:Y:S01]  /*269e0*/  LEA R24, P0, R2, UR4, 0x1 ;  /* 0x0000000402187c11 */ /* 0x001fe2000f8008ff */
[----:B------:R-:W-:-:S05]  /*269f0*/  IMAD.IADD R3, R5, 0x1, R3 ;  /* 0x0000000105037824 */ /* 0x000fca00078e0203 */
[----:B------:R-:W-:Y:S02]  /*26a00*/  LEA.HI.X R25, R2, UR5, R3, 0x1, P0 ;  /* 0x0000000502197c11 */ /* 0x000fe400080f0c03 */
[----:B------:R-:W-:-:S13]  /*26a10*/  PLOP3.LUT P0, PT, PT, PT, PT, 0x80, 0x0 ;  /* 0x000000000000781c */ /* 0x000fda0003f0f070 */
.L_x_769:
        /* <DEDUP_REMOVED lines=11> */
.L_x_770:
[C---:B------:R-:W-:Y:S01]  /*26ad0*/  ISETP.GT.AND P0, PT, R26.reuse, RZ, PT ;  /* 0x000000ff1a00720c */ /* 0x040fe20003f04270 */
[----:B------:R2:W-:Y:S01]  /*26ae0*/  SYNCS.ARRIVE.TRANS64.A1T0 RZ, [R6+URZ+0x38850], RZ ;  /* 0x038850ff06ff79a7 */ /* 0x0005e2000810003f */
[----:B------:R-:W-:Y:S02]  /*26af0*/  VIADD R0, R26, 0xffffffff ;  /* 0xffffffff1a007836 */ /* 0x000fe40000000000 */
[----:B------:R-:W-:Y:S02]  /*26b00*/  IMAD.MOV.U32 R17, RZ, RZ, R29 ;  /* 0x000000ffff117224 */ /* 0x000fe400078e001d */
[----:B------:R-:W-:Y:S02]  /*26b10*/  IMAD.MOV.U32 R7, RZ, RZ, R27 ;  /* 0x000000ffff077224 */ /* 0x000fe400078e001b */
[----:B------:R-:W-:-:S05]  /*26b20*/  IMAD.MOV.U32 R31, RZ, RZ, R26 ;  /* 0x000000ffff1f7224 */ /* 0x000fca00078e001a */
[----:B--2---:R-:W-:Y:S05]  /*26b30*/  @P0 BRA `(.L_x_771) ;  /* 0xffffffec00c00947 */ /* 0x004fea000383ffff */
.L_x_758:
[----:B------:R-:W-:Y:S05]  /*26b40*/  BSYNC B0 ;  /* 0x0000000000007941 */ /* 0x000fea0003800000 */
.L_x_757:
[----:B------:R-:W2:Y:S01]  /*26b50*/  S2R R2, SR_TID.X ;  /* 0x0000000000027919 */ /* 0x000ea20000002100 */
[----:B------:R-:W-:Y:S01]  /*26b60*/  BSSY B0, `(.L_x_772) ;  /* 0x0000011000007945 */ /* 0x000fe20003800000 */
[----:B--2---:R-:W-:-:S04]  /*26b70*/  LOP3.LUT R2, R2, 0x7f, RZ, 0xc0, !PT ;  /* 0x0000007f02027812 */ /* 0x004fc800078ec0ff */
[----:B------:R-:W-:-:S13]  /*26b80*/  ISETP.NE.AND P0, PT, R2, RZ, PT ;  /* 0x000000ff0200720c */ /* 0x000fda0003f05270 */
[----:B------:R-:W-:Y:S05]  /*26b90*/  @P0 BRA `(.L_x_773) ;  /* 0x0000000000340947 */ /* 0x000fea0003800000 */
[----:B------:R-:W2:Y:S01]  /*26ba0*/  S2R R5, SR_LANEID ;  /* 0x0000000000057919 */ /* 0x000ea20000000000 */
[----:B------:R-:W-:Y:S01]  /*26bb0*/  VOTEU.ANY UR4, UPT, PT ;  /* 0x0000000000047886 */ /* 0x000fe200038e0100 */
[----:B0-----:R-:W0:Y:S01]  /*26bc0*/  LDC.64 R2, c[0x0][0xc60] ;  /* 0x00031800ff027b82 */ /* 0x001e220000000a00 */
[----:B------:R-:W2:Y:S01]  /*26bd0*/  FLO.U32 R0, UR4 ;  /* 0x0000000400007d00 */ /* 0x000ea200080e0000 */
[----:B------:R-:W-:Y:S01]  /*26be0*/  ULDC.64 UR6, c[0x0][0x208] ;  /* 0x0000820000067ab9 */ /* 0x000fe20000000a00 */
[----:B--2---:R-:W-:-:S06]  /*26bf0*/  ISETP.EQ.U32.AND P0, PT, R0, R5, PT ;  /* 0x000000050000720c */ /* 0x004fcc0003f02070 */
[----:B------:R-:W0:Y:S07]  /*26c00*/  POPC R5, UR4 ;  /* 0x0000000400057d09 */ /* 0x000e2e0008000000 */
[----:B0-----:R-:W2:Y:S01]  /*26c10*/  @P0 ATOMG.E.ADD.STRONG.GPU PT, R3, desc[UR6][R2.64], R5 ;  /* 0x00000005020309a8 */ /* 0x001ea200081ee1c6 */
[----:B------:R-:W0:Y:S02]  /*26c20*/  S2R R4, SR_LTMASK ;  /* 0x0000000000047919 */ /* 0x000e240000003900 */
[----:B0-----:R-:W-:-:S04]  /*26c30*/  LOP3.LUT R4, R4, UR4, RZ, 0xc0, !PT ;  /* 0x0000000404047c12 */ /* 0x001fc8000f8ec0ff */
[----:B-1----:R-:W0:Y:S01]  /*26c40*/  POPC R7, R4 ;  /* 0x0000000400077309 */ /* 0x002e220000000000 */
[----:B--2---:R-:W0:Y:S02]  /*26c50*/  SHFL.IDX PT, R0, R3, R0, 0x1f ;  /* 0x00001f0003007589 */ /* 0x004e2400000e0000 */
[----:B0-----:R-:W-:-:S07]  /*26c60*/  IADD3 R16, R0, UR36, R7 ;  /* 0x0000002400107c10 */ /* 0x001fce000fffe007 */
.L_x_773:
[----:B------:R-:W-:Y:S05]  /*26c70*/  BSYNC B0 ;  /* 0x0000000000007941 */ /* 0x000fea0003800000 */
.L_x_772:
[----:B------:R-:W-:-:S05]  /*26c80*/  IMAD.U32 R0, RZ, RZ, UR37 ;  /* 0x00000025ff007e24 */ /* 0x000fca000f8e00ff */
[----:B------:R-:W-:-:S13]  /*26c90*/  ISETP.NE.AND P0, PT, R0, 0x3, PT ;  /* 0x000000030000780c */ /* 0x000fda0003f05270 */
[----:B------:R-:W-:Y:S05]  /*26ca0*/  @!P0 BRA `(.L_x_774) ;  /* 0x0000000000048947 */ /* 0x000fea0003800000 */
[----:B------:R-:W-:Y:S01]  /*26cb0*/  BPT.TRAP 0x1 ;  /* 0x000000040000795c */ /* 0x000fe20000300000 */
.L_x_774:
[----:B------:R-:W2:Y:S01]  /*26cc0*/  LDL.LU R0, [R1+0xc] ;  /* 0x00000c0001007983 */ /* 0x000ea20000300800 */
[----:B------:R-:W-:Y:S01]  /*26cd0*/  IMAD R4, R27, 0x8, R22 ;  /* 0x000000081b047824 */ /* 0x000fe200078e0216 */
[----:B0-----:R-:W-:Y:S01]  /*26ce0*/  SHF.L.U32 R3, R29, 0x1f, RZ ;  /* 0x0000001f1d037819 */ /* 0x001fe200000006ff */
[----:B------:R-:W-:Y:S03]  /*26cf0*/  BSSY B0, `(.L_x_775) ;  /* 0x0000004000007945 */ /* 0x000fe60003800000 */
[----:B------:R-:W0:Y:S01]  /*26d00*/  SYNCS.PHASECHK.TRANS64.TRYWAIT P0, [R4+URZ+0x38860], R3 ;  /* 0x03886003040075a7 */ /* 0x000e22000800017f */
[----:B--2---:R-:W-:Y:S01]  /*26d10*/  IMAD R5, R26, -0x50, R0 ;  /* 0xffffffb01a057824 */ /* 0x004fe200078e0200 */
[----:B0-----:R-:W-:Y:S06]  /*26d20*/  @!P0 BRA `(.L_x_776) ;  /* 0x0000004c00108947 */ /* 0x001fec0003800000 */
.L_x_929:
[----:B------:R-:W-:Y:S05]  /*26d30*/  BSYNC B0 ;  /* 0x0000000000007941 */ /* 0x000fea0003800000 */
.L_x_775:
[----:B------:R-:W2:Y:S01]  /*26d40*/  S2R R0, SR_TID.X ;  /* 0x0000000000007919 */ /* 0x000ea20000002100 */
[----:B------:R-:W-:Y:S01]  /*26d50*/  UMOV UR4, 0xffffffff ;  /* 0xffffffff00047882 */ /* 0x000fe20000000000 */
[----:B-1----:R-:W-:Y:S01]  /*26d60*/  IMAD R7, R27, 0x5000, R34 ;  /* 0x000050001b077824 */ /* 0x002fe200078e0222 */
[----:B--2---:R-:W-:-:S04]  /*26d70*/  LOP3.LUT R0, R0, 0x7f, RZ, 0xc0, !PT ;  /* 0x0000007f00007812 */ /* 0x004fc800078ec0ff */
[----:B------:R-:W-:-:S05]  /*26d80*/  SHF.R.U32.HI R0, RZ, 0x3, R0 ;  /* 0x00000003ff007819 */ /* 0x000fca0000011600 */
[----:B------:R-:W-:Y:S01]  /*26d90*/  IMAD.IADD R5, R5, 0x1, -R0 ;  /* 0x0000000105057824 */ /* 0x000fe200078e0a00 */
[----:B------:R-:W-:Y:S06]  /*26da0*/  BRA.DIV UR4, `(.L_x_777) ;  /* 0x0000004e04047947 */ /* 0x000fec000b800000 */
[----:B------:R-:W1:Y:S01]  /*26db0*/  SHFL.IDX PT, R14, R24, RZ, 0x181f ;  /* 0x00181fff180e7589 */ /* 0x000e6200000e0000 */
[----:B------:R-:W-:Y:S01]  /*26dc0*/  ULDC UR4, c[0x0][0x2f4] ;  /* 0x0000bd0000047ab9 */ /* 0x000fe20000000800 */
[C---:B------:R-:W-:Y:S01]  /*26dd0*/  IMAD.SHL.U32 R8, R36.reuse, 0x2, RZ ;  /* 0x0000000224087824 */ /* 0x040fe200078e00ff */
[C---:B------:R-:W-:Y:S01]  /*26de0*/  ISETP.GE.AND P3, PT, R36.reuse, UR4, PT ;  /* 0x0000000424007c0c */ /* 0x040fe2000bf66270 */
[----:B0-----:R-:W0:Y:S01]  /*26df0*/  SHFL.IDX PT, R3, R25, RZ, 0x181f ;  /* 0x00181fff19037589 */ /* 0x001e2200000e0000 */
[----:B------:R-:W-:Y:S01]  /*26e00*/  LOP3.LUT R2, R36, 0x40, RZ, 0xfc, !PT ;  /* 0x0000004024027812 */ /* 0x000fe200078efcff */
[----:B------:R-:W-:Y:S01]  /*26e10*/  ULDC.64 UR6, c[0x0][0x208] ;  /* 0x0000820000067ab9 */ /* 0x000fe20000000a00 */
[----:B------:R-:W-:Y:S02]  /*26e20*/  ISETP.LT.OR P4, PT, R5, 0x1, P3 ;  /* 0x000000010500780c */ /* 0x000fe40001f81670 */
[----:B------:R-:W-:Y:S02]  /*26e30*/  ISETP.GE.AND P2, PT, R2, UR4, PT ;  /* 0x0000000402007c0c */ /* 0x000fe4000bf46270 */
[----:B------:R-:W-:-:S02]  /*26e40*/  LOP3.LUT R2, R36, 0x80, RZ, 0xfc, !PT ;  /* 0x0000008024027812 */ /* 0x000fc400078efcff */
[----:B------:R-:W-:Y:S02]  /*26e50*/  LEA R0, R7, R22, 0x1 ;  /* 0x0000001607007211 */ /* 0x000fe400078e08ff */
[----:B------:R-:W-:Y:S02]  /*26e60*/  ISETP.GE.AND P1, PT, R2, UR4, PT ;  /* 0x0000000402007c0c */ /* 0x000fe4000bf26270 */
[----:B------:R-:W-:Y:S02]  /*26e70*/  LOP3.LUT R2, R36, 0xc0, RZ, 0xfc, !PT ;  /* 0x000000c024027812 */ /* 0x000fe400078efcff */
[----:B-1----:R-:W-:Y:S02]  /*26e80*/  IADD3 R6, P0, R14, R8, RZ ;  /* 0x000000080e067210 */ /* 0x002fe40007f1e0ff */
[----:B------:R-:W1:Y:S03]  /*26e90*/  SHFL.IDX PT, R14, R24, 0x1, 0x181f ;  /* 0x00381f00180e7f89 */ /* 0x000e6600000e0000 */
[----:B0-----:R-:W-:Y:S01]  /*26ea0*/  IMAD.X R7, RZ, RZ, R3, P0 ;  /* 0x000000ffff077224 */ /* 0x001fe200000e0603 */
[C---:B------:R-:W-:Y:S01]  /*26eb0*/  ISETP.LT.OR P0, PT, R5.reuse, 0x1, P2 ;  /* 0x000000010500780c */ /* 0x040fe20001701670 */
[----:B------:R-:W0:Y:S04]  /*26ec0*/  SHFL.IDX PT, R3, R25, 0x1, 0x181f ;  /* 0x00381f0019037f89 */ /* 0x000e2800000e0000 */
[----:B------:R-:W-:Y:S01]  /*26ed0*/  LDGSTS.E.BYPASS.LTC128B.128 [R0+0x400], desc[UR6][R6.64], !P4 ;  /* 0x0040000006007fae */ /* 0x000fe2000e101d46 */
[----:B------:R-:W-:-:S07]  /*26ee0*/  ISETP.LT.OR P4, PT, R5, 0x1, P1 ;  /* 0x000000010500780c */ /* 0x000fce0000f81670 */
[----:B------:R-:W-:Y:S01]  /*26ef0*/  LDGSTS.E.BYPASS.LTC128B.128 [R0+0x2c00], desc[UR6][R6.64+0x80], !P0 ;  /* 0x02c0008006007fae */ /* 0x000fe2000c101d46 */
[----:B------:R-:W-:-:S05]  /*26f00*/  ISETP.GE.AND P0, PT, R2, UR4, PT ;  /* 0x0000000402007c0c */ /* 0x000fca000bf06270 */
[----:B------:R-:W-:Y:S01]  /*26f10*/  LDGSTS.E.BYPASS.LTC128B.128 [R0+0x5400], desc[UR6][R6.64+0x100], !P4 ;  /* 0x0540010006007fae */ /* 0x000fe2000e101d46 */
[----:B------:R-:W-:-:S13]  /*26f20*/  ISETP.LT.OR P4, PT, R5, 0x1, P0 ;  /* 0x000000010500780c */ /* 0x000fda0000781670 */
[----:B------:R2:W-:Y:S01]  /*26f30*/  LDGSTS.E.BYPASS.LTC128B.128 [R0+0x7c00], desc[UR6][R6.64+0x180], !P4 ;  /* 0x07c0018006007fae */ /* 0x0005e2000e101d46 */
[----:B-1----:R-:W-:-:S03]  /*26f40*/  IADD3 R2, P4, R14, R8, RZ ;  /* 0x000000080e027210 */ /* 0x002fc60007f9e0ff */
[----:B------:R-:W1:Y:S02]  /*26f50*/  SHFL.IDX PT, R14, R24, 0x2, 0x181f ;  /* 0x00581f00180e7f89 */ /* 0x000e6400000e0000 */
[----:B0-----:R-:W-:Y:S01]  /*26f60*/  IMAD.X R3, RZ, RZ, R3, P4 ;  /* 0x000000ffff037224 */ /* 0x001fe200020e0603 */
[----:B------:R-:W-:Y:S01]  /*26f70*/  ISETP.LT.OR P4, PT, R5, 0x11, P3 ;  /* 0x000000110500780c */ /* 0x000fe20001f81670 */
[----:B--2---:R-:W0:-:S12]  /*26f80*/  SHFL.IDX PT, R7, R25, 0x2, 0x181f ;  /* 0x00581f0019077f89 */ /* 0x004e1800000e0000 */
[----:B------:R-:W-:Y:S01]  /*26f90*/  LDGSTS.E.BYPASS.LTC128B.128 [R0+0xc00], desc[UR6][R2.64], !P4 ;  /* 0x00c0000002007fae */ /* 0x000fe2000e101d46 */
[----:B------:R-:W-:-:S13]  /*26fa0*/  ISETP.LT.OR P4, PT, R5, 0x11, P2 ;  /* 0x000000110500780c */ /* 0x000fda0001781670 */
[----:B------:R-:W-:Y:S01]  /*26fb0*/  LDGSTS.E.BYPASS.LTC128B.128 [R0+0x3400], desc[UR6][R2.64+0x80], !P4 ;  /* 0x0340008002007fae */ /* 0x000fe2000e101d46 */
[----:B------:R-:W-:-:S13]  /*26fc0*/  ISETP.LT.OR P4, PT, R5, 0x11, P1 ;  /* 0x000000110500780c */ /* 0x000fda0000f81670 */
[----:B------:R-:W-:Y:S01]  /*26fd0*/  LDGSTS.E.BYPASS.LTC128B.128 [R0+0x5c00], desc[UR6][R2.64+0x100], !P4 ;  /* 0x05c0010002007fae */ /* 0x000fe2000e101d46 */
[----:B------:R-:W-:-:S13]  /*26fe0*/  ISETP.LT.OR P4, PT, R5, 0x11, P0 ;  /* 0x000000110500780c */ /* 0x000fda0000781670 */
[----:B------:R2:W-:Y:S01]  /*26ff0*/  LDGSTS.E.BYPASS.LTC128B.128 [R0+0x8400], desc[UR6][R2.64+0x180], !P4 ;  /* 0x0840018002007fae */ /* 0x0005e2000e101d46 */
[----:B-1----:R-:W-:-:S03]  /*27000*/  IADD3 R6, P4, R14, R8, RZ ;  /* 0x000000080e067210 */ /* 0x002fc60007f9e0ff */
[----:B------:R-:W1:Y:S02]  /*27010*/  SHFL.IDX PT, R14, R24, 0x3, 0x181f ;  /* 0x00781f00180e7f89 */ /* 0x000e6400000e0000 */
[----:B0-----:R-:W-:Y:S01]  /*27020*/  IMAD.X R7, RZ, RZ, R7, P4 ;  /* 0x000000ffff077224 */ /* 0x001fe200020e0607 */
[C---:B------:R-:W-:Y:S01]  /*27030*/  ISETP.LT.OR P4, PT, R5.reuse, 0x21, P3 ;  /* 0x000000210500780c */ /* 0x040fe20001f81670 */
[----:B--2---:R-:W0:Y:S04]  /*27040*/  SHFL.IDX PT, R3, R25, 0x3, 0x181f ;  /* 0x00781f0019037f89 */ /* 0x004e2800000e0000 */
[----:B------:R-:W2:Y:S08]  /*27050*/  SHFL.IDX PT, R25, R25, 0x4, 0x181f ;  /* 0x00981f0019197f89 */ /* 0x000eb000000e0000 */
[----:B------:R3:W-:Y:S01]  /*27060*/  LDGSTS.E.BYPASS.LTC128B.128 [R0+0x1400], desc[UR6][R6.64], !P4 ;  /* 0x0140000006007fae */ /* 0x0007e2000e101d46 */
[----:B------:R-:W-:-:S13]  /*27070*/  ISETP.LT.OR P4, PT, R5, 0x21, P2 ;  /* 0x000000210500780c */ /* 0x000fda0001781670 */
[----:B------:R3:W-:Y:S01]  /*27080*/  LDGSTS.E.BYPASS.LTC128B.128 [R0+0x3c00], desc[UR6][R6.64+0x80], !P4 ;  /* 0x03c0008006007fae */ /* 0x0007e2000e101d46 */
[----:B------:R-:W-:-:S13]  /*27090*/  ISETP.LT.OR P4, PT, R5, 0x21, P1 ;  /* 0x000000210500780c */ /* 0x000fda0000f81670 */
[----:B------:R3:W-:Y:S01]  /*270a0*/  LDGSTS.E.BYPASS.LTC128B.128 [R0+0x6400], desc[UR6][R6.64+0x100], !P4 ;  /* 0x0640010006007fae */ /* 0x0007e2000e101d46 */
[----:B------:R-:W-:-:S13]  /*270b0*/  ISETP.LT.OR P4, PT, R5, 0x21, P0 ;  /* 0x000000210500780c */ /* 0x000fda0000781670 */
[----:B------:R3:W-:Y:S01]  /*270c0*/  LDGSTS.E.BYPASS.LTC128B.128 [R0+0x8c00], desc[UR6][R6.64+0x180], !P4 ;  /* 0x08c0018006007fae */ /* 0x0007e2000e101d46 */
[----:B-1----:R-:W-:-:S03]  /*270d0*/  IADD3 R2, P4, R14, R8, RZ ;  /* 0x000000080e027210 */ /* 0x002fc60007f9e0ff */
[----:B------:R3:W1:Y:S02]  /*270e0*/  SHFL.IDX PT, R14, R24, 0x4, 0x181f ;  /* 0x00981f00180e7f89 */ /* 0x00066400000e0000 */
[----:B0-----:R-:W-:Y:S01]  /*270f0*/  IMAD.X R3, RZ, RZ, R3, P4 ;  /* 0x000000ffff037224 */ /* 0x001fe200020e0603 */
[----:B------:R-:W-:-:S13]  /*27100*/  ISETP.LT.OR P4, PT, R5, 0x31, P3 ;  /* 0x000000310500780c */ /* 0x000fda0001f81670 */
[----:B------:R3:W-:Y:S01]  /*27110*/  LDGSTS.E.BYPASS.LTC128B.128 [R0+0x1c00], desc[UR6][R2.64], !P4 ;  /* 0x01c0000002007fae */ /* 0x0007e2000e101d46 */
[----:B------:R-:W-:-:S13]  /*27120*/  ISETP.LT.OR P4, PT, R5, 0x31, P2 ;  /* 0x000000310500780c */ /* 0x000fda0001781670 */
[----:B------:R3:W-:Y:S01]  /*27130*/  LDGSTS.E.BYPASS.LTC128B.128 [R0+0x4400], desc[UR6][R2.64+0x80], !P4 ;  /* 0x0440008002007fae */ /* 0x0007e2000e101d46 */
[----:B------:R-:W-:-:S13]  /*27140*/  ISETP.LT.OR P4, PT, R5, 0x31, P1 ;  /* 0x000000310500780c */ /* 0x000fda0000f81670 */
[----:B------:R3:W-:Y:S01]  /*27150*/  LDGSTS.E.BYPASS.LTC128B.128 [R0+0x6c00], desc[UR6][R2.64+0x100], !P4 ;  /* 0x06c0010002007fae */ /* 0x0007e2000e101d46 */
[----:B------:R-:W-:-:S13]  /*27160*/  ISETP.LT.OR P4, PT, R5, 0x31, P0 ;  /* 0x000000310500780c */ /* 0x000fda0000781670 */
[----:B-12---:R3:W-:Y:S02]  /*27170*/  LDGSTS.E.BYPASS.LTC128B.128 [R0+0x9400], desc[UR6][R2.64+0x180], !P4 ;  /* 0x0940018002007fae */ /* 0x0067e4000e101d46 */
.L_x_941:
[C---:B------:R-:W-:Y:S01]  /*27180*/  ISETP.LT.OR P3, PT, R5.reuse, 0x41, P3 ;  /* 0x000000410500780c */ /* 0x040fe20001f61670 */
[----:B------:R-:W-:Y:S01]  /*27190*/  ULDC.64 UR4, c[0x0][0x208] ;  /* 0x0000820000047ab9 */ /* 0x000fe20000000a00 */
[C---:B------:R-:W-:Y:S02]  /*271a0*/  ISETP.LT.OR P2, PT, R5.reuse, 0x41, P2 ;  /* 0x000000410500780c */ /* 0x040fe40001741670 */
[C---:B------:R-:W-:Y:S02]  /*271b0*/  ISETP.LT.OR P1, PT, R5.reuse, 0x41, P1 ;  /* 0x000000410500780c */ /* 0x040fe40000f21670 */
[----:B---3--:R-:W-:Y:S02]  /*271c0*/  IADD3 R2, P4, R14, R8, RZ ;  /* 0x000000080e027210 */ /* 0x008fe40007f9e0ff */
        /* <DEDUP_REMOVED lines=11> */
.L_x_778:
[----:B------:R-:W-:Y:S02]  /*27280*/  PLOP3.LUT P1, PT, P1, P0, PT, 0xa2, 0x0 ;  /* 0x000000000000781c */ /* 0x000fe40000f21472 */
[----:B------:R-:W-:-:S08]  /*27290*/  @P0 R2UR P1, UR4, R4 ;  /* 0x00000000040402ca */ /* 0x000fd00000020000 */
[----:B------:R-:W-:-:S05]  /*272a0*/  @P0 PLOP3.LUT P0, PT, P1, PT, PT, 0x80, 0x0 ;  /* 0x000000000000081c */ /* 0x000fca0000f0f070 */
[----:B------:R-:W-:Y:S01]  /*272b0*/  @!P1 SYNCS.ARRIVE.TRANS64.RED.A0T1 RZ, [UR4+0x38850], RZ ;  /* 0x038850ffffff99a7 */ /* 0x000fe20008200404 */
[----:B------:R-:W-:Y:S07]  /*272c0*/  @!P1 ARRIVES.LDGSTSBAR.64.TRANSCNT [UR4+0x38850] ;  /* 0x03885000ff0099b0 */ /* 0x000fee0008000a84 */
[----:B------:R-:W-:Y:S05]  /*272d0*/  @P0 BRA.U.ANY `(.L_x_778) ;  /* 0xfffffffd00e80947 */ /* 0x000fea000393ffff */
[----:B------:R-:W-:Y:S01]  /*272e0*/  NOP ;  /* 0x0000000000007918 */ /* 0x000fe20000000000 */
[----:B0-----:R-:W-:-:S05]  /*272f0*/  IMAD.U32 R0, RZ, RZ, UR37 ;  /* 0x00000025ff007e24 */ /* 0x001fca000f8e00ff */
[----:B------:R-:W-:-:S13]  /*27300*/  ISETP.NE.AND P2, PT, R0, 0x3, PT ;  /* 0x000000030000780c */ /* 0x000fda0003f45270 */
[----:B------:R-:W-:Y:S05]  /*27310*/  @!P2 BRA `(.L_x_779) ;  /* 0x000000000004a947 */ /* 0x000fea0003800000 */
[----:B------:R-:W-:Y:S01]  /*27320*/  BPT.TRAP 0x1 ;  /* 0x000000040000795c */ /* 0x000fe20000300000 */
.L_x_779:
[----:B------:R0:W-:Y:S01]  /*27330*/  SYNCS.ARRIVE.TRANS64.A1T0 RZ, [R4+URZ+0x38850], RZ ;  /* 0x038850ff04ff79a7 */ /* 0x0001e2000810003f */
[----:B------:R-:W-:-:S05]  /*27340*/  VIADD R27, R27, 0x1 ;  /* 0x000000011b1b7836 */ /* 0x000fca0000000000 */
[----:B------:R-:W-:-:S04]  /*27350*/  ISETP.NE.AND P0, PT, R27, 0x2, PT ;  /* 0x000000021b00780c */ /* 0x000fc80003f05270 */
[----:B------:R-:W-:Y:S02]  /*27360*/  SEL R0, RZ, 0x1, P0 ;  /* 0x00000001ff007807 */ /* 0x000fe40000000000 */
[----:B------:R-:W-:Y:S02]  /*27370*/  SEL R27, R27, RZ, P0 ;  /* 0x000000ff1b1b7207 */ /* 0x000fe40000000000 */
[----:B0-----:R-:W-:-:S07]  /*27380*/  LOP3.LUT R29, R29, R0, RZ, 0x3c, !PT ;  /* 0x000000001d1d7212 */ /* 0x001fce00078e3cff */
.L_x_734:
[----:B------:R-:W-:Y:S05]  /*27390*/  BSYNC B7 ;  /* 0x0000000000077941 */ /* 0x000fea0003800000 */
.L_x_732:
[----:B------:R-:W-:-:S13]  /*273a0*/  LOP3.LUT P0, RZ, R23, 0x40, RZ, 0xc0, !PT ;  /* 0x0000004017ff7812 */ /* 0x000fda000780c0ff */
[----:B------:R-:W-:Y:S05]  /*273b0*/  @!P0 BRA `(.L_x_780) ;  /* 0x0000000000248947 */ /* 0x000fea0003800000 */
[----:B------:R-:W-:Y:S05]  /*273c0*/  WARPSYNC.ALL ;  /* 0x0000000000007948 */ /* 0x000fea0003800000 */
[----:B------:R-:W1:Y:S08]  /*273d0*/  S2UR UR5, SR_CgaCtaId ;  /* 0x00000000000579c3 */ /* 0x000e700000008800 */
[----:B------:R-:W-:Y:S06]  /*273e0*/  BAR.SYNC.DEFER_BLOCKING 0x5, 0x180 ;  /* 0x0146000000007b1d */ /* 0x000fec0000010000 */
[----:B------:R-:W-:-:S02]  /*273f0*/  UMOV UR4, 0x400 ;  /* 0x0000040000047882 */ /* 0x000fc40000000000 */
[----:B-1----:R-:W-:-:S06]  /*27400*/  ULEA UR4, UR5, UR4, 0x18 ;  /* 0x0000000405047291 */ /* 0x002fcc000f8ec03f */
[----:B0-----:R-:W-:-:S05]  /*27410*/  IMAD.U32 R22, RZ, RZ, UR4 ;  /* 0x00000004ff167e24 */ /* 0x001fca000f8e00ff */
[----:B------:R0:W1:Y:S01]  /*27420*/  LDS.128 R16, [R22+0x388d0] ;  /* 0x0388d00016107984 */ /* 0x0000620000000c00 */
[----:B------:R-:W-:Y:S06]  /*27430*/  BAR.ARV 0x4, 0x180 ;  /* 0x0106000000007b1d */ /* 0x000fec0000002000 */
[----:B------:R-:W-:Y:S05]  /*27440*/  BRA `(.L_x_781) ;  /* 0x0000000800487947 */ /* 0x000fea0003800000 */
.L_x_780:
[----:B------:R-:W1:Y:S01]  /*27450*/  S2R R8, SR_TID.X ;  /* 0x0000000000087919 */ /* 0x000e620000002100 */
[----:B------:R-:W-:Y:S01]  /*27460*/  UMOV UR4, 0xffffffff ;  /* 0xffffffff00047882 */ /* 0x000fe20000000000 */
[----:B-1----:R-:W-:-:S04]  /*27470*/  LOP3.LUT R8, R8, 0x1f, RZ, 0xc0, !PT ;  /* 0x0000001f08087812 */ /* 0x002fc800078ec0ff */
[----:B------:R-:W-:Y:S01]  /*27480*/  ISETP.NE.AND P0, PT, R8, 0x1f, PT ;  /* 0x0000001f0800780c */ /* 0x000fe20003f05270 */
[----:B------:R-:W-:-:S12]  /*27490*/  BRA.DIV UR4, `(.L_x_782) ;  /* 0x0000004e04387947 */ /* 0x000fd8000b800000 */
[----:B0-----:R-:W-:Y:S01]  /*274a0*/  IMAD.IADD R5, R19, 0x1, R8 ;  /* 0x0000000113057824 */ /* 0x001fe200078e0208 */
[----:B------:R-:W-:Y:S01]  /*274b0*/  ULDC UR4, c[0x0][0xc3c] ;  /* 0x00030f0000047ab9 */ /* 0x000fe20000000800 */
[----:B------:R-:W-:-:S03]  /*274c0*/  ULDC.64 UR6, c[0x0][0x208] ;  /* 0x0000820000067ab9 */ /* 0x000fc60000000a00 */
[----:B------:R-:W-:-:S13]  /*274d0*/  ISETP.GE.OR P1, PT, R5, UR4, !P0 ;  /* 0x0000000405007c0c */ /* 0x000fda000c726670 */
[----:B------:R-:W0:Y:S02]  /*274e0*/  @!P1 LDC.64 R2, c[0x0][0xc80] ;  /* 0x00032000ff029b82 */ /* 0x000e240000000a00 */
[----:B0-----:R-:W-:-:S06]  /*274f0*/  @!P1 IMAD.WIDE R2, R5, 0x4, R2 ;  /* 0x0000000405029825 */ /* 0x001fcc00078e0202 */
[----:B------:R-:W2:Y:S01]  /*27500*/  @!P1 LDG.E R2, desc[UR6][R2.64] ;  /* 0x0000000602029981 */ /* 0x000ea2000c1e1900 */
[----:B------:R-:W-:Y:S01]  /*27510*/  IMAD.MOV.U32 R4, RZ, RZ, RZ ;  /* 0x000000ffff047224 */ /* 0x000fe200078e00ff */
[C---:B------:R-:W-:Y:S02]  /*27520*/  ISETP.GE.U32.AND P2, PT, R8.reuse, 0x2, PT ;  /* 0x000000020800780c */ /* 0x040fe40003f46070 */
[C---:B------:R-:W-:Y:S01]  /*27530*/  ISETP.GE.U32.AND P3, PT, R8.reuse, 0x4, PT ;  /* 0x000000040800780c */ /* 0x040fe20003f66070 */
[----:B------:R-:W-:Y:S01]  /*27540*/  SHFL.IDX PT, R0, R16, 0x1, 0x1f ;  /* 0x00201f0010007f89 */ /* 0x000fe200000e0000 */
[C---:B------:R-:W-:Y:S02]  /*27550*/  ISETP.GE.U32.AND P4, PT, R8.reuse, 0x8, PT ;  /* 0x000000080800780c */ /* 0x040fe40003f86070 */
[C---:B------:R-:W-:Y:S01]  /*27560*/  ISETP.GE.U32.AND P5, PT, R8.reuse, 0x10, PT ;  /* 0x000000100800780c */ /* 0x040fe20003fa6070 */
[----:B--2---:R-:W-:Y:S01]  /*27570*/  @!P1 IMAD.MOV.U32 R4, RZ, RZ, R2 ;  /* 0x000000ffff049224 */ /* 0x004fe200078e0002 */
[----:B------:R-:W-:-:S04]  /*27580*/  ISETP.NE.AND P1, PT, R8, RZ, PT ;  /* 0x000000ff0800720c */ /* 0x000fc80003f25270 */
[----:B------:R-:W0:Y:S02]  /*27590*/  SHFL.UP PT, R14, R4, 0x1, RZ ;  /* 0x04200000040e7989 */ /* 0x000e2400000e00ff */
[----:B0-----:R-:W-:-:S04]  /*275a0*/  SEL R5, R14, RZ, P1 ;  /* 0x000000ff0e057207 */ /* 0x001fc80000800000 */
[----:B------:R-:W-:Y:S02]  /*275b0*/  IADD3 R6, R4, R5, RZ ;  /* 0x0000000504067210 */ /* 0x000fe40007ffe0ff */
        /* <DEDUP_REMOVED lines=14> */
.L_x_951:
[----:B------:R-:W-:Y:S02]  /*276a0*/  ULDC UR4, c[0x0][0xc38] ;  /* 0x00030e0000047ab9 */ /* 0x000fe40000000800 */
[----:B------:R-:W-:-:S04]  /*276b0*/  IMAD.U32 R7, RZ, RZ, UR4 ;  /* 0x00000004ff077e24 */ /* 0x000fc8000f8e00ff */
[----:B-1----:R-:W-:-:S04]  /*276c0*/  IMAD R3, R14, R7, RZ ;  /* 0x000000070e037224 */ /* 0x002fc800078e02ff */
[----:B------:R-:W-:-:S05]  /*276d0*/  IMAD.IADD R6, R0, 0x1, R3 ;  /* 0x0000000100067824 */ /* 0x000fca00078e0203 */
[----:B------:R-:W-:-:S13]  /*276e0*/  ISETP.GT.AND P6, PT, R6, R5, PT ;  /* 0x000000050600720c */ /* 0x000fda0003fc4270 */
[----:B------:R-:W-:Y:S05]  /*276f0*/  @P6 BRA `(.L_x_783) ;  /* 0x0000000000a06947 */ /* 0x000fea0003800000 */
.L_x_788:
[----:B------:R-:W1:Y:S01]  /*27700*/  LDC R0, c[0x0][0xc3c] ;  /* 0x00030f00ff007b82 */ /* 0x000e620000000800 */
[----:B------:R-:W-:-:S05]  /*27710*/  VIADD R19, R19, 0x1f ;  /* 0x0000001f13137836 */ /* 0x000fca0000000000 */
[----:B-1----:R-:W-:-:S13]  /*27720*/  ISETP.GE.AND P6, PT, R19, R0, PT ;  /* 0x000000001300720c */ /* 0x002fda0003fc6270 */
[----:B------:R-:W-:Y:S05]  /*27730*/  @P6 BRA `(.L_x_784) ;  /* 0x0000000400486947 */ /* 0x000fea0003800000 */
[----:B0-----:R-:W0:Y:S01]  /*27740*/  S2R R2, SR_TID.X ;  /* 0x0000000000027919 */ /* 0x001e220000002100 */
[----:B------:R-:W-:Y:S01]  /*27750*/  BSSY B0, `(.L_x_785) ;  /* 0x000000a000007945 */ /* 0x000fe20003800000 */
[----:B------:R-:W-:Y:S01]  /*27760*/  IMAD.MOV.U32 R4, RZ, RZ, RZ ;  /* 0x000000ffff047224 */ /* 0x000fe200078e00ff */
[----:B0-----:R-:W-:-:S05]  /*27770*/  LOP3.LUT R2, R2, 0x1f, RZ, 0xc0, !PT ;  /* 0x0000001f02027812 */ /* 0x001fca00078ec0ff */
[----:B------:R-:W-:-:S05]  /*27780*/  IMAD.IADD R7, R19, 0x1, R2 ;  /* 0x0000000113077824 */ /* 0x000fca00078e0202 */
[----:B------:R-:W-:-:S13]  /*27790*/  ISETP.GE.OR P6, PT, R7, R0, !P0 ;  /* 0x000000000700720c */ /* 0x000fda00047c6670 */
[----:B------:R-:W-:Y:S05]  /*277a0*/  @P6 BRA `(.L_x_786) ;  /* 0x0000000000106947 */ /* 0x000fea0003800000 */
[----:B------:R-:W0:Y:S01]  /*277b0*/  LDC.64 R2, c[0x0][0xc80] ;  /* 0x00032000ff027b82 */ /* 0x000e220000000a00 */
[----:B------:R-:W-:Y:S01]  /*277c0*/  ULDC.64 UR4, c[0x0][0x208] ;  /* 0x0000820000047ab9 */ /* 0x000fe20000000a00 */
[----:B0-----:R-:W-:-:S05]  /*277d0*/  IMAD.WIDE R2, R7, 0x4, R2 ;  /* 0x0000000407027825 */ /* 0x001fca00078e0202 */
[----:B------:R0:W5:Y:S02]  /*277e0*/  LDG.E R4, desc[UR4][R2.64] ;  /* 0x0000000402047981 */ /* 0x000164000c1e1900 */
.L_x_786:
[----:B------:R-:W-:Y:S05]  /*277f0*/  BSYNC B0 ;  /* 0x0000000000007941 */ /* 0x000fea0003800000 */
.L_x_785:
[----:B------:R-:W-:-:S03]  /*27800*/  UMOV UR4, 0xffffffff ;  /* 0xffffffff00047882 */ /* 0x000fc60000000000 */
[----:B------:R-:W-:Y:S05]  /*27810*/  BRA.DIV UR4, `(.L_x_787) ;  /* 0x0000004e04807947 */ /* 0x000fea000b800000 */
[----:B-----5:R-:W1:Y:S02]  /*27820*/  SHFL.UP PT, R14, R4, 0x1, RZ ;  /* 0x04200000040e7989 */ /* 0x020e6400000e00ff */
[----:B-1----:R-:W-:-:S05]  /*27830*/  SEL R13, R14, RZ, P1 ;  /* 0x000000ff0e0d7207 */ /* 0x002fca0000800000 */
[----:B------:R-:W-:-:S05]  /*27840*/  IMAD.IADD R13, R4, 0x1, R13 ;  /* 0x00000001040d7824 */ /* 0x000fca00078e020d */
[----:B------:R-:W1:Y:S02]  /*27850*/  SHFL.UP PT, R14, R13, 0x2, RZ ;  /* 0x044000000d0e7989 */ /* 0x000e6400000e00ff */
[----:B-1----:R-:W-:-:S05]  /*27860*/  SEL R0, R14, RZ, P2 ;  /* 0x000000ff0e007207 */ /* 0x002fca0001000000 */
[----:B------:R-:W-:-:S05]  /*27870*/  IMAD.IADD R0, R13, 0x1, R0 ;  /* 0x000000010d007824 */ /* 0x000fca00078e0200 */
[----:B------:R-:W0:Y:S02]  /*27880*/  SHFL.UP PT, R14, R0, 0x4, RZ ;  /* 0x04800000000e7989 */ /* 0x000e2400000e00ff */
        /* <DEDUP_REMOVED lines=8> */
[----:B------:R0:W1:Y:S02]  /*27910*/  SHFL.IDX PT, R14, R2, 0x1f, 0x1f ;  /* 0x03e01f00020e7f89 */ /* 0x00006400000e0000 */
.L_x_959:
[----:B------:R-:W-:Y:S02]  /*27920*/  ULDC UR4, c[0x0][0xc38] ;  /* 0x00030e0000047ab9 */ /* 0x000fe40000000800 */
[----:B------:R-:W-:-:S04]  /*27930*/  IMAD.U32 R7, RZ, RZ, UR4 ;  /* 0x00000004ff077e24 */ /* 0x000fc8000f8e00ff */
[----:B-1----:R-:W-:-:S04]  /*27940*/  IMAD R3, R14, R7, RZ ;  /* 0x000000070e037224 */ /* 0x002fc800078e02ff */
[----:B------:R-:W-:-:S05]  /*27950*/  IMAD.IADD R6, R3, 0x1, R6 ;  /* 0x0000000103067824 */ /* 0x000fca00078e0206 */
[----:B------:R-:W-:-:S13]  /*27960*/  ISETP.GT.AND P6, PT, R6, R5, PT ;  /* 0x000000050600720c */ /* 0x000fda0003fc4270 */
[----:B------:R-:W-:Y:S05]  /*27970*/  @!P6 BRA `(.L_x_788) ;  /* 0xfffffffc0060e947 */ /* 0x000fea000383ffff */
.L_x_783:
[----:B------:R-:W-:Y:S01]  /*27980*/  IMAD.IADD R6, R6, 0x1, -R3 ;  /* 0x0000000106067824 */ /* 0x000fe200078e0a03 */
[----:B------:R-:W-:-:S03]  /*27990*/  UMOV UR4, 0xffffffff ;  /* 0xffffffff00047882 */ /* 0x000fc60000000000 */
[----:B------:R-:W-:-:S05]  /*279a0*/  IMAD R0, R2, R7, R6 ;  /* 0x0000000702007224 */ /* 0x000fca00078e0206 */
[----:B------:R-:W-:Y:S01]  /*279b0*/  ISETP.GT.AND P6, PT, R0, R5, PT ;  /* 0x000000050000720c */ /* 0x000fe20003fc4270 */
[----:B------:R-:W-:-:S12]  /*279c0*/  BRA.DIV UR4, `(.L_x_789) ;  /* 0x0000004e04d07947 */ /* 0x000fd8000b800000 */
[----:B------:R-:W-:-:S04]  /*279d0*/  VOTE.ANY R3, PT, !P6 ;  /* 0x0000000000037806 */ /* 0x000fc800070e0100 */
[----:B------:R-:W1:Y:S02]  /*279e0*/  POPC R0, R3 ;  /* 0x0000000300007309 */ /* 0x000e640000000000 */
[----:B-1----:R1:W2:Y:S02]  /*279f0*/  SHFL.IDX PT, R4, R4, R0, 0x1f ;  /* 0x00001f0004047589 */ /* 0x0022a400000e0000 */
.L_x_963:
[----:B------:R-:W-:Y:S01]  /*27a00*/  ISETP.NE.AND P0, PT, R3, RZ, PT ;  /* 0x000000ff0300720c */ /* 0x000fe20003f05270 */
[----:B------:R-:W-:-:S12]  /*27a10*/  IMAD.MOV.U32 R14, RZ, RZ, RZ ;  /* 0x000000ffff0e7224 */ /* 0x000fd800078e00ff */
[----:B------:R-:W-:Y:S05]  /*27a20*/  @!P0 BRA `(.L_x_790) ;  /* 0x0000000000108947 */ /* 0x000fea0003800000 */
[----:B------:R-:W-:Y:S01]  /*27a30*/  UMOV UR4, 0xffffffff ;  /* 0xffffffff00047882 */ /* 0x000fe20000000000 */
[----:B------:R-:W-:Y:S02]  /*27a40*/  VIADD R12, R0, 0xffffffff ;  /* 0xffffffff000c7836 */ /* 0x000fe40000000000 */
[----:B------:R-:W-:Y:S05]  /*27a50*/  BRA.DIV UR4, `(.L_x_791) ;  /* 0x0000004e04f47947 */ /* 0x000fea000b800000 */
[----:B------:R3:W4:Y:S02]  /*27a60*/  SHFL.IDX PT, R14, R2, R12, 0x1f ;  /* 0x00001f0c020e7589 */ /* 0x00072400000e0000 */
.L_x_790:
[----:B--2---:R-:W-:Y:S01]  /*27a70*/  IABS R8, R4 ;  /* 0x0000000400087213 */ /* 0x004fe20000000000 */
[----:B----4-:R-:W-:Y:S02]  /*27a80*/  IMAD R16, R14, R7, R6 ;  /* 0x000000070e107224 */ /* 0x010fe400078e0206 */
[----:B------:R-:W-:Y:S01]  /*27a90*/  IMAD.IADD R19, R0, 0x1, R19 ;  /* 0x0000000100137824 */ /* 0x000fe200078e0213 */
[----:B------:R-:W2:Y:S08]  /*27aa0*/  I2F.RP R9, R8 ;  /* 0x0000000800097306 */ /* 0x000eb00000209400 */
[----:B--2---:R-:W0:Y:S02]  /*27ab0*/  MUFU.RCP R9, R9 ;  /* 0x0000000900097308 */ /* 0x004e240000001000 */
[----:B0--3--:R-:W-:-:S06]  /*27ac0*/  VIADD R2, R9, 0xffffffe ;  /* 0x0ffffffe09027836 */ /* 0x009fcc0000000000 */
[----:B------:R0:W2:Y:S02]  /*27ad0*/  F2I.FTZ.U32.TRUNC.NTZ R3, R2 ;  /* 0x0000000200037305 */ /* 0x0000a4000021f000 */
[----:B0-----:R-:W-:Y:S02]  /*27ae0*/  IMAD.MOV.U32 R2, RZ, RZ, RZ ;  /* 0x000000ffff027224 */ /* 0x001fe400078e00ff */
[----:B--2---:R-:W-:-:S04]  /*27af0*/  IMAD.MOV R7, RZ, RZ, -R3 ;  /* 0x000000ffff077224 */ /* 0x004fc800078e0a03 */
[----:B------:R-:W-:-:S04]  /*27b00*/  IMAD R7, R7, R8, RZ ;  /* 0x0000000807077224 */ /* 0x000fc800078e02ff */
[----:B------:R-:W-:-:S04]  /*27b10*/  IMAD.HI.U32 R3, R3, R7, R2 ;  /* 0x0000000703037227 */ /* 0x000fc800078e0002 */
[----:B------:R-:W-:Y:S01]  /*27b20*/  IMAD.IADD R7, R5, 0x1, -R16 ;  /* 0x0000000105077824 */ /* 0x000fe200078e0a10 */
[----:B------:R-:W-:-:S04]  /*27b30*/  IABS R5, R4 ;  /* 0x0000000400057213 */ /* 0x000fc80000000000 */
[----:B------:R-:W-:Y:S02]  /*27b40*/  IABS R2, R7 ;  /* 0x0000000700027213 */ /* 0x000fe40000000000 */
[----:B------:R-:W-:-:S03]  /*27b50*/  IADD3 R5, RZ, -R5, RZ ;  /* 0x80000005ff057210 */ /* 0x000fc60007ffe0ff */
        /* <DEDUP_REMOVED lines=11> */
[----:B------:R-:W-:-:S05]  /*27c10*/  @!P1 LOP3.LUT R3, RZ, R4, RZ, 0x33, !PT ;  /* 0x00000004ff039212 */ /* 0x000fca00078e33ff */
[--C-:B------:R-:W-:Y:S02]  /*27c20*/  IMAD.MOV R17, RZ, RZ, -R3.reuse ;  /* 0x000000ffff117224 */ /* 0x100fe400078e0a03 */
[----:B------:R-:W-:Y:S02]  /*27c30*/  IMAD.MOV.U32 R18, RZ, RZ, R3 ;  /* 0x000000ffff127224 */ /* 0x000fe400078e0003 */
[----:B------:R-:W-:Y:S01]  /*27c40*/  IMAD R17, R4, R17, R7 ;  /* 0x0000001104117224 */ /* 0x000fe200078e0207 */
[----:B------:R-:W-:Y:S06]  /*27c50*/  BRA `(.L_x_792) ;  /* 0x00000000001c7947 */ /* 0x000fec0003800000 */
.L_x_784:
[----:B------:R-:W-:Y:S01]  /*27c60*/  UMOV UR4, URZ ;  /* 0x0000003f00047c82 */ /* 0x000fe20008000000 */
[----:B------:R-:W-:Y:S01]  /*27c70*/  UMOV UR5, URZ ;  /* 0x0000003f00057c82 */ /* 0x000fe20008000000 */
[----:B------:R-:W-:Y:S01]  /*27c80*/  ULDC UR6, c[0x0][0xc3c] ;  /* 0x00030f0000067ab9 */ /* 0x000fe20000000800 */
[----:B------:R-:W-:Y:S02]  /*27c90*/  IMAD.MOV.U32 R16, RZ, RZ, R5 ;  /* 0x000000ffff107224 */ /* 0x000fe400078e0005 */
[----:B------:R-:W-:Y:S02]  /*27ca0*/  IMAD.U32 R17, RZ, RZ, UR4 ;  /* 0x00000004ff117e24 */ /* 0x000fe4000f8e00ff */
[----:B------:R-:W-:Y:S02]  /*27cb0*/  IMAD.U32 R18, RZ, RZ, UR5 ;  /* 0x00000005ff127e24 */ /* 0x000fe4000f8e00ff */
[----:B------:R-:W-:-:S07]  /*27cc0*/  IMAD.U32 R19, RZ, RZ, UR6 ;  /* 0x00000006ff137e24 */ /* 0x000fce000f8e00ff */
.L_x_792:
        /* <DEDUP_REMOVED lines=10> */
.L_x_781:
[----:B------:R-:W-:Y:S02]  /*27d70*/  ULDC UR4, c[0x0][0xc3c] ;  /* 0x00030f0000047ab9 */ /* 0x000fe40000000800 */
[----:B-1----:R-:W-:-:S13]  /*27d80*/  ISETP.GE.AND P0, PT, R19, UR4, PT ;  /* 0x0000000413007c0c */ /* 0x002fda000bf06270 */
[----:B------:R-:W-:Y:S05]  /*27d90*/  @!P0 BRA `(.L_x_793) ;  /* 0xffffff9c00588947 */ /* 0x000fea000383ffff */
[----:B------:R-:W-:Y:S05]  /*27da0*/  BSYNC B8 ;  /* 0x0000000000087941 */ /* 0x000fea0003800000 */
.L_x_684:
[----:B------:R-:W3:Y:S01]  /*27db0*/  LDL.LU R0, [R1+0x30] ;  /* 0x0000300001007983 */ /* 0x000ee20000300800 */
[----:B------:R-:W-:Y:S01]  /*27dc0*/  BSSY B0, `(.L_x_794) ;  /* 0x000000b000007945 */ /* 0x000fe20003800000 */
[----:B------:R-:W4:Y:S01]  /*27dd0*/  S2R R5, SR_CgaCtaId ;  /* 0x0000000000057919 */ /* 0x000f220000008800 */
[----:B---3--:R-:W-:-:S04]  /*27de0*/  IADD3 R0, R0, 0x1, RZ ;  /* 0x0000000100007810 */ /* 0x008fc80007ffe0ff */
[----:B01----:R-:W-:-:S04]  /*27df0*/  LEA.HI R2, R0, R0, RZ, 0x1 ;  /* 0x0000000000027211 */ /* 0x003fc800078f08ff */
[----:B------:R-:W-:Y:S02]  /*27e00*/  LOP3.LUT R3, R2, 0xfffffffe, RZ, 0xc0, !PT ;  /* 0xfffffffe02037812 */ /* 0x000fe400078ec0ff */
[----:B------:R-:W-:-:S03]  /*27e10*/  MOV R2, 0x400 ;  /* 0x0000040000027802 */ /* 0x000fc60000000f00 */
[----:B------:R-:W-:Y:S01]  /*27e20*/  IMAD.IADD R0, R0, 0x1, -R3 ;  /* 0x0000000100007824 */ /* 0x000fe200078e0a03 */
[----:B----4-:R-:W-:-:S04]  /*27e30*/  LEA R5, R5, R2, 0x18 ;  /* 0x0000000205057211 */ /* 0x010fc800078ec0ff */
[----:B------:R-:W-:-:S04]  /*27e40*/  SHF.L.U32 R0, R0, 0x1f, RZ ;  /* 0x0000001f00007819 */ /* 0x000fc800000006ff */
[----:B------:R-:W0:Y:S02]  /*27e50*/  SYNCS.PHASECHK.TRANS64.TRYWAIT P0, [R5+URZ+0x38820], R0 ;  /* 0x03882000050075a7 */ /* 0x000e24000800017f */
[----:B0-----:R-:W-:Y:S05]  /*27e60*/  @!P0 BRA `(.L_x_795) ;  /* 0x0000004c00148947 */ /* 0x001fea0003800000 */
.L_x_966:
[----:B------:R-:W-:Y:S05]  /*27e70*/  BSYNC B0 ;  /* 0x0000000000007941 */ /* 0x000fea0003800000 */
.L_x_794:
[----:B------:R-:W-:-:S03]  /*27e80*/  UMOV UR4, 0xffffffff ;  /* 0xffffffff00047882 */ /* 0x000fc60000000000 */
[----:B------:R-:W-:Y:S05]  /*27e90*/  BRA.DIV UR4, `(.L_x_796) ;  /* 0x0000004e041c7947 */ /* 0x000fea000b800000 */
[----:B0-----:R-:W0:Y:S02]  /*27ea0*/  S2R R0, SR_TID.X ;  /* 0x0000000000007919 */ /* 0x001e240000002100 */
[----:B0-----:R-:W-:-:S04]  /*27eb0*/  SHF.R.U32.HI R0, RZ, 0x5, R0 ;  /* 0x00000005ff007819 */ /* 0x001fc80000011600 */
[----:B------:R-:W-:-:S05]  /*27ec0*/  LOP3.LUT R0, R0, 0x3, RZ, 0xc0, !PT ;  /* 0x0000000300007812 */ /* 0x000fca00078ec0ff */
[----:B------:R0:W1:Y:S02]  /*27ed0*/  SHFL.IDX PT, R14, R0, RZ, 0x1f ;  /* 0x00001fff000e7589 */ /* 0x00006400000e0000 */
.L_x_969:
[----:B-1----:R-:W-:-:S13]  /*27ee0*/  ISETP.NE.AND P0, PT, R14, RZ, PT ;  /* 0x000000ff0e00720c */ /* 0x002fda0003f05270 */
[----:B------:R-:W-:Y:S05]  /*27ef0*/  @P0 BRA `(.L_x_436) ;  /* 0x0000000000880947 */ /* 0x000fea0003800000 */
[----:B------:R-:W-:-:S03]  /*27f00*/  UMOV UR4, 0xffffffff ;  /* 0xffffffff00047882 */ /* 0x000fc60000000000 */
[----:B------:R-:W-:Y:S05]  /*27f10*/  BRA.DIV UR4, `(.L_x_797) ;  /* 0x0000004e04307947 */ /* 0x000fea000b800000 */
[----:B------:R-:W-:-:S13]  /*27f20*/  ELECT P6, URZ, PT ;  /* 0x00000000003f782f */ /* 0x000fda00038c0000 */
.L_x_972:
[----:B------:R-:W-:Y:S05]  /*27f30*/  @!P6 BRA `(.L_x_436) ;  /* 0x000000000078e947 */ /* 0x000fea0003800000 */
[----:B------:R-:W-:-:S06]  /*27f40*/  ULOP3.LUT UR4, UR60, 0x2, URZ, 0xfc, !UPT ;  /* 0x000000023c047892 */ /* 0x000fcc000f8efc3f */
[----:B0-----:R-:W-:-:S05]  /*27f50*/  IMAD.U32 R0, RZ, RZ, UR4 ;  /* 0x00000004ff007e24 */ /* 0x001fca000f8e00ff */
[----:B------:R-:W-:-:S13]  /*27f60*/  ISETP.NE.AND P0, PT, R0, 0x3, PT ;  /* 0x000000030000780c */ /* 0x000fda0003f05270 */
[----:B------:R-:W-:Y:S05]  /*27f70*/  @!P0 BRA `(.L_x_798) ;  /* 0x0000000000048947 */ /* 0x000fea0003800000 */
[----:B------:R-:W-:Y:S01]  /*27f80*/  BPT.TRAP 0x1 ;  /* 0x000000040000795c */ /* 0x000fe20000300000 */
.L_x_798:
[----:B------:R-:W-:Y:S01]  /*27f90*/  IMAD R3, R27, 0x8, R5 ;  /* 0x000000081b037824 */ /* 0x000fe200078e0205 */
[----:B------:R-:W-:Y:S01]  /*27fa0*/  SHF.L.U32 R2, R29, 0x1f, RZ ;  /* 0x0000001f1d027819 */ /* 0x000fe200000006ff */
[----:B------:R-:W-:-:S03]  /*27fb0*/  VIADD R27, R27, 0x1 ;  /* 0x000000011b1b7836 */ /* 0x000fc60000000000 */
[----:B------:R-:W0:Y:S02]  /*27fc0*/  SYNCS.PHASECHK.TRANS64.TRYWAIT P1, [R3+URZ+0x38840], R2 ;  /* 0x03884002030075a7 */ /* 0x000e24000802017f */
[----:B------:R-:W-:-:S04]  /*27fd0*/  ISETP.NE.AND P2, PT, R27, 0x2, PT ;  /* 0x000000021b00780c */ /* 0x000fc80003f45270 */
[----:B------:R-:W-:Y:S01]  /*27fe0*/  SEL R0, RZ, 0x1, P2 ;  /* 0x00000001ff007807 */ /* 0x000fe20001000000 */
[----:B0-----:R-:W-:Y:S08]  /*27ff0*/  @!P1 BRA `(.L_x_799) ;  /* 0x0000004c00189947 */ /* 0x001ff00003800000 */
.L_x_973:
[----:B------:R-:W-:Y:S02]  /*28000*/  SEL R27, R27, RZ, P2 ;  /* 0x000000ff1b1b7207 */ /* 0x000fe40001000000 */
[----:B------:R-:W-:Y:S01]  /*28010*/  LOP3.LUT R0, R29, R0, RZ, 0x3c, !PT ;  /* 0x000000001d007212 */ /* 0x000fe200078e3cff */
[----:B------:R-:W-:Y:S06]  /*28020*/  @!P0 BRA `(.L_x_800) ;  /* 0x0000000000048947 */ /* 0x000fec0003800000 */
[----:B------:R-:W-:Y:S01]  /*28030*/  BPT.TRAP 0x1 ;  /* 0x000000040000795c */ /* 0x000fe20000300000 */
.L_x_800:
[----:B------:R-:W-:Y:S01]  /*28040*/  IMAD R27, R27, 0x8, R5 ;  /* 0x000000081b1b7824 */ /* 0x000fe200078e0205 */
[----:B------:R-:W-:-:S04]  /*28050*/  SHF.L.U32 R0, R0, 0x1f, RZ ;  /* 0x0000001f00007819 */ /* 0x000fc800000006ff */
[----:B------:R-:W1:Y:S02]  /*28060*/  SYNCS.PHASECHK.TRANS64.TRYWAIT P1, [R27+URZ+0x38840], R0 ;  /* 0x038840001b0075a7 */ /* 0x000e64000802017f */
[----:B-1----:R-:W-:Y:S05]  /*28070*/  @!P1 BRA `(.L_x_801) ;  /* 0x0000004c000c9947 */ /* 0x002fea0003800000 */
.L_x_974:
[----:B------:R-:W-:Y:S05]  /*28080*/  @!P0 BRA `(.L_x_802) ;  /* 0x0000000000048947 */ /* 0x000fea0003800000 */
[----:B------:R-:W-:Y:S01]  /*28090*/  BPT.TRAP 0x1 ;  /* 0x000000040000795c */ /* 0x000fe20000300000 */
.L_x_802:
[----:B------:R-:W3:Y:S02]  /*280a0*/  SYNCS.PHASECHK.TRANS64.TRYWAIT P1, [R3+URZ+0x38860], R2 ;  /* 0x03886002030075a7 */ /* 0x000ee4000802017f */
[----:B---3--:R-:W-:Y:S05]  /*280b0*/  @!P1 BRA `(.L_x_803) ;  /* 0x0000004c00109947 */ /* 0x008fea0003800000 */
.L_x_975:
[----:B------:R-:W-:Y:S05]  /*280c0*/  @!P0 BRA `(.L_x_804) ;  /* 0x0000000000048947 */ /* 0x000fea0003800000 */
[----:B------:R-:W-:Y:S01]  /*280d0*/  BPT.TRAP 0x1 ;  /* 0x000000040000795c */ /* 0x000fe20000300000 */
.L_x_804:
[----:B----4-:R4:W0:Y:S02]  /*280e0*/  SYNCS.PHASECHK.TRANS64.TRYWAIT P0, [R27+URZ+0x38860], R0 ;  /* 0x038860001b0075a7 */ /* 0x010824000800017f */
[----:B0-----:R-:W-:Y:S05]  /*280f0*/  @!P0 NANOSLEEP.SYNCS 0x989680 ;  /* 0x009896800000895d */ /* 0x001fea0003900000 */
[----:B------:R-:W0:Y:S02]  /*28100*/  @!P0 SYNCS.PHASECHK.TRANS64 P0, [R27+URZ+0x38860], R0 ;  /* 0x038860001b0085a7 */ /* 0x000e24000800007f */
[----:B0-----:R-:W-:Y:S05]  /*28110*/  @!P0 BRA `(.L_x_804) ;  /* 0xfffffffc00f08947 */ /* 0x001fea000383ffff */
.L_x_436:
[----:B------:R-:W-:Y:S05]  /*28120*/  BSYNC B9 ;  /* 0x0000000000097941 */ /* 0x000fea0003800000 */
.L_x_433:
[----:B------:R-:W-:Y:S05]  /*28130*/  EXIT ;  /* 0x000000000000794d */ /* 0x000fea0003800000 */
.L_x_456:
[----:B0-----:R0:W1:Y:S02]  /*28140*/  SYNCS.PHASECHK.TRANS64.TRYWAIT P6, [R89+URZ+0x38890], R90 ;  /* 0x0388905a590075a7 */ /* 0x00106400080c017f */
[----:B-1----:R-:W-:Y:S05]  /*28150*/  @!P6 NANOSLEEP.SYNCS 0x989680 ;  /* 0x009896800000e95d */ /* 0x002fea0003900000 */
[----:B------:R-:W1:Y:S02]  /*28160*/  @!P6 SYNCS.PHASECHK.TRANS64 P6, [R89+URZ+0x38890], R90 ;  /* 0x0388905a5900e5a7 */ /* 0x000e6400080c007f */
[----:B-1----:R-:W-:Y:S05]  /*28170*/  @!P6 BRA `(.L_x_456) ;  /* 0xfffffffc00f0e947 */ /* 0x002fea000383ffff */
[----:B------:R-:W-:Y:S05]  /*28180*/  BRA `(.L_x_805) ;  /* 0xfffffdb000987947 */ /* 0x000fea000383ffff */
.L_x_457:
[----:B------:R-:W-:Y:S01]  /*28190*/  BSSY B1, `(.L_x_806) ;  /* 0x0000008000017945 */ /* 0x000fe20003800000 */
[----:B------:R-:W-:Y:S02]  /*281a0*/  IMAD.MOV.U32 R13, RZ, RZ, R117 ;  /* 0x000000ffff0d7224 */ /* 0x000fe400078e0075 */
[----:B------:R-:W-:Y:S02]  /*281b0*/  IMAD.MOV.U32 R12, RZ, RZ, RZ ;  /* 0x000000ffff0c7224 */ /* 0x000fe400078e00ff */
[----:B------:R-:W-:Y:S02]  /*281c0*/  IMAD.MOV.U32 R11, RZ, RZ, 0x181f ;  /* 0x0000181fff0b7424 */ /* 0x000fe400078e00ff */
[----:B------:R-:W-:-:S07]  /*281d0*/  IMAD.MOV.U32 R15, RZ, RZ, -0x1 ;  /* 0xffffffffff0f7424 */ /* 0x000fce00078e00ff */
[----:B0-----:R-:W-:Y:S05]  /*281e0*/  WARPSYNC.COLLECTIVE R15, `(.L_x_807) ;  /* 0x000000000f087348 */ /* 0x001fea0003c00000 */
[----:B------:R1:W2:Y:S02]  /*281f0*/  SHFL.IDX P6, R14, R13, R12, R11 ;  /* 0x0000000c0d0e7389 */ /* 0x0002a400000c000b */
[----:B012---:R-:W-:Y:S01]  /*28200*/  ENDCOLLECTIVE ;  /* 0x000000000000791b */ /* 0x007fe20003800000 */
.L_x_807:
[----:B------:R-:W-:Y:S05]  /*28210*/  BSYNC B1 ;  /* 0x0000000000017941 */ /* 0x000fea0003800000 */
.L_x_806:
[----:B------:R-:W-:Y:S01]  /*28220*/  IMAD.MOV.U32 R13, RZ, RZ, R118 ;  /* 0x000000ffff0d7224 */ /* 0x000fe200078e0076 */
[----:B------:R-:W-:Y:S01]  /*28230*/  MOV R12, RZ ;  /* 0x000000ff000c7202 */ /* 0x000fe20000000f00 */
[----:B------:R-:W-:Y:S02]  /*28240*/  IMAD.MOV.U32 R11, RZ, RZ, 0x181f ;  /* 0x0000181fff0b7424 */ /* 0x000fe400078e00ff */
[----:B------:R-:W-:Y:S02]  /*28250*/  IMAD.MOV.U32 R15, RZ, RZ, -0x1 ;  /* 0xffffffffff0f7424 */ /* 0x000fe400078e00ff */
[----:B------:R-:W-:-:S07]  /*28260*/  IMAD.MOV.U32 R83, RZ, RZ, R14 ;  /* 0x000000ffff537224 */ /* 0x000fce00078e000e */
[----:B------:R-:W-:Y:S05]  /*28270*/  WARPSYNC.COLLECTIVE R15, `(.L_x_808) ;  /* 0x000000000f087348 */ /* 0x000fea0003c00000 */
[----:B------:R0:W1:Y:S02]  /*28280*/  SHFL.IDX P6, R14, R13, R12, R11 ;  /* 0x0000000c0d0e7389 */ /* 0x00006400000c000b */
[----:B01----:R-:W-:Y:S01]  /*28290*/  ENDCOLLECTIVE ;  /* 0x000000000000791b */ /* 0x003fe20003800000 */
.L_x_808:
[----:B------:R-:W-:Y:S01]  /*282a0*/  IMAD.MOV.U32 R82, RZ, RZ, R14 ;  /* 0x000000ffff527224 */ /* 0x000fe200078e000e */
[----:B------:R-:W-:Y:S06]  /*282b0*/  BRA `(.L_x_809) ;  /* 0xfffffdb000607947 */ /* 0x000fec000383ffff */
.L_x_474:
[----:B------:R-:W-:Y:S01]  /*282c0*/  BSSY B1, `(.L_x_810) ;  /* 0x0000008000017945 */ /* 0x000fe20003800000 */
[----:B0---4-:R-:W-:Y:S02]  /*282d0*/  IMAD.MOV.U32 R13, RZ, RZ, R117 ;  /* 0x000000ffff0d7224 */ /* 0x011fe400078e0075 */
[----:B------:R-:W-:Y:S02]  /*282e0*/  IMAD.MOV.U32 R12, RZ, RZ, 0x1 ;  /* 0x00000001ff0c7424 */ /* 0x000fe400078e00ff */
[----:B------:R-:W-:Y:S02]  /*282f0*/  IMAD.MOV.U32 R11, RZ, RZ, 0x181f ;  /* 0x0000181fff0b7424 */ /* 0x000fe400078e00ff */
[----:B------:R-:W-:-:S07]  /*28300*/  IMAD.MOV.U32 R15, RZ, RZ, -0x1 ;  /* 0xffffffffff0f7424 */ /* 0x000fce00078e00ff */
[----:B-123--:R-:W-:Y:S05]  /*28310*/  WARPSYNC.COLLECTIVE R15, `(.L_x_811) ;  /* 0x000000000f087348 */ /* 0x00efea0003c00000 */
[----:B------:R0:W4:Y:S02]  /*28320*/  SHFL.IDX P6, R14, R13, R12, R11 ;  /* 0x0000000c0d0e7389 */ /* 0x00012400000c000b */
[----:B01234-:R-:W-:Y:S01]  /*28330*/  ENDCOLLECTIVE ;  /* 0x000000000000791b */ /* 0x01ffe20003800000 */
.L_x_811:
[----:B------:R-:W-:Y:S05]  /*28340*/  BSYNC B1 ;  /* 0x0000000000017941 */ /* 0x000fea0003800000 */
.L_x_810:
[----:B------:R-:W-:Y:S01]  /*28350*/  IMAD.MOV.U32 R13, RZ, RZ, R118 ;  /* 0x000000ffff0d7224 */ /* 0x000fe200078e0076 */
[----:B------:R-:W-:Y:S01]  /*28360*/  MOV R15, 0xffffffff ;  /* 0xffffffff000f7802 */ /* 0x000fe20000000f00 */
[----:B------:R-:W-:Y:S02]  /*28370*/  IMAD.MOV.U32 R12, RZ, RZ, 0x1 ;  /* 0x00000001ff0c7424 */ /* 0x000fe400078e00ff */
[----:B------:R-:W-:Y:S02]  /*28380*/  IMAD.MOV.U32 R11, RZ, RZ, 0x181f ;  /* 0x0000181fff0b7424 */ /* 0x000fe400078e00ff */
[----:B------:R-:W-:-:S07]  /*28390*/  IMAD.MOV.U32 R67, RZ, RZ, R14 ;  /* 0x000000ffff437224 */ /* 0x000fce00078e000e */
[----:B------:R-:W-:Y:S05]  /*283a0*/  WARPSYNC.COLLECTIVE R15, `(.L_x_812) ;  /* 0x000000000f087348 */ /* 0x000fea0003c00000 */
[----:B------:R0:W1:Y:S02]  /*283b0*/  SHFL.IDX P6, R14, R13, R12, R11 ;  /* 0x0000000c0d0e7389 */ /* 0x00006400000c000b */
[----:B01----:R-:W-:Y:S01]  /*283c0*/  ENDCOLLECTIVE ;  /* 0x000000000000791b */ /* 0x003fe20003800000 */
.L_x_812:
[----:B------:R-:W-:Y:S01]  /*283d0*/  IMAD.MOV.U32 R66, RZ, RZ, R14 ;  /* 0x000000ffff427224 */ /* 0x000fe200078e000e */
[----:B------:R-:W-:Y:S06]  /*283e0*/  BRA `(.L_x_813) ;  /* 0xfffffdbc00d47947 */ /* 0x000fec000383ffff */
.L_x_491:
        /* <DEDUP_REMOVED lines=8> */
.L_x_815:
[----:B------:R-:W-:Y:S05]  /*28470*/  BSYNC B1 ;  /* 0x0000000000017941 */ /* 0x000fea0003800000 */
.L_x_814:
[----:B------:R-:W-:Y:S02]  /*28480*/  IMAD.MOV.U32 R13, RZ, RZ, R118 ;  /* 0x000000ffff0d7224 */ /* 0x000fe400078e0076 */
[----:B------:R-:W-:Y:S02]  /*28490*/  IMAD.MOV.U32 R12, RZ, RZ, 0x2 ;  /* 0x00000002ff0c7424 */ /* 0x000fe400078e00ff */
[----:B------:R-:W-:Y:S02]  /*284a0*/  IMAD.MOV.U32 R11, RZ, RZ, 0x181f ;  /* 0x0000181fff0b7424 */ /* 0x000fe400078e00ff */
[----:B------:R-:W-:Y:S02]  /*284b0*/  IMAD.MOV.U32 R15, RZ, RZ, -0x1 ;  /* 0xffffffffff0f7424 */ /* 0x000fe400078e00ff */
[----:B------:R-:W-:-:S07]  /*284c0*/  IMAD.MOV.U32 R117, RZ, RZ, R14 ;  /* 0x000000ffff757224 */ /* 0x000fce00078e000e */
[----:B------:R-:W-:Y:S05]  /*284d0*/  WARPSYNC.COLLECTIVE R15, `(.L_x_816) ;  /* 0x000000000f087348 */ /* 0x000fea0003c00000 */
[----:B------:R0:W1:Y:S02]  /*284e0*/  SHFL.IDX P6, R14, R13, R12, R11 ;  /* 0x0000000c0d0e7389 */ /* 0x00006400000c000b */
[----:B01----:R-:W-:Y:S01]  /*284f0*/  ENDCOLLECTIVE ;  /* 0x000000000000791b */ /* 0x003fe20003800000 */
.L_x_816:
[----:B------:R-:W-:Y:S01]  /*28500*/  IMAD.MOV.U32 R118, RZ, RZ, R14 ;  /* 0x000000ffff767224 */ /* 0x000fe200078e000e */
[----:B------:R-:W-:Y:S06]  /*28510*/  BRA `(.L_x_817) ;  /* 0xfffffdcc00487947 */ /* 0x000fec000383ffff */
.L_x_515:
[----:B-1----:R1:W2:Y:S02]  /*28520*/  SYNCS.PHASECHK.TRANS64.TRYWAIT P6, [R89+URZ+0x38890], R90 ;  /* 0x0388905a590075a7 */ /* 0x0022a400080c017f */
[----:B--2---:R-:W-:Y:S05]  /*28530*/  @!P6 NANOSLEEP.SYNCS 0x989680 ;  /* 0x009896800000e95d */ /* 0x004fea0003900000 */
[----:B------:R-:W2:Y:S02]  /*28540*/  @!P6 SYNCS.PHASECHK.TRANS64 P6, [R89+URZ+0x38890], R90 ;  /* 0x0388905a5900e5a7 */ /* 0x000ea400080c007f */
[----:B--2---:R-:W-:Y:S05]  /*28550*/  @!P6 BRA `(.L_x_515) ;  /* 0xfffffffc00f0e947 */ /* 0x004fea000383ffff */
[----:B------:R-:W-:Y:S05]  /*28560*/  BRA `(.L_x_818) ;  /* 0xfffffde800447947 */ /* 0x000fea000383ffff */
.L_x_516:
[----:B------:R-:W-:Y:S01]  /*28570*/  BSSY B1, `(.L_x_819) ;  /* 0x0000008000017945 */ /* 0x000fe20003800000 */
[----:B------:R-:W-:Y:S01]  /*28580*/  MOV R13, R117 ;  /* 0x00000075000d7202 */ /* 0x000fe20000000f00 */
[----:B------:R-:W-:Y:S02]  /*28590*/  IMAD.MOV.U32 R12, RZ, RZ, RZ ;  /* 0x000000ffff0c7224 */ /* 0x000fe400078e00ff */
[----:B------:R-:W-:Y:S02]  /*285a0*/  IMAD.MOV.U32 R11, RZ, RZ, 0x181f ;  /* 0x0000181fff0b7424 */ /* 0x000fe400078e00ff */
[----:B------:R-:W-:-:S07]  /*285b0*/  IMAD.MOV.U32 R15, RZ, RZ, -0x1 ;  /* 0xffffffffff0f7424 */ /* 0x000fce00078e00ff */
[----:B-1----:R-:W-:Y:S05]  /*285c0*/  WARPSYNC.COLLECTIVE R15, `(.L_x_820) ;  /* 0x000000000f087348 */ /* 0x002fea0003c00000 */
[----:B------:R0:W2:Y:S02]  /*285d0*/  SHFL.IDX P6, R14, R13, R12, R11 ;  /* 0x0000000c0d0e7389 */ /* 0x0000a400000c000b */
[----:B012---:R-:W-:Y:S01]  /*285e0*/  ENDCOLLECTIVE ;  /* 0x000000000000791b */ /* 0x007fe20003800000 */
.L_x_820:
[----:B------:R-:W-:Y:S05]  /*285f0*/  BSYNC B1 ;  /* 0x0000000000017941 */ /* 0x000fea0003800000 */
.L_x_819:
[----:B------:R-:W-:Y:S02]  /*28600*/  IMAD.MOV.U32 R13, RZ, RZ, R118 ;  /* 0x000000ffff0d7224 */ /* 0x000fe400078e0076 */
[----:B------:R-:W-:Y:S02]  /*28610*/  IMAD.MOV.U32 R12, RZ, RZ, RZ ;  /* 0x000000ffff0c7224 */ /* 0x000fe400078e00ff */
[----:B------:R-:W-:Y:S02]  /*28620*/  IMAD.MOV.U32 R11, RZ, RZ, 0x181f ;  /* 0x0000181fff0b7424 */ /* 0x000fe400078e00ff */
[----:B------:R-:W-:Y:S02]  /*28630*/  IMAD.MOV.U32 R15, RZ, RZ, -0x1 ;  /* 0xffffffffff0f7424 */ /* 0x000fe400078e00ff */
[----:B------:R-:W-:-:S07]  /*28640*/  IMAD.MOV.U32 R123, RZ, RZ, R14 ;  /* 0x000000ffff7b7224 */ /* 0x000fce00078e000e */
[----:B------:R-:W-:Y:S05]  /*28650*/  WARPSYNC.COLLECTIVE R15, `(.L_x_821) ;  /* 0x000000000f087348 */ /* 0x000fea0003c00000 */
[----:B------:R0:W1:Y:S02]  /*28660*/  SHFL.IDX P6, R14, R13, R12, R11 ;  /* 0x0000000c0d0e7389 */ /* 0x00006400000c000b */
[----:B01----:R-:W-:Y:S01]  /*28670*/  ENDCOLLECTIVE ;  /* 0x000000000000791b */ /* 0x003fe20003800000 */
.L_x_821:
[----:B------:R-:W-:Y:S01]  /*28680*/  IMAD.MOV.U32 R122, RZ, RZ, R14 ;  /* 0x000000ffff7a7224 */ /* 0x000fe200078e000e */
[----:B------:R-:W-:Y:S06]  /*28690*/  BRA `(.L_x_822) ;  /* 0xfffffde800107947 */ /* 0x000fec000383ffff */
.L_x_525:
[----:B------:R-:W-:Y:S01]  /*286a0*/  BSSY B1, `(.L_x_823) ;  /* 0x0000008000017945 */ /* 0x000fe20003800000 */
[----:B---34-:R-:W-:Y:S01]  /*286b0*/  IMAD.MOV.U32 R13, RZ, RZ, R117 ;  /* 0x000000ffff0d7224 */ /* 0x018fe200078e0075 */
[----:B--2---:R-:W-:Y:S01]  /*286c0*/  MOV R11, 0x181f ;  /* 0x0000181f000b7802 */ /* 0x004fe20000000f00 */
[----:B------:R-:W-:Y:S02]  /*286d0*/  IMAD.MOV.U32 R12, RZ, RZ, 0x1 ;  /* 0x00000001ff0c7424 */ /* 0x000fe400078e00ff */
[----:B------:R-:W-:-:S07]  /*286e0*/  IMAD.MOV.U32 R15, RZ, RZ, -0x1 ;  /* 0xffffffffff0f7424 */ /* 0x000fce00078e00ff */
[----:B01----:R-:W-:Y:S05]  /*286f0*/  WARPSYNC.COLLECTIVE R15, `(.L_x_824) ;  /* 0x000000000f087348 */ /* 0x003fea0003c00000 */
[----:B------:R2:W3:Y:S02]  /*28700*/  SHFL.IDX P6, R14, R13, R12, R11 ;  /* 0x0000000c0d0e7389 */ /* 0x0004e400000c000b */
[----:B0123--:R-:W-:Y:S01]  /*28710*/  ENDCOLLECTIVE ;  /* 0x000000000000791b */ /* 0x00ffe20003800000 */
.L_x_824:
[----:B------:R-:W-:Y:S05]  /*28720*/  BSYNC B1 ;  /* 0x0000000000017941 */ /* 0x000fea0003800000 */
.L_x_823:
        /* <DEDUP_REMOVED lines=8> */
.L_x_825:
[----:B------:R-:W-:Y:S01]  /*287b0*/  IMAD.MOV.U32 R36, RZ, RZ, R14 ;  /* 0x000000ffff247224 */ /* 0x000fe200078e000e */
[----:B------:R-:W-:Y:S06]  /*287c0*/  BRA `(.L_x_826) ;  /* 0xfffffdf400c87947 */ /* 0x000fec000383ffff */
.L_x_534:
[----:B------:R-:W-:Y:S01]  /*287d0*/  BSSY B1, `(.L_x_827) ;  /* 0x0000008000017945 */ /* 0x000fe20003800000 */
[----:B--2-4-:R-:W-:Y:S02]  /*287e0*/  IMAD.MOV.U32 R13, RZ, RZ, R117 ;  /* 0x000000ffff0d7224 */ /* 0x014fe400078e0075 */
[----:B------:R-:W-:Y:S02]  /*287f0*/  IMAD.MOV.U32 R12, RZ, RZ, 0x2 ;  /* 0x00000002ff0c7424 */ /* 0x000fe400078e00ff */
[----:B0-----:R-:W-:Y:S02]  /*28800*/  IMAD.MOV.U32 R11, RZ, RZ, 0x181f ;  /* 0x0000181fff0b7424 */ /* 0x001fe400078e00ff */
[----:B------:R-:W-:-:S07]  /*28810*/  IMAD.MOV.U32 R15, RZ, RZ, -0x1 ;  /* 0xffffffffff0f7424 */ /* 0x000fce00078e00ff */
[----:B-1-3--:R-:W-:Y:S05]  /*28820*/  WARPSYNC.COLLECTIVE R15, `(.L_x_828) ;  /* 0x000000000f087348 */ /* 0x00afea0003c00000 */
[----:B------:R0:W2:Y:S02]  /*28830*/  SHFL.IDX P6, R14, R13, R12, R11 ;  /* 0x0000000c0d0e7389 */ /* 0x0000a400000c000b */
[----:B0123--:R-:W-:Y:S01]  /*28840*/  ENDCOLLECTIVE ;  /* 0x000000000000791b */ /* 0x00ffe20003800000 */
.L_x_828:
[----:B------:R-:W-:Y:S05]  /*28850*/  BSYNC B1 ;  /* 0x0000000000017941 */ /* 0x000fea0003800000 */
.L_x_827:
[----:B------:R-:W-:Y:S01]  /*28860*/  IMAD.MOV.U32 R13, RZ, RZ, R118 ;  /* 0x000000ffff0d7224 */ /* 0x000fe200078e0076 */
[----:B------:R-:W-:Y:S01]  /*28870*/  MOV R37, R14 ;  /* 0x0000000e00257202 */ /* 0x000fe20000000f00 */
[----:B------:R-:W-:Y:S02]  /*28880*/  IMAD.MOV.U32 R12, RZ, RZ, 0x2 ;  /* 0x00000002ff0c7424 */ /* 0x000fe400078e00ff */
[----:B------:R-:W-:Y:S02]  /*28890*/  IMAD.MOV.U32 R11, RZ, RZ, 0x181f ;  /* 0x0000181fff0b7424 */ /* 0x000fe400078e00ff */
[----:B------:R-:W-:-:S07]  /*288a0*/  IMAD.MOV.U32 R15, RZ, RZ, -0x1 ;  /* 0xffffffffff0f7424 */ /* 0x000fce00078e00ff */
[----:B------:R-:W-:Y:S05]  /*288b0*/  WARPSYNC.COLLECTIVE R15, `(.L_x_829) ;  /* 0x000000000f087348 */ /* 0x000fea0003c00000 */
[----:B------:R0:W1:Y:S02]  /*288c0*/  SHFL.IDX P6, R14, R13, R12, R11 ;  /* 0x0000000c0d0e7389 */ /* 0x00006400000c000b */
[----:B01----:R-:W-:Y:S01]  /*288d0*/  ENDCOLLECTIVE ;  /* 0x000000000000791b */ /* 0x003fe20003800000 */
.L_x_829:
[----:B------:R-:W-:Y:S01]  /*288e0*/  IMAD.MOV.U32 R36, RZ, RZ, R14 ;  /* 0x000000ffff247224 */ /* 0x000fe200078e000e */
[----:B------:R-:W-:Y:S06]  /*288f0*/  BRA `(.L_x_830) ;  /* 0xfffffe0400bc7947 */ /* 0x000fec000383ffff */
.L_x_543:
[----:B0-----:R0:W1:Y:S02]  /*28900*/  SYNCS.PHASECHK.TRANS64.TRYWAIT P3, [R89+URZ+0x38890], R90 ;  /* 0x0388905a590075a7 */ /* 0x001064000806017f */
[----:B-1----:R-:W-:Y:S05]  /*28910*/  @!P3 NANOSLEEP.SYNCS 0x989680 ;  /* 0x009896800000b95d */ /* 0x002fea0003900000 */
[----:B------:R-:W1:Y:S02]  /*28920*/  @!P3 SYNCS.PHASECHK.TRANS64 P3, [R89+URZ+0x38890], R90 ;  /* 0x0388905a5900b5a7 */ /* 0x000e64000806007f */
[----:B-1----:R-:W-:Y:S05]  /*28930*/  @!P3 BRA `(.L_x_543) ;  /* 0xfffffffc00f0b947 */ /* 0x002fea000383ffff */
[----:B------:R-:W-:Y:S05]  /*28940*/  BRA `(.L_x_831) ;  /* 0xfffffe1800007947 */ /* 0x000fea000383ffff */
.L_x_544:
        /* <DEDUP_REMOVED lines=8> */
.L_x_833:
[----:B------:R-:W-:Y:S05]  /*289d0*/  BSYNC B1 ;  /* 0x0000000000017941 */ /* 0x000fea0003800000 */
.L_x_832:
        /* <DEDUP_REMOVED lines=8> */
.L_x_834:
[----:B------:R-:W-:Y:S01]  /*28a60*/  IMAD.MOV.U32 R32, RZ, RZ, R14 ;  /* 0x000000ffff207224 */ /* 0x000fe200078e000e */
[----:B------:R-:W-:Y:S06]  /*28a70*/  BRA `(.L_x_835) ;  /* 0xfffffe1800247947 */ /* 0x000fec000383ffff */
.L_x_547:
[----:B------:R-:W-:Y:S01]  /*28a80*/  BSSY B1, `(.L_x_836) ;  /* 0x0000008000017945 */ /* 0x000fe20003800000 */
[----:B----4-:R-:W-:Y:S02]  /*28a90*/  IMAD.MOV.U32 R13, RZ, RZ, R41 ;  /* 0x000000ffff0d7224 */ /* 0x010fe400078e0029 */
[----:B------:R-:W-:Y:S02]  /*28aa0*/  IMAD.MOV.U32 R12, RZ, RZ, 0x1 ;  /* 0x00000001ff0c7424 */ /* 0x000fe400078e00ff */
[----:B------:R-:W-:Y:S02]  /*28ab0*/  IMAD.MOV.U32 R11, RZ, RZ, 0x181f ;  /* 0x0000181fff0b7424 */ /* 0x000fe400078e00ff */
[----:B------:R-:W-:-:S07]  /*28ac0*/  IMAD.MOV.U32 R15, RZ, RZ, -0x1 ;  /* 0xffffffffff0f7424 */ /* 0x000fce00078e00ff */
[----:B0123--:R-:W-:Y:S05]  /*28ad0*/  WARPSYNC.COLLECTIVE R15, `(.L_x_837) ;  /* 0x000000000f087348 */ /* 0x00ffea0003c00000 */
[----:B------:R4:W0:Y:S02]  /*28ae0*/  SHFL.IDX P6, R14, R13, R12, R11 ;  /* 0x0000000c0d0e7389 */ /* 0x00082400000c000b */
[----:B01234-:R-:W-:Y:S01]  /*28af0*/  ENDCOLLECTIVE ;  /* 0x000000000000791b */ /* 0x01ffe20003800000 */
.L_x_837:
[----:B------:R-:W-:Y:S05]  /*28b00*/  BSYNC B1 ;  /* 0x0000000000017941 */ /* 0x000fea0003800000 */
.L_x_836:
        /* <DEDUP_REMOVED lines=8> */
.L_x_838:
[----:B------:R-:W-:Y:S01]  /*28b90*/  IMAD.MOV.U32 R32, RZ, RZ, R14 ;  /* 0x000000ffff207224 */ /* 0x000fe200078e000e */
[----:B------:R-:W-:Y:S06]  /*28ba0*/  BRA `(.L_x_839) ;  /* 0xfffffe18004c7947 */ /* 0x000fec000383ffff */
.L_x_550:
[----:B------:R-:W-:Y:S01]  /*28bb0*/  BSSY B1, `(.L_x_840) ;  /* 0x0000008000017945 */ /* 0x000fe20003800000 */
[----:B---3--:R-:W-:Y:S02]  /*28bc0*/  IMAD.MOV.U32 R13, RZ, RZ, R41 ;  /* 0x000000ffff0d7224 */ /* 0x008fe400078e0029 */
[----:B------:R-:W-:Y:S02]  /*28bd0*/  IMAD.MOV.U32 R12, RZ, RZ, 0x2 ;  /* 0x00000002ff0c7424 */ /* 0x000fe400078e00ff */
[----:B------:R-:W-:Y:S02]  /*28be0*/  IMAD.MOV.U32 R11, RZ, RZ, 0x181f ;  /* 0x0000181fff0b7424 */ /* 0x000fe400078e00ff */
[----:B------:R-:W-:-:S07]  /*28bf0*/  IMAD.MOV.U32 R15, RZ, RZ, -0x1 ;  /* 0xffffffffff0f7424 */ /* 0x000fce00078e00ff */
[----:B012-4-:R-:W-:Y:S05]  /*28c00*/  WARPSYNC.COLLECTIVE R15, `(.L_x_841) ;  /* 0x000000000f087348 */ /* 0x017fea0003c00000 */
[----:B------:R3:W0:Y:S02]  /*28c10*/  SHFL.IDX P6, R14, R13, R12, R11 ;  /* 0x0000000c0d0e7389 */ /* 0x00062400000c000b */
[----:B01234-:R-:W-:Y:S01]  /*28c20*/  ENDCOLLECTIVE ;  /* 0x000000000000791b */ /* 0x01ffe20003800000 */
.L_x_841:
[----:B------:R-:W-:Y:S05]  /*28c30*/  BSYNC B1 ;  /* 0x0000000000017941 */ /* 0x000fea0003800000 */
.L_x_840:
        /* <DEDUP_REMOVED lines=8> */
.L_x_842:
[----:B------:R-:W-:Y:S01]  /*28cc0*/  IMAD.MOV.U32 R32, RZ, RZ, R14 ;  /* 0x000000ffff207224 */ /* 0x000fe200078e000e */
[----:B------:R-:W-:Y:S06]  /*28cd0*/  BRA `(.L_x_843) ;  /* 0xfffffe1800787947 */ /* 0x000fec000383ffff */
.L_x_554:
[----:B------:R0:W0:Y:S02]  /*28ce0*/  SYNCS.PHASECHK.TRANS64.TRYWAIT P0, [R89+URZ+0x388b0], R90 ;  /* 0x0388b05a590075a7 */ /* 0x000024000800017f */
[----:B0-----:R-:W-:Y:S05]  /*28cf0*/  @!P0 NANOSLEEP.SYNCS 0x989680 ;  /* 0x009896800000895d */ /* 0x001fea0003900000 */
[----:B------:R-:W0:Y:S02]  /*28d00*/  @!P0 SYNCS.PHASECHK.TRANS64 P0, [R89+URZ+0x388b0], R90 ;  /* 0x0388b05a590085a7 */ /* 0x000e24000800007f */
[----:B0-----:R-:W-:Y:S05]  /*28d10*/  @!P0 BRA `(.L_x_554) ;  /* 0xfffffffc00f08947 */ /* 0x001fea000383ffff */
[----:B------:R-:W-:Y:S05]  /*28d20*/  BRA `(.L_x_844) ;  /* 0xfffffe1c00207947 */ /* 0x000fea000383ffff */
.L_x_574:
[----:B------:R-:W-:Y:S01]  /*28d30*/  BSSY B1, `(.L_x_845) ;  /* 0x0000008000017945 */ /* 0x000fe20003800000 */
[----:B------:R-:W-:Y:S01]  /*28d40*/  MOV R13, R24 ;  /* 0x00000018000d7202 */ /* 0x000fe20000000f00 */
[----:B------:R-:W-:Y:S02]  /*28d50*/  IMAD.MOV.U32 R12, RZ, RZ, RZ ;  /* 0x000000ffff0c7224 */ /* 0x000fe400078e00ff */
[----:B------:R-:W-:Y:S02]  /*28d60*/  IMAD.MOV.U32 R11, RZ, RZ, 0x181f ;  /* 0x0000181fff0b7424 */ /* 0x000fe400078e00ff */
[----:B------:R-:W-:-:S07]  /*28d70*/  IMAD.MOV.U32 R15, RZ, RZ, -0x1 ;  /* 0xffffffffff0f7424 */ /* 0x000fce00078e00ff */
[----:B------:R-:W-:Y:S05]  /*28d80*/  WARPSYNC.COLLECTIVE R15, `(.L_x_846) ;  /* 0x000000000f087348 */ /* 0x000fea0003c00000 */
[----:B------:R0:W1:Y:S02]  /*28d90*/  SHFL.IDX P6, R14, R13, R12, R11 ;  /* 0x0000000c0d0e7389 */ /* 0x00006400000c000b */
[----:B01----:R-:W-:Y:S01]  /*28da0*/  ENDCOLLECTIVE ;  /* 0x000000000000791b */ /* 0x003fe20003800000 */
.L_x_846:
[----:B------:R-:W-:Y:S05]  /*28db0*/  BSYNC B1 ;  /* 0x0000000000017941 */ /* 0x000fea0003800000 */
.L_x_845:
        /* <DEDUP_REMOVED lines=8> */
.L_x_847:
[----:B------:R-:W-:Y:S02]  /*28e40*/  IMAD.MOV.U32 R13, RZ, RZ, R26 ;  /* 0x000000ffff0d7224 */ /* 0x000fe400078e001a */
[----:B------:R-:W-:-:S07]  /*28e50*/  IMAD.MOV.U32 R2, RZ, RZ, R14 ;  /* 0x000000ffff027224 */ /* 0x000fce00078e000e */
[----:B------:R-:W-:Y:S05]  /*28e60*/  WARPSYNC.COLLECTIVE R15, `(.L_x_848) ;  /* 0x000000000f087348 */ /* 0x000fea0003c00000 */
[----:B------:R0:W1:Y:S02]  /*28e70*/  SHFL.IDX P6, R14, R13, R12, R11 ;  /* 0x0000000c0d0e7389 */ /* 0x00006400000c000b */
[----:B01----:R-:W-:Y:S01]  /*28e80*/  ENDCOLLECTIVE ;  /* 0x000000000000791b */ /* 0x003fe20003800000 */
.L_x_848:
[----:B------:R-:W-:Y:S01]  /*28e90*/  MOV R13, R25 ;  /* 0x00000019000d7202 */ /* 0x000fe20000000f00 */
[----:B------:R-:W-:-:S07]  /*28ea0*/  IMAD.MOV.U32 R5, RZ, RZ, R14 ;  /* 0x000000ffff057224 */ /* 0x000fce00078e000e */
[----:B------:R-:W-:Y:S05]  /*28eb0*/  WARPSYNC.COLLECTIVE R15, `(.L_x_849) ;  /* 0x000000000f087348 */ /* 0x000fea0003c00000 */
[----:B------:R0:W1:Y:S02]  /*28ec0*/  SHFL.IDX P6, R14, R13, R12, R11 ;  /* 0x0000000c0d0e7389 */ /* 0x00006400000c000b */
[----:B01----:R-:W-:Y:S01]  /*28ed0*/  ENDCOLLECTIVE ;  /* 0x000000000000791b */ /* 0x003fe20003800000 */
.L_x_849:
[----:B------:R-:W-:Y:S05]  /*28ee0*/  BRA `(.L_x_850) ;  /* 0xfffffe2c00747947 */ /* 0x000fea000383ffff */
.L_x_578:
[----:B0-----:R0:W1:Y:S02]  /*28ef0*/  SYNCS.PHASECHK.TRANS64.TRYWAIT P0, [R22+URZ+0x38800], R3 ;  /* 0x03880003160075a7 */ /* 0x001064000800017f */
[----:B-1----:R-:W-:Y:S05]  /*28f00*/  @!P0 NANOSLEEP.SYNCS 0x989680 ;  /* 0x009896800000895d */ /* 0x002fea0003900000 */
[----:B------:R-:W1:Y:S02]  /*28f10*/  @!P0 SYNCS.PHASECHK.TRANS64 P0, [R22+URZ+0x38800], R3 ;  /* 0x03880003160085a7 */ /* 0x000e64000800007f */
[----:B-1----:R-:W-:Y:S05]  /*28f20*/  @!P0 BRA `(.L_x_578) ;  /* 0xfffffffc00f08947 */ /* 0x002fea000383ffff */
[----:B------:R-:W-:Y:S05]  /*28f30*/  BRA `(.L_x_851) ;  /* 0xfffffe34002c7947 */ /* 0x000fea000383ffff */
.L_x_610:
        /* <DEDUP_REMOVED lines=8> */
.L_x_853:
[----:B------:R-:W-:Y:S05]  /*28fc0*/  BSYNC B1 ;  /* 0x0000000000017941 */ /* 0x000fea0003800000 */
.L_x_852:
        /* <DEDUP_REMOVED lines=8> */
.L_x_854:
[----:B------:R-:W-:Y:S02]  /*29050*/  IMAD.MOV.U32 R13, RZ, RZ, R26 ;  /* 0x000000ffff0d7224 */ /* 0x000fe400078e001a */
[----:B------:R-:W-:-:S07]  /*29060*/  IMAD.MOV.U32 R2, RZ, RZ, R14 ;  /* 0x000000ffff027224 */ /* 0x000fce00078e000e */
[----:B------:R-:W-:Y:S05]  /*29070*/  WARPSYNC.COLLECTIVE R15, `(.L_x_855) ;  /* 0x000000000f087348 */ /* 0x000fea0003c00000 */
[----:B------:R0:W1:Y:S02]  /*29080*/  SHFL.IDX P6, R14, R13, R12, R11 ;  /* 0x0000000c0d0e7389 */ /* 0x00006400000c000b */
[----:B01----:R-:W-:Y:S01]  /*29090*/  ENDCOLLECTIVE ;  /* 0x000000000000791b */ /* 0x003fe20003800000 */
.L_x_855:
[----:B------:R-:W-:Y:S01]  /*290a0*/  IMAD.MOV.U32 R13, RZ, RZ, R25 ;  /* 0x000000ffff0d7224 */ /* 0x000fe200078e0019 */
[----:B------:R-:W-:-:S07]  /*290b0*/  MOV R3, R14 ;  /* 0x0000000e00037202 */ /* 0x000fce0000000f00 */
[----:B------:R-:W-:Y:S05]  /*290c0*/  WARPSYNC.COLLECTIVE R15, `(.L_x_856) ;  /* 0x000000000f087348 */ /* 0x000fea0003c00000 */
[----:B------:R0:W1:Y:S02]  /*290d0*/  SHFL.IDX P6, R14, R13, R12, R11 ;  /* 0x0000000c0d0e7389 */ /* 0x00006400000c000b */
[----:B01----:R-:W-:Y:S01]  /*290e0*/  ENDCOLLECTIVE ;  /* 0x000000000000791b */ /* 0x003fe20003800000 */
.L_x_856:
[----:B------:R-:W-:Y:S01]  /*290f0*/  IMAD.MOV.U32 R20, RZ, RZ, R14 ;  /* 0x000000ffff147224 */ /* 0x000fe200078e000e */
[----:B------:R-:W-:Y:S06]  /*29100*/  BRA `(.L_x_857) ;  /* 0xfffffe5c00907947 */ /* 0x000fec000383ffff */
.L_x_614:
[----:B0-----:R0:W1:Y:S02]  /*29110*/  SYNCS.PHASECHK.TRANS64.TRYWAIT P0, [R22+URZ+0x38800], R15 ;  /* 0x0388000f160075a7 */ /* 0x001064000800017f */
[----:B-1----:R-:W-:Y:S05]  /*29120*/  @!P0 NANOSLEEP.SYNCS 0x989680 ;  /* 0x009896800000895d */ /* 0x002fea0003900000 */
[----:B------:R-:W1:Y:S02]  /*29130*/  @!P0 SYNCS.PHASECHK.TRANS64 P0, [R22+URZ+0x38800], R15 ;  /* 0x0388000f160085a7 */ /* 0x000e64000800007f */
[----:B-1----:R-:W-:Y:S05]  /*29140*/  @!P0 BRA `(.L_x_614) ;  /* 0xfffffffc00f08947 */ /* 0x002fea000383ffff */
[----:B------:R-:W-:Y:S05]  /*29150*/  BRA `(.L_x_858) ;  /* 0xfffffe64000c7947 */ /* 0x000fea000383ffff */
.L_x_632:
[----:B-1----:R1:W0:Y:S02]  /*29160*/  SYNCS.PHASECHK.TRANS64.TRYWAIT P1, [R0+URZ+0x38830], R3 ;  /* 0x03883003000075a7 */ /* 0x002224000802017f */
[----:B0-----:R-:W-:Y:S05]  /*29170*/  @!P1 NANOSLEEP.SYNCS 0x989680 ;  /* 0x009896800000995d */ /* 0x001fea0003900000 */
[----:B------:R-:W0:Y:S02]  /*29180*/  @!P1 SYNCS.PHASECHK.TRANS64 P1, [R0+URZ+0x38830], R3 ;  /* 0x03883003000095a7 */ /* 0x000e24000802007f */
[----:B0-----:R-:W-:Y:S05]  /*29190*/  @!P1 BRA `(.L_x_632) ;  /* 0xfffffffc00f09947 */ /* 0x001fea000383ffff */
[----:B------:R-:W-:Y:S05]  /*291a0*/  BRA `(.L_x_631) ;  /* 0xfffffe9800007947 */ /* 0x000fea000383ffff */
.L_x_640:
[----:B-1----:R1:W2:Y:S02]  /*291b0*/  SYNCS.PHASECHK.TRANS64.TRYWAIT P1, [R9+URZ+0x38830], R6 ;  /* 0x03883006090075a7 */ /* 0x0022a4000802017f */
[----:B--2---:R-:W-:Y:S05]  /*291c0*/  @!P1 NANOSLEEP.SYNCS 0x989680 ;  /* 0x009896800000995d */ /* 0x004fea0003900000 */
[----:B------:R-:W2:Y:S02]  /*291d0*/  @!P1 SYNCS.PHASECHK.TRANS64 P1, [R9+URZ+0x38830], R6 ;  /* 0x03883006090095a7 */ /* 0x000ea4000802007f */
[----:B--2---:R-:W-:Y:S05]  /*291e0*/  @!P1 BRA `(.L_x_640) ;  /* 0xfffffffc00f09947 */ /* 0x004fea000383ffff */
[----:B------:R-:W-:Y:S05]  /*291f0*/  BRA `(.L_x_639) ;  /* 0xfffffee800e07947 */ /* 0x000fea000383ffff */
.L_x_645:
[----:B-1----:R1:W2:Y:S02]  /*29200*/  SYNCS.PHASECHK.TRANS64.TRYWAIT P1, [R6+URZ+0x38850], R0 ;  /* 0x03885000060075a7 */ /* 0x0022a4000802017f */
[----:B--2---:R-:W-:Y:S05]  /*29210*/  @!P1 NANOSLEEP.SYNCS 0x989680 ;  /* 0x009896800000995d */ /* 0x004fea0003900000 */
[----:B------:R-:W2:Y:S02]  /*29220*/  @!P1 SYNCS.PHASECHK.TRANS64 P1, [R6+URZ+0x38850], R0 ;  /* 0x03885000060095a7 */ /* 0x000ea4000802007f */
[----:B--2---:R-:W-:Y:S05]  /*29230*/  @!P1 BRA `(.L_x_645) ;  /* 0xfffffffc00f09947 */ /* 0x004fea000383ffff */
[----:B------:R-:W-:Y:S05]  /*29240*/  BRA `(.L_x_644) ;  /* 0xffffff2000a47947 */ /* 0x000fea000383ffff */
.L_x_653:
[----:B-1----:R1:W2:Y:S02]  /*29250*/  SYNCS.PHASECHK.TRANS64.TRYWAIT P1, [R8+URZ+0x38850], R7 ;  /* 0x03885007080075a7 */ /* 0x0022a4000802017f */
[----:B--2---:R-:W-:Y:S05]  /*29260*/  @!P1 NANOSLEEP.SYNCS 0x989680 ;  /* 0x009896800000995d */ /* 0x004fea0003900000 */
[----:B------:R-:W2:Y:S02]  /*29270*/  @!P1 SYNCS.PHASECHK.TRANS64 P1, [R8+URZ+0x38850], R7 ;  /* 0x03885007080095a7 */ /* 0x000ea4000802007f */
[----:B--2---:R-:W-:Y:S05]  /*29280*/  @!P1 BRA `(.L_x_653) ;  /* 0xfffffffc00f09947 */ /* 0x004fea000383ffff */
[----:B------:R-:W-:Y:S05]  /*29290*/  BRA `(.L_x_652) ;  /* 0xffffff4000247947 */ /* 0x000fea000383ffff */
.L_x_690:
[----:B------:R-:W0:Y:S01]  /*292a0*/  S2R R9, SR_TID.X ;  /* 0x0000000000097919 */ /* 0x000e220000002100 */
[----:B------:R-:W-:Y:S01]  /*292b0*/  BSSY B1, `(.L_x_859) ;  /* 0x000000a000017945 */ /* 0x000fe20003800000 */
[----:B------:R-:W-:Y:S02]  /*292c0*/  IMAD.MOV.U32 R12, RZ, RZ, RZ ;  /* 0x000000ffff0c7224 */ /* 0x000fe400078e00ff */
[----:B------:R-:W-:Y:S02]  /*292d0*/  IMAD.MOV.U32 R11, RZ, RZ, 0x1f ;  /* 0x0000001fff0b7424 */ /* 0x000fe400078e00ff */
[----:B------:R-:W-:Y:S01]  /*292e0*/  IMAD.MOV.U32 R15, RZ, RZ, -0x1 ;  /* 0xffffffffff0f7424 */ /* 0x000fe200078e00ff */
[----:B0-----:R-:W-:-:S04]  /*292f0*/  SHF.R.U32.HI R9, RZ, 0x5, R9 ;  /* 0x00000005ff097819 */ /* 0x001fc80000011609 */
[----:B------:R-:W-:-:S05]  /*29300*/  LOP3.LUT R9, R9, 0x3, RZ, 0xc0, !PT ;  /* 0x0000000309097812 */ /* 0x000fca00078ec0ff */
[----:B------:R-:W-:-:S07]  /*29310*/  IMAD.MOV.U32 R13, RZ, RZ, R9 ;  /* 0x000000ffff0d7224 */ /* 0x000fce00078e0009 */
[----:B------:R-:W-:Y:S05]  /*29320*/  WARPSYNC.COLLECTIVE R15, `(.L_x_860) ;  /* 0x000000000f087348 */ /* 0x000fea0003c00000 */
[----:B------:R0:W1:Y:S02]  /*29330*/  SHFL.IDX P6, R14, R13, R12, R11 ;  /* 0x0000000c0d0e7389 */ /* 0x00006400000c000b */
[----:B01----:R-:W-:Y:S01]  /*29340*/  ENDCOLLECTIVE ;  /* 0x000000000000791b */ /* 0x003fe20003800000 */
.L_x_860:
[----:B------:R-:W-:Y:S05]  /*29350*/  BSYNC B1 ;  /* 0x0000000000017941 */ /* 0x000fea0003800000 */
.L_x_859:
[----:B------:R-:W-:Y:S05]  /*29360*/  BRA `(.L_x_861) ;  /* 0xffffff8c00a87947 */ /* 0x000fea000383ffff */
.L_x_692:
[----:B------:R-:W-:Y:S01]  /*29370*/  BSSY B1, `(.L_x_862) ;  /* 0x0000006000017945 */ /* 0x000fe20003800000 */
[----:B------:R-:W-:-:S07]  /*29380*/  IMAD.MOV.U32 R15, RZ, RZ, -0x1 ;  /* 0xffffffffff0f7424 */ /* 0x000fce00078e00ff */
[----:B0-----:R-:W-:Y:S05]  /*29390*/  WARPSYNC.COLLECTIVE R15, `(.L_x_863) ;  /* 0x000000000f0c7348 */ /* 0x001fea0003c00000 */
[----:B------:R-:W-:Y:S02]  /*293a0*/  ELECT P6, UR62, PT ;  /* 0x00000000003e782f */ /* 0x000fe400038c0000 */
[----:B------:R-:W-:Y:S01]  /*293b0*/  MOV R14, UR62 ;  /* 0x0000003e000e7c02 */ /* 0x000fe20008000f00 */
[----:B0-----:R-:W-:Y:S10]  /*293c0*/  ENDCOLLECTIVE ;  /* 0x000000000000791b */ /* 0x001ff40003800000 */
.L_x_863:
[----:B------:R-:W-:Y:S05]  /*293d0*/  BSYNC B1 ;  /* 0x0000000000017941 */ /* 0x000fea0003800000 */
.L_x_862:
[----:B------:R-:W-:Y:S05]  /*293e0*/  BRA `(.L_x_691) ;  /* 0xffffff8c00a07947 */ /* 0x000fea000383ffff */
.L_x_694:
[----:B0-----:R0:W1:Y:S02]  /*293f0*/  SYNCS.PHASECHK.TRANS64.TRYWAIT P0, [R22+URZ+0x38820], R5 ;  /* 0x03882005160075a7 */ /* 0x001064000800017f */
[----:B-1----:R-:W-:Y:S05]  /*29400*/  @!P0 NANOSLEEP.SYNCS 0x989680 ;  /* 0x009896800000895d */ /* 0x002fea0003900000 */
[----:B------:R-:W1:Y:S02]  /*29410*/  @!P0 SYNCS.PHASECHK.TRANS64 P0, [R22+URZ+0x38820], R5 ;  /* 0x03882005160085a7 */ /* 0x000e64000800007f */
[----:B-1----:R-:W-:Y:S05]  /*29420*/  @!P0 BRA `(.L_x_694) ;  /* 0xfffffffc00f08947 */ /* 0x002fea000383ffff */
[----:B------:R-:W-:Y:S05]  /*29430*/  BRA `(.L_x_864) ;  /* 0xffffff8c00b07947 */ /* 0x000fea000383ffff */
.L_x_698:
[----:B-1----:R1:W2:Y:S02]  /*29440*/  SYNCS.PHASECHK.TRANS64.TRYWAIT P0, [R9+URZ+0x388a0], R8 ;  /* 0x0388a008090075a7 */ /* 0x0022a4000800017f */
[----:B--2---:R-:W-:Y:S05]  /*29450*/  @!P0 NANOSLEEP.SYNCS 0x989680 ;  /* 0x009896800000895d */ /* 0x004fea0003900000 */
[----:B------:R-:W2:Y:S02]  /*29460*/  @!P0 SYNCS.PHASECHK.TRANS64 P0, [R9+URZ+0x388a0], R8 ;  /* 0x0388a008090085a7 */ /* 0x000ea4000800007f */
[----:B--2---:R-:W-:Y:S05]  /*29470*/  @!P0 BRA `(.L_x_698) ;  /* 0xfffffffc00f08947 */ /* 0x004fea000383ffff */
[----:B------:R-:W-:Y:S05]  /*29480*/  BRA `(.L_x_865) ;  /* 0xffffff8c00c87947 */ /* 0x000fea000383ffff */
.L_x_706:
[----:B0-----:R0:W2:Y:S02]  /*29490*/  SYNCS.PHASECHK.TRANS64.TRYWAIT P0, [R9+URZ+0x388c0], R8 ;  /* 0x0388c008090075a7 */ /* 0x0010a4000800017f */
[----:B--2---:R-:W-:Y:S05]  /*294a0*/  @!P0 NANOSLEEP.SYNCS 0x989680 ;  /* 0x009896800000895d */ /* 0x004fea0003900000 */
[----:B------:R-:W2:Y:S02]  /*294b0*/  @!P0 SYNCS.PHASECHK.TRANS64 P0, [R9+URZ+0x388c0], R8 ;  /* 0x0388c008090085a7 */ /* 0x000ea4000800007f */
[----:B--2---:R-:W-:Y:S05]  /*294c0*/  @!P0 BRA `(.L_x_706) ;  /* 0xfffffffc00f08947 */ /* 0x004fea000383ffff */
[----:B------:R-:W-:Y:S05]  /*294d0*/  BRA `(.L_x_866) ;  /* 0xffffff9400047947 */ /* 0x000fea000383ffff */
.L_x_716:
[----:B-1----:R1:W2:Y:S02]  /*294e0*/  SYNCS.PHASECHK.TRANS64.TRYWAIT P1, [R8+URZ+0x388a0], R7 ;  /* 0x0388a007080075a7 */ /* 0x0022a4000802017f */
[----:B--2---:R-:W-:Y:S05]  /*294f0*/  @!P1 NANOSLEEP.SYNCS 0x989680 ;  /* 0x009896800000995d */ /* 0x004fea0003900000 */
[----:B------:R-:W2:Y:S02]  /*29500*/  @!P1 SYNCS.PHASECHK.TRANS64 P1, [R8+URZ+0x388a0], R7 ;  /* 0x0388a007080095a7 */ /* 0x000ea4000802007f */
[----:B--2---:R-:W-:Y:S05]  /*29510*/  @!P1 BRA `(.L_x_716) ;  /* 0xfffffffc00f09947 */ /* 0x004fea000383ffff */
[----:B------:R-:W-:Y:S05]  /*29520*/  BRA `(.L_x_867) ;  /* 0xffffff9800747947 */ /* 0x000fea000383ffff */
.L_x_724:
[----:B0-----:R0:W2:Y:S02]  /*29530*/  SYNCS.PHASECHK.TRANS64.TRYWAIT P1, [R8+URZ+0x388c0], R7 ;  /* 0x0388c007080075a7 */ /* 0x0010a4000802017f */
[----:B--2---:R-:W-:Y:S05]  /*29540*/  @!P1 NANOSLEEP.SYNCS 0x989680 ;  /* 0x009896800000995d */ /* 0x004fea0003900000 */
[----:B------:R-:W2:Y:S02]  /*29550*/  @!P1 SYNCS.PHASECHK.TRANS64 P1, [R8+URZ+0x388c0], R7 ;  /* 0x0388c007080095a7 */ /* 0x000ea4000802007f */
[----:B--2---:R-:W-:Y:S05]  /*29560*/  @!P1 BRA `(.L_x_724) ;  /* 0xfffffffc00f09947 */ /* 0x004fea000383ffff */
[----:B------:R-:W-:Y:S05]  /*29570*/  BRA `(.L_x_868) ;  /* 0xffffff9c00ac7947 */ /* 0x000fea000383ffff */
.L_x_740:
        /* <DEDUP_REMOVED lines=8> */
[----:B-----5:R-:W-:Y:S05]  /*29600*/  WARPSYNC.COLLECTIVE R15, `(.L_x_870) ;  /* 0x000000000f087348 */ /* 0x020fea0003c00000 */
[----:B------:R0:W1:Y:S02]  /*29610*/  SHFL.IDX P6, R14, R13, R12, R11 ;  /* 0x0000000c0d0e7389 */ /* 0x00006400000c000b */
[----:B01---5:R-:W-:Y:S01]  /*29620*/  ENDCOLLECTIVE ;  /* 0x000000000000791b */ /* 0x023fe20003800000 */
.L_x_870:
[----:B------:R-:W-:Y:S05]  /*29630*/  BSYNC B0 ;  /* 0x0000000000007941 */ /* 0x000fea0003800000 */
.L_x_869:
[----:B------:R-:W-:Y:S05]  /*29640*/  BRA `(.L_x_871) ;  /* 0xffffffac00207947 */ /* 0x000fea000383ffff */
.L_x_743:
[----:B0-----:R0:W1:Y:S02]  /*29650*/  SYNCS.PHASECHK.TRANS64.TRYWAIT P0, [R5+URZ+0x38840], R2 ;  /* 0x03884002050075a7 */ /* 0x001064000800017f */
[----:B-1----:R-:W-:Y:S05]  /*29660*/  @!P0 NANOSLEEP.SYNCS 0x989680 ;  /* 0x009896800000895d */ /* 0x002fea0003900000 */
[----:B------:R-:W1:Y:S02]  /*29670*/  @!P0 SYNCS.PHASECHK.TRANS64 P0, [R5+URZ+0x38840], R2 ;  /* 0x03884002050085a7 */ /* 0x000e64000800007f */
[----:B-1----:R-:W-:Y:S05]  /*29680*/  @!P0 BRA `(.L_x_743) ;  /* 0xfffffffc00f08947 */ /* 0x002fea000383ffff */
[----:B------:R-:W-:Y:S05]  /*29690*/  BRA `(.L_x_872) ;  /* 0xffffffac007c7947 */ /* 0x000fea000383ffff */
.L_x_744:
        /* <DEDUP_REMOVED lines=8> */
.L_x_874:
[----:B------:R-:W-:Y:S05]  /*29720*/  BSYNC B0 ;  /* 0x0000000000007941 */ /* 0x000fea0003800000 */
.L_x_873:
[----:B------:R-:W-:Y:S01]  /*29730*/  IMAD.MOV.U32 R13, RZ, RZ, R0 ;  /* 0x000000ffff0d7224 */ /* 0x000fe200078e0000 */
[C---:B------:R-:W-:Y:S01]  /*29740*/  LOP3.LUT P5, RZ, R23.reuse, 0x10, RZ, 0xc0, !PT ;  /* 0x0000001017ff7812 */ /* 0x040fe200078ac0ff */
[----:B------:R-:W-:Y:S01]  /*29750*/  IMAD.MOV.U32 R12, RZ, RZ, RZ ;  /* 0x000000ffff0c7224 */ /* 0x000fe200078e00ff */
[C---:B------:R-:W-:Y:S01]  /*29760*/  LOP3.LUT P4, RZ, R23.reuse, 0x8, RZ, 0xc0, !PT ;  /* 0x0000000817ff7812 */ /* 0x040fe2000788c0ff */
[----:B------:R-:W-:Y:S01]  /*29770*/  IMAD.MOV.U32 R11, RZ, RZ, 0x181f ;  /* 0x0000181fff0b7424 */ /* 0x000fe200078e00ff */
[C---:B------:R-:W-:Y:S01]  /*29780*/  LOP3.LUT P3, RZ, R23.reuse, 0x4, RZ, 0xc0, !PT ;  /* 0x0000000417ff7812 */ /* 0x040fe2000786c0ff */
[----:B------:R-:W-:Y:S01]  /*29790*/  IMAD.MOV.U32 R15, RZ, RZ, -0x1 ;  /* 0xffffffffff0f7424 */ /* 0x000fe200078e00ff */
[----:B------:R-:W-:Y:S01]  /*297a0*/  LOP3.LUT P2, RZ, R23, 0x2, RZ, 0xc0, !PT ;  /* 0x0000000217ff7812 */ /* 0x000fe2000784c0ff */
[----:B------:R-:W-:Y:S02]  /*297b0*/  IMAD.MOV.U32 R2, RZ, RZ, R14 ;  /* 0x000000ffff027224 */ /* 0x000fe400078e000e */
[----:B------:R-:W-:-:S10]  /*297c0*/  @P0 IMAD R9, R7, 0x2, R22 ;  /* 0x0000000207090824 */ /* 0x000fd400078e0216 */
[----:B------:R-:W-:Y:S05]  /*297d0*/  WARPSYNC.COLLECTIVE R15, `(.L_x_875) ;  /* 0x000000000f087348 */ /* 0x000fea0003c00000 */
[----:B------:R0:W1:Y:S02]  /*297e0*/  SHFL.IDX P6, R14, R13, R12, R11 ;  /* 0x0000000c0d0e7389 */ /* 0x00006400000c000b */
[----:B01----:R-:W-:Y:S01]  /*297f0*/  ENDCOLLECTIVE ;  /* 0x000000000000791b */ /* 0x003fe20003800000 */
.L_x_875:
[----:B------:R-:W-:Y:S01]  /*29800*/  ULDC.64 UR4, c[0x0][0x208] ;  /* 0x0000820000047ab9 */ /* 0x000fe20000000a00 */
[----:B------:R-:W-:Y:S01]  /*29810*/  MOV R13, R6 ;  /* 0x00000006000d7202 */ /* 0x000fe20000000f00 */
[----:B------:R-:W-:Y:S02]  /*29820*/  IMAD.MOV.U32 R12, RZ, RZ, 0x1 ;  /* 0x00000001ff0c7424 */ /* 0x000fe400078e00ff */
[----:B------:R-:W-:-:S05]  /*29830*/  IMAD.MOV.U32 R3, RZ, RZ, R14 ;  /* 0x000000ffff037224 */ /* 0x000fca00078e000e */
[----:B------:R-:W-:-:S05]  /*29840*/  @P0 LEA R3, P1, R36, R3, 0x1 ;  /* 0x0000000324030211 */ /* 0x000fca00078208ff */
[----:B------:R-:W-:Y:S01]  /*29850*/  @P0 IMAD.X R2, RZ, RZ, R2, P1 ;  /* 0x000000ffff020224 */ /* 0x000fe200008e0602 */
[----:B------:R-:W-:-:S04]  /*29860*/  ISETP.GE.AND P1, PT, R4, 0x11, PT ;  /* 0x000000110400780c */ /* 0x000fc80003f26270 */
[----:B------:R-:W-:-:S04]  /*29870*/  @P0 LOP3.LUT R3, R3, R2, RZ, 0x3c, !PT ;  /* 0x0000000203030212 */ /* 0x000fc800078e3cff */
[----:B------:R-:W-:-:S04]  /*29880*/  @P0 LOP3.LUT R2, R3, R2, RZ, 0x3c, !PT ;  /* 0x0000000203020212 */ /* 0x000fc800078e3cff */
[----:B------:R-:W-:Y:S01]  /*29890*/  @P0 LOP3.LUT R3, R3, R2, RZ, 0x3c, !PT ;  /* 0x0000000203030212 */ /* 0x000fe200078e3cff */
[----:B------:R-:W-:-:S04]  /*298a0*/  @P1 IMAD R21, R7, 0x2, R22 ;  /* 0x0000000207151824 */ /* 0x000fc800078e0216 */
[----:B------:R-:W-:Y:S01]  /*298b0*/  @!PT LDS RZ, [RZ] ;  /* 0x00000000fffff984 */ /* 0x000fe20000000800 */
[----:B------:R-:W-:Y:S01]  /*298c0*/  @!PT LDS RZ, [RZ] ;  /* 0x00000000fffff984 */ /* 0x000fe20000000800 */
[----:B------:R-:W-:Y:S01]  /*298d0*/  @!PT LDS RZ, [RZ] ;  /* 0x00000000fffff984 */ /* 0x000fe20000000800 */
[----:B------:R0:W-:Y:S04]  /*298e0*/  @P0 LDGSTS.E.BYPASS.LTC128B.128 [R9+0x24400], desc[UR4][R2.64], !P5 ;  /* 0x2440000002090fae */ /* 0x0001e8000e901d44 */
[----:B------:R0:W-:Y:S04]  /*298f0*/  @P0 LDGSTS.E.BYPASS.LTC128B.128 [R9+0x26c00], desc[UR4][R2.64+0x80], !P4 ;  /* 0x26c0008002090fae */ /* 0x0001e8000e101d44 */
[----:B------:R0:W-:Y:S04]  /*29900*/  @P0 LDGSTS.E.BYPASS.LTC128B.128 [R9+0x29400], desc[UR4][R2.64+0x100], !P3 ;  /* 0x2940010002090fae */ /* 0x0001e8000d901d44 */
[----:B------:R0:W-:Y:S02]  /*29910*/  @P0 LDGSTS.E.BYPASS.LTC128B.128 [R9+0x2bc00], desc[UR4][R2.64+0x180], !P2 ;  /* 0x2bc0018002090fae */ /* 0x0001e4000d101d44 */
[----:B0-----:R-:W-:Y:S05]  /*29920*/  WARPSYNC.COLLECTIVE R15, `(.L_x_876) ;  /* 0x000000000f087348 */ /* 0x001fea0003c00000 */
[----:B------:R1:W2:Y:S02]  /*29930*/  SHFL.IDX P6, R14, R13, R12, R11 ;  /* 0x0000000c0d0e7389 */ /* 0x0002a400000c000b */
[----:B012---:R-:W-:Y:S01]  /*29940*/  ENDCOLLECTIVE ;  /* 0x000000000000791b */ /* 0x007fe20003800000 */
.L_x_876:
[----:B------:R-:W-:Y:S02]  /*29950*/  IMAD.MOV.U32 R13, RZ, RZ, R0 ;  /* 0x000000ffff0d7224 */ /* 0x000fe400078e0000 */
[----:B------:R-:W-:-:S07]  /*29960*/  IMAD.MOV.U32 R8, RZ, RZ, R14 ;  /* 0x000000ffff087224 */ /* 0x000fce00078e000e */
[----:B------:R-:W-:Y:S05]  /*29970*/  WARPSYNC.COLLECTIVE R15, `(.L_x_877) ;  /* 0x000000000f087348 */ /* 0x000fea0003c00000 */
[----:B------:R0:W1:Y:S02]  /*29980*/  SHFL.IDX P6, R14, R13, R12, R11 ;  /* 0x0000000c0d0e7389 */ /* 0x00006400000c000b */
[----:B01----:R-:W-:Y:S01]  /*29990*/  ENDCOLLECTIVE ;  /* 0x000000000000791b */ /* 0x003fe20003800000 */
.L_x_877:
[----:B------:R-:W-:Y:S01]  /*299a0*/  ULDC.64 UR4, c[0x0][0x208] ;  /* 0x0000820000047ab9 */ /* 0x000fe20000000a00 */
[----:B------:R-:W-:Y:S02]  /*299b0*/  IMAD.MOV.U32 R13, RZ, RZ, R6 ;  /* 0x000000ffff0d7224 */ /* 0x000fe400078e0006 */
[----:B------:R-:W-:Y:S02]  /*299c0*/  IMAD.MOV.U32 R12, RZ, RZ, 0x2 ;  /* 0x00000002ff0c7424 */ /* 0x000fe400078e00ff */
[----:B------:R-:W-:-:S05]  /*299d0*/  IMAD.MOV.U32 R2, RZ, RZ, R14 ;  /* 0x000000ffff027224 */ /* 0x000fca00078e000e */
[----:B------:R-:W-:-:S05]  /*299e0*/  @P1 LEA R2, P0, R36, R2, 0x1 ;  /* 0x0000000224021211 */ /* 0x000fca00078008ff */
[----:B------:R-:W-:-:S05]  /*299f0*/  @P1 IMAD.X R3, RZ, RZ, R8, P0 ;  /* 0x000000ffff031224 */ /* 0x000fca00000e0608 */
[----:B------:R-:W-:Y:S01]  /*29a00*/  @!PT LDS RZ, [RZ] ;  /* 0x00000000fffff984 */ /* 0x000fe20000000800 */
[----:B------:R-:W-:Y:S01]  /*29a10*/  @!PT LDS RZ, [RZ] ;  /* 0x00000000fffff984 */ /* 0x000fe20000000800 */
[----:B------:R-:W-:Y:S01]  /*29a20*/  @!PT LDS RZ, [RZ] ;  /* 0x00000000fffff984 */ /* 0x000fe20000000800 */
[----:B------:R0:W-:Y:S04]  /*29a30*/  @P1 LDGSTS.E.BYPASS.LTC128B.128 [R21+0x24c00], desc[UR4][R2.64], !P5 ;  /* 0x24c0000002151fae */ /* 0x0001e8000e901d44 */
[----:B------:R0:W-:Y:S04]  /*29a40*/  @P1 LDGSTS.E.BYPASS.LTC128B.128 [R21+0x27400], desc[UR4][R2.64+0x80], !P4 ;  /* 0x2740008002151fae */ /* 0x0001e8000e101d44 */
[----:B------:R0:W-:Y:S04]  /*29a50*/  @P1 LDGSTS.E.BYPASS.LTC128B.128 [R21+0x29c00], desc[UR4][R2.64+0x100], !P3 ;  /* 0x29c0010002151fae */ /* 0x0001e8000d901d44 */
[----:B------:R0:W-:Y:S01]  /*29a60*/  @P1 LDGSTS.E.BYPASS.LTC128B.128 [R21+0x2c400], desc[UR4][R2.64+0x180], !P2 ;  /* 0x2c40018002151fae */ /* 0x0001e2000d101d44 */
[----:B------:R-:W-:-:S13]  /*29a70*/  ISETP.GE.AND P1, PT, R4, 0x21, PT ;  /* 0x000000210400780c */ /* 0x000fda0003f26270 */
[----:B0-----:R-:W-:Y:S05]  /*29a80*/  WARPSYNC.COLLECTIVE R15, `(.L_x_878) ;  /* 0x000000000f087348 */ /* 0x001fea0003c00000 */
[----:B------:R1:W2:Y:S02]  /*29a90*/  SHFL.IDX P6, R14, R13, R12, R11 ;  /* 0x0000000c0d0e7389 */ /* 0x0002a400000c000b */
[----:B012---:R-:W-:Y:S01]  /*29aa0*/  ENDCOLLECTIVE ;  /* 0x000000000000791b */ /* 0x007fe20003800000 */
.L_x_878:
[----:B------:R-:W-:Y:S02]  /*29ab0*/  @P1 IMAD R9, R7, 0x2, R22 ;  /* 0x0000000207091824 */ /* 0x000fe400078e0216 */
[----:B------:R-:W-:Y:S02]  /*29ac0*/  IMAD.MOV.U32 R13, RZ, RZ, R0 ;  /* 0x000000ffff0d7224 */ /* 0x000fe400078e0000 */
[----:B------:R-:W-:-:S07]  /*29ad0*/  IMAD.MOV.U32 R8, RZ, RZ, R14 ;  /* 0x000000ffff087224 */ /* 0x000fce00078e000e */
[----:B------:R-:W-:Y:S05]  /*29ae0*/  WARPSYNC.COLLECTIVE R15, `(.L_x_879) ;  /* 0x000000000f087348 */ /* 0x000fea0003c00000 */
[----:B------:R0:W1:Y:S02]  /*29af0*/  SHFL.IDX P6, R14, R13, R12, R11 ;  /* 0x0000000c0d0e7389 */ /* 0x00006400000c000b */
[----:B01----:R-:W-:Y:S01]  /*29b00*/  ENDCOLLECTIVE ;  /* 0x000000000000791b */ /* 0x003fe20003800000 */
.L_x_879:
[----:B------:R-:W-:Y:S01]  /*29b10*/  ULDC.64 UR4, c[0x0][0x208] ;  /* 0x0000820000047ab9 */ /* 0x000fe20000000a00 */
[----:B------:R-:W-:Y:S02]  /*29b20*/  IMAD.MOV.U32 R13, RZ, RZ, R6 ;  /* 0x000000ffff0d7224 */ /* 0x000fe400078e0006 */
[----:B------:R-:W-:Y:S02]  /*29b30*/  IMAD.MOV.U32 R12, RZ, RZ, 0x3 ;  /* 0x00000003ff0c7424 */ /* 0x000fe400078e00ff */
[----:B------:R-:W-:-:S05]  /*29b40*/  IMAD.MOV.U32 R2, RZ, RZ, R14 ;  /* 0x000000ffff027224 */ /* 0x000fca00078e000e */
[----:B------:R-:W-:-:S04]  /*29b50*/  @P1 LEA R2, P0, R36, R2, 0x1 ;  /* 0x0000000224021211 */ /* 0x000fc800078008ff */
[----:B------:R-:W-:-:S05]  /*29b60*/  @P1 IADD3.X R3, RZ, R8, RZ, P0, !PT ;  /* 0x00000008ff031210 */ /* 0x000fca00007fe4ff */
        /* <DEDUP_REMOVED lines=11> */
.L_x_880:
[----:B------:R-:W-:Y:S02]  /*29c20*/  @P1 IMAD R21, R7, 0x2, R22 ;  /* 0x0000000207151824 */ /* 0x000fe400078e0216 */
[----:B------:R-:W-:Y:S02]  /*29c30*/  IMAD.MOV.U32 R13, RZ, RZ, R0 ;  /* 0x000000ffff0d7224 */ /* 0x000fe400078e0000 */
[----:B------:R-:W-:-:S07]  /*29c40*/  IMAD.MOV.U32 R8, RZ, RZ, R14 ;  /* 0x000000ffff087224 */ /* 0x000fce00078e000e */
[----:B------:R-:W-:Y:S05]  /*29c50*/  WARPSYNC.COLLECTIVE R15, `(.L_x_881) ;  /* 0x000000000f087348 */ /* 0x000fea0003c00000 */
[----:B------:R0:W1:Y:S02]  /*29c60*/  SHFL.IDX P6, R14, R13, R12, R11 ;  /* 0x0000000c0d0e7389 */ /* 0x00006400000c000b */
[----:B01----:R-:W-:Y:S01]  /*29c70*/  ENDCOLLECTIVE ;  /* 0x000000000000791b */ /* 0x003fe20003800000 */
.L_x_881:
        /* <DEDUP_REMOVED lines=16> */
.L_x_882:
[----:B------:R-:W-:Y:S01]  /*29d80*/  MOV R13, R0 ;  /* 0x00000000000d7202 */ /* 0x000fe20000000f00 */
[----:B------:R-:W-:-:S07]  /*29d90*/  IMAD.MOV.U32 R8, RZ, RZ, R14 ;  /* 0x000000ffff087224 */ /* 0x000fce00078e000e */
[----:B------:R-:W-:Y:S05]  /*29da0*/  WARPSYNC.COLLECTIVE R15, `(.L_x_883) ;  /* 0x000000000f087348 */ /* 0x000fea0003c00000 */
[----:B------:R0:W1:Y:S02]  /*29db0*/  SHFL.IDX P6, R14, R13, R12, R11 ;  /* 0x0000000c0d0e7389 */ /* 0x00006400000c000b */
[----:B01----:R-:W-:Y:S01]  /*29dc0*/  ENDCOLLECTIVE ;  /* 0x000000000000791b */ /* 0x003fe20003800000 */
.L_x_883:
[----:B------:R-:W-:Y:S01]  /*29dd0*/  IMAD.MOV.U32 R0, RZ, RZ, R14 ;  /* 0x000000ffff007224 */ /* 0x000fe200078e000e */
[----:B------:R-:W-:Y:S06]  /*29de0*/  BRA `(.L_x_884) ;  /* 0xffffffa800e07947 */ /* 0x000fec000383ffff */
.L_x_751:
[----:B------:R-:W-:Y:S02]  /*29df0*/  IMAD.MOV.U32 R13, RZ, RZ, R4 ;  /* 0x000000ffff0d7224 */ /* 0x000fe400078e0004 */
        /* <DEDUP_REMOVED lines=8> */
.L_x_885:
[----:B------:R-:W-:Y:S01]  /*29e80*/  ISETP.GE.AND P1, PT, R0, R6, PT ;  /* 0x000000060000720c */ /* 0x000fe20003f26270 */
[----:B------:R-:W-:Y:S02]  /*29e90*/  IMAD.MOV.U32 R13, RZ, RZ, R5 ;  /* 0x000000ffff0d7224 */ /* 0x000fe400078e0005 */
[----:B------:R-:W-:-:S10]  /*29ea0*/  IMAD.MOV.U32 R2, RZ, RZ, R14 ;  /* 0x000000ffff027224 */ /* 0x000fd400078e000e */
[----:B------:R-:W-:Y:S05]  /*29eb0*/  WARPSYNC.COLLECTIVE R15, `(.L_x_886) ;  /* 0x000000000f087348 */ /* 0x000fea0003c00000 */
[----:B------:R0:W1:Y:S02]  /*29ec0*/  SHFL.IDX P6, R14, R13, R12, R11 ;  /* 0x0000000c0d0e7389 */ /* 0x00006400000c000b */
[----:B01----:R-:W-:Y:S01]  /*29ed0*/  ENDCOLLECTIVE ;  /* 0x000000000000791b */ /* 0x003fe20003800000 */
.L_x_886:
[----:B------:R-:W-:Y:S01]  /*29ee0*/  ULDC.64 UR4, c[0x0][0x208] ;  /* 0x0000820000047ab9 */ /* 0x000fe20000000a00 */
[----:B------:R-:W-:Y:S02]  /*29ef0*/  IMAD.MOV.U32 R13, RZ, RZ, R4 ;  /* 0x000000ffff0d7224 */ /* 0x000fe400078e0004 */
[----:B------:R-:W-:Y:S02]  /*29f00*/  IMAD.MOV.U32 R12, RZ, RZ, 0x1 ;  /* 0x00000001ff0c7424 */ /* 0x000fe400078e00ff */
[----:B------:R-:W-:-:S05]  /*29f10*/  IMAD.MOV.U32 R3, RZ, RZ, R14 ;  /* 0x000000ffff037224 */ /* 0x000fca00078e000e */
[----:B------:R-:W-:-:S05]  /*29f20*/  @!P1 LEA R7, P5, R36, R3, 0x1 ;  /* 0x0000000324079211 */ /* 0x000fca00078a08ff */
[----:B------:R-:W-:Y:S02]  /*29f30*/  @!P1 IMAD.X R3, RZ, RZ, R2, P5 ;  /* 0x000000ffff039224 */ /* 0x000fe400028e0602 */
[----:B------:R-:W-:Y:S01]  /*29f40*/  @!P1 IMAD.MOV.U32 R2, RZ, RZ, R7 ;  /* 0x000000ffff029224 */ /* 0x000fe200078e0007 */
[----:B------:R-:W-:-:S04]  /*29f50*/  IADD3 R7, R0, 0x10, RZ ;  /* 0x0000001000077810 */ /* 0x000fc80007ffe0ff */
[----:B------:R-:W-:Y:S01]  /*29f60*/  @!PT LDS RZ, [RZ] ;  /* 0x00000000fffff984 */ /* 0x000fe20000000800 */
[----:B------:R-:W-:Y:S01]  /*29f70*/  @!PT LDS RZ, [RZ] ;  /* 0x00000000fffff984 */ /* 0x000fe20000000800 */
[----:B------:R-:W-:Y:S01]  /*29f80*/  @!PT LDS RZ, [RZ] ;  /* 0x00000000fffff984 */ /* 0x000fe20000000800 */
[----:B------:R0:W-:Y:S04]  /*29f90*/  @!P1 LDGSTS.E.BYPASS.LTC128B.128 [R37+0x14400], desc[UR4][R2.64], !P4 ;  /* 0x1440000002259fae */ /* 0x0001e8000e101d44 */
[----:B------:R0:W-:Y:S04]  /*29fa0*/  @!P1 LDGSTS.E.BYPASS.LTC128B.128 [R37+0x18400], desc[UR4][R2.64+0x80], !P3 ;  /* 0x1840008002259fae */ /* 0x0001e8000d901d44 */
[----:B------:R0:W-:Y:S04]  /*29fb0*/  @!P1 LDGSTS.E.BYPASS.LTC128B.128 [R37+0x1c400], desc[UR4][R2.64+0x100], !P2 ;  /* 0x1c40010002259fae */ /* 0x0001e8000d101d44 */
[----:B------:R0:W-:Y:S01]  /*29fc0*/  @!P1 LDGSTS.E.BYPASS.LTC128B.128 [R37+0x20400], desc[UR4][R2.64+0x180], !P0 ;  /* 0x2040018002259fae */ /* 0x0001e2000c101d44 */
[----:B------:R-:W-:-:S13]  /*29fd0*/  ISETP.GE.AND P1, PT, R7, R6, PT ;  /* 0x000000060700720c */ /* 0x000fda0003f26270 */
[----:B0-----:R-:W-:Y:S05]  /*29fe0*/  WARPSYNC.COLLECTIVE R15, `(.L_x_887) ;  /* 0x000000000f087348 */ /* 0x001fea0003c00000 */
[----:B------:R1:W2:Y:S02]  /*29ff0*/  SHFL.IDX P6, R14, R13, R12, R11 ;  /* 0x0000000c0d0e7389 */ /* 0x0002a400000c000b */
[----:B012---:R-:W-:Y:S01]  /*2a000*/  ENDCOLLECTIVE ;  /* 0x000000000000791b */ /* 0x007fe20003800000 */
.L_x_887:
[----:B------:R-:W-:Y:S02]  /*2a010*/  IMAD.MOV.U32 R13, RZ, RZ, R5 ;  /* 0x000000ffff0d7224 */ /* 0x000fe400078e0005 */
[----:B------:R-:W-:-:S07]  /*2a020*/  IMAD.MOV.U32 R2, RZ, RZ, R14 ;  /* 0x000000ffff027224 */ /* 0x000fce00078e000e */
[----:B------:R-:W-:Y:S05]  /*2a030*/  WARPSYNC.COLLECTIVE R15, `(.L_x_888) ;  /* 0x000000000f087348 */ /* 0x000fea0003c00000 */
[----:B------:R0:W1:Y:S02]  /*2a040*/  SHFL.IDX P6, R14, R13, R12, R11 ;  /* 0x0000000c0d0e7389 */ /* 0x00006400000c000b */
[----:B01----:R-:W-:Y:S01]  /*2a050*/  ENDCOLLECTIVE ;  /* 0x000000000000791b */ /* 0x003fe20003800000 */
.L_x_888:
[----:B------:R-:W-:Y:S01]  /*2a060*/  ULDC.64 UR4, c[0x0][0x208] ;  /* 0x0000820000047ab9 */ /* 0x000fe20000000a00 */
[----:B------:R-:W-:Y:S02]  /*2a070*/  IMAD.MOV.U32 R13, RZ, RZ, R4 ;  /* 0x000000ffff0d7224 */ /* 0x000fe400078e0004 */
[----:B------:R-:W-:Y:S02]  /*2a080*/  IMAD.MOV.U32 R12, RZ, RZ, 0x2 ;  /* 0x00000002ff0c7424 */ /* 0x000fe400078e00ff */
[----:B------:R-:W-:-:S05]  /*2a090*/  IMAD.MOV.U32 R3, RZ, RZ, R14 ;  /* 0x000000ffff037224 */ /* 0x000fca00078e000e */
[----:B------:R-:W-:-:S05]  /*2a0a0*/  @!P1 LEA R7, P5, R36, R3, 0x1 ;  /* 0x0000000324079211 */ /* 0x000fca00078a08ff */
[----:B------:R-:W-:Y:S02]  /*2a0b0*/  @!P1 IMAD.X R8, RZ, RZ, R2, P5 ;  /* 0x000000ffff089224 */ /* 0x000fe400028e0602 */
[----:B------:R-:W-:Y:S02]  /*2a0c0*/  @!P1 IMAD.MOV.U32 R2, RZ, RZ, R7 ;  /* 0x000000ffff029224 */ /* 0x000fe400078e0007 */
[----:B------:R-:W-:Y:S02]  /*2a0d0*/  @!P1 IMAD.MOV.U32 R3, RZ, RZ, R8 ;  /* 0x000000ffff039224 */ /* 0x000fe400078e0008 */
[----:B------:R-:W-:-:S03]  /*2a0e0*/  VIADD R7, R0, 0x20 ;  /* 0x0000002000077836 */ /* 0x000fc60000000000 */
        /* <DEDUP_REMOVED lines=11> */
.L_x_889:
[----:B------:R-:W-:Y:S01]  /*2a1a0*/  IMAD.MOV.U32 R13, RZ, RZ, R5 ;  /* 0x000000ffff0d7224 */ /* 0x000fe200078e0005 */
[----:B------:R-:W-:-:S07]  /*2a1b0*/  MOV R2, R14 ;  /* 0x0000000e00027202 */ /* 0x000fce0000000f00 */
[----:B------:R-:W-:Y:S05]  /*2a1c0*/  WARPSYNC.COLLECTIVE R15, `(.L_x_890) ;  /* 0x000000000f087348 */ /* 0x000fea0003c00000 */
[----:B------:R0:W1:Y:S02]  /*2a1d0*/  SHFL.IDX P6, R14, R13, R12, R11 ;  /* 0x0000000c0d0e7389 */ /* 0x00006400000c000b */
[----:B01----:R-:W-:Y:S01]  /*2a1e0*/  ENDCOLLECTIVE ;  /* 0x000000000000791b */ /* 0x003fe20003800000 */
.L_x_890:
        /* <DEDUP_REMOVED lines=20> */
.L_x_891:
[----:B------:R-:W-:Y:S02]  /*2a330*/  IMAD.MOV.U32 R13, RZ, RZ, R5 ;  /* 0x000000ffff0d7224 */ /* 0x000fe400078e0005 */
[----:B------:R-:W-:-:S07]  /*2a340*/  IMAD.MOV.U32 R2, RZ, RZ, R14 ;  /* 0x000000ffff027224 */ /* 0x000fce00078e000e */
[----:B------:R-:W-:Y:S05]  /*2a350*/  WARPSYNC.COLLECTIVE R15, `(.L_x_892) ;  /* 0x000000000f087348 */ /* 0x000fea0003c00000 */
[----:B------:R0:W1:Y:S02]  /*2a360*/  SHFL.IDX P6, R14, R13, R12, R11 ;  /* 0x0000000c0d0e7389 */ /* 0x00006400000c000b */
[----:B01----:R-:W-:Y:S01]  /*2a370*/  ENDCOLLECTIVE ;  /* 0x000000000000791b */ /* 0x003fe20003800000 */
.L_x_892:
[----:B------:R-:W-:Y:S01]  /*2a380*/  ULDC.64 UR4, c[0x0][0x208] ;  /* 0x0000820000047ab9 */ /* 0x000fe20000000a00 */
[----:B------:R-:W-:Y:S02]  /*2a390*/  IMAD.MOV.U32 R13, RZ, RZ, R4 ;  /* 0x000000ffff0d7224 */ /* 0x000fe400078e0004 */
[----:B------:R-:W-:Y:S02]  /*2a3a0*/  IMAD.MOV.U32 R12, RZ, RZ, 0x4 ;  /* 0x00000004ff0c7424 */ /* 0x000fe400078e00ff */
[----:B------:R-:W-:-:S05]  /*2a3b0*/  IMAD.MOV.U32 R3, RZ, RZ, R14 ;  /* 0x000000ffff037224 */ /* 0x000fca00078e000e */
[----:B------:R-:W-:-:S04]  /*2a3c0*/  @!P1 LEA R7, P5, R36, R3, 0x1 ;  /* 0x0000000324079211 */ /* 0x000fc800078a08ff */
[----:B------:R-:W-:Y:S01]  /*2a3d0*/  @!P1 IADD3.X R8, RZ, R2, RZ, P5, !PT ;  /* 0x00000002ff089210 */ /* 0x000fe20002ffe4ff */
[----:B------:R-:W-:Y:S02]  /*2a3e0*/  @!P1 IMAD.MOV.U32 R2, RZ, RZ, R7 ;  /* 0x000000ffff029224 */ /* 0x000fe400078e0007 */
[----:B------:R-:W-:Y:S02]  /*2a3f0*/  VIADD R7, R0, 0x40 ;  /* 0x0000004000077836 */ /* 0x000fe40000000000 */
[----:B------:R-:W-:-:S05]  /*2a400*/  @!P1 IMAD.MOV.U32 R3, RZ, RZ, R8 ;  /* 0x000000ffff039224 */ /* 0x000fca00078e0008 */
        /* <DEDUP_REMOVED lines=11> */
.L_x_893:
[----:B------:R-:W-:Y:S02]  /*2a4c0*/  IMAD.MOV.U32 R13, RZ, RZ, R5 ;  /* 0x000000ffff0d7224 */ /* 0x000fe400078e0005 */
[----:B------:R-:W-:-:S07]  /*2a4d0*/  IMAD.MOV.U32 R2, RZ, RZ, R14 ;  /* 0x000000ffff027224 */ /* 0x000fce00078e000e */
[----:B------:R-:W-:Y:S05]  /*2a4e0*/  WARPSYNC.COLLECTIVE R15, `(.L_x_894) ;  /* 0x000000000f087348 */ /* 0x000fea0003c00000 */
[----:B------:R0:W1:Y:S02]  /*2a4f0*/  SHFL.IDX P6, R14, R13, R12, R11 ;  /* 0x0000000c0d0e7389 */ /* 0x00006400000c000b */
[----:B01----:R-:W-:Y:S01]  /*2a500*/  ENDCOLLECTIVE ;  /* 0x000000000000791b */ /* 0x003fe20003800000 */
.L_x_894:
[----:B------:R-:W-:Y:S01]  /*2a510*/  ULDC.64 UR4, c[0x0][0x208] ;  /* 0x0000820000047ab9 */ /* 0x000fe20000000a00 */
[----:B------:R-:W-:Y:S02]  /*2a520*/  IMAD.MOV.U32 R13, RZ, RZ, R4 ;  /* 0x000000ffff0d7224 */ /* 0x000fe400078e0004 */
[----:B------:R-:W-:Y:S02]  /*2a530*/  IMAD.MOV.U32 R12, RZ, RZ, 0x5 ;  /* 0x00000005ff0c7424 */ /* 0x000fe400078e00ff */
[----:B------:R-:W-:-:S05]  /*2a540*/  IMAD.MOV.U32 R3, RZ, RZ, R14 ;  /* 0x000000ffff037224 */ /* 0x000fca00078e000e */
[----:B------:R-:W-:-:S05]  /*2a550*/  @!P1 LEA R7, P5, R36, R3, 0x1 ;  /* 0x0000000324079211 */ /* 0x000fca00078a08ff */
[----:B------:R-:W-:Y:S02]  /*2a560*/  @!P1 IMAD.X R8, RZ, RZ, R2, P5 ;  /* 0x000000ffff089224 */ /* 0x000fe400028e0602 */
[----:B------:R-:W-:Y:S01]  /*2a570*/  @!P1 IMAD.MOV.U32 R2, RZ, RZ, R7 ;  /* 0x000000ffff029224 */ /* 0x000fe200078e0007 */
[----:B------:R-:W-:Y:S01]  /*2a580*/  IADD3 R7, R0, 0x50, RZ ;  /* 0x0000005000077810 */ /* 0x000fe20007ffe0ff */
        /* <DEDUP_REMOVED lines=12> */
.L_x_895:
[----:B------:R-:W-:Y:S02]  /*2a650*/  IMAD.MOV.U32 R13, RZ, RZ, R5 ;  /* 0x000000ffff0d7224 */ /* 0x000fe400078e0005 */
[----:B------:R-:W-:-:S07]  /*2a660*/  IMAD.MOV.U32 R2, RZ, RZ, R14 ;  /* 0x000000ffff027224 */ /* 0x000fce00078e000e */
[----:B------:R-:W-:Y:S05]  /*2a670*/  WARPSYNC.COLLECTIVE R15, `(.L_x_896) ;  /* 0x000000000f087348 */ /* 0x000fea0003c00000 */
[----:B------:R0:W1:Y:S02]  /*2a680*/  SHFL.IDX P6, R14, R13, R12, R11 ;  /* 0x0000000c0d0e7389 */ /* 0x00006400000c000b */
[----:B01----:R-:W-:Y:S01]  /*2a690*/  ENDCOLLECTIVE ;  /* 0x000000000000791b */ /* 0x003fe20003800000 */
.L_x_896:
        /* <DEDUP_REMOVED lines=20> */
.L_x_897:
[----:B------:R-:W-:Y:S01]  /*2a7e0*/  IMAD.MOV.U32 R13, RZ, RZ, R5 ;  /* 0x000000ffff0d7224 */ /* 0x000fe200078e0005 */
[----:B------:R-:W-:-:S07]  /*2a7f0*/  MOV R2, R14 ;  /* 0x0000000e00027202 */ /* 0x000fce0000000f00 */
[----:B------:R-:W-:Y:S05]  /*2a800*/  WARPSYNC.COLLECTIVE R15, `(.L_x_898) ;  /* 0x000000000f087348 */ /* 0x000fea0003c00000 */
[----:B------:R0:W1:Y:S02]  /*2a810*/  SHFL.IDX P6, R14, R13, R12, R11 ;  /* 0x0000000c0d0e7389 */ /* 0x00006400000c000b */
[----:B01----:R-:W-:Y:S01]  /*2a820*/  ENDCOLLECTIVE ;  /* 0x000000000000791b */ /* 0x003fe20003800000 */
.L_x_898:
[----:B------:R-:W-:Y:S01]  /*2a830*/  ULDC.64 UR4, c[0x0][0x208] ;  /* 0x0000820000047ab9 */ /* 0x000fe20000000a00 */
[----:B------:R-:W-:Y:S02]  /*2a840*/  IMAD.MOV.U32 R13, RZ, RZ, R4 ;  /* 0x000000ffff0d7224 */ /* 0x000fe400078e0004 */
[----:B------:R-:W-:Y:S02]  /*2a850*/  IMAD.MOV.U32 R12, RZ, RZ, 0x7 ;  /* 0x00000007ff0c7424 */ /* 0x000fe400078e00ff */
[----:B------:R-:W-:-:S05]  /*2a860*/  IMAD.MOV.U32 R3, RZ, RZ, R14 ;  /* 0x000000ffff037224 */ /* 0x000fca00078e000e */
[----:B------:R-:W-:-:S05]  /*2a870*/  @!P1 LEA R7, P5, R36, R3, 0x1 ;  /* 0x0000000324079211 */ /* 0x000fca00078a08ff */
[----:B------:R-:W-:Y:S02]  /*2a880*/  @!P1 IMAD.X R8, RZ, RZ, R2, P5 ;  /* 0x000000ffff089224 */ /* 0x000fe400028e0602 */
[----:B------:R-:W-:Y:S02]  /*2a890*/  @!P1 IMAD.MOV.U32 R2, RZ, RZ, R7 ;  /* 0x000000ffff029224 */ /* 0x000fe400078e0007 */
[----:B------:R-:W-:-:S05]  /*2a8a0*/  @!P1 IMAD.MOV.U32 R3, RZ, RZ, R8 ;  /* 0x000000ffff039224 */ /* 0x000fca00078e0008 */
[----:B------:R-:W-:Y:S01]  /*2a8b0*/  @!PT LDS RZ, [RZ] ;  /* 0x00000000fffff984 */ /* 0x000fe20000000800 */
[----:B------:R-:W-:Y:S01]  /*2a8c0*/  @!PT LDS RZ, [RZ] ;  /* 0x00000000fffff984 */ /* 0x000fe20000000800 */
[----:B------:R-:W-:Y:S01]  /*2a8d0*/  @!PT LDS RZ, [RZ] ;  /* 0x00000000fffff984 */ /* 0x000fe20000000800 */
[----:B------:R0:W-:Y:S04]  /*2a8e0*/  @!P1 LDGSTS.E.BYPASS.LTC128B.128 [R37+0x17400], desc[UR4][R2.64], !P4 ;  /* 0x1740000002259fae */ /* 0x0001e8000e101d44 */
[----:B------:R0:W-:Y:S04]  /*2a8f0*/  @!P1 LDGSTS.E.BYPASS.LTC128B.128 [R37+0x1b400], desc[UR4][R2.64+0x80], !P3 ;  /* 0x1b40008002259fae */ /* 0x0001e8000d901d44 */
[----:B------:R0:W-:Y:S04]  /*2a900*/  @!P1 LDGSTS.E.BYPASS.LTC128B.128 [R37+0x1f400], desc[UR4][R2.64+0x100], !P2 ;  /* 0x1f40010002259fae */ /* 0x0001e8000d101d44 */
[----:B------:R0:W-:Y:S02]  /*2a910*/  @!P1 LDGSTS.E.BYPASS.LTC128B.128 [R37+0x23400], desc[UR4][R2.64+0x180], !P0 ;  /* 0x2340018002259fae */ /* 0x0001e4000c101d44 */
[----:B0-----:R-:W-:Y:S05]  /*2a920*/  WARPSYNC.COLLECTIVE R15, `(.L_x_899) ;  /* 0x000000000f087348 */ /* 0x001fea0003c00000 */
[----:B------:R1:W2:Y:S02]  /*2a930*/  SHFL.IDX P6, R14, R13, R12, R11 ;  /* 0x0000000c0d0e7389 */ /* 0x0002a400000c000b */
[----:B012---:R-:W-:Y:S01]  /*2a940*/  ENDCOLLECTIVE ;  /* 0x000000000000791b */ /* 0x007fe20003800000 */
.L_x_899:
[----:B------:R-:W-:Y:S02]  /*2a950*/  IMAD.MOV.U32 R13, RZ, RZ, R5 ;  /* 0x000000ffff0d7224 */ /* 0x000fe400078e0005 */
[----:B------:R-:W-:-:S07]  /*2a960*/  IMAD.MOV.U32 R7, RZ, RZ, R14 ;  /* 0x000000ffff077224 */ /* 0x000fce00078e000e */
[----:B------:R-:W-:Y:S05]  /*2a970*/  WARPSYNC.COLLECTIVE R15, `(.L_x_900) ;  /* 0x000000000f087348 */ /* 0x000fea0003c00000 */
[----:B------:R0:W1:Y:S02]  /*2a980*/  SHFL.IDX P6, R14, R13, R12, R11 ;  /* 0x0000000c0d0e7389 */ /* 0x00006400000c000b */
[----:B01----:R-:W-:Y:S01]  /*2a990*/  ENDCOLLECTIVE ;  /* 0x000000000000791b */ /* 0x003fe20003800000 */
.L_x_900:
[----:B------:R-:W-:Y:S05]  /*2a9a0*/  BRA `(.L_x_901) ;  /* 0xffffffac00507947 */ /* 0x000fea000383ffff */
.L_x_756:
[----:B0-----:R0:W2:Y:S02]  /*2a9b0*/  SYNCS.PHASECHK.TRANS64.TRYWAIT P0, [R22+URZ+0x38820], R3 ;  /* 0x03882003160075a7 */ /* 0x0010a4000800017f */
[----:B--2---:R-:W-:Y:S05]  /*2a9c0*/  @!P0 NANOSLEEP.SYNCS 0x989680 ;  /* 0x009896800000895d */ /* 0x004fea0003900000 */
[----:B------:R-:W2:Y:S02]  /*2a9d0*/  @!P0 SYNCS.PHASECHK.TRANS64 P0, [R22+URZ+0x38820], R3 ;  /* 0x03882003160085a7 */ /* 0x000ea4000800007f */
[----:B--2---:R-:W-:Y:S05]  /*2a9e0*/  @!P0 BRA `(.L_x_756) ;  /* 0xfffffffc00f08947 */ /* 0x004fea000383ffff */
[----:B------:R-:W-:Y:S05]  /*2a9f0*/  BRA `(.L_x_902) ;  /* 0xffffffac00c87947 */ /* 0x000fea000383ffff */
.L_x_761:
[----:B0-----:R0:W1:Y:S02]  /*2aa00*/  SYNCS.PHASECHK.TRANS64.TRYWAIT P0, [R6+URZ+0x38840], R3 ;  /* 0x03884003060075a7 */ /* 0x001064000800017f */
[----:B-1----:R-:W-:Y:S05]  /*2aa10*/  @!P0 NANOSLEEP.SYNCS 0x989680 ;  /* 0x009896800000895d */ /* 0x002fea0003900000 */
[----:B------:R-:W1:Y:S02]  /*2aa20*/  @!P0 SYNCS.PHASECHK.TRANS64 P0, [R6+URZ+0x38840], R3 ;  /* 0x03884003060085a7 */ /* 0x000e64000800007f */
[----:B-1----:R-:W-:Y:S05]  /*2aa30*/  @!P0 BRA `(.L_x_761) ;  /* 0xfffffffc00f08947 */ /* 0x002fea000383ffff */
[----:B------:R-:W-:Y:S05]  /*2aa40*/  BRA `(.L_x_903) ;  /* 0xffffffb000c07947 */ /* 0x000fea000383ffff */
.L_x_762:
        /* <DEDUP_REMOVED lines=8> */
.L_x_905:
[----:B------:R-:W-:Y:S05]  /*2aad0*/  BSYNC B1 ;  /* 0x0000000000017941 */ /* 0x000fea0003800000 */
.L_x_904:
[----:B------:R-:W-:Y:S01]  /*2aae0*/  IMAD.MOV.U32 R13, RZ, RZ, R8 ;  /* 0x000000ffff0d7224 */ /* 0x000fe200078e0008 */
[----:B------:R-:W-:Y:S01]  /*2aaf0*/  LOP3.LUT R23, R23, 0xfffffdff, RZ, 0xc0, !PT ;  /* 0xfffffdff17177812 */ /* 0x000fe200078ec0ff */
[----:B------:R-:W-:Y:S02]  /*2ab00*/  IMAD.MOV.U32 R12, RZ, RZ, RZ ;  /* 0x000000ffff0c7224 */ /* 0x000fe400078e00ff */
[----:B------:R-:W-:Y:S01]  /*2ab10*/  IMAD.MOV.U32 R11, RZ, RZ, 0x181f ;  /* 0x0000181fff0b7424 */ /* 0x000fe200078e00ff */
[----:B------:R-:W-:Y:S01]  /*2ab20*/  @P3 LOP3.LUT R23, R23, 0x200, RZ, 0xfc, !PT ;  /* 0x0000020017173812 */ /* 0x000fe200078efcff */
[----:B------:R-:W-:Y:S02]  /*2ab30*/  IMAD.MOV.U32 R15, RZ, RZ, -0x1 ;  /* 0xffffffffff0f7424 */ /* 0x000fe400078e00ff */
[----:B------:R-:W-:Y:S01]  /*2ab40*/  IMAD.MOV.U32 R3, RZ, RZ, R14 ;  /* 0x000000ffff037224 */ /* 0x000fe200078e000e */
[----:B------:R-:W-:Y:S01]  /*2ab50*/  LOP3.LUT P3, RZ, R23, 0x10, RZ, 0xc0, !PT ;  /* 0x0000001017ff7812 */ /* 0x000fe2000786c0ff */
[----:B------:R-:W-:-:S12]  /*2ab60*/  IMAD.SHL.U32 R0, R36, 0x2, RZ ;  /* 0x0000000224007824 */ /* 0x000fd800078e00ff */
[----:B------:R-:W-:Y:S05]  /*2ab70*/  WARPSYNC.COLLECTIVE R15, `(.L_x_906) ;  /* 0x000000000f087348 */ /* 0x000fea0003c00000 */
[----:B------:R0:W1:Y:S02]  /*2ab80*/  SHFL.IDX P6, R14, R13, R12, R11 ;  /* 0x0000000c0d0e7389 */ /* 0x00006400000c000b */
[----:B01----:R-:W-:Y:S01]  /*2ab90*/  ENDCOLLECTIVE ;  /* 0x000000000000791b */ /* 0x003fe20003800000 */
.L_x_906:
[----:B------:R-:W-:Y:S01]  /*2aba0*/  LOP3.LUT R23, R23, 0xfffffeff, RZ, 0xc0, !PT ;  /* 0xfffffeff17177812 */ /* 0x000fe200078ec0ff */
[----:B------:R-:W-:Y:S01]  /*2abb0*/  IMAD R9, R9, 0x2, R22 ;  /* 0x0000000209097824 */ /* 0x000fe200078e0216 */
[----:B------:R-:W-:Y:S02]  /*2abc0*/  ULDC.64 UR4, c[0x0][0x208] ;  /* 0x0000820000047ab9 */ /* 0x000fe40000000a00 */
[----:B------:R-:W-:-:S04]  /*2abd0*/  @P2 LOP3.LUT R23, R23, 0x100, RZ, 0xfc, !PT ;  /* 0x0000010017172812 */ /* 0x000fc800078efcff */
[C---:B------:R-:W-:Y:S02]  /*2abe0*/  LOP3.LUT P2, RZ, R23.reuse, 0x8, RZ, 0xc0, !PT ;  /* 0x0000000817ff7812 */ /* 0x040fe4000784c0ff */
[----:B------:R-:W-:Y:S01]  /*2abf0*/  LOP3.LUT R23, R23, 0xffffff7f, RZ, 0xc0, !PT ;  /* 0xffffff7f17177812 */ /* 0x000fe200078ec0ff */
[----:B------:R-:W-:-:S03]  /*2ac00*/  IMAD.MOV.U32 R13, RZ, RZ, R10 ;  /* 0x000000ffff0d7224 */ /* 0x000fc600078e000a */
[----:B------:R-:W-:Y:S02]  /*2ac10*/  @P1 LOP3.LUT R23, R23, 0x80, RZ, 0xfc, !PT ;  /* 0x0000008017171812 */ /* 0x000fe400078efcff */
[----:B------:R-:W-:Y:S02]  /*2ac20*/  MOV R12, 0x1 ;  /* 0x00000001000c7802 */ /* 0x000fe40000000f00 */
[----:B------:R-:W-:Y:S01]  /*2ac30*/  LOP3.LUT P1, RZ, R23, 0x4, RZ, 0xc0, !PT ;  /* 0x0000000417ff7812 */ /* 0x000fe2000782c0ff */
[----:B------:R-:W-:-:S05]  /*2ac40*/  IMAD.MOV.U32 R2, RZ, RZ, R14 ;  /* 0x000000ffff027224 */ /* 0x000fca00078e000e */
[----:B------:R-:W-:-:S05]  /*2ac50*/  IADD3 R2, P0, R2, R0, RZ ;  /* 0x0000000002027210 */ /* 0x000fca0007f1e0ff */
[----:B------:R-:W-:-:S05]  /*2ac60*/  IMAD.X R3, RZ, RZ, R3, P0 ;  /* 0x000000ffff037224 */ /* 0x000fca00000e0603 */
[----:B------:R-:W-:Y:S01]  /*2ac70*/  @!PT LDS RZ, [RZ] ;  /* 0x00000000fffff984 */ /* 0x000fe20000000800 */
[----:B------:R-:W-:Y:S01]  /*2ac80*/  @!PT LDS RZ, [RZ] ;  /* 0x00000000fffff984 */ /* 0x000fe20000000800 */
[----:B------:R-:W-:Y:S01]  /*2ac90*/  @!PT LDS RZ, [RZ] ;  /* 0x00000000fffff984 */ /* 0x000fe20000000800 */
[----:B------:R0:W-:Y:S04]  /*2aca0*/  LDGSTS.E.BYPASS.LTC128B.128 [R9+0x24400], desc[UR4][R2.64], !P3 ;  /* 0x2440000002097fae */ /* 0x0001e8000d901d44 */
[----:B------:R0:W-:Y:S04]  /*2acb0*/  LDGSTS.E.BYPASS.LTC128B.128 [R9+0x26c00], desc[UR4][R2.64+0x80], !P2 ;  /* 0x26c0008002097fae */ /* 0x0001e8000d101d44 */
[----:B------:R0:W-:Y:S04]  /*2acc0*/  LDGSTS.E.BYPASS.LTC128B.128 [R9+0x29400], desc[UR4][R2.64+0x100], !P1 ;  /* 0x2940010002097fae */ /* 0x0001e8000c901d44 */
[----:B------:R0:W-:Y:S02]  /*2acd0*/  LDGSTS.E.BYPASS.LTC128B.128 [R9+0x2bc00], desc[UR4][R2.64+0x180], !P5 ;  /* 0x2bc0018002097fae */ /* 0x0001e4000e901d44 */
[----:B0-----:R-:W-:Y:S05]  /*2ace0*/  WARPSYNC.COLLECTIVE R15, `(.L_x_907) ;  /* 0x000000000f087348 */ /* 0x001fea0003c00000 */
[----:B------:R1:W2:Y:S02]  /*2acf0*/  SHFL.IDX P6, R14, R13, R12, R11 ;  /* 0x0000000c0d0e7389 */ /* 0x0002a400000c000b */
[----:B012---:R-:W-:Y:S01]  /*2ad00*/  ENDCOLLECTIVE ;  /* 0x000000000000791b */ /* 0x007fe20003800000 */
.L_x_907:
[----:B------:R-:W-:Y:S02]  /*2ad10*/  IMAD.MOV.U32 R13, RZ, RZ, R8 ;  /* 0x000000ffff0d7224 */ /* 0x000fe400078e0008 */
[----:B------:R-:W-:-:S07]  /*2ad20*/  IMAD.MOV.U32 R35, RZ, RZ, R14 ;  /* 0x000000ffff237224 */ /* 0x000fce00078e000e */
[----:B------:R-:W-:Y:S05]  /*2ad30*/  WARPSYNC.COLLECTIVE R15, `(.L_x_908) ;  /* 0x000000000f087348 */ /* 0x000fea0003c00000 */
[----:B------:R0:W1:Y:S02]  /*2ad40*/  SHFL.IDX P6, R14, R13, R12, R11 ;  /* 0x0000000c0d0e7389 */ /* 0x00006400000c000b */
[----:B01----:R-:W-:Y:S01]  /*2ad50*/  ENDCOLLECTIVE ;  /* 0x000000000000791b */ /* 0x003fe20003800000 */
.L_x_908:
[----:B------:R-:W-:Y:S01]  /*2ad60*/  ULDC.64 UR4, c[0x0][0x208] ;  /* 0x0000820000047ab9 */ /* 0x000fe20000000a00 */
[----:B------:R-:W-:Y:S02]  /*2ad70*/  IMAD.MOV.U32 R13, RZ, RZ, R10 ;  /* 0x000000ffff0d7224 */ /* 0x000fe400078e000a */
[----:B------:R-:W-:Y:S02]  /*2ad80*/  IMAD.MOV.U32 R12, RZ, RZ, 0x2 ;  /* 0x00000002ff0c7424 */ /* 0x000fe400078e00ff */
        /* <DEDUP_REMOVED lines=13> */
.L_x_909:
[----:B------:R-:W-:Y:S02]  /*2ae60*/  IMAD.MOV.U32 R13, RZ, RZ, R8 ;  /* 0x000000ffff0d7224 */ /* 0x000fe400078e0008 */
[----:B------:R-:W-:-:S07]  /*2ae70*/  IMAD.MOV.U32 R35, RZ, RZ, R14 ;  /* 0x000000ffff237224 */ /* 0x000fce00078e000e */
[----:B------:R-:W-:Y:S05]  /*2ae80*/  WARPSYNC.COLLECTIVE R15, `(.L_x_910) ;  /* 0x000000000f087348 */ /* 0x000fea0003c00000 */
[----:B------:R0:W1:Y:S02]  /*2ae90*/  SHFL.IDX P6, R14, R13, R12, R11 ;  /* 0x0000000c0d0e7389 */ /* 0x00006400000c000b */
[----:B01----:R-:W-:Y:S01]  /*2aea0*/  ENDCOLLECTIVE ;  /* 0x000000000000791b */ /* 0x003fe20003800000 */
.L_x_910:
[----:B------:R-:W-:Y:S01]  /*2aeb0*/  ULDC.64 UR4, c[0x0][0x208] ;  /* 0x0000820000047ab9 */ /* 0x000fe20000000a00 */
[----:B------:R-:W-:Y:S01]  /*2aec0*/  IMAD.MOV.U32 R13, RZ, RZ, R10 ;  /* 0x000000ffff0d7224 */ /* 0x000fe200078e000a */
[----:B------:R-:W-:Y:S01]  /*2aed0*/  MOV R12, 0x3 ;  /* 0x00000003000c7802 */ /* 0x000fe20000000f00 */
        /* <DEDUP_REMOVED lines=13> */
.L_x_911:
[----:B------:R-:W-:Y:S02]  /*2afb0*/  IMAD.MOV.U32 R13, RZ, RZ, R8 ;  /* 0x000000ffff0d7224 */ /* 0x000fe400078e0008 */
[----:B------:R-:W-:-:S07]  /*2afc0*/  IMAD.MOV.U32 R35, RZ, RZ, R14 ;  /* 0x000000ffff237224 */ /* 0x000fce00078e000e */
[----:B------:R-:W-:Y:S05]  /*2afd0*/  WARPSYNC.COLLECTIVE R15, `(.L_x_912) ;  /* 0x000000000f087348 */ /* 0x000fea0003c00000 */
[----:B------:R0:W1:Y:S02]  /*2afe0*/  SHFL.IDX P6, R14, R13, R12, R11 ;  /* 0x0000000c0d0e7389 */ /* 0x00006400000c000b */
[----:B01----:R-:W-:Y:S01]  /*2aff0*/  ENDCOLLECTIVE ;  /* 0x000000000000791b */ /* 0x003fe20003800000 */
.L_x_912:
        /* <DEDUP_REMOVED lines=9> */
[----:B------:R0:W-:Y:S01]  /*2b090*/  LDGSTS.E.BYPASS.LTC128B.128 [R9+0x25c00], desc[UR4][R2.64], !P3 ;  /* 0x25c0000002097fae */ /* 0x0001e2000d901d44 */
[----:B------:R-:W-:-:S03]  /*2b0a0*/  LOP3.LUT P3, RZ, R23, 0x200, RZ, 0xc0, !PT ;  /* 0x0000020017ff7812 */ /* 0x000fc6000786c0ff */
[----:B------:R0:W-:Y:S01]  /*2b0b0*/  LDGSTS.E.BYPASS.LTC128B.128 [R9+0x28400], desc[UR4][R2.64+0x80], !P2 ;  /* 0x2840008002097fae */ /* 0x0001e2000d101d44 */
[----:B------:R-:W-:-:S03]  /*2b0c0*/  LOP3.LUT P2, RZ, R23, 0x100, RZ, 0xc0, !PT ;  /* 0x0000010017ff7812 */ /* 0x000fc6000784c0ff */
[----:B------:R0:W-:Y:S01]  /*2b0d0*/  LDGSTS.E.BYPASS.LTC128B.128 [R9+0x2ac00], desc[UR4][R2.64+0x100], !P1 ;  /* 0x2ac0010002097fae */ /* 0x0001e2000c901d44 */
[----:B------:R-:W-:-:S03]  /*2b0e0*/  LOP3.LUT P1, RZ, R23, 0x80, RZ, 0xc0, !PT ;  /* 0x0000008017ff7812 */ /* 0x000fc6000782c0ff */
[----:B------:R0:W-:Y:S10]  /*2b0f0*/  LDGSTS.E.BYPASS.LTC128B.128 [R9+0x2d400], desc[UR4][R2.64+0x180], !P5 ;  /* 0x2d40018002097fae */ /* 0x0001f4000e901d44 */
[----:B0-----:R-:W-:Y:S05]  /*2b100*/  WARPSYNC.COLLECTIVE R15, `(.L_x_913) ;  /* 0x000000000f087348 */ /* 0x001fea0003c00000 */
[----:B------:R1:W2:Y:S02]  /*2b110*/  SHFL.IDX P6, R14, R13, R12, R11 ;  /* 0x0000000c0d0e7389 */ /* 0x0002a400000c000b */
[----:B012---:R-:W-:Y:S01]  /*2b120*/  ENDCOLLECTIVE ;  /* 0x000000000000791b */ /* 0x007fe20003800000 */
.L_x_913:
[----:B------:R-:W-:Y:S02]  /*2b130*/  IMAD.MOV.U32 R13, RZ, RZ, R8 ;  /* 0x000000ffff0d7224 */ /* 0x000fe400078e0008 */
[----:B------:R-:W-:-:S07]  /*2b140*/  IMAD.MOV.U32 R35, RZ, RZ, R14 ;  /* 0x000000ffff237224 */ /* 0x000fce00078e000e */
[----:B------:R-:W-:Y:S05]  /*2b150*/  WARPSYNC.COLLECTIVE R15, `(.L_x_914) ;  /* 0x000000000f087348 */ /* 0x000fea0003c00000 */
[----:B------:R0:W1:Y:S02]  /*2b160*/  SHFL.IDX P6, R14, R13, R12, R11 ;  /* 0x0000000c0d0e7389 */ /* 0x00006400000c000b */
[----:B01----:R-:W-:Y:S01]  /*2b170*/  ENDCOLLECTIVE ;  /* 0x000000000000791b */ /* 0x003fe20003800000 */
.L_x_914:
[----:B------:R-:W-:Y:S01]  /*2b180*/  IMAD.MOV.U32 R2, RZ, RZ, R14 ;  /* 0x000000ffff027224 */ /* 0x000fe200078e000e */
[----:B------:R-:W-:Y:S06]  /*2b190*/  BRA `(.L_x_915) ;  /* 0xffffffb000087947 */ /* 0x000fec000383ffff */
.L_x_767:
[----:B-1----:R1:W2:Y:S02]  /*2b1a0*/  SYNCS.PHASECHK.TRANS64.TRYWAIT P0, [R6+URZ+0x38860], R2 ;  /* 0x03886002060075a7 */ /* 0x0022a4000800017f */
[----:B--2---:R-:W-:Y:S05]  /*2b1b0*/  @!P0 NANOSLEEP.SYNCS 0x989680 ;  /* 0x009896800000895d */ /* 0x004fea0003900000 */
[----:B------:R-:W2:Y:S02]  /*2b1c0*/  @!P0 SYNCS.PHASECHK.TRANS64 P0, [R6+URZ+0x38860], R2 ;  /* 0x03886002060085a7 */ /* 0x000ea4000800007f */
[----:B--2---:R-:W-:Y:S05]  /*2b1d0*/  @!P0 BRA `(.L_x_767) ;  /* 0xfffffffc00f08947 */ /* 0x004fea000383ffff */
[----:B------:R-:W-:Y:S05]  /*2b1e0*/  BRA `(.L_x_916) ;  /* 0xffffffb000887947 */ /* 0x000fea000383ffff */
.L_x_768:
[----:B------:R-:W-:Y:S01]  /*2b1f0*/  BSSY B1, `(.L_x_917) ;  /* 0x0000008000017945 */ /* 0x000fe20003800000 */
[----:B------:R-:W-:Y:S01]  /*2b200*/  IMAD.MOV.U32 R13, RZ, RZ, R25 ;  /* 0x000000ffff0d7224 */ /* 0x000fe200078e0019 */
[----:B------:R-:W-:Y:S01]  /*2b210*/  MOV R11, 0x181f ;  /* 0x0000181f000b7802 */ /* 0x000fe20000000f00 */
[----:B------:R-:W-:Y:S02]  /*2b220*/  IMAD.MOV.U32 R12, RZ, RZ, RZ ;  /* 0x000000ffff0c7224 */ /* 0x000fe400078e00ff */
[----:B------:R-:W-:-:S07]  /*2b230*/  IMAD.MOV.U32 R15, RZ, RZ, -0x1 ;  /* 0xffffffffff0f7424 */ /* 0x000fce00078e00ff */
[----:B-1----:R-:W-:Y:S05]  /*2b240*/  WARPSYNC.COLLECTIVE R15, `(.L_x_918) ;  /* 0x000000000f087348 */ /* 0x002fea0003c00000 */
[----:B------:R0:W2:Y:S02]  /*2b250*/  SHFL.IDX P6, R14, R13, R12, R11 ;  /* 0x0000000c0d0e7389 */ /* 0x0000a400000c000b */
[----:B012---:R-:W-:Y:S01]  /*2b260*/  ENDCOLLECTIVE ;  /* 0x000000000000791b */ /* 0x007fe20003800000 */
.L_x_918:
[----:B------:R-:W-:Y:S05]  /*2b270*/  BSYNC B1 ;  /* 0x0000000000017941 */ /* 0x000fea0003800000 */
.L_x_917:
[----:B------:R-:W-:Y:S02]  /*2b280*/  IMAD.MOV.U32 R13, RZ, RZ, R24 ;  /* 0x000000ffff0d7224 */ /* 0x000fe400078e0018 */
[----:B------:R-:W-:Y:S02]  /*2b290*/  IMAD.MOV.U32 R12, RZ, RZ, RZ ;  /* 0x000000ffff0c7224 */ /* 0x000fe400078e00ff */
[----:B------:R-:W-:Y:S02]  /*2b2a0*/  IMAD.MOV.U32 R11, RZ, RZ, 0x181f ;  /* 0x0000181fff0b7424 */ /* 0x000fe400078e00ff */
[----:B------:R-:W-:Y:S02]  /*2b2b0*/  IMAD.MOV.U32 R15, RZ, RZ, -0x1 ;  /* 0xffffffffff0f7424 */ /* 0x000fe400078e00ff */
[----:B------:R-:W-:Y:S02]  /*2b2c0*/  IMAD.MOV.U32 R3, RZ, RZ, R14 ;  /* 0x000000ffff037224 */ /* 0x000fe400078e000e */
[----:B------:R-:W-:-:S07]  /*2b2d0*/  IMAD R7, R7, 0x2, R22 ;  /* 0x0000000207077824 */ /* 0x000fce00078e0216 */
[----:B------:R-:W-:Y:S05]  /*2b2e0*/  WARPSYNC.COLLECTIVE R15, `(.L_x_919) ;  /* 0x000000000f087348 */ /* 0x000fea0003c00000 */
[----:B------:R0:W1:Y:S02]  /*2b2f0*/  SHFL.IDX P6, R14, R13, R12, R11 ;  /* 0x0000000c0d0e7389 */ /* 0x00006400000c000b */
[----:B01----:R-:W-:Y:S01]  /*2b300*/  ENDCOLLECTIVE ;  /* 0x000000000000791b */ /* 0x003fe20003800000 */
.L_x_919:
[----:B------:R-:W-:Y:S01]  /*2b310*/  ULDC.64 UR4, c[0x0][0x208] ;  /* 0x0000820000047ab9 */ /* 0x000fe20000000a00 */
[----:B------:R-:W-:Y:S02]  /*2b320*/  IMAD.MOV.U32 R13, RZ, RZ, R25 ;  /* 0x000000ffff0d7224 */ /* 0x000fe400078e0019 */
[----:B------:R-:W-:Y:S02]  /*2b330*/  IMAD.MOV.U32 R12, RZ, RZ, 0x1 ;  /* 0x00000001ff0c7424 */ /* 0x000fe400078e00ff */
[----:B------:R-:W-:-:S05]  /*2b340*/  IMAD.MOV.U32 R2, RZ, RZ, R14 ;  /* 0x000000ffff027224 */ /* 0x000fca00078e000e */
[----:B------:R-:W-:-:S05]  /*2b350*/  IADD3 R2, P0, R2, R0, RZ ;  /* 0x0000000002027210 */ /* 0x000fca0007f1e0ff */
        /* <DEDUP_REMOVED lines=11> */
[----:B------:R0:W-:Y:S02]  /*2b410*/  LDGSTS.E.BYPASS.LTC128B.128 [R7+0x7c00], desc[UR4][R2.64+0x180], !P0 ;  /* 0x07c0018002077fae */ /* 0x0001e4000c101d44 */
[----:B0-----:R-:W-:Y:S05]  /*2b420*/  WARPSYNC.COLLECTIVE R15, `(.L_x_920) ;  /* 0x000000000f087348 */ /* 0x001fea0003c00000 */
[----:B------:R1:W2:Y:S02]  /*2b430*/  SHFL.IDX P6, R14, R13, R12, R11 ;  /* 0x0000000c0d0e7389 */ /* 0x0002a400000c000b */
[----:B012---:R-:W-:Y:S01]  /*2b440*/  ENDCOLLECTIVE ;  /* 0x000000000000791b */ /* 0x007fe20003800000 */
.L_x_920:
[----:B------:R-:W-:Y:S01]  /*2b450*/  IMAD.MOV.U32 R13, RZ, RZ, R24 ;  /* 0x000000ffff0d7224 */ /* 0x000fe200078e0018 */
[----:B------:R-:W-:-:S07]  /*2b460*/  MOV R3, R14 ;  /* 0x0000000e00037202 */ /* 0x000fce0000000f00 */
[----:B------:R-:W-:Y:S05]  /*2b470*/  WARPSYNC.COLLECTIVE R15, `(.L_x_921) ;  /* 0x000000000f087348 */ /* 0x000fea0003c00000 */
[----:B------:R0:W1:Y:S02]  /*2b480*/  SHFL.IDX P6, R14, R13, R12, R11 ;  /* 0x0000000c0d0e7389 */ /* 0x00006400000c000b */
[----:B01----:R-:W-:Y:S01]  /*2b490*/  ENDCOLLECTIVE ;  /* 0x000000000000791b */ /* 0x003fe20003800000 */
.L_x_921:
        /* <DEDUP_REMOVED lines=20> */
.L_x_922:
[----:B------:R-:W-:Y:S02]  /*2b5e0*/  IMAD.MOV.U32 R13, RZ, RZ, R24 ;  /* 0x000000ffff0d7224 */ /* 0x000fe400078e0018 */
[----:B------:R-:W-:-:S07]  /*2b5f0*/  IMAD.MOV.U32 R3, RZ, RZ, R14 ;  /* 0x000000ffff037224 */ /* 0x000fce00078e000e */
[----:B------:R-:W-:Y:S05]  /*2b600*/  WARPSYNC.COLLECTIVE R15, `(.L_x_923) ;  /* 0x000000000f087348 */ /* 0x000fea0003c00000 */
[----:B------:R0:W1:Y:S02]  /*2b610*/  SHFL.IDX P6, R14, R13, R12, R11 ;  /* 0x0000000c0d0e7389 */ /* 0x00006400000c000b */
[----:B01----:R-:W-:Y:S01]  /*2b620*/  ENDCOLLECTIVE ;  /* 0x000000000000791b */ /* 0x003fe20003800000 */
.L_x_923:
        /* <DEDUP_REMOVED lines=20> */
.L_x_924:
[----:B------:R-:W-:Y:S01]  /*2b770*/  IMAD.MOV.U32 R13, RZ, RZ, R24 ;  /* 0x000000ffff0d7224 */ /* 0x000fe200078e0018 */
[----:B------:R-:W-:-:S07]  /*2b780*/  MOV R3, R14 ;  /* 0x0000000e00037202 */ /* 0x000fce0000000f00 */
[----:B------:R-:W-:Y:S05]  /*2b790*/  WARPSYNC.COLLECTIVE R15, `(.L_x_925) ;  /* 0x000000000f087348 */ /* 0x000fea0003c00000 */
[----:B------:R0:W1:Y:S02]  /*2b7a0*/  SHFL.IDX P6, R14, R13, R12, R11 ;  /* 0x0000000c0d0e7389 */ /* 0x00006400000c000b */
[----:B01----:R-:W-:Y:S01]  /*2b7b0*/  ENDCOLLECTIVE ;  /* 0x000000000000791b */ /* 0x003fe20003800000 */
.L_x_925:
        /* <DEDUP_REMOVED lines=20> */
.L_x_926:
[----:B------:R-:W-:Y:S02]  /*2b900*/  IMAD.MOV.U32 R13, RZ, RZ, R24 ;  /* 0x000000ffff0d7224 */ /* 0x000fe400078e0018 */
[----:B------:R-:W-:-:S07]  /*2b910*/  IMAD.MOV.U32 R25, RZ, RZ, R14 ;  /* 0x000000ffff197224 */ /* 0x000fce00078e000e */
[----:B------:R-:W-:Y:S05]  /*2b920*/  WARPSYNC.COLLECTIVE R15, `(.L_x_927) ;  /* 0x000000000f087348 */ /* 0x000fea0003c00000 */
[----:B------:R0:W1:Y:S02]  /*2b930*/  SHFL.IDX P6, R14, R13, R12, R11 ;  /* 0x0000000c0d0e7389 */ /* 0x00006400000c000b */
[----:B01----:R-:W-:Y:S01]  /*2b940*/  ENDCOLLECTIVE ;  /* 0x000000000000791b */ /* 0x003fe20003800000 */
.L_x_927:
[----:B------:R-:W-:Y:S01]  /*2b950*/  IMAD.MOV.U32 R2, RZ, RZ, R14 ;  /* 0x000000ffff027224 */ /* 0x000fe200078e000e */
[----:B------:R-:W-:Y:S06]  /*2b960*/  BRA `(.L_x_928) ;  /* 0xffffffac00a47947 */ /* 0x000fec000383ffff */
.L_x_776:
[----:B0-----:R0:W2:Y:S02]  /*2b970*/  SYNCS.PHASECHK.TRANS64.TRYWAIT P0, [R4+URZ+0x38860], R3 ;  /* 0x03886003040075a7 */ /* 0x0010a4000800017f */
[----:B--2---:R-:W-:Y:S05]  /*2b980*/  @!P0 NANOSLEEP.SYNCS 0x989680 ;  /* 0x009896800000895d */ /* 0x004fea0003900000 */
[----:B------:R-:W2:Y:S02]  /*2b990*/  @!P0 SYNCS.PHASECHK.TRANS64 P0, [R4+URZ+0x38860], R3 ;  /* 0x03886003040085a7 */ /* 0x000ea4000800007f */
[----:B--2---:R-:W-:Y:S05]  /*2b9a0*/  @!P0 BRA `(.L_x_776) ;  /* 0xfffffffc00f08947 */ /* 0x004fea000383ffff */
[----:B------:R-:W-:Y:S05]  /*2b9b0*/  BRA `(.L_x_929) ;  /* 0xffffffb000dc7947 */ /* 0x000fea000383ffff */
.L_x_777:
        /* <DEDUP_REMOVED lines=8> */
.L_x_931:
[----:B------:R-:W-:Y:S05]  /*2ba40*/  BSYNC B0 ;  /* 0x0000000000007941 */ /* 0x000fea0003800000 */
.L_x_930:
[----:B------:R-:W-:Y:S01]  /*2ba50*/  IMAD.MOV.U32 R13, RZ, RZ, R24 ;  /* 0x000000ffff0d7224 */ /* 0x000fe200078e0018 */
[C---:B------:R-:W-:Y:S01]  /*2ba60*/  LOP3.LUT R0, R36.reuse, 0x40, RZ, 0xfc, !PT ;  /* 0x0000004024007812 */ /* 0x040fe200078efcff */
[----:B------:R-:W-:Y:S01]  /*2ba70*/  IMAD.MOV.U32 R12, RZ, RZ, RZ ;  /* 0x000000ffff0c7224 */ /* 0x000fe200078e00ff */
[C---:B------:R-:W-:Y:S01]  /*2ba80*/  LOP3.LUT R6, R36.reuse, 0x80, RZ, 0xfc, !PT ;  /* 0x0000008024067812 */ /* 0x040fe200078efcff */
[----:B------:R-:W-:Y:S02]  /*2ba90*/  IMAD.MOV.U32 R11, RZ, RZ, 0x181f ;  /* 0x0000181fff0b7424 */ /* 0x000fe400078e00ff */
[----:B------:R-:W-:Y:S02]  /*2baa0*/  IMAD.MOV.U32 R15, RZ, RZ, -0x1 ;  /* 0xffffffffff0f7424 */ /* 0x000fe400078e00ff */
[----:B------:R-:W-:Y:S02]  /*2bab0*/  IMAD.MOV.U32 R3, RZ, RZ, R14 ;  /* 0x000000ffff037224 */ /* 0x000fe400078e000e */
[----:B------:R-:W-:-:S07]  /*2bac0*/  IMAD.SHL.U32 R8, R36, 0x2, RZ ;  /* 0x0000000224087824 */ /* 0x000fce00078e00ff */
[----:B------:R-:W-:Y:S05]  /*2bad0*/  WARPSYNC.COLLECTIVE R15, `(.L_x_932) ;  /* 0x000000000f087348 */ /* 0x000fea0003c00000 */
[----:B------:R0:W1:Y:S02]  /*2bae0*/  SHFL.IDX P6, R14, R13, R12, R11 ;  /* 0x0000000c0d0e7389 */ /* 0x00006400000c000b */
[----:B01----:R-:W-:Y:S01]  /*2baf0*/  ENDCOLLECTIVE ;  /* 0x000000000000791b */ /* 0x003fe20003800000 */
.L_x_932:
[----:B------:R-:W-:Y:S01]  /*2bb00*/  ULDC UR4, c[0x0][0x2f4] ;  /* 0x0000bd0000047ab9 */ /* 0x000fe20000000800 */
[----:B------:R-:W-:Y:S01]  /*2bb10*/  ULDC.64 UR6, c[0x0][0x208] ;  /* 0x0000820000067ab9 */ /* 0x000fe20000000a00 */
[----:B------:R-:W-:Y:S02]  /*2bb20*/  ISETP.GE.AND P3, PT, R36, UR4, PT ;  /* 0x0000000424007c0c */ /* 0x000fe4000bf66270 */
[----:B------:R-:W-:Y:S01]  /*2bb30*/  ISETP.GE.AND P2, PT, R0, UR4, PT ;  /* 0x0000000400007c0c */ /* 0x000fe2000bf46270 */
[----:B------:R-:W-:Y:S01]  /*2bb40*/  IMAD R0, R7, 0x2, R22 ;  /* 0x0000000207007824 */ /* 0x000fe200078e0216 */
[----:B------:R-:W-:Y:S02]  /*2bb50*/  ISETP.LT.OR P4, PT, R5, 0x1, P3 ;  /* 0x000000010500780c */ /* 0x000fe40001f81670 */
[----:B------:R-:W-:Y:S02]  /*2bb60*/  ISETP.GE.AND P1, PT, R6, UR4, PT ;  /* 0x0000000406007c0c */ /* 0x000fe4000bf26270 */
[----:B------:R-:W-:Y:S01]  /*2bb70*/  LOP3.LUT R6, R36, 0xc0, RZ, 0xfc, !PT ;  /* 0x000000c024067812 */ /* 0x000fe200078efcff */
[----:B------:R-:W-:-:S02]  /*2bb80*/  IMAD.MOV.U32 R13, RZ, RZ, R25 ;  /* 0x000000ffff0d7224 */ /* 0x000fc400078e0019 */
        /* <DEDUP_REMOVED lines=10> */
[----:B------:R-:W-:-:S04]  /*2bc30*/  ISETP.GE.AND P0, PT, R6, UR4, PT ;  /* 0x0000000406007c0c */ /* 0x000fc8000bf06270 */
[----:B------:R0:W-:Y:S01]  /*2bc40*/  LDGSTS.E.BYPASS.LTC128B.128 [R0+0x5400], desc[UR6][R2.64+0x100], !P4 ;  /* 0x0540010002007fae */ /* 0x0001e2000e101d46 */
[----:B------:R-:W-:-:S13]  /*2bc50*/  ISETP.LT.OR P4, PT, R5, 0x1, P0 ;  /* 0x000000010500780c */ /* 0x000fda0000781670 */
[----:B------:R0:W-:Y:S02]  /*2bc60*/  LDGSTS.E.BYPASS.LTC128B.128 [R0+0x7c00], desc[UR6][R2.64+0x180], !P4 ;  /* 0x07c0018002007fae */ /* 0x0001e4000e101d46 */
[----:B0-----:R-:W-:Y:S05]  /*2bc70*/  WARPSYNC.COLLECTIVE R15, `(.L_x_933) ;  /* 0x000000000f087348 */ /* 0x001fea0003c00000 */
[----:B------:R1:W2:Y:S02]  /*2bc80*/  SHFL.IDX P6, R14, R13, R12, R11 ;  /* 0x0000000c0d0e7389 */ /* 0x0002a400000c000b */
[----:B012---:R-:W-:Y:S01]  /*2bc90*/  ENDCOLLECTIVE ;  /* 0x000000000000791b */ /* 0x007fe20003800000 */
.L_x_933:
[----:B------:R-:W-:Y:S01]  /*2bca0*/  MOV R13, R24 ;  /* 0x00000018000d7202 */ /* 0x000fe20000000f00 */
[----:B------:R-:W-:-:S07]  /*2bcb0*/  IMAD.MOV.U32 R3, RZ, RZ, R14 ;  /* 0x000000ffff037224 */ /* 0x000fce00078e000e */
[----:B------:R-:W-:Y:S05]  /*2bcc0*/  WARPSYNC.COLLECTIVE R15, `(.L_x_934) ;  /* 0x000000000f087348 */ /* 0x000fea0003c00000 */
[----:B------:R0:W1:Y:S02]  /*2bcd0*/  SHFL.IDX P6, R14, R13, R12, R11 ;  /* 0x0000000c0d0e7389 */ /* 0x00006400000c000b */
[----:B01----:R-:W-:Y:S01]  /*2bce0*/  ENDCOLLECTIVE ;  /* 0x000000000000791b */ /* 0x003fe20003800000 */
.L_x_934:
[----:B------:R-:W-:Y:S01]  /*2bcf0*/  ULDC.64 UR4, c[0x0][0x208] ;  /* 0x0000820000047ab9 */ /* 0x000fe20000000a00 */
[----:B------:R-:W-:Y:S02]  /*2bd00*/  IMAD.MOV.U32 R13, RZ, RZ, R25 ;  /* 0x000000ffff0d7224 */ /* 0x000fe400078e0019 */
[----:B------:R-:W-:Y:S01]  /*2bd10*/  IMAD.MOV.U32 R12, RZ, RZ, 0x2 ;  /* 0x00000002ff0c7424 */ /* 0x000fe200078e00ff */
        /* <DEDUP_REMOVED lines=16> */
.L_x_935:
[----:B------:R-:W-:Y:S02]  /*2be20*/  IMAD.MOV.U32 R13, RZ, RZ, R24 ;  /* 0x000000ffff0d7224 */ /* 0x000fe400078e0018 */
[----:B------:R-:W-:-:S07]  /*2be30*/  IMAD.MOV.U32 R7, RZ, RZ, R14 ;  /* 0x000000ffff077224 */ /* 0x000fce00078e000e */
[----:B------:R-:W-:Y:S05]  /*2be40*/  WARPSYNC.COLLECTIVE R15, `(.L_x_936) ;  /* 0x000000000f087348 */ /* 0x000fea0003c00000 */
[----:B------:R0:W1:Y:S02]  /*2be50*/  SHFL.IDX P6, R14, R13, R12, R11 ;  /* 0x0000000c0d0e7389 */ /* 0x00006400000c000b */
[----:B01----:R-:W-:Y:S01]  /*2be60*/  ENDCOLLECTIVE ;  /* 0x000000000000791b */ /* 0x003fe20003800000 */
.L_x_936:
        /* <DEDUP_REMOVED lines=19> */
.L_x_937:
[----:B------:R-:W-:Y:S02]  /*2bfa0*/  IMAD.MOV.U32 R13, RZ, RZ, R24 ;  /* 0x000000ffff0d7224 */ /* 0x000fe400078e0018 */
[----:B------:R-:W-:-:S07]  /*2bfb0*/  IMAD.MOV.U32 R3, RZ, RZ, R14 ;  /* 0x000000ffff037224 */ /* 0x000fce00078e000e */
[----:B------:R-:W-:Y:S05]  /*2bfc0*/  WARPSYNC.COLLECTIVE R15, `(.L_x_938) ;  /* 0x000000000f087348 */ /* 0x000fea0003c00000 */
[----:B------:R0:W1:Y:S02]  /*2bfd0*/  SHFL.IDX P6, R14, R13, R12, R11 ;  /* 0x0000000c0d0e7389 */ /* 0x00006400000c000b */
[----:B01----:R-:W-:Y:S01]  /*2bfe0*/  ENDCOLLECTIVE ;  /* 0x000000000000791b */ /* 0x003fe20003800000 */
.L_x_938:
[----:B------:R-:W-:Y:S01]  /*2bff0*/  ULDC.64 UR4, c[0x0][0x208] ;  /* 0x0000820000047ab9 */ /* 0x000fe20000000a00 */
[----:B------:R-:W-:Y:S01]  /*2c000*/  MOV R13, R25 ;  /* 0x00000019000d7202 */ /* 0x000fe20000000f00 */
        /* <DEDUP_REMOVED lines=17> */
.L_x_939:
[----:B------:R-:W-:Y:S02]  /*2c120*/  IMAD.MOV.U32 R13, RZ, RZ, R24 ;  /* 0x000000ffff0d7224 */ /* 0x000fe400078e0018 */
[----:B------:R-:W-:-:S07]  /*2c130*/  IMAD.MOV.U32 R25, RZ, RZ, R14 ;  /* 0x000000ffff197224 */ /* 0x000fce00078e000e */
[----:B------:R-:W-:Y:S05]  /*2c140*/  WARPSYNC.COLLECTIVE R15, `(.L_x_940) ;  /* 0x000000000f087348 */ /* 0x000fea0003c00000 */
[----:B------:R0:W1:Y:S02]  /*2c150*/  SHFL.IDX P6, R14, R13, R12, R11 ;  /* 0x0000000c0d0e7389 */ /* 0x00006400000c000b */
[----:B01----:R-:W-:Y:S01]  /*2c160*/  ENDCOLLECTIVE ;  /* 0x000000000000791b */ /* 0x003fe20003800000 */
.L_x_940:
[----:B------:R-:W-:Y:S05]  /*2c170*/  BRA `(.L_x_941) ;  /* 0xffffffb000007947 */ /* 0x000fea000383ffff */
.L_x_782:
        /* <DEDUP_REMOVED lines=8> */
.L_x_943:
[----:B------:R-:W-:Y:S05]  /*2c200*/  BSYNC B0 ;  /* 0x0000000000007941 */ /* 0x000fea0003800000 */
.L_x_942:
        /* <DEDUP_REMOVED lines=9> */
.L_x_944:
[----:B------:R-:W-:Y:S01]  /*2c2a0*/  ULDC UR4, c[0x0][0xc3c] ;  /* 0x00030f0000047ab9 */ /* 0x000fe20000000800 */
[----:B------:R-:W-:Y:S01]  /*2c2b0*/  ULDC.64 UR6, c[0x0][0x208] ;  /* 0x0000820000067ab9 */ /* 0x000fe20000000a00 */
        /* <DEDUP_REMOVED lines=12> */
[----:B------:R-:W-:-:S03]  /*2c380*/  ISETP.NE.AND P1, PT, R8, RZ, PT ;  /* 0x000000ff0800720c */ /* 0x000fc60003f25270 */
[----:B------:R-:W-:-:S10]  /*2c390*/  IMAD.MOV.U32 R13, RZ, RZ, R4 ;  /* 0x000000ffff0d7224 */ /* 0x000fd400078e0004 */
[----:B------:R-:W-:Y:S05]  /*2c3a0*/  WARPSYNC.COLLECTIVE R15, `(.L_x_945) ;  /* 0x000000000f087348 */ /* 0x000fea0003c00000 */
[----:B------:R0:W1:Y:S02]  /*2c3b0*/  SHFL.UP P6, R14, R13, R12, R11 ;  /* 0x0400000c0d0e7389 */ /* 0x00006400000c000b */
[----:B01----:R-:W-:Y:S01]  /*2c3c0*/  ENDCOLLECTIVE ;  /* 0x000000000000791b */ /* 0x003fe20003800000 */
.L_x_945:
[----:B------:R-:W-:Y:S01]  /*2c3d0*/  IMAD.MOV.U32 R12, RZ, RZ, 0x2 ;  /* 0x00000002ff0c7424 */ /* 0x000fe200078e00ff */
[----:B------:R-:W-:-:S05]  /*2c3e0*/  SEL R7, R14, RZ, P1 ;  /* 0x000000ff0e077207 */ /* 0x000fca0000800000 */
[----:B------:R-:W-:-:S04]  /*2c3f0*/  IMAD.IADD R6, R4, 0x1, R7 ;  /* 0x0000000104067824 */ /* 0x000fc800078e0207 */
[----:B------:R-:W-:-:S07]  /*2c400*/  IMAD.MOV.U32 R13, RZ, RZ, R6 ;  /* 0x000000ffff0d7224 */ /* 0x000fce00078e0006 */
[----:B------:R-:W-:Y:S05]  /*2c410*/  WARPSYNC.COLLECTIVE R15, `(.L_x_946) ;  /* 0x000000000f087348 */ /* 0x000fea0003c00000 */
[----:B------:R0:W1:Y:S02]  /*2c420*/  SHFL.UP P6, R14, R13, R12, R11 ;  /* 0x0400000c0d0e7389 */ /* 0x00006400000c000b */
[----:B01----:R-:W-:Y:S01]  /*2c430*/  ENDCOLLECTIVE ;  /* 0x000000000000791b */ /* 0x003fe20003800000 */
.L_x_946:
[----:B------:R-:W-:Y:S02]  /*2c440*/  MOV R12, 0x4 ;  /* 0x00000004000c7802 */ /* 0x000fe40000000f00 */
[----:B------:R-:W-:-:S05]  /*2c450*/  SEL R7, R14, RZ, P2 ;  /* 0x000000ff0e077207 */ /* 0x000fca0001000000 */
[----:B------:R-:W-:-:S04]  /*2c460*/  IMAD.IADD R7, R6, 0x1, R7 ;  /* 0x0000000106077824 */ /* 0x000fc800078e0207 */
[----:B------:R-:W-:-:S07]  /*2c470*/  IMAD.MOV.U32 R13, RZ, RZ, R7 ;  /* 0x000000ffff0d7224 */ /* 0x000fce00078e0007 */
[----:B------:R-:W-:Y:S05]  /*2c480*/  WARPSYNC.COLLECTIVE R15, `(.L_x_947) ;  /* 0x000000000f087348 */ /* 0x000fea0003c00000 */
[----:B------:R0:W1:Y:S02]  /*2c490*/  SHFL.UP P6, R14, R13, R12, R11 ;  /* 0x0400000c0d0e7389 */ /* 0x00006400000c000b */
[----:B01----:R-:W-:Y:S01]  /*2c4a0*/  ENDCOLLECTIVE ;  /* 0x000000000000791b */ /* 0x003fe20003800000 */
.L_x_947:
[----:B------:R-:W-:Y:S01]  /*2c4b0*/  IMAD.MOV.U32 R12, RZ, RZ, 0x8 ;  /* 0x00000008ff0c7424 */ /* 0x000fe200078e00ff */
[----:B------:R-:W-:-:S05]  /*2c4c0*/  SEL R2, R14, RZ, P3 ;  /* 0x000000ff0e027207 */ /* 0x000fca0001800000 */
[----:B------:R-:W-:-:S04]  /*2c4d0*/  IMAD.IADD R2, R7, 0x1, R2 ;  /* 0x0000000107027824 */ /* 0x000fc800078e0202 */
[----:B------:R-:W-:-:S07]  /*2c4e0*/  IMAD.MOV.U32 R13, RZ, RZ, R2 ;  /* 0x000000ffff0d7224 */ /* 0x000fce00078e0002 */
[----:B------:R-:W-:Y:S05]  /*2c4f0*/  WARPSYNC.COLLECTIVE R15, `(.L_x_948) ;  /* 0x000000000f087348 */ /* 0x000fea0003c00000 */
[----:B------:R0:W1:Y:S02]  /*2c500*/  SHFL.UP P6, R14, R13, R12, R11 ;  /* 0x0400000c0d0e7389 */ /* 0x00006400000c000b */
[----:B01----:R-:W-:Y:S01]  /*2c510*/  ENDCOLLECTIVE ;  /* 0x000000000000791b */ /* 0x003fe20003800000 */
.L_x_948:
[----:B------:R-:W-:Y:S01]  /*2c520*/  IMAD.MOV.U32 R12, RZ, RZ, 0x10 ;  /* 0x00000010ff0c7424 */ /* 0x000fe200078e00ff */
[----:B------:R-:W-:-:S05]  /*2c530*/  SEL R3, R14, RZ, P4 ;  /* 0x000000ff0e037207 */ /* 0x000fca0002000000 */
[----:B------:R-:W-:-:S04]  /*2c540*/  IMAD.IADD R3, R2, 0x1, R3 ;  /* 0x0000000102037824 */ /* 0x000fc800078e0203 */
[----:B------:R-:W-:-:S07]  /*2c550*/  IMAD.MOV.U32 R13, RZ, RZ, R3 ;  /* 0x000000ffff0d7224 */ /* 0x000fce00078e0003 */
[----:B------:R-:W-:Y:S05]  /*2c560*/  WARPSYNC.COLLECTIVE R15, `(.L_x_949) ;  /* 0x000000000f087348 */ /* 0x000fea0003c00000 */
[----:B------:R0:W1:Y:S02]  /*2c570*/  SHFL.UP P6, R14, R13, R12, R11 ;  /* 0x0400000c0d0e7389 */ /* 0x00006400000c000b */
[----:B01----:R-:W-:Y:S01]  /*2c580*/  ENDCOLLECTIVE ;  /* 0x000000000000791b */ /* 0x003fe20003800000 */
.L_x_949:
[----:B------:R-:W-:Y:S02]  /*2c590*/  IMAD.MOV.U32 R12, RZ, RZ, 0x1f ;  /* 0x0000001fff0c7424 */ /* 0x000fe400078e00ff */
[----:B------:R-:W-:Y:S01]  /*2c5a0*/  IMAD.MOV.U32 R11, RZ, RZ, 0x1f ;  /* 0x0000001fff0b7424 */ /* 0x000fe200078e00ff */
[----:B------:R-:W-:-:S05]  /*2c5b0*/  SEL R2, R14, RZ, P5 ;  /* 0x000000ff0e027207 */ /* 0x000fca0002800000 */
[----:B------:R-:W-:-:S04]  /*2c5c0*/  IMAD.IADD R2, R3, 0x1, R2 ;  /* 0x0000000103027824 */ /* 0x000fc800078e0202 */
[----:B------:R-:W-:-:S07]  /*2c5d0*/  IMAD.MOV.U32 R13, RZ, RZ, R2 ;  /* 0x000000ffff0d7224 */ /* 0x000fce00078e0002 */
[----:B------:R-:W-:Y:S05]  /*2c5e0*/  WARPSYNC.COLLECTIVE R15, `(.L_x_950) ;  /* 0x000000000f087348 */ /* 0x000fea0003c00000 */
[----:B------:R0:W1:Y:S02]  /*2c5f0*/  SHFL.IDX P6, R14, R13, R12, R11 ;  /* 0x0000000c0d0e7389 */ /* 0x00006400000c000b */
[----:B01----:R-:W-:Y:S01]  /*2c600*/  ENDCOLLECTIVE ;  /* 0x000000000000791b */ /* 0x003fe20003800000 */
.L_x_950:
[----:B------:R-:W-:Y:S05]  /*2c610*/  BRA `(.L_x_951) ;  /* 0xffffffb000207947 */ /* 0x000fea000383ffff */
.L_x_787:
[----:B------:R-:W-:Y:S01]  /*2c620*/  BSSY B0, `(.L_x_952) ;  /* 0x0000008000007945 */ /* 0x000fe20003800000 */
[----:B-----5:R-:W-:Y:S01]  /*2c630*/  IMAD.MOV.U32 R13, RZ, RZ, R4 ;  /* 0x000000ffff0d7224 */ /* 0x020fe200078e0004 */
[----:B------:R-:W-:Y:S01]  /*2c640*/  MOV R12, 0x1 ;  /* 0x00000001000c7802 */ /* 0x000fe20000000f00 */
[----:B------:R-:W-:Y:S02]  /*2c650*/  IMAD.MOV.U32 R11, RZ, RZ, RZ ;  /* 0x000000ffff0b7224 */ /* 0x000fe400078e00ff */
[----:B------:R-:W-:-:S07]  /*2c660*/  IMAD.MOV.U32 R15, RZ, RZ, -0x1 ;  /* 0xffffffffff0f7424 */ /* 0x000fce00078e00ff */
[----:B0-----:R-:W-:Y:S05]  /*2c670*/  WARPSYNC.COLLECTIVE R15, `(.L_x_953) ;  /* 0x000000000f087348 */ /* 0x001fea0003c00000 */
[----:B------:R1:W2:Y:S02]  /*2c680*/  SHFL.UP P6, R14, R13, R12, R11 ;  /* 0x0400000c0d0e7389 */ /* 0x0002a400000c000b */
[----:B012---:R-:W-:Y:S01]  /*2c690*/  ENDCOLLECTIVE ;  /* 0x000000000000791b */ /* 0x007fe20003800000 */
.L_x_953:
[----:B------:R-:W-:Y:S05]  /*2c6a0*/  BSYNC B0 ;  /* 0x0000000000007941 */ /* 0x000fea0003800000 */
.L_x_952:
[----:B------:R-:W-:Y:S01]  /*2c6b0*/  SEL R13, R14, RZ, P1 ;  /* 0x000000ff0e0d7207 */ /* 0x000fe20000800000 */
[----:B------:R-:W-:Y:S02]  /*2c6c0*/  IMAD.MOV.U32 R12, RZ, RZ, 0x2 ;  /* 0x00000002ff0c7424 */ /* 0x000fe400078e00ff */
[----:B------:R-:W-:Y:S02]  /*2c6d0*/  IMAD.MOV.U32 R11, RZ, RZ, RZ ;  /* 0x000000ffff0b7224 */ /* 0x000fe400078e00ff */
[----:B------:R-:W-:Y:S02]  /*2c6e0*/  IMAD.IADD R13, R4, 0x1, R13 ;  /* 0x00000001040d7824 */ /* 0x000fe400078e020d */
[----:B------:R-:W-:-:S07]  /*2c6f0*/  IMAD.MOV.U32 R15, RZ, RZ, -0x1 ;  /* 0xffffffffff0f7424 */ /* 0x000fce00078e00ff */
[----:B------:R-:W-:Y:S05]  /*2c700*/  WARPSYNC.COLLECTIVE R15, `(.L_x_954) ;  /* 0x000000000f087348 */ /* 0x000fea0003c00000 */
[----:B------:R0:W1:Y:S02]  /*2c710*/  SHFL.UP P6, R14, R13, R12, R11 ;  /* 0x0400000c0d0e7389 */ /* 0x00006400000c000b */
[----:B01----:R-:W-:Y:S01]  /*2c720*/  ENDCOLLECTIVE ;  /* 0x000000000000791b */ /* 0x003fe20003800000 */
.L_x_954:
[----:B------:R-:W-:Y:S01]  /*2c730*/  IMAD.MOV.U32 R12, RZ, RZ, 0x4 ;  /* 0x00000004ff0c7424 */ /* 0x000fe200078e00ff */
[----:B------:R-:W-:-:S05]  /*2c740*/  SEL R0, R14, RZ, P2 ;  /* 0x000000ff0e007207 */ /* 0x000fca0001000000 */
[----:B------:R-:W-:-:S04]  /*2c750*/  IMAD.IADD R0, R13, 0x1, R0 ;  /* 0x000000010d007824 */ /* 0x000fc800078e0200 */
[----:B------:R-:W-:-:S07]  /*2c760*/  IMAD.MOV.U32 R13, RZ, RZ, R0 ;  /* 0x000000ffff0d7224 */ /* 0x000fce00078e0000 */
[----:B------:R-:W-:Y:S05]  /*2c770*/  WARPSYNC.COLLECTIVE R15, `(.L_x_955) ;  /* 0x000000000f087348 */ /* 0x000fea0003c00000 */
[----:B------:R0:W1:Y:S02]  /*2c780*/  SHFL.UP P6, R14, R13, R12, R11 ;  /* 0x0400000c0d0e7389 */ /* 0x00006400000c000b */
[----:B01----:R-:W-:Y:S01]  /*2c790*/  ENDCOLLECTIVE ;  /* 0x000000000000791b */ /* 0x003fe20003800000 */
.L_x_955:
[----:B------:R-:W-:Y:S02]  /*2c7a0*/  MOV R12, 0x8 ;  /* 0x00000008000c7802 */ /* 0x000fe40000000f00 */
[----:B------:R-:W-:-:S05]  /*2c7b0*/  SEL R3, R14, RZ, P3 ;  /* 0x000000ff0e037207 */ /* 0x000fca0001800000 */
[----:B------:R-:W-:-:S04]  /*2c7c0*/  IMAD.IADD R2, R0, 0x1, R3 ;  /* 0x0000000100027824 */ /* 0x000fc800078e0203 */
[----:B------:R-:W-:-:S07]  /*2c7d0*/  IMAD.MOV.U32 R13, RZ, RZ, R2 ;  /* 0x000000ffff0d7224 */ /* 0x000fce00078e0002 */
[----:B------:R-:W-:Y:S05]  /*2c7e0*/  WARPSYNC.COLLECTIVE R15, `(.L_x_956) ;  /* 0x000000000f087348 */ /* 0x000fea0003c00000 */
[----:B------:R0:W1:Y:S02]  /*2c7f0*/  SHFL.UP P6, R14, R13, R12, R11 ;  /* 0x0400000c0d0e7389 */ /* 0x00006400000c000b */
[----:B01----:R-:W-:Y:S01]  /*2c800*/  ENDCOLLECTIVE ;  /* 0x000000000000791b */ /* 0x003fe20003800000 */
.L_x_956:
[----:B------:R-:W-:Y:S01]  /*2c810*/  IMAD.MOV.U32 R12, RZ, RZ, 0x10 ;  /* 0x00000010ff0c7424 */ /* 0x000fe200078e00ff */
[----:B------:R-:W-:-:S05]  /*2c820*/  SEL R3, R14, RZ, P4 ;  /* 0x000000ff0e037207 */ /* 0x000fca0002000000 */
[----:B------:R-:W-:-:S04]  /*2c830*/  IMAD.IADD R3, R2, 0x1, R3 ;  /* 0x0000000102037824 */ /* 0x000fc800078e0203 */
[----:B------:R-:W-:-:S07]  /*2c840*/  IMAD.MOV.U32 R13, RZ, RZ, R3 ;  /* 0x000000ffff0d7224 */ /* 0x000fce00078e0003 */
[----:B------:R-:W-:Y:S05]  /*2c850*/  WARPSYNC.COLLECTIVE R15, `(.L_x_957) ;  /* 0x000000000f087348 */ /* 0x000fea0003c00000 */
[----:B------:R0:W1:Y:S02]  /*2c860*/  SHFL.UP P6, R14, R13, R12, R11 ;  /* 0x0400000c0d0e7389 */ /* 0x00006400000c000b */
[----:B01----:R-:W-:Y:S01]  /*2c870*/  ENDCOLLECTIVE ;  /* 0x000000000000791b */ /* 0x003fe20003800000 */
.L_x_957:
        /* <DEDUP_REMOVED lines=8> */
.L_x_958:
[----:B------:R-:W-:Y:S05]  /*2c900*/  BRA `(.L_x_959) ;  /* 0xffffffb000047947 */ /* 0x000fea000383ffff */
.L_x_789:
[----:B------:R-:W-:Y:S01]  /*2c910*/  BSSY B0, `(.L_x_960) ;  /* 0x0000006000007945 */ /* 0x000fe20003800000 */
[----:B------:R-:W-:Y:S01]  /*2c920*/  PLOP3.LUT P6, PT, P6, PT, PT, 0x8, 0x0 ;  /* 0x000000000000781c */ /* 0x000fe200037ce170 */
[----:B------:R-:W-:-:S12]  /*2c930*/  IMAD.MOV.U32 R15, RZ, RZ, -0x1 ;  /* 0xffffffffff0f7424 */ /* 0x000fd800078e00ff */
[----:B0-----:R-:W-:Y:S05]  /*2c940*/  WARPSYNC.COLLECTIVE R15, `(.L_x_961) ;  /* 0x000000000f087348 */ /* 0x001fea0003c00000 */
[----:B------:R-:W-:Y:S01]  /*2c950*/  VOTE.ANY R14, PT, P6 ;  /* 0x00000000000e7806 */ /* 0x000fe200030e0100 */
[----:B0-----:R-:W-:Y:S06]  /*2c960*/  ENDCOLLECTIVE ;  /* 0x000000000000791b */ /* 0x001fec0003800000 */
.L_x_961:
[----:B------:R-:W-:Y:S05]  /*2c970*/  BSYNC B0 ;  /* 0x0000000000007941 */ /* 0x000fea0003800000 */
.L_x_960:
[----:B------:R-:W-:Y:S01]  /*2c980*/  IMAD.MOV.U32 R3, RZ, RZ, R14 ;  /* 0x000000ffff037224 */ /* 0x000fe200078e000e */
[----:B------:R-:W-:Y:S01]  /*2c990*/  MOV R11, 0x1f ;  /* 0x0000001f000b7802 */ /* 0x000fe20000000f00 */
[----:B------:R-:W-:Y:S02]  /*2c9a0*/  IMAD.MOV.U32 R13, RZ, RZ, R4 ;  /* 0x000000ffff0d7224 */ /* 0x000fe400078e0004 */
[----:B------:R-:W0:Y:S01]  /*2c9b0*/  POPC R0, R3 ;  /* 0x0000000300007309 */ /* 0x000e220000000000 */
[----:B------:R-:W-:Y:S02]  /*2c9c0*/  IMAD.MOV.U32 R15, RZ, RZ, -0x1 ;  /* 0xffffffffff0f7424 */ /* 0x000fe400078e00ff */
[----:B0-----:R-:W-:-:S07]  /*2c9d0*/  IMAD.MOV.U32 R12, RZ, RZ, R0 ;  /* 0x000000ffff0c7224 */ /* 0x001fce00078e0000 */
[----:B------:R-:W-:Y:S05]  /*2c9e0*/  WARPSYNC.COLLECTIVE R15, `(.L_x_962) ;  /* 0x000000000f087348 */ /* 0x000fea0003c00000 */
[----:B------:R0:W1:Y:S02]  /*2c9f0*/  SHFL.IDX P6, R14, R13, R12, R11 ;  /* 0x0000000c0d0e7389 */ /* 0x00006400000c000b */
[----:B01----:R-:W-:Y:S01]  /*2ca00*/  ENDCOLLECTIVE ;  /* 0x000000000000791b */ /* 0x003fe20003800000 */
.L_x_962:
[----:B------:R-:W-:Y:S01]  /*2ca10*/  IMAD.MOV.U32 R4, RZ, RZ, R14 ;  /* 0x000000ffff047224 */ /* 0x000fe200078e000e */
[----:B------:R-:W-:Y:S06]  /*2ca20*/  BRA `(.L_x_963) ;  /* 0xffffffac00f47947 */ /* 0x000fec000383ffff */
.L_x_791:
[----:B------:R-:W-:Y:S01]  /*2ca30*/  BSSY B0, `(.L_x_964) ;  /* 0x0000007000007945 */ /* 0x000fe20003800000 */
[----:B------:R-:W-:Y:S02]  /*2ca40*/  IMAD.MOV.U32 R13, RZ, RZ, R2 ;  /* 0x000000ffff0d7224 */ /* 0x000fe400078e0002 */
[----:B------:R-:W-:Y:S02]  /*2ca50*/  IMAD.MOV.U32 R11, RZ, RZ, 0x1f ;  /* 0x0000001fff0b7424 */ /* 0x000fe400078e00ff */
[----:B------:R-:W-:-:S07]  /*2ca60*/  IMAD.MOV.U32 R15, RZ, RZ, -0x1 ;  /* 0xffffffffff0f7424 */ /* 0x000fce00078e00ff */
[----:B012---:R-:W-:Y:S05]  /*2ca70*/  WARPSYNC.COLLECTIVE R15, `(.L_x_965) ;  /* 0x000000000f087348 */ /* 0x007fea0003c00000 */
[----:B------:R3:W4:Y:S02]  /*2ca80*/  SHFL.IDX P6, R14, R13, R12, R11 ;  /* 0x0000000c0d0e7389 */ /* 0x00072400000c000b */
[----:B01234-:R-:W-:Y:S01]  /*2ca90*/  ENDCOLLECTIVE ;  /* 0x000000000000791b */ /* 0x01ffe20003800000 */
.L_x_965:
[----:B------:R-:W-:Y:S05]  /*2caa0*/  BSYNC B0 ;  /* 0x0000000000007941 */ /* 0x000fea0003800000 */
.L_x_964:
[----:B------:R-:W-:Y:S05]  /*2cab0*/  BRA `(.L_x_790) ;  /* 0xffffffac00ec7947 */ /* 0x000fea000383ffff */
.L_x_795:
[----:B0-----:R0:W1:Y:S02]  /*2cac0*/  SYNCS.PHASECHK.TRANS64.TRYWAIT P0, [R5+URZ+0x38820], R0 ;  /* 0x03882000050075a7 */ /* 0x001064000800017f */
[----:B-1----:R-:W-:Y:S05]  /*2cad0*/  @!P0 NANOSLEEP.SYNCS 0x989680 ;  /* 0x009896800000895d */ /* 0x002fea0003900000 */
[----:B------:R-:W1:Y:S02]  /*2cae0*/  @!P0 SYNCS.PHASECHK.TRANS64 P0, [R5+URZ+0x38820], R0 ;  /* 0x03882000050085a7 */ /* 0x000e64000800007f */
[----:B-1----:R-:W-:Y:S05]  /*2caf0*/  @!P0 BRA `(.L_x_795) ;  /* 0xfffffffc00f08947 */ /* 0x002fea000383ffff */
[----:B------:R-:W-:Y:S05]  /*2cb00*/  BRA `(.L_x_966) ;  /* 0xffffffb000d87947 */ /* 0x000fea000383ffff */
.L_x_796:
[----:B------:R-:W1:Y:S01]  /*2cb10*/  S2R R2, SR_TID.X ;  /* 0x0000000000027919 */ /* 0x000e620000002100 */
[----:B------:R-:W-:Y:S01]  /*2cb20*/  BSSY B0, `(.L_x_967) ;  /* 0x000000a000007945 */ /* 0x000fe20003800000 */
[----:B------:R-:W-:Y:S02]  /*2cb30*/  IMAD.MOV.U32 R12, RZ, RZ, RZ ;  /* 0x000000ffff0c7224 */ /* 0x000fe400078e00ff */
[----:B------:R-:W-:Y:S02]  /*2cb40*/  IMAD.MOV.U32 R11, RZ, RZ, 0x1f ;  /* 0x0000001fff0b7424 */ /* 0x000fe400078e00ff */
[----:B------:R-:W-:Y:S01]  /*2cb50*/  IMAD.MOV.U32 R15, RZ, RZ, -0x1 ;  /* 0xffffffffff0f7424 */ /* 0x000fe200078e00ff */
[----:B-1----:R-:W-:-:S04]  /*2cb60*/  SHF.R.U32.HI R2, RZ, 0x5, R2 ;  /* 0x00000005ff027819 */ /* 0x002fc80000011602 */
[----:B------:R-:W-:-:S05]  /*2cb70*/  LOP3.LUT R2, R2, 0x3, RZ, 0xc0, !PT ;  /* 0x0000000302027812 */ /* 0x000fca00078ec0ff */
[----:B------:R-:W-:-:S07]  /*2cb80*/  IMAD.MOV.U32 R13, RZ, RZ, R2 ;  /* 0x000000ffff0d7224 */ /* 0x000fce00078e0002 */
[----:B0-2---:R-:W-:Y:S05]  /*2cb90*/  WARPSYNC.COLLECTIVE R15, `(.L_x_968) ;  /* 0x000000000f087348 */ /* 0x005fea0003c00000 */
[----:B------:R1:W3:Y:S02]  /*2cba0*/  SHFL.IDX P6, R14, R13, R12, R11 ;  /* 0x0000000c0d0e7389 */ /* 0x0002e400000c000b */
[----:B0123--:R-:W-:Y:S01]  /*2cbb0*/  ENDCOLLECTIVE ;  /* 0x000000000000791b */ /* 0x00ffe20003800000 */
.L_x_968:
[----:B------:R-:W-:Y:S05]  /*2cbc0*/  BSYNC B0 ;  /* 0x0000000000007941 */ /* 0x000fea0003800000 */
.L_x_967:
[----:B------:R-:W-:Y:S05]  /*2cbd0*/  BRA `(.L_x_969) ;  /* 0xffffffb000c07947 */ /* 0x000fea000383ffff */
.L_x_797:
[----:B------:R-:W-:Y:S01]  /*2cbe0*/  BSSY B0, `(.L_x_970) ;  /* 0x0000006000007945 */ /* 0x000fe20003800000 */
[----:B------:R-:W-:-:S07]  /*2cbf0*/  IMAD.MOV.U32 R15, RZ, RZ, -0x1 ;  /* 0xffffffffff0f7424 */ /* 0x000fce00078e00ff */
[----:B0-2---:R-:W-:Y:S05]  /*2cc00*/  WARPSYNC.COLLECTIVE R15, `(.L_x_971) ;  /* 0x000000000f0c7348 */ /* 0x005fea0003c00000 */
[----:B------:R-:W-:Y:S02]  /*2cc10*/  ELECT P6, UR62, PT ;  /* 0x00000000003e782f */ /* 0x000fe400038c0000 */
[----:B------:R-:W-:Y:S01]  /*2cc20*/  MOV R14, UR62 ;  /* 0x0000003e000e7c02 */ /* 0x000fe20008000f00 */
[----:B0-2---:R-:W-:Y:S10]  /*2cc30*/  ENDCOLLECTIVE ;  /* 0x000000000000791b */ /* 0x005ff40003800000 */
.L_x_971:
[----:B------:R-:W-:Y:S05]  /*2cc40*/  BSYNC B0 ;  /* 0x0000000000007941 */ /* 0x000fea0003800000 */
.L_x_970:
[----:B------:R-:W-:Y:S05]  /*2cc50*/  BRA `(.L_x_972) ;  /* 0xffffffb000b47947 */ /* 0x000fea000383ffff */
.L_x_799:
[----:B0-----:R0:W1:Y:S02]  /*2cc60*/  SYNCS.PHASECHK.TRANS64.TRYWAIT P1, [R3+URZ+0x38840], R2 ;  /* 0x03884002030075a7 */ /* 0x001064000802017f */
[----:B-1----:R-:W-:Y:S05]  /*2cc70*/  @!P1 NANOSLEEP.SYNCS 0x989680 ;  /* 0x009896800000995d */ /* 0x002fea0003900000 */
[----:B------:R-:W1:Y:S02]  /*2cc80*/  @!P1 SYNCS.PHASECHK.TRANS64 P1, [R3+URZ+0x38840], R2 ;  /* 0x03884002030095a7 */ /* 0x000e64000802007f */
[----:B-1----:R-:W-:Y:S05]  /*2cc90*/  @!P1 BRA `(.L_x_799) ;  /* 0xfffffffc00f09947 */ /* 0x002fea000383ffff */
[----:B------:R-:W-:Y:S05]  /*2cca0*/  BRA `(.L_x_973) ;  /* 0xffffffb000d47947 */ /* 0x000fea000383ffff */
.L_x_801:
[----:B-1----:R1:W3:Y:S02]  /*2ccb0*/  SYNCS.PHASECHK.TRANS64.TRYWAIT P1, [R27+URZ+0x38840], R0 ;  /* 0x038840001b0075a7 */ /* 0x0022e4000802017f */
[----:B---3--:R-:W-:Y:S05]  /*2ccc0*/  @!P1 NANOSLEEP.SYNCS 0x989680 ;  /* 0x009896800000995d */ /* 0x008fea0003900000 */
[----:B------:R-:W3:Y:S02]  /*2ccd0*/  @!P1 SYNCS.PHASECHK.TRANS64 P1, [R27+URZ+0x38840], R0 ;  /* 0x038840001b0095a7 */ /* 0x000ee4000802007f */
[----:B---3--:R-:W-:Y:S05]  /*2cce0*/  @!P1 BRA `(.L_x_801) ;  /* 0xfffffffc00f09947 */ /* 0x008fea000383ffff */
[----:B------:R-:W-:Y:S05]  /*2ccf0*/  BRA `(.L_x_974) ;  /* 0xffffffb000e07947 */ /* 0x000fea000383ffff */
.L_x_803:
[----:B---3--:R3:W4:Y:S02]  /*2cd00*/  SYNCS.PHASECHK.TRANS64.TRYWAIT P1, [R3+URZ+0x38860], R2 ;  /* 0x03886002030075a7 */ /* 0x008724000802017f */
[----:B----4-:R-:W-:Y:S05]  /*2cd10*/  @!P1 NANOSLEEP.SYNCS 0x989680 ;  /* 0x009896800000995d */ /* 0x010fea0003900000 */
[----:B------:R-:W4:Y:S02]  /*2cd20*/  @!P1 SYNCS.PHASECHK.TRANS64 P1, [R3+URZ+0x38860], R2 ;  /* 0x03886002030095a7 */ /* 0x000f24000802007f */
[----:B----4-:R-:W-:Y:S05]  /*2cd30*/  @!P1 BRA `(.L_x_803) ;  /* 0xfffffffc00f09947 */ /* 0x010fea000383ffff */
[----:B------:R-:W-:Y:S05]  /*2cd40*/  BRA `(.L_x_975) ;  /* 0xffffffb000dc7947 */ /* 0x000fea000383ffff */
.L_x_976:
        /* <DEDUP_REMOVED lines=11> */
.L_x_3296:


//--------------------- .text._ZN7cutlass13device_kernelIN5flash11enable_sm90INS1_16FlashAttnFwdSm90INS1_25CollectiveMainloopFwdSm90ILi2EN4cute5tupleIJNS5_1CILi1EEES8_S8_EEENS6_IJNS7_ILi128EEENS7_ILi64EEENS7_ILi256EEEEEELi256ENS_10bfloat16_tEfNS_4arch4Sm90ELb0ELb1ELb1ELb0ELb1ELb0ELb0ELb1ELb1ELb1ELb0ELb0EEENS1_21CollectiveEpilogueFwdINS6_IJSA_SC_SB_EEES9_SE_SG_Li256ELb0ELb1ELb0ELb0EEENS1_30DynamicPersistentTileSchedulerILi256ELi128ELb0ELb1ELb1EEEEEEEEEvNT_6ParamsE --------------------------
	.section	.text._ZN7cutlass13device_kernelIN5flash11enable_sm90INS1_16FlashAttnFwdSm90INS1_25CollectiveMainloopFwdSm90ILi2EN4cute5tupleIJNS5_1CILi1EEES8_S8_EEENS6_IJNS7_ILi128EEENS7_ILi64EEENS7_ILi256EEEEEELi256ENS_10bfloat16_tEfNS_4arch4Sm90ELb0ELb1ELb1ELb0ELb1ELb0ELb0ELb1ELb1ELb1ELb0ELb0EEENS1_21CollectiveEpilogueFwdINS6_IJSA_SC_SB_EEES9_SE_SG_Li256ELb0ELb1ELb0ELb0EEENS1_30DynamicPersistentTileSchedulerILi256ELi128ELb0ELb1ELb1EEEEEEEEEvNT_6ParamsE,"ax",@progbits
	.align	128
.text._ZN7cutlass13device_kernelIN5flash11enable_sm90INS1_16FlashAttnFwdSm90INS1_25CollectiveMainloopFwdSm90ILi2EN4cute5tupleIJNS5_1CILi1EEES8_S8_EEENS6_IJNS7_ILi128EEENS7_ILi64EEENS7_ILi256EEEEEELi256ENS_10bfloat16_tEfNS_4arch4Sm90ELb0ELb1ELb1ELb0ELb1ELb0ELb0ELb1ELb1ELb1ELb0ELb0EEENS1_21CollectiveEpilogueFwdINS6_IJSA_SC_SB_EEES9_SE_SG_Li256ELb0ELb1ELb0ELb0EEENS1_30DynamicPersistentTileSchedulerILi256ELi128ELb0ELb1ELb1EEEEEEEEEvNT_6ParamsE:
        .type           _ZN7cutlass13device_kernelIN5flash11enable_sm90INS1_16FlashAttnFwdSm90INS1_25CollectiveMainloopFwdSm90ILi2EN4cute5tupleIJNS5_1CILi1EEES8_S8_EEENS6_IJNS7_ILi128EEENS7_ILi64EEENS7_ILi256EEEEEELi256ENS_10bfloat16_tEfNS_4arch4Sm90ELb0ELb1ELb1ELb0ELb1ELb0ELb0ELb1ELb1ELb1ELb0ELb0EEENS1_21CollectiveEpilogueFwdINS6_IJSA_SC_SB_EEES9_SE_SG_Li256ELb0ELb1ELb0ELb0EEENS1_30DynamicPersistentTileSchedulerILi256ELi128ELb0ELb1ELb1EEEEEEEEEvNT_6ParamsE,@function
        .size           _ZN7cutlass13device_kernelIN5flash11enable_sm90INS1_16FlashAttnFwdSm90INS1_25CollectiveMainloopFwdSm90ILi2EN4cute5tupleIJNS5_1CILi1EEES8_S8_EEENS6_IJNS7_ILi128EEENS7_ILi64EEENS7_ILi256EEEEEELi256ENS_10bfloat16_tEfNS_4arch4Sm90ELb0ELb1ELb1ELb0ELb1ELb0ELb0ELb1ELb1ELb1ELb0ELb0EEENS1_21CollectiveEpilogueFwdINS6_IJSA_SC_SB_EEES9_SE_SG_Li256ELb0ELb1ELb0ELb0EEENS1_30DynamicPersistentTileSchedulerILi256ELi128ELb0ELb1ELb1EEEEEEEEEvNT_6ParamsE,(.L_x_3297 - _ZN7cutlass13device_kernelIN5flash11enable_sm90INS1_16FlashAttnFwdSm90INS1_25CollectiveMainloopFwdSm90ILi2EN4cute5tupleIJNS5_1CILi1EEES8_S8_EEENS6_IJNS7_ILi128EEENS7_ILi64EEENS7_ILi256EEEEEELi256ENS_10bfloat16_tEfNS_4arch4Sm90ELb0ELb1ELb1ELb0ELb1ELb0ELb0ELb1ELb1ELb1ELb0ELb0EEENS1_21CollectiveEpilogueFwdINS6_IJSA_SC_SB_EEES9_SE_SG_Li256ELb0ELb1ELb0ELb0EEENS1_30DynamicPersistentTileSchedulerILi256ELi128ELb0ELb1ELb1EEEEEEEEEvNT_6ParamsE)
        .other          _ZN7cutlass13device_kernelIN5flash11enable_sm90INS1_16FlashAttnFwdSm90INS1_25CollectiveMainloopFwdSm90ILi2EN4cute5tupleIJNS5_1CILi1EEES8_S8_EEENS6_IJNS7_ILi128EEENS7_ILi64EEENS7_ILi256EEEEEELi256ENS_10bfloat16_tEfNS_4arch4Sm90ELb0ELb1ELb1ELb0ELb1ELb0ELb0ELb1ELb1ELb1ELb0ELb0EEENS1_21CollectiveEpilogueFwdINS6_IJSA_SC_SB_EEES9_SE_SG_Li256ELb0ELb1ELb0ELb0EEENS1_30DynamicPersistentTileSchedulerILi256ELi128ELb0ELb1ELb1EEEEEEEEEvNT_6ParamsE,@"STO_CUDA_ENTRY STV_DEFAULT"
_ZN7cutlass13device_kernelIN5flash11enable_sm90INS1_16FlashAttnFwdSm90INS1_25CollectiveMainloopFwdSm90ILi2EN4cute5tupleIJNS5_1CILi1EEES8_S8_EEENS6_IJNS7_ILi128EEENS7_ILi64EEENS7_ILi256EEEEEELi256ENS_10bfloat16_tEfNS_4arch4Sm90ELb0ELb1ELb1ELb0ELb1ELb0ELb0ELb1ELb1ELb1ELb0ELb0EEENS1_21CollectiveEpilogueFwdINS6_IJSA_SC_SB_EEES9_SE_SG_Li256ELb0ELb1ELb0ELb0EEENS1_30DynamicPersistentTileSchedulerILi256ELi128ELb0ELb1ELb1EEEEEEEEEvNT_6ParamsE:
        /* <DEDUP_REMOVED lines=45> */
.L_x_977:
        /* <DEDUP_REMOVED lines=22> */
.L_x_978:
        /* <DEDUP_REMOVED lines=18> */
.L_x_979:
        /* <DEDUP_REMOVED lines=22> */
.L_x_980:
        /* <DEDUP_REMOVED lines=23> */
.L_x_981:
        /* <DEDUP_REMOVED lines=10> */
.L_x_983:
[----:B------:R-:W-:-:S08]  /*08c0*/  NOP ;  /* 0x0000000000007918 */ /* 0x000fd00000000000 */
[----:B------:R-:W1:Y:S02]  /*08d0*/  USETMAXREG.TRY_ALLOC.CTAPOOL UP0, 0xe8 ;  /* 0x000000e8000079c8 */ /* 0x000e640008000600 */
[----:B-1----:R-:W-:-:S13]  /*08e0*/  PLOP3.LUT P0, PT, PT, PT, UP0, 0x80, 0x0 ;  /* 0x000000000000781c */ /* 0x002fda0003f0f008 */
[----:B------:R-:W-:Y:S05]  /*08f0*/  @!P0 BRA `(.L_x_983) ;  /* 0xfffffffc00f08947 */ /* 0x000fea000383ffff */
[----:B------:R-:W1:Y:S08]  /*0900*/  S2UR UR4, SR_CTAID.X ;  /* 0x00000000000479c3 */ /* 0x000e700000002500 */
[----:B------:R-:W-:Y:S08]  /*0910*/  BAR.ARV 0x4, 0x180 ;  /* 0x0106000000007b1d */ /* 0x000ff00000002000 */
[----:B------:R-:W1:Y:S08]  /*0920*/  LDC R0, c[0x0][0xc38] ;  /* 0x00030e00ff007b82 */ /* 0x000e700000000800 */
[----:B------:R-:W-:Y:S06]  /*0930*/  BAR.ARV 0x8, 0x180 ;  /* 0x0206000000007b1d */ /* 0x000fec0000002000 */
[----:B-1----:R-:W-:-:S13]  /*0940*/  ISETP.LE.AND P0, PT, R0, UR4, PT ;  /* 0x0000000400007c0c */ /* 0x002fda000bf03270 */
[----:B------:R-:W-:Y:S05]  /*0950*/  @P0 EXIT ;  /* 0x000000000000094d */ /* 0x000fea0003800000 */
[----:B0-----:R-:W2:Y:S01]  /*0960*/  LDL R2, [R1+0x4] ;  /* 0x0000040001027983 */ /* 0x001ea20000100800 */
[----:B------:R-:W-:Y:S01]  /*0970*/  VIADD R219, R5, 0xffffff80 ;  /* 0xffffff8005db7836 */ /* 0x000fe20000000000 */
[----:B------:R-:W-:Y:S01]  /*0980*/  UMOV UR39, URZ ;  /* 0x0000003f00277c82 */ /* 0x000fe20008000000 */
[----:B------:R-:W-:-:S03]  /*0990*/  UMOV UR38, URZ ;  /* 0x0000003f00267c82 */ /* 0x000fc60008000000 */
[----:B------:R-:W-:-:S04]  /*09a0*/  SHF.R.S32.HI R0, RZ, 0x1f, R219 ;  /* 0x0000001fff007819 */ /* 0x000fc800000114db */
[CC--:B------:R-:W-:Y:S02]  /*09b0*/  LEA.HI R3, R0.reuse, R219.reuse, RZ, 0x4 ;  /* 0x000000db00037211 */ /* 0x0c0fe400078f20ff */
[CC--:B------:R-:W-:Y:S02]  /*09c0*/  LEA.HI R4, R0.reuse, R219.reuse, RZ, 0x5 ;  /* 0x000000db00047211 */ /* 0x0c0fe400078f28ff */
[----:B------:R-:W-:Y:S02]  /*09d0*/  SHF.R.S32.HI R6, RZ, 0x4, R3 ;  /* 0x00000004ff067819 */ /* 0x000fe40000011403 */
[----:B------:R-:W-:Y:S01]  /*09e0*/  LEA.HI R11, R0, R219, RZ, 0x2 ;  /* 0x000000db000b7211 */ /* 0x000fe200078f10ff */
[----:B------:R-:W-:Y:S01]  /*09f0*/  IMAD.SHL.U32 R5, R4, 0x20, RZ ;  /* 0x0000002004057824 */ /* 0x000fe200078e00ff */
[C---:B------:R-:W-:Y:S02]  /*0a00*/  LOP3.LUT R4, R3.reuse, 0x3fffff0, RZ, 0xc0, !PT ;  /* 0x03fffff003047812 */ /* 0x040fe400078ec0ff */
[----:B------:R-:W-:-:S02]  /*0a10*/  LEA.HI R3, R3, R6, RZ, 0x1 ;  /* 0x0000000603037211 */ /* 0x000fc400078f08ff */
[----:B------:R-:W-:Y:S01]  /*0a20*/  LOP3.LUT R5, R5, 0xfffffc00, RZ, 0xc0, !PT ;  /* 0xfffffc0005057812 */ /* 0x000fe200078ec0ff */
[----:B------:R-:W-:Y:S01]  /*0a30*/  IMAD.IADD R4, R219, 0x1, -R4 ;  /* 0x00000001db047824 */ /* 0x000fe200078e0a04 */
[----:B------:R-:W-:-:S04]  /*0a40*/  LOP3.LUT R3, R3, 0x1ffffffe, RZ, 0xc0, !PT ;  /* 0x1ffffffe03037812 */ /* 0x000fc800078ec0ff */
[----:B------:R-:W-:Y:S01]  /*0a50*/  LEA R4, R4, R5, 0x6 ;  /* 0x0000000504047211 */ /* 0x000fe200078e30ff */
[----:B------:R-:W-:Y:S01]  /*0a60*/  IMAD.IADD R3, R6, 0x1, -R3 ;  /* 0x0000000106037824 */ /* 0x000fe200078e0a03 */
[----:B------:R-:W-:-:S03]  /*0a70*/  LOP3.LUT R6, R11, 0xfffffffc, RZ, 0xc0, !PT ;  /* 0xfffffffc0b067812 */ /* 0x000fc600078ec0ff */
[----:B------:R-:W-:Y:S02]  /*0a80*/  IMAD R213, R3, 0x8, R4 ;  /* 0x0000000803d57824 */ /* 0x000fe400078e0204 */
[----:B------:R-:W-:Y:S01]  /*0a90*/  IMAD.IADD R5, R219, 0x1, -R6 ;  /* 0x00000001db057824 */ /* 0x000fe200078e0a06 */
[----:B--2---:R-:W-:Y:S02]  /*0aa0*/  R2UR UR5, R2 ;  /* 0x00000000020572ca */ /* 0x004fe400000e0000 */
[CC--:B------:R-:W-:Y:S02]  /*0ab0*/  LEA.HI R2, R0.reuse, R219.reuse, RZ, 0x7 ;  /* 0x000000db00027211 */ /* 0x0c0fe400078f38ff */
[----:B------:R-:W-:Y:S02]  /*0ac0*/  LEA.HI R0, R0, R219, RZ, 0x3 ;  /* 0x000000db00007211 */ /* 0x000fe400078f18ff */
[----:B------:R-:W-:Y:S02]  /*0ad0*/  LOP3.LUT R210, R2, 0xffffff80, RZ, 0xc0, !PT ;  /* 0xffffff8002d27812 */ /* 0x000fe400078ec0ff */
[----:B------:R-:W-:-:S02]  /*0ae0*/  SHF.R.S32.HI R211, RZ, 0x7, R2 ;  /* 0x00000007ffd37819 */ /* 0x000fc40000011402 */
[----:B------:R-:W-:Y:S01]  /*0af0*/  SHF.R.S32.HI R208, RZ, 0x3, R0 ;  /* 0x00000003ffd07819 */ /* 0x000fe20000011400 */
[----:B------:R-:W-:Y:S01]  /*0b00*/  IMAD.IADD R210, R219, 0x1, -R210 ;  /* 0x00000001dbd27824 */ /* 0x000fe200078e0ad2 */
[----:B------:R-:W-:Y:S01]  /*0b10*/  LEA.HI R2, R2, R211, RZ, 0x1 ;  /* 0x000000d302027211 */ /* 0x000fe200078f08ff */
[----:B------:R-:W-:-:S03]  /*0b20*/  ULOP3.LUT UR6, UR5, 0x1, URZ, 0xfc, !UPT ;  /* 0x0000000105067892 */ /* 0x000fc6000f8efc3f */
[----:B------:R-:W-:Y:S01]  /*0b30*/  SHF.R.S32.HI R7, RZ, 0x1f, R210 ;  /* 0x0000001fff077819 */ /* 0x000fe200000114d2 */
[----:B------:R-:W-:Y:S01]  /*0b40*/  UMOV UR5, URZ ;  /* 0x0000003f00057c82 */ /* 0x000fe20008000000 */
[----:B------:R-:W-:Y:S01]  /*0b50*/  LOP3.LUT R6, R2, 0x3fffffe, RZ, 0xc0, !PT ;  /* 0x03fffffe02067812 */ /* 0x000fe200078ec0ff */
[----:B------:R-:W-:Y:S01]  /*0b60*/  IMAD.U32 R214, RZ, RZ, UR6 ;  /* 0x00000006ffd67e24 */ /* 0x000fe2000f8e00ff */
[CC--:B------:R-:W-:Y:S01]  /*0b70*/  LEA.HI R8, R7.reuse, R210.reuse, RZ, 0x2 ;  /* 0x000000d207087211 */ /* 0x0c0fe200078f10ff */
[----:B------:R-:W-:Y:S01]  /*0b80*/  IMAD.U32 R209, RZ, RZ, UR5 ;  /* 0x00000005ffd17e24 */ /* 0x000fe2000f8e00ff */
[----:B------:R-:W-:Y:S01]  /*0b90*/  LEA.HI R7, R7, R210, RZ, 0x5 ;  /* 0x000000d207077211 */ /* 0x000fe200078f28ff */
[----:B------:R-:W-:Y:S01]  /*0ba0*/  IMAD.IADD R6, R211, 0x1, -R6 ;  /* 0x00000001d3067824 */ /* 0x000fe200078e0a06 */
[--C-:B------:R-:W-:Y:S02]  /*0bb0*/  SHF.R.S32.HI R9, RZ, 0x2, R8.reuse ;  /* 0x00000002ff097819 */ /* 0x100fe40000011408 */
[----:B------:R-:W-:-:S02]  /*0bc0*/  SHF.R.S32.HI R10, RZ, 0x1f, R8 ;  /* 0x0000001fff0a7819 */ /* 0x000fc40000011408 */
[----:B------:R-:W-:Y:S02]  /*0bd0*/  LOP3.LUT R2, R0, 0xfffffff8, RZ, 0xc0, !PT ;  /* 0xfffffff800027812 */ /* 0x000fe400078ec0ff */
[----:B------:R-:W-:Y:S02]  /*0be0*/  LEA.HI R10, R10, R9, RZ, 0x3 ;  /* 0x000000090a0a7211 */ /* 0x000fe400078f18ff */
[----:B------:R-:W-:Y:S02]  /*0bf0*/  SHF.R.S32.HI R7, RZ, 0x5, R7 ;  /* 0x00000005ff077819 */ /* 0x000fe40000011407 */
[----:B------:R-:W-:Y:S02]  /*0c00*/  LOP3.LUT R10, R10, 0xfffffff8, RZ, 0xc0, !PT ;  /* 0xfffffff80a0a7812 */ /* 0x000fe400078ec0ff */
[----:B------:R-:W-:Y:S02]  /*0c10*/  IADD3 R205, R219, -R2, RZ ;  /* 0x80000002dbcd7210 */ /* 0x000fe40007ffe0ff */
[----:B------:R-:W-:Y:S01]  /*0c20*/  LOP3.LUT R19, R8, 0x7ffffffc, RZ, 0xc0, !PT ;  /* 0x7ffffffc08137812 */ /* 0x000fe200078ec0ff */
[----:B------:R-:W-:Y:S01]  /*0c30*/  IMAD.IADD R10, R9, 0x1, -R10 ;  /* 0x00000001090a7824 */ /* 0x000fe200078e0a0a */
[----:B------:R-:W-:Y:S01]  /*0c40*/  LEA.HI R9, R5, R5, RZ, 0x1 ;  /* 0x0000000505097211 */ /* 0x000fe200078f08ff */
[----:B------:R-:W-:-:S02]  /*0c50*/  IMAD.SHL.U32 R23, R205, 0x8, RZ ;  /* 0x00000008cd177824 */ /* 0x000fc400078e00ff */
[----:B------:R-:W-:Y:S01]  /*0c60*/  IMAD R7, R7, 0x10, R10 ;  /* 0x0000001007077824 */ /* 0x000fe200078e020a */
[----:B------:R-:W-:Y:S01]  /*0c70*/  LOP3.LUT R10, R9, 0x1ffffffe, RZ, 0xc0, !PT ;  /* 0x1ffffffe090a7812 */ /* 0x000fe200078ec0ff */
[C---:B------:R-:W-:Y:S01]  /*0c80*/  VIADD R203, R23.reuse, 0x40 ;  /* 0x0000004017cb7836 */ /* 0x040fe20000000000 */
[C---:B------:R-:W-:Y:S01]  /*0c90*/  IADD3 R202, R23.reuse, 0x80, RZ ;  /* 0x0000008017ca7810 */ /* 0x040fe20007ffe0ff */
[----:B------:R-:W-:Y:S01]  /*0ca0*/  VIADD R204, R23, 0xc0 ;  /* 0x000000c017cc7836 */ /* 0x000fe20000000000 */
[----:B------:R-:W-:Y:S01]  /*0cb0*/  SHF.R.S32.HI R218, RZ, 0x1f, R23 ;  /* 0x0000001fffda7819 */ /* 0x000fe20000011417 */
[----:B------:R-:W-:Y:S01]  /*0cc0*/  IMAD.IADD R5, R5, 0x1, -R10 ;  /* 0x0000000105057824 */ /* 0x000fe200078e0a0a */
[----:B------:R-:W-:Y:S01]  /*0cd0*/  SHF.R.S32.HI R217, RZ, 0x1f, R203 ;  /* 0x0000001fffd97819 */ /* 0x000fe200000114cb */
[----:B------:R-:W-:Y:S01]  /*0ce0*/  IMAD R212, R6, 0x40, R7 ;  /* 0x0000004006d47824 */ /* 0x000fe200078e0207 */
[----:B------:R-:W-:Y:S01]  /*0cf0*/  SHF.R.S32.HI R216, RZ, 0x1f, R202 ;  /* 0x0000001fffd87819 */ /* 0x000fe200000114ca */
[----:B------:R-:W-:Y:S01]  /*0d00*/  IMAD.IADD R19, R210, 0x1, -R19 ;  /* 0x00000001d2137824 */ /* 0x000fe200078e0a13 */
[----:B------:R-:W-:Y:S01]  /*0d10*/  SHF.R.S32.HI R215, RZ, 0x1f, R204 ;  /* 0x0000001fffd77819 */ /* 0x000fe200000114cc */
[----:B------:R-:W-:-:S07]  /*0d20*/  IMAD R200, R5, 0x8, R212 ;  /* 0x0000000805c87824 */ /* 0x000fce00078e02d4 */
.L_x_1088:
[----:B------:R-:W-:Y:S01]  /*0d30*/  ULDC UR5, c[0x0][0xc60] ;  /* 0x0003180000057ab9 */ /* 0x000fe20000000800 */
[----:B------:R-:W-:Y:S01]  /*0d40*/  UMOV UR8, UR4 ;  /* 0x0000000400087c82 */ /* 0x000fe20008000000 */
[----:B------:R-:W-:-:S11]  /*0d50*/  UISETP.NE.AND UP0, UPT, UR5, 0x1, UPT ;  /* 0x000000010500788c */ /* 0x000fd6000bf05270 */
[----:B------:R-:W-:Y:S01]  /*0d60*/  @UP0 ULDC UR6, c[0x0][0xc64] ;  /* 0x0003190000060ab9 */ /* 0x000fe20000000800 */
[----:B------:R-:W-:Y:S01]  /*0d70*/  @UP0 ULDC UR9, c[0x0][0xc68] ;  /* 0x00031a0000090ab9 */ /* 0x000fe20000000800 */
[----:B------:R-:W-:-:S04]  /*0d80*/  UIMAD.WIDE.U32 UR6, UR4, UR6, URZ ;  /* 0x00000006040672a5 */ /* 0x000fc8000f8e003f */
[----:B------:R-:W-:-:S03]  /*0d90*/  @UP0 USHF.R.U32.HI UR8, URZ, UR9, UR7 ;  /* 0x000000093f080299 */ /* 0x000fc60008011607 */
[----:B------:R-:W-:Y:S02]  /*0da0*/  ULDC UR6, c[0x0][0xc78] ;  /* 0x00031e0000067ab9 */ /* 0x000fe40000000800 */
[----:B------:R-:W-:Y:S02]  /*0db0*/  UISETP.GE.AND UP0, UPT, UR8, UR6, UPT ;  /* 0x000000060800728c */ /* 0x000fe4000bf06270 */
[----:B------:R-:W-:-:S04]  /*0dc0*/  UIADD3 UR6, -UR8, URZ, URZ ;  /* 0x0000003f08067290 */ /* 0x000fc8000fffe13f */
[----:B------:R-:W-:Y:S01]  /*0dd0*/  PLOP3.LUT P0, PT, PT, PT, UP0, 0x80, 0x0 ;  /* 0x000000000000781c */ /* 0x000fe20003f0f008 */
[----:B------:R-:W-:-:S12]  /*0de0*/  UIMAD UR9, UR5, UR6, UR4 ;  /* 0x00000006050972a4 */ /* 0x000fd8000f8e0204 */
[----:B01234-:R-:W-:Y:S05]  /*0df0*/  @!P0 BRA `(.L_x_984) ;  /* 0x0000000000208947 */ /* 0x01ffea0003800000 */
[----:B------:R-:W-:Y:S01]  /*0e00*/  ULDC UR7, c[0x0][0xc6c] ;  /* 0x00031b0000077ab9 */ /* 0x000fe20000000800 */
[----:B------:R-:W-:Y:S01]  /*0e10*/  UMOV UR6, UR9 ;  /* 0x0000000900067c82 */ /* 0x000fe20008000000 */
[----:B------:R-:W-:-:S11]  /*0e20*/  UISETP.NE.AND UP0, UPT, UR7, 0x1, UPT ;  /* 0x000000010700788c */ /* 0x000fd6000bf05270 */
[----:B------:R-:W-:Y:S02]  /*0e30*/  @UP0 ULDC.64 UR10, c[0x0][0xc70] ;  /* 0x00031c00000a0ab9 */ /* 0x000fe40000000a00 */
[----:B------:R-:W-:-:S04]  /*0e40*/  UIMAD.WIDE.U32 UR4, UR9, UR10, URZ ;  /* 0x0000000a090472a5 */ /* 0x000fc8000f8e003f */
[----:B------:R-:W-:-:S04]  /*0e50*/  @UP0 USHF.R.U32.HI UR6, URZ, UR11, UR5 ;  /* 0x0000000b3f060299 */ /* 0x000fc80008011605 */
[----:B------:R-:W-:Y:S01]  /*0e60*/  UIMAD UR4, UR6, UR7, URZ ;  /* 0x00000007060472a4 */ /* 0x000fe2000f8e023f */
[----:B------:R-:W-:Y:S11]  /*0e70*/  BRA `(.L_x_985) ;  /* 0x00000000001c7947 */ /* 0x000ff60003800000 */
.L_x_984:
[----:B------:R-:W-:Y:S01]  /*0e80*/  ULDC UR7, c[0x0][0xc54] ;  /* 0x0003150000077ab9 */ /* 0x000fe20000000800 */
[----:B------:R-:W-:Y:S01]  /*0e90*/  UMOV UR6, UR9 ;  /* 0x0000000900067c82 */ /* 0x000fe20008000000 */
[----:B------:R-:W-:-:S11]  /*0ea0*/  UISETP.NE.AND UP0, UPT, UR7, 0x1, UPT ;  /* 0x000000010700788c */ /* 0x000fd6000bf05270 */
[----:B------:R-:W-:Y:S02]  /*0eb0*/  @UP0 ULDC.64 UR10, c[0x0][0xc58] ;  /* 0x00031600000a0ab9 */ /* 0x000fe40000000a00 */
[----:B------:R-:W-:-:S04]  /*0ec0*/  UIMAD.WIDE.U32 UR4, UR9, UR10, URZ ;  /* 0x0000000a090472a5 */ /* 0x000fc8000f8e003f */
[----:B------:R-:W-:-:S04]  /*0ed0*/  @UP0 USHF.R.U32.HI UR6, URZ, UR11, UR5 ;  /* 0x0000000b3f060299 */ /* 0x000fc80008011605 */
[----:B------:R-:W-:-:S12]  /*0ee0*/  UIMAD UR4, UR6, UR7, URZ ;  /* 0x00000007060472a4 */ /* 0x000fd8000f8e023f */
.L_x_985:
[----:B------:R-:W-:Y:S01]  /*0ef0*/  ULOP3.LUT UR6, URZ, UR6, URZ, 0x33, !UPT ;  /* 0x000000063f067292 */ /* 0x000fe2000f8e333f */
[----:B------:R-:W-:Y:S01]  /*0f00*/  ULDC UR12, c[0x0][0xc48] ;  /* 0x00031200000c7ab9 */ /* 0x000fe20000000800 */
[----:B------:R-:W-:Y:S01]  /*0f10*/  ULDC UR7, c[0x0][0x448] ;  /* 0x0001120000077ab9 */ /* 0x000fe20000000800 */
[----:B------:R-:W-:Y:S01]  /*0f20*/  ULDC UR5, c[0x0][0xc3c] ;  /* 0x00030f0000057ab9 */ /* 0x000fe20000000800 */
[----:B------:R-:W-:Y:S02]  /*0f30*/  UISETP.NE.AND UP1, UPT, UR12, 0x1, UPT ;  /* 0x000000010c00788c */ /* 0x000fe4000bf25270 */
[----:B------:R-:W-:Y:S02]  /*0f40*/  UISETP.NE.AND UP3, UPT, UR7, 0x1, UPT ;  /* 0x000000010700788c */ /* 0x000fe4000bf65270 */
[----:B------:R-:W-:Y:S01]  /*0f50*/  UIADD3 UR6, UR6, UR5, URZ ;  /* 0x0000000506067290 */ /* 0x000fe2000fffe03f */
[----:B------:R-:W-:Y:S01]  /*0f60*/  ULDC.64 UR10, c[0x0][0x418] ;  /* 0x00010600000a7ab9 */ /* 0x000fe20000000a00 */
[----:B------:R-:W-:-:S02]  /*0f70*/  UIADD3 UR4, UR9, -UR4, URZ ;  /* 0x8000000409047290 */ /* 0x000fc4000fffe03f */
[----:B------:R-:W-:Y:S02]  /*0f80*/  UISETP.NE.U32.AND UP0, UPT, UR10, URZ, UPT ;  /* 0x0000003f0a00728c */ /* 0x000fe4000bf05070 */
[----:B------:R-:W-:Y:S02]  /*0f90*/  USHF.L.U32 UR60, UR6, 0x7, URZ ;  /* 0x00000007063c7899 */ /* 0x000fe4000800063f */
[----:B------:R-:W-:Y:S01]  /*0fa0*/  UP2UR UR7, UPR, URZ, 0x8 ;  /* 0x000000083f077883 */ /* 0x000fe20008000000 */
[----:B------:R-:W-:Y:S01]  /*0fb0*/  ULDC UR14, c[0x0][0xc54] ;  /* 0x00031500000e7ab9 */ /* 0x000fe20000000800 */
[----:B------:R-:W-:Y:S02]  /*0fc0*/  UISETP.NE.AND.EX UP0, UPT, UR11, URZ, UPT, UP0 ;  /* 0x0000003f0b00728c */ /* 0x000fe4000bf05300 */
[----:B------:R-:W-:Y:S02]  /*0fd0*/  UIMAD UR14, UR8, UR14, UR4 ;  /* 0x0000000e080e72a4 */ /* 0x000fe4000f8e0204 */
[----:B------:R-:W-:Y:S01]  /*0fe0*/  IMAD.U32 R22, RZ, RZ, UR7 ;  /* 0x00000007ff167e24 */ /* 0x000fe2000f8e00ff */
[----:B------:R-:W-:Y:S01]  /*0ff0*/  UIADD3 UR10, UR60, 0x7f, URZ ;  /* 0x0000007f3c0a7890 */ /* 0x000fe2000fffe03f */
[----:B------:R-:W-:Y:S01]  /*1000*/  ULDC UR42, c[0x0][0x424] ;  /* 0x00010900002a7ab9 */ /* 0x000fe20000000800 */
[----:B------:R-:W-:Y:S01]  /*1010*/  ULDC UR41, c[0x0][0x288] ;  /* 0x0000a20000297ab9 */ /* 0x000fe20000000800 */
[----:B------:R-:W-:Y:S01]  /*1020*/  ULDC.64 UR4, c[0x0][0x9e0] ;  /* 0x0002780000047ab9 */ /* 0x000fe20000000a00 */
[----:B------:R-:W-:Y:S01]  /*1030*/  @UP1 ULDC UR6, c[0x0][0xc4c] ;  /* 0x0003130000061ab9 */ /* 0x000fe20000000800 */
[----:B------:R-:W-:Y:S01]  /*1040*/  @UP3 ULDC UR8, c[0x0][0x44c] ;  /* 0x0001130000083ab9 */ /* 0x000fe20000000800 */
[----:B------:R-:W-:-:S02]  /*1050*/  UIADD3 UR11, -UR41, 0x1, URZ ;  /* 0x00000001290b7890 */ /* 0x000fc4000fffe13f */
[----:B------:R-:W-:Y:S02]  /*1060*/  UISETP.GE.AND UP2, UPT, UR5, 0x1, UPT ;  /* 0x000000010500788c */ /* 0x000fe4000bf46270 */
[----:B------:R-:W-:Y:S02]  /*1070*/  USEL UR42, UR42, 0x1, UP0 ;  /* 0x000000012a2a7887 */ /* 0x000fe40008000000 */
[----:B------:R-:W-:Y:S02]  /*1080*/  UIMAD.WIDE.U32 UR8, UR10, UR8, URZ ;  /* 0x000000080a0872a5 */ /* 0x000fe4000f8e003f */
[----:B------:R-:W-:Y:S01]  /*1090*/  UIMAD.WIDE.U32 UR6, UR14, UR6, URZ ;  /* 0x000000060e0672a5 */ /* 0x000fe2000f8e003f */
[----:B------:R-:W-:Y:S01]  /*10a0*/  PLOP3.LUT P0, PT, PT, PT, UP2, 0x40, 0x0 ;  /* 0x000000000000781c */ /* 0x000fe20003f0e828 */
[----:B------:R-:W-:Y:S01]  /*10b0*/  ULDC UR13, c[0x0][0x2f0] ;  /* 0x0000bc00000d7ab9 */ /* 0x000fe20000000800 */
[----:B------:R-:W-:Y:S01]  /*10c0*/  @UP1 ULDC UR15, c[0x0][0xc50] ;  /* 0x00031400000f1ab9 */ /* 0x000fe20000000800 */
[----:B------:R-:W-:Y:S01]  /*10d0*/  @UP3 ULDC UR16, c[0x0][0x450] ;  /* 0x0001140000103ab9 */ /* 0x000fe20000000800 */
[----:B------:R-:W-:Y:S01]  /*10e0*/  UMOV UR17, UR14 ;  /* 0x0000000e00117c82 */ /* 0x000fe20008000000 */
[----:B------:R-:W-:-:S02]  /*10f0*/  UIMAD UR11, UR42, UR13, UR11 ;  /* 0x0000000d2a0b72a4 */ /* 0x000fc4000f8e020b */
[----:B------:R-:W-:Y:S02]  /*1100*/  @UP3 USHF.R.U32.HI UR10, URZ, UR16, UR9 ;  /* 0x000000103f0a3299 */ /* 0x000fe40008011609 */
[----:B------:R-:W-:Y:S02]  /*1110*/  @UP1 USHF.R.U32.HI UR17, URZ, UR15, UR7 ;  /* 0x0000000f3f111299 */ /* 0x000fe40008011607 */
[----:B------:R-:W-:Y:S02]  /*1120*/  UIADD3 UR10, UR11, UR10, URZ ;  /* 0x0000000a0b0a7290 */ /* 0x000fe4000fffe03f */
[----:B------:R-:W-:Y:S02]  /*1130*/  UIADD3 UR6, -UR17, URZ, URZ ;  /* 0x0000003f11067290 */ /* 0x000fe4000fffe13f */
[----:B------:R-:W-:Y:S01]  /*1140*/  UIADD3 UR4, UR10, UR4, URZ ;  /* 0x000000040a047290 */ /* 0x000fe2000fffe03f */
[----:B------:R-:W-:Y:S01]  /*1150*/  IMAD.U32 R207, RZ, RZ, UR17 ;  /* 0x00000011ffcf7e24 */ /* 0x000fe2000f8e00ff */
[----:B------:R-:W-:-:S02]  /*1160*/  UIMAD UR6, UR12, UR6, UR14 ;  /* 0x000000060c0672a4 */ /* 0x000fc4000f8e020e */
[----:B------:R-:W-:Y:S02]  /*1170*/  UP2UR UR43, UPR, URZ, 0x4 ;  /* 0x000000043f2b7883 */ /* 0x000fe40008000000 */
[----:B------:R-:W-:Y:S02]  /*1180*/  IMAD.U32 R0, RZ, RZ, UR4 ;  /* 0x00000004ff007e24 */ /* 0x000fe4000f8e00ff */
[----:B------:R-:W-:Y:S01]  /*1190*/  MOV R206, UR6 ;  /* 0x0000000600ce7c02 */ /* 0x000fe20008000f00 */
[----:B------:R-:W-:Y:S07]  /*11a0*/  @P0 BRA `(.L_x_986) ;  /* 0x0000000000400947 */ /* 0x000fee0003800000 */
[----:B------:R-:W-:Y:S01]  /*11b0*/  ISETP.LT.AND P0, PT, RZ, UR10, PT ;  /* 0x0000000aff007c0c */ /* 0x000fe2000bf01270 */
[----:B------:R-:W-:-:S12]  /*11c0*/  UIADD3 UR4, UR10, -0x1, URZ ;  /* 0xffffffff0a047890 */ /* 0x000fd8000fffe03f */
[----:B------:R-:W-:Y:S05]  /*11d0*/  @P0 BRA `(.L_x_987) ;  /* 0x00000000001c0947 */ /* 0x000fea0003800000 */
[----:B------:R-:W-:Y:S02]  /*11e0*/  UISETP.NE.AND UP0, UPT, UR5, 0x1, UPT ;  /* 0x000000010500788c */ /* 0x000fe4000bf05270 */
[----:B------:R-:W-:-:S09]  /*11f0*/  UIADD3 UR4, -UR10, URZ, URZ ;  /* 0x0000003f0a047290 */ /* 0x000fd2000fffe13f */
[----:B------:R-:W-:Y:S02]  /*1200*/  @UP0 ULDC.64 UR8, c[0x0][0x9e8] ;  /* 0x00027a0000080ab9 */ /* 0x000fe40000000a00 */
[----:B------:R-:W-:-:S04]  /*1210*/  UIMAD.WIDE.U32 UR6, UR4, UR8, URZ ;  /* 0x00000008040672a5 */ /* 0x000fc8000f8e003f */
[----:B------:R-:W-:-:S04]  /*1220*/  @UP0 USHF.R.U32.HI UR4, URZ, UR9, UR7 ;  /* 0x000000093f040299 */ /* 0x000fc80008011607 */
[----:B------:R-:W-:Y:S01]  /*1230*/  ULOP3.LUT UR4, URZ, UR4, URZ, 0x33, !UPT ;  /* 0x000000043f047292 */ /* 0x000fe2000f8e333f */
[----:B------:R-:W-:Y:S11]  /*1240*/  BRA `(.L_x_988) ;  /* 0x0000000000107947 */ /* 0x000ff60003800000 */
.L_x_987:
[----:B------:R-:W-:-:S11]  /*1250*/  UISETP.NE.AND UP0, UPT, UR5, 0x1, UPT ;  /* 0x000000010500788c */ /* 0x000fd6000bf05270 */
[----:B------:R-:W-:Y:S02]  /*1260*/  @UP0 ULDC.64 UR8, c[0x0][0x9e8] ;  /* 0x00027a0000080ab9 */ /* 0x000fe40000000a00 */
[----:B------:R-:W-:-:S04]  /*1270*/  UIMAD.WIDE.U32 UR6, UR4, UR8, URZ ;  /* 0x00000008040672a5 */ /* 0x000fc8000f8e003f */
[----:B------:R-:W-:-:S12]  /*1280*/  @UP0 USHF.R.U32.HI UR4, URZ, UR9, UR7 ;  /* 0x000000093f040299 */ /* 0x000fd80008011607 */
.L_x_988:
[----:B------:R-:W-:-:S06]  /*1290*/  UIMAD UR4, UR4, UR5, UR5 ;  /* 0x00000005040472a4 */ /* 0x000fcc000f8e0205 */
[----:B------:R-:W-:-:S07]  /*12a0*/  VIMNMX R0, R0, UR4, PT ;  /* 0x0000000400007c48 */ /* 0x000fce000bfe0100 */
.L_x_986:
[----:B------:R-:W-:Y:S01]  /*12b0*/  R2UR UR4, R22 ;  /* 0x00000000160472ca */ /* 0x000fe200000e0000 */
[----:B------:R-:W-:Y:S01]  /*12c0*/  UMOV UR9, UR60 ;  /* 0x0000003c00097c82 */ /* 0x000fe20008000000 */
[----:B------:R-:W-:Y:S01]  /*12d0*/  VIADD R0, R0, 0x3f ;  /* 0x0000003f00007836 */ /* 0x000fe20000000000 */
[----:B------:R-:W-:Y:S01]  /*12e0*/  UIMAD UR41, UR42, UR13, -UR41 ;  /* 0x0000000d2a2972a4 */ /* 0x000fe2000f8e0a29 */
[----:B------:R-:W-:-:S03]  /*12f0*/  ULDC UR10, c[0x0][0x9dc] ;  /* 0x00027700000a7ab9 */ /* 0x000fc60000000800 */
[----:B------:R-:W-:-:S04]  /*1300*/  SHF.R.S32.HI R3, RZ, 0x1f, R0 ;  /* 0x0000001fff037819 */ /* 0x000fc80000011400 */
[----:B------:R-:W-:Y:S02]  /*1310*/  LEA.HI R3, R3, R0, RZ, 0x6 ;  /* 0x0000000003037211 */ /* 0x000fe400078f30ff */
[----:B------:R-:W-:Y:S02]  /*1320*/  UISETP.NE.AND UP0, UPT, UR4, URZ, UPT ;  /* 0x0000003f0400728c */ /* 0x000fe4000bf05270 */
[----:B------:R-:W-:Y:S01]  /*1330*/  UIMAD UR4, UR42, UR13, 0x3f ;  /* 0x0000003f2a0474a4 */ /* 0x000fe2000f8e020d */
[----:B------:R-:W-:-:S03]  /*1340*/  SHF.R.S32.HI R3, RZ, 0x6, R3 ;  /* 0x00000006ff037819 */ /* 0x000fc60000011403 */
[----:B------:R-:W-:-:S04]  /*1350*/  USHF.R.S32.HI UR8, URZ, 0x1f, UR4 ;  /* 0x0000001f3f087899 */ /* 0x000fc80008011404 */
[----:B------:R-:W-:Y:S01]  /*1360*/  ULEA.HI UR8, UR8, UR4, URZ, 0x6 ;  /* 0x0000000408087291 */ /* 0x000fe2000f8f303f */
[----:B------:R-:W-:Y:S01]  /*1370*/  @UP0 ULDC UR6, c[0x0][0x44c] ;  /* 0x0001130000060ab9 */ /* 0x000fe20000000800 */
[----:B------:R-:W-:Y:S01]  /*1380*/  @UP0 ULDC UR11, c[0x0][0x450] ;  /* 0x00011400000b0ab9 */ /* 0x000fe20000000800 */
[----:B------:R-:W-:Y:S02]  /*1390*/  UIMAD.WIDE.U32 UR6, UR60, UR6, URZ ;  /* 0x000000063c0672a5 */ /* 0x000fe4000f8e003f */
[----:B------:R-:W-:Y:S02]  /*13a0*/  USHF.R.S32.HI UR8, URZ, 0x6, UR8 ;  /* 0x000000063f087899 */ /* 0x000fe40008011408 */
[----:B------:R-:W-:Y:S02]  /*13b0*/  @UP0 USHF.R.U32.HI UR9, URZ, UR11, UR7 ;  /* 0x0000000b3f090299 */ /* 0x000fe40008011607 */
[----:B------:R-:W-:Y:S02]  /*13c0*/  UISETP.GE.AND UP0, UPT, UR5, 0x1, UPT ;  /* 0x000000010500788c */ /* 0x000fe4000bf06270 */
[----:B------:R-:W-:Y:S01]  /*13d0*/  UIADD3 UR4, UR41, UR9, URZ ;  /* 0x0000000929047290 */ /* 0x000fe2000fffe03f */
[----:B------:R-:W-:-:S03]  /*13e0*/  VIMNMX R102, R3, UR8, PT ;  /* 0x0000000803667c48 */ /* 0x000fc6000bfe0100 */
[----:B------:R-:W-:Y:S01]  /*13f0*/  PLOP3.LUT P0, PT, PT, PT, UP0, 0x40, 0x0 ;  /* 0x000000000000781c */ /* 0x000fe20003f0e808 */
[----:B------:R-:W-:-:S12]  /*1400*/  UIADD3 UR9, UR4, -UR10, URZ ;  /* 0x8000000a04097290 */ /* 0x000fd8000fffe03f */
[----:B------:R-:W-:Y:S05]  /*1410*/  @P0 BRA `(.L_x_989) ;  /* 0x0000000000440947 */ /* 0x000fea0003800000 */
[----:B------:R-:W-:-:S06]  /*1420*/  UISETP.GT.AND UP0, UPT, UR4, -0x1, UPT ;  /* 0xffffffff0400788c */ /* 0x000fcc000bf04270 */
[----:B------:R-:W-:-:S13]  /*1430*/  PLOP3.LUT P0, PT, PT, PT, UP0, 0x80, 0x0 ;  /* 0x000000000000781c */ /* 0x000fda0003f0f008 */
[----:B------:R-:W-:Y:S05]  /*1440*/  @P0 BRA `(.L_x_990) ;  /* 0x00000000001c0947 */ /* 0x000fea0003800000 */
[----:B------:R-:W-:Y:S02]  /*1450*/  UISETP.NE.AND UP0, UPT, UR5, 0x1, UPT ;  /* 0x000000010500788c */ /* 0x000fe4000bf05270 */
[----:B------:R-:W-:-:S09]  /*1460*/  ULOP3.LUT UR4, URZ, UR4, URZ, 0x33, !UPT ;  /* 0x000000043f047292 */ /* 0x000fd2000f8e333f */
[----:B------:R-:W-:Y:S02]  /*1470*/  @UP0 ULDC.64 UR10, c[0x0][0x9e8] ;  /* 0x00027a00000a0ab9 */ /* 0x000fe40000000a00 */
[----:B------:R-:W-:-:S04]  /*1480*/  UIMAD.WIDE.U32 UR6, UR4, UR10, URZ ;  /* 0x0000000a040672a5 */ /* 0x000fc8000f8e003f */
[----:B------:R-:W-:-:S04]  /*1490*/  @UP0 USHF.R.U32.HI UR4, URZ, UR11, UR7 ;  /* 0x0000000b3f040299 */ /* 0x000fc80008011607 */
[----:B------:R-:W-:Y:S01]  /*14a0*/  ULOP3.LUT UR4, URZ, UR4, URZ, 0x33, !UPT ;  /* 0x000000043f047292 */ /* 0x000fe2000f8e333f */
[----:B------:R-:W-:Y:S11]  /*14b0*/  BRA `(.L_x_991) ;  /* 0x0000000000107947 */ /* 0x000ff60003800000 */
.L_x_990:
[----:B------:R-:W-:-:S11]  /*14c0*/  UISETP.NE.AND UP0, UPT, UR5, 0x1, UPT ;  /* 0x000000010500788c */ /* 0x000fd6000bf05270 */
[----:B------:R-:W-:Y:S02]  /*14d0*/  @UP0 ULDC.64 UR10, c[0x0][0x9e8] ;  /* 0x00027a00000a0ab9 */ /* 0x000fe40000000a00 */
[----:B------:R-:W-:-:S04]  /*14e0*/  UIMAD.WIDE.U32 UR6, UR4, UR10, URZ ;  /* 0x0000000a040672a5 */ /* 0x000fc8000f8e003f */
[----:B------:R-:W-:-:S12]  /*14f0*/  @UP0 USHF.R.U32.HI UR4, URZ, UR11, UR7 ;  /* 0x0000000b3f040299 */ /* 0x000fd80008011607 */
.L_x_991:
[----:B------:R-:W-:-:S04]  /*1500*/  UIMAD UR4, UR4, UR5, URZ ;  /* 0x00000005040472a4 */ /* 0x000fc8000f8e023f */
[----:B------:R-:W-:-:S04]  /*1510*/  UISETP.LT.AND UP0, UPT, UR9, UR4, UPT ;  /* 0x000000040900728c */ /* 0x000fc8000bf01270 */
[----:B------:R-:W-:-:S12]  /*1520*/  USEL UR9, UR9, UR4, !UP0 ;  /* 0x0000000409097287 */ /* 0x000fd8000c000000 */
.L_x_989:
[----:B------:R-:W-:Y:S01]  /*1530*/  USHF.R.S32.HI UR4, URZ, 0x1f, UR9 ;  /* 0x0000001f3f047899 */ /* 0x000fe20008011409 */
[----:B------:R-:W-:Y:S02]  /*1540*/  PLOP3.LUT P0, PT, PT, PT, PT, 0x80, 0x0 ;  /* 0x000000000000781c */ /* 0x000fe40003f0f070 */
[----:B------:R-:W-:Y:S01]  /*1550*/  CS2R R2, SRZ ;  /* 0x0000000000027805 */ /* 0x000fe2000001ff00 */
[----:B------:R-:W-:Y:S01]  /*1560*/  IMAD.MOV.U32 R0, RZ, RZ, RZ ;  /* 0x000000ffff007224 */ /* 0x000fe200078e00ff */
[----:B------:R-:W-:Y:S01]  /*1570*/  ULEA.HI UR4, UR4, UR9, URZ, 0x6 ;  /* 0x0000000904047291 */ /* 0x000fe2000f8f303f */
[----:B------:R-:W-:Y:S02]  /*1580*/  CS2R R166, SRZ ;  /* 0x0000000000a67805 */ /* 0x000fe4000001ff00 */
[----:B------:R-:W-:Y:S02]  /*1590*/  CS2R R164, SRZ ;  /* 0x0000000000a47805 */ /* 0x000fe4000001ff00 */
[----:B------:R-:W-:Y:S01]  /*15a0*/  CS2R R148, SRZ ;  /* 0x0000000000947805 */ /* 0x000fe2000001ff00 */
[----:B------:R-:W-:Y:S01]  /*15b0*/  USHF.R.S32.HI UR4, URZ, 0x6, UR4 ;  /* 0x000000063f047899 */ /* 0x000fe20008011404 */
[----:B------:R-:W-:-:S02]  /*15c0*/  CS2R R162, SRZ ;  /* 0x0000000000a27805 */ /* 0x000fc4000001ff00 */
[----:B------:R-:W-:Y:S02]  /*15d0*/  CS2R R144, SRZ ;  /* 0x0000000000907805 */ /* 0x000fe4000001ff00 */
[----:B------:R-:W-:Y:S01]  /*15e0*/  CS2R R128, SRZ ;  /* 0x0000000000807805 */ /* 0x000fe2000001ff00 */
[----:B------:R-:W-:Y:S01]  /*15f0*/  UISETP.LT.AND UP0, UPT, URZ, UR4, UPT ;  /* 0x000000043f00728c */ /* 0x000fe2000bf01270 */
[----:B------:R-:W-:Y:S02]  /*1600*/  CS2R R140, SRZ ;  /* 0x00000000008c7805 */ /* 0x000fe4000001ff00 */
[----:B------:R-:W-:Y:S02]  /*1610*/  CS2R R100, SRZ ;  /* 0x0000000000647805 */ /* 0x000fe4000001ff00 */
[----:B------:R-:W-:Y:S01]  /*1620*/  CS2R R96, SRZ ;  /* 0x0000000000607805 */ /* 0x000fe2000001ff00 */
[----:B------:R-:W-:Y:S01]  /*1630*/  USEL UR5, URZ, UR4, !UP0 ;  /* 0x000000043f057287 */ /* 0x000fe2000c000000 */
[----:B------:R-:W-:-:S02]  /*1640*/  CS2R R136, SRZ ;  /* 0x0000000000887805 */ /* 0x000fc4000001ff00 */
[----:B------:R-:W-:Y:S02]  /*1650*/  CS2R R92, SRZ ;  /* 0x00000000005c7805 */ /* 0x000fe4000001ff00 */
[----:B------:R-:W-:Y:S02]  /*1660*/  CS2R R88, SRZ ;  /* 0x0000000000587805 */ /* 0x000fe4000001ff00 */
[----:B------:R-:W-:Y:S02]  /*1670*/  CS2R R132, SRZ ;  /* 0x0000000000847805 */ /* 0x000fe4000001ff00 */
[----:B------:R-:W-:Y:S02]  /*1680*/  CS2R R84, SRZ ;  /* 0x0000000000547805 */ /* 0x000fe4000001ff00 */
[----:B------:R-:W-:Y:S01]  /*1690*/  ISETP.GT.AND P1, PT, R102, UR5, PT ;  /* 0x0000000566007c0c */ /* 0x000fe2000bf24270 */
        /* <DEDUP_REMOVED lines=20> */
[----:B------:R-:W-:Y:S01]  /*17e0*/  IMAD.MOV.U32 R18, RZ, RZ, RZ ;  /* 0x000000ffff127224 */ /* 0x000fe200078e00ff */
        /* <DEDUP_REMOVED lines=30> */
[----:B------:R-:W-:Y:S06]  /*19d0*/  @!P1 BRA `(.L_x_992) ;  /* 0x000000c0006c9947 */ /* 0x000fec0003800000 */
        /* <DEDUP_REMOVED lines=31> */
.L_x_993:
[----:B------:R-:W-:Y:S02]  /*1bd0*/  R2UR UR6, R209 ;  /* 0x00000000d10672ca */ /* 0x000fe400000e0000 */
[----:B------:R-:W-:-:S11]  /*1be0*/  R2UR UR5, R214 ;  /* 0x00000000d60572ca */ /* 0x000fd600000e0000 */
[----:B------:R-:W-:Y:S02]  /*1bf0*/  ULEA.HI UR4, UR6, UR6, URZ, 0x1 ;  /* 0x0000000606047291 */ /* 0x000fe4000f8f083f */
[----:B------:R-:W-:Y:S02]  /*1c00*/  IMAD.U32 R2, RZ, RZ, UR5 ;  /* 0x00000005ff027e24 */ /* 0x000fe4000f8e00ff */
[----:B------:R-:W-:-:S03]  /*1c10*/  ULOP3.LUT UR4, UR4, 0xfffffffe, URZ, 0xc0, !UPT ;  /* 0xfffffffe04047892 */ /* 0x000fc6000f8ec03f */
[----:B------:R-:W-:Y:S01]  /*1c20*/  ISETP.NE.AND P0, PT, R2, 0x3, PT ;  /* 0x000000030200780c */ /* 0x000fe20003f05270 */
[----:B------:R-:W-:-:S06]  /*1c30*/  UIADD3 UR4, UR6, -UR4, URZ ;  /* 0x8000000406047290 */ /* 0x000fcc000fffe03f */
[----:B------:R-:W-:-:S04]  /*1c40*/  MOV R0, UR4 ;  /* 0x0000000400007c02 */ /* 0x000fc80008000f00 */
[----:B------:R-:W-:-:S04]  /*1c50*/  SHF.L.U32 R0, R0, 0x1f, RZ ;  /* 0x0000001f00007819 */ /* 0x000fc800000006ff */
[----:B------:R-:W0:Y:S02]  /*1c60*/  SYNCS.PHASECHK.TRANS64.TRYWAIT P1, [UR40+0x30800], R0 ;  /* 0x03080000ff0075a7 */ /* 0x000e240008020168 */
[----:B0-----:R-:W-:Y:S05]  /*1c70*/  @!P1 BRA `(.L_x_994) ;  /* 0x0000012c00509947 */ /* 0x001fea0003800000 */
.L_x_1158:
[----:B------:R-:W-:Y:S05]  /*1c80*/  @!P0 BRA `(.L_x_995) ;  /* 0x0000000000048947 */ /* 0x000fea0003800000 */
[----:B------:R-:W-:Y:S01]  /*1c90*/  BPT.TRAP 0x1 ;  /* 0x000000040000795c */ /* 0x000fe20000300000 */
.L_x_995:
[----:B0-----:R-:W-:Y:S02]  /*1ca0*/  IMAD.U32 R3, RZ, RZ, UR38 ;  /* 0x00000026ff037e24 */ /* 0x001fe4000f8e00ff */
[----:B------:R-:W-:-:S03]  /*1cb0*/  IMAD.U32 R0, RZ, RZ, UR39 ;  /* 0x00000027ff007e24 */ /* 0x000fc6000f8e00ff */
[----:B------:R-:W-:Y:S02]  /*1cc0*/  LEA R3, R3, UR40, 0x3 ;  /* 0x0000002803037c11 */ /* 0x000fe4000f8e18ff */
[----:B------:R-:W-:-:S04]  /*1cd0*/  SHF.L.U32 R0, R0, 0x1f, RZ ;  /* 0x0000001f00007819 */ /* 0x000fc800000006ff */
[----:B------:R0:W1:Y:S01]  /*1ce0*/  SYNCS.PHASECHK.TRANS64.TRYWAIT P1, [R3+URZ+0x30830], R0 ;  /* 0x03083000030075a7 */ /* 0x000062000802017f */
[----:B------:R-:W-:Y:S05]  /*1cf0*/  @!P0 BRA `(.L_x_996) ;  /* 0x0000000000048947 */ /* 0x000fea0003800000 */
[----:B------:R-:W-:Y:S01]  /*1d00*/  BPT.TRAP 0x1 ;  /* 0x000000040000795c */ /* 0x000fe20000300000 */
.L_x_996:
[----:B-1----:R-:W-:Y:S05]  /*1d10*/  @P1 BRA `(.L_x_997) ;  /* 0x0000000000081947 */ /* 0x002fea0003800000 */
[----:B------:R-:W1:Y:S02]  /*1d20*/  SYNCS.PHASECHK.TRANS64.TRYWAIT P1, [R3+URZ+0x30830], R0 ;  /* 0x03083000030075a7 */ /* 0x000e64000802017f */
[----:B-1----:R-:W-:Y:S05]  /*1d30*/  @!P1 BRA `(.L_x_998) ;  /* 0x0000012c00389947 */ /* 0x002fea0003800000 */
.L_x_997:
[----:B------:R-:W-:Y:S05]  /*1d40*/  WARPSYNC.ALL ;  /* 0x0000000000007948 */ /* 0x000fea0003800000 */
[----:B------:R-:W-:Y:S01]  /*1d50*/  UIADD3 UR4, UR40, 0x20400, URZ ;  /* 0x0002040028047890 */ /* 0x000fe2000fffe03f */
[----:B------:R-:W-:Y:S01]  /*1d60*/  WARPGROUP.ARRIVE ;  /* 0x00000000000079c5 */ /* 0x000fe20000000000 */
[----:B------:R-:W-:Y:S01]  /*1d70*/  UMOV UR9, 0x40000040 ;  /* 0x4000004000097882 */ /* 0x000fe20000000000 */
[----:B------:R-:W-:Y:S01]  /*1d80*/  UMOV UR11, 0x40000040 ;  /* 0x40000040000b7882 */ /* 0x000fe20000000000 */
[----:B------:R-:W-:Y:S01]  /*1d90*/  USHF.R.U32.HI UR4, URZ, 0x4, UR4 ;  /* 0x000000043f047899 */ /* 0x000fe20008011604 */
[----:B------:R-:W-:Y:S01]  /*1da0*/  IMAD.U32 R17, RZ, RZ, UR9 ;  /* 0x00000009ff117e24 */ /* 0x000fe2000f8e00ff */
[----:B------:R-:W-:Y:S01]  /*1db0*/  UMOV UR57, 0x40000040 ;  /* 0x4000004000397882 */ /* 0x000fe20000000000 */
[----:B------:R-:W-:Y:S01]  /*1dc0*/  UMOV UR59, 0x40000040 ;  /* 0x40000040003b7882 */ /* 0x000fe20000000000 */
[----:B------:R-:W-:Y:S01]  /*1dd0*/  ULOP3.LUT UR4, UR4, 0x3fff, URZ, 0xc0, !UPT ;  /* 0x00003fff04047892 */ /* 0x000fe2000f8ec03f */
[----:B------:R-:W-:Y:S01]  /*1de0*/  UMOV UR53, 0x40000040 ;  /* 0x4000004000357882 */ /* 0x000fe20000000000 */
[----:B------:R-:W-:-:S02]  /*1df0*/  UMOV UR55, 0x40000040 ;  /* 0x4000004000377882 */ /* 0x000fc40000000000 */
[----:B------:R-:W-:Y:S02]  /*1e00*/  ULOP3.LUT UR61, UR4, 0x10000, URZ, 0xfc, !UPT ;  /* 0x00010000043d7892 */ /* 0x000fe4000f8efc3f */
[----:B------:R-:W-:Y:S02]  /*1e10*/  ULOP3.LUT UR4, UR44, 0x10000, URZ, 0xfc, !UPT ;  /* 0x000100002c047892 */ /* 0x000fe4000f8efc3f */
[----:B------:R-:W-:Y:S02]  /*1e20*/  ULEA UR5, UR38, UR61, 0xb ;  /* 0x0000003d26057291 */ /* 0x000fe4000f8e583f */
[----:B------:R-:W-:Y:S02]  /*1e30*/  UIADD3 UR6, UR4, 0x2, URZ ;  /* 0x0000000204067890 */ /* 0x000fe4000fffe03f */
[----:B------:R-:W-:Y:S01]  /*1e40*/  UIADD3 UR7, UR5, 0x2, URZ ;  /* 0x0000000205077890 */ /* 0x000fe2000fffe03f */
[----:B------:R-:W-:Y:S02]  /*1e50*/  UMOV UR8, UR4 ;  /* 0x0000000400087c82 */ /* 0x000fe40008000000 */
[----:B------:R-:W-:Y:S01]  /*1e60*/  UMOV UR10, UR5 ;  /* 0x00000005000a7c82 */ /* 0x000fe20008000000 */
[----:B------:R-:W-:Y:S01]  /*1e70*/  IMAD.U32 R16, RZ, RZ, UR8 ;  /* 0x00000008ff107e24 */ /* 0x000fe2000f8e00ff */
[----:B------:R-:W-:Y:S01]  /*1e80*/  HGMMA.64x64x16.F32.BF16 R24, gdesc[UR8], RZ, !UPT, gsb0 ;  /* 0x00e00000081879f0 */ /* 0x000fe2000c0018ff */
[----:B------:R-:W-:Y:S01]  /*1e90*/  UMOV UR8, UR6 ;  /* 0x0000000600087c82 */ /* 0x000fe20008000000 */
[----:B------:R-:W-:Y:S01]  /*1ea0*/  UMOV UR9, 0x40000040 ;  /* 0x4000004000097882 */ /* 0x000fe20000000000 */
[----:B------:R-:W-:Y:S01]  /*1eb0*/  UMOV UR10, UR7 ;  /* 0x00000007000a7c82 */ /* 0x000fe20008000000 */
[----:B------:R-:W-:Y:S01]  /*1ec0*/  UMOV UR11, 0x40000040 ;  /* 0x40000040000b7882 */ /* 0x000fe20000000000 */
[----:B------:R-:W-:Y:S01]  /*1ed0*/  UIADD3 UR6, UR4, 0x4, URZ ;  /* 0x0000000404067890 */ /* 0x000fe2000fffe03f */
[----:B------:R-:W-:Y:S01]  /*1ee0*/  IMAD.U32 R14, RZ, RZ, UR8 ;  /* 0x00000008ff0e7e24 */ /* 0x000fe2000f8e00ff */
[----:B------:R-:W-:Y:S01]  /*1ef0*/  UIADD3 UR7, UR5, 0x4, URZ ;  /* 0x0000000405077890 */ /* 0x000fe2000fffe03f */
[----:B------:R-:W-:Y:S01]  /*1f00*/  MOV R15, UR9 ;  /* 0x00000009000f7c02 */ /* 0x000fe20008000f00 */
[----:B------:R-:W-:-:S02]  /*1f10*/  UIADD3 UR56, UR4, 0x404, URZ ;  /* 0x0000040404387890 */ /* 0x000fc4000fffe03f */
[----:B------:R-:W-:Y:S02]  /*1f20*/  UIADD3 UR58, UR5, 0x204, URZ ;  /* 0x00000204053a7890 */ /* 0x000fe4000fffe03f */
[----:B------:R-:W-:Y:S02]  /*1f30*/  UIADD3 UR52, UR4, 0x406, URZ ;  /* 0x0000040604347890 */ /* 0x000fe4000fffe03f */
[----:B------:R-:W-:Y:S02]  /*1f40*/  UIADD3 UR54, UR5, 0x206, URZ ;  /* 0x0000020605367890 */ /* 0x000fe4000fffe03f */
[----:B------:R-:W-:Y:S02]  /*1f50*/  UIADD3 UR12, UR4, 0x802, URZ ;  /* 0x00000802040c7890 */ /* 0x000fe4000fffe03f */
[----:B------:R-:W-:Y:S01]  /*1f60*/  UIADD3 UR14, UR5, 0x402, URZ ;  /* 0x00000402050e7890 */ /* 0x000fe2000fffe03f */
[----:B------:R-:W-:Y:S01]  /*1f70*/  UMOV UR13, 0x40000040 ;  /* 0x40000040000d7882 */ /* 0x000fe20000000000 */
[----:B------:R-:W-:Y:S01]  /*1f80*/  UMOV UR15, 0x40000040 ;  /* 0x40000040000f7882 */ /* 0x000fe20000000000 */
[----:B------:R-:W-:-:S02]  /*1f90*/  UIADD3 UR16, UR4, 0x804, URZ ;  /* 0x0000080404107890 */ /* 0x000fc4000fffe03f */
[----:B------:R-:W-:Y:S01]  /*1fa0*/  UIADD3 UR18, UR5, 0x404, URZ ;  /* 0x0000040405127890 */ /* 0x000fe2000fffe03f */
[----:B------:R-:W-:Y:S01]  /*1fb0*/  UMOV UR17, 0x40000040 ;  /* 0x4000004000117882 */ /* 0x000fe20000000000 */
[----:B------:R-:W-:Y:S01]  /*1fc0*/  UMOV UR19, 0x40000040 ;  /* 0x4000004000137882 */ /* 0x000fe20000000000 */
[----:B------:R-:W-:Y:S02]  /*1fd0*/  UIADD3 UR20, UR4, 0x806, URZ ;  /* 0x0000080604147890 */ /* 0x000fe4000fffe03f */
[----:B------:R-:W-:Y:S01]  /*1fe0*/  UIADD3 UR22, UR5, 0x406, URZ ;  /* 0x0000040605167890 */ /* 0x000fe2000fffe03f */
[----:B------:R-:W-:Y:S01]  /*1ff0*/  UMOV UR21, 0x40000040 ;  /* 0x4000004000157882 */ /* 0x000fe20000000000 */
[----:B------:R-:W-:Y:S01]  /*2000*/  UMOV UR23, 0x40000040 ;  /* 0x4000004000177882 */ /* 0x000fe20000000000 */
        /* <DEDUP_REMOVED lines=16> */
[----:B------:R-:W-:-:S02]  /*2110*/  WARPGROUP.DEPBAR.LE gsb0, 0x0 ;  /* 0x00008000000079c5 */ /* 0x000fc40000010000 */
[----:B------:R-:W-:-:S06]  /*2120*/  WARPGROUP.ARRIVE ;  /* 0x00000000000079c5 */ /* 0x000fcc0000000000 */
[----:B------:R-:W-:Y:S01]  /*2130*/  HGMMA.64x64x16.F32.BF16 R24, gdesc[UR8], R24, gsb0 ;  /* 0x00e00000081879f0 */ /* 0x000fe20008001818 */
[----:B------:R-:W-:Y:S01]  /*2140*/  UMOV UR8, UR6 ;  /* 0x0000000600087c82 */ /* 0x000fe20008000000 */
[----:B------:R-:W-:Y:S01]  /*2150*/  UMOV UR9, 0x40000040 ;  /* 0x4000004000097882 */ /* 0x000fe20000000000 */
[----:B------:R-:W-:Y:S01]  /*2160*/  UMOV UR10, UR7 ;  /* 0x00000007000a7c82 */ /* 0x000fe20008000000 */
[----:B------:R-:W-:Y:S01]  /*2170*/  UMOV UR11, 0x40000040 ;  /* 0x40000040000b7882 */ /* 0x000fe20000000000 */
[----:B------:R-:W-:Y:S01]  /*2180*/  UIADD3 UR6, UR4, 0x6, URZ ;  /* 0x0000000604067890 */ /* 0x000fe2000fffe03f */
[----:B------:R-:W-:Y:S01]  /*2190*/  IMAD.U32 R12, RZ, RZ, UR8 ;  /* 0x00000008ff0c7e24 */ /* 0x000fe2000f8e00ff */
[----:B------:R-:W-:Y:S01]  /*21a0*/  UIADD3 UR7, UR5, 0x6, URZ ;  /* 0x0000000605077890 */ /* 0x000fe2000fffe03f */
[----:B------:R-:W-:Y:S01]  /*21b0*/  IMAD.U32 R13, RZ, RZ, UR9 ;  /* 0x00000009ff0d7e24 */ /* 0x000fe2000f8e00ff */
[----:B------:R-:W-:Y:S02]  /*21c0*/  WARPGROUP.DEPBAR.LE gsb0, 0x0 ;  /* 0x00008000000079c5 */ /* 0x000fe40000010000 */
        /* <DEDUP_REMOVED lines=28> */
[----:B------:R-:W-:Y:S01]  /*2390*/  MOV R6, UR8 ;  /* 0x0000000800067c02 */ /* 0x000fe20008000f00 */
[----:B------:R-:W-:Y:S01]  /*23a0*/  IMAD.U32 R7, RZ, RZ, UR9 ;  /* 0x00000009ff077e24 */ /* 0x000fe2000f8e00ff */
[----:B------:R-:W-:Y:S02]  /*23b0*/  WARPGROUP.DEPBAR.LE gsb0, 0x0 ;  /* 0x00008000000079c5 */ /* 0x000fe40000010000 */
[----:B------:R-:W-:-:S06]  /*23c0*/  WARPGROUP.ARRIVE ;  /* 0x00000000000079c5 */ /* 0x000fcc0000000000 */
[----:B------:R-:W-:Y:S01]  /*23d0*/  HGMMA.64x64x16.F32.BF16 R24, gdesc[UR8], R24, gsb0 ;  /* 0x00e00000081879f0 */ /* 0x000fe20008001818 */
[----:B------:R-:W-:Y:S02]  /*23e0*/  UIADD3 UR8, UR4, 0x800, URZ ;  /* 0x0000080004087890 */ /* 0x000fe4000fffe03f */
[----:B------:R-:W-:Y:S01]  /*23f0*/  UIADD3 UR10, UR5, 0x400, URZ ;  /* 0x00000400050a7890 */ /* 0x000fe2000fffe03f */
[----:B------:R-:W-:Y:S01]  /*2400*/  UMOV UR9, 0x40000040 ;  /* 0x4000004000097882 */ /* 0x000fe20000000000 */
[----:B------:R-:W-:Y:S01]  /*2410*/  UMOV UR11, 0x40000040 ;  /* 0x40000040000b7882 */ /* 0x000fe20000000000 */
[----:B------:R-:W-:Y:S02]  /*2420*/  WARPGROUP.DEPBAR.LE gsb0, 0x0 ;  /* 0x00008000000079c5 */ /* 0x000fe40000010000 */
[----:B------:R-:W-:-:S06]  /*2430*/  WARPGROUP.ARRIVE ;  /* 0x00000000000079c5 */ /* 0x000fcc0000000000 */
[----:B------:R-:W-:Y:S03]  /*2440*/  HGMMA.64x64x16.F32.BF16 R24, gdesc[UR56], R24, gsb0 ;  /* 0x00e00000381879f0 */ /* 0x000fe60008001818 */
        /* <DEDUP_REMOVED lines=28> */
[----:B------:R-:W-:Y:S05]  /*2610*/  @!P0 BRA `(.L_x_999) ;  /* 0x0000000000048947 */ /* 0x000fea0003800000 */
[----:B------:R-:W-:Y:S01]  /*2620*/  BPT.TRAP 0x1 ;  /* 0x000000040000795c */ /* 0x000fe20000300000 */
.L_x_999:
[----:B------:R-:W-:Y:S01]  /*2630*/  R2UR UR4, R22 ;  /* 0x00000000160472ca */ /* 0x000fe200000e0000 */
[----:B------:R-:W2:Y:S01]  /*2640*/  S2UR UR10, SR_CgaCtaId ;  /* 0x00000000000a79c3 */ /* 0x000ea20000008800 */
[----:B01----:R-:W-:Y:S01]  /*2650*/  VIADD R0, R200, UR60 ;  /* 0x0000003cc8007c36 */ /* 0x003fe20008000000 */
[----:B------:R-:W-:Y:S01]  /*2660*/  ULDC UR5, c[0x0][0x9d8] ;  /* 0x0002760000057ab9 */ /* 0x000fe20000000800 */
[----:B------:R-:W-:Y:S02]  /*2670*/  IMAD.MOV.U32 R5, RZ, RZ, -0x40 ;  /* 0xffffffc0ff057424 */ /* 0x000fe400078e00ff */
[----:B------:R-:W-:Y:S01]  /*2680*/  FMUL.FTZ R31, R31, UR5 ;  /* 0x000000051f1f7c20 */ /* 0x000fe20008410000 */
[----:B------:R-:W-:Y:S01]  /*2690*/  IMAD.MOV.U32 R2, RZ, RZ, R0 ;  /* 0x000000ffff027224 */ /* 0x000fe200078e0000 */
[----:B------:R-:W-:Y:S01]  /*26a0*/  UISETP.NE.AND UP0, UPT, UR43, URZ, UPT ;  /* 0x0000003f2b00728c */ /* 0x000fe2000bf05270 */
[----:B------:R-:W-:Y:S01]  /*26b0*/  FMUL.FTZ R24, R24, UR5 ;  /* 0x0000000518187c20 */ /* 0x000fe20008410000 */
[----:B------:R-:W0:Y:S01]  /*26c0*/  LDC R154, c[0x0][0x2f0] ;  /* 0x0000bc00ff9a7b82 */ /* 0x000e220000000800 */
[----:B------:R1:W3:Y:S01]  /*26d0*/  MUFU.TANH R20, R31 ;  /* 0x0000001f00147308 */ /* 0x0002e20000002400 */
[----:B------:R-:W-:Y:S01]  /*26e0*/  FMUL.FTZ R25, R25, UR5 ;  /* 0x0000000519197c20 */ /* 0x000fe20008410000 */
[----:B------:R-:W-:Y:S01]  /*26f0*/  FMUL.FTZ R27, R27, UR5 ;  /* 0x000000051b1b7c20 */ /* 0x000fe20008410000 */
[----:B------:R-:W-:Y:S01]  /*2700*/  UISETP.NE.AND UP1, UPT, UR4, URZ, UPT ;  /* 0x0000003f0400728c */ /* 0x000fe2000bf25270 */
[----:B------:R-:W-:Y:S01]  /*2710*/  R2UR UR4, R3 ;  /* 0x00000000030472ca */ /* 0x000fe200000e0000 */
[----:B------:R-:W-:Y:S01]  /*2720*/  FMUL.FTZ R28, R28, UR5 ;  /* 0x000000051c1c7c20 */ /* 0x000fe20008410000 */
[----:B------:R-:W-:Y:S01]  /*2730*/  FMUL.FTZ R29, R29, UR5 ;  /* 0x000000051d1d7c20 */ /* 0x000fe20008410000 */
[----:B------:R-:W4:Y:S01]  /*2740*/  LDC R153, c[0x0][0x288] ;  /* 0x0000a200ff997b82 */ /* 0x000f220000000800 */
[----:B------:R-:W-:Y:S01]  /*2750*/  FMUL.FTZ R32, R32, UR5 ;  /* 0x0000000520207c20 */ /* 0x000fe20008410000 */
[----:B------:R-:W-:Y:S01]  /*2760*/  PLOP3.LUT P1, PT, PT, PT, UP1, 0x80, 0x0 ;  /* 0x000000000000781c */ /* 0x000fe20003f2f018 */
[----:B-1----:R-:W-:Y:S01]  /*2770*/  IMAD R31, R102, R5, 0x40 ;  /* 0x00000040661f7424 */ /* 0x002fe200078e0205 */
[----:B------:R-:W-:Y:S01]  /*2780*/  PLOP3.LUT P2, PT, PT, PT, UP1, 0x80, 0x0 ;  /* 0x000000000000781c */ /* 0x000fe20003f4f018 */
[----:B------:R-:W-:Y:S01]  /*2790*/  FMUL.FTZ R33, R33, UR5 ;  /* 0x0000000521217c20 */ /* 0x000fe20008410000 */
[----:B------:R-:W-:Y:S01]  /*27a0*/  FMUL.FTZ R35, R35, UR5 ;  /* 0x0000000523237c20 */ /* 0x000fe20008410000 */
[----:B------:R-:W-:Y:S01]  /*27b0*/  @UP1 ULDC UR6, c[0x0][0x44c] ;  /* 0x0001130000061ab9 */ /* 0x000fe20000000800 */
[----:B------:R-:W-:Y:S01]  /*27c0*/  @UP1 ULDC UR7, c[0x0][0x450] ;  /* 0x0001140000071ab9 */ /* 0x000fe20000000800 */
[----:B------:R-:W-:Y:S01]  /*27d0*/  FMUL.FTZ R36, R36, UR5 ;  /* 0x0000000524247c20 */ /* 0x000fe20008410000 */
[----:B------:R-:W-:Y:S01]  /*27e0*/  UIADD3 UR4, UR4, 0x30840, URZ ;  /* 0x0003084004047890 */ /* 0x000fe2000fffe03f */
[----:B------:R-:W-:Y:S01]  /*27f0*/  FMUL.FTZ R37, R37, UR5 ;  /* 0x0000000525257c20 */ /* 0x000fe20008410000 */
[----:B------:R-:W-:Y:S01]  /*2800*/  FMUL.FTZ R38, R38, UR5 ;  /* 0x0000000526267c20 */ /* 0x000fe20008410000 */
[----:B------:R-:W-:Y:S01]  /*2810*/  FMUL.FTZ R40, R40, UR5 ;  /* 0x0000000528287c20 */ /* 0x000fe20008410000 */
[----:B--2---:R-:W-:Y:S01]  /*2820*/  UPRMT UR4, UR10, 0x654, UR4 ;  /* 0x000006540a047896 */ /* 0x004fe20008000004 */
[----:B------:R-:W-:-:S04]  /*2830*/  @P1 IMAD.HI.U32 R3, R0, UR6, RZ ;  /* 0x0000000600031c27 */ /* 0x000fc8000f8e00ff */
[----:B------:R-:W-:Y:S01]  /*2840*/  FMUL.FTZ R41, R41, UR5 ;  /* 0x0000000529297c20 */ /* 0x000fe20008410000 */
[----:B------:R-:W-:Y:S01]  /*2850*/  FMUL.FTZ R42, R42, UR5 ;  /* 0x000000052a2a7c20 */ /* 0x000fe20008410000 */
[----:B------:R-:W-:Y:S01]  /*2860*/  FMUL.FTZ R43, R43, UR5 ;  /* 0x000000052b2b7c20 */ /* 0x000fe20008410000 */
[----:B------:R-:W-:Y:S01]  /*2870*/  VIADD R0, R31, 0x1 ;  /* 0x000000011f007836 */ /* 0x000fe20000000000 */
[----:B------:R-:W-:Y:S01]  /*2880*/  @P2 SHF.R.U32.HI R2, RZ, UR7, R3 ;  /* 0x00000007ff022c19 */ /* 0x000fe20008011603 */
[----:B------:R-:W-:Y:S01]  /*2890*/  FMUL.FTZ R44, R44, UR5 ;  /* 0x000000052c2c7c20 */ /* 0x000fe20008410000 */
[----:B------:R-:W-:Y:S01]  /*28a0*/  FMUL.FTZ R45, R45, UR5 ;  /* 0x000000052d2d7c20 */ /* 0x000fe20008410000 */
[----:B------:R-:W-:Y:S01]  /*28b0*/  FMUL.FTZ R46, R46, UR5 ;  /* 0x000000052e2e7c20 */ /* 0x000fe20008410000 */
[----:B------:R-:W-:Y:S01]  /*28c0*/  FMUL.FTZ R47, R47, UR5 ;  /* 0x000000052f2f7c20 */ /* 0x000fe20008410000 */
[----:B------:R-:W1:Y:S01]  /*28d0*/  SHFL.IDX PT, R5, R2, RZ, 0x1c1f ;  /* 0x001c1fff02057589 */ /* 0x000e6200000e0000 */
[----:B------:R-:W-:Y:S01]  /*28e0*/  FMUL.FTZ R48, R48, UR5 ;  /* 0x0000000530307c20 */ /* 0x000fe20008410000 */
[----:B------:R-:W-:Y:S01]  /*28f0*/  FMUL.FTZ R49, R49, UR5 ;  /* 0x0000000531317c20 */ /* 0x000fe20008410000 */
[----:B------:R-:W-:Y:S01]  /*2900*/  FMUL.FTZ R50, R50, UR5 ;  /* 0x0000000532327c20 */ /* 0x000fe20008410000 */
[----:B------:R-:W-:Y:S01]  /*2910*/  FMUL.FTZ R51, R51, UR5 ;  /* 0x0000000533337c20 */ /* 0x000fe20008410000 */
[----:B------:R-:W-:Y:S01]  /*2920*/  FMUL.FTZ R52, R52, UR5 ;  /* 0x0000000534347c20 */ /* 0x000fe20008410000 */
[----:B------:R-:W-:Y:S01]  /*2930*/  FMUL.FTZ R53, R53, UR5 ;  /* 0x0000000535357c20 */ /* 0x000fe20008410000 */
[----:B------:R-:W-:Y:S01]  /*2940*/  FMUL.FTZ R54, R54, UR5 ;  /* 0x0000000536367c20 */ /* 0x000fe20008410000 */
[----:B------:R-:W-:Y:S01]  /*2950*/  FMUL.FTZ R55, R55, UR5 ;  /* 0x0000000537377c20 */ /* 0x000fe20008410000 */
[----:B------:R-:W-:Y:S01]  /*2960*/  IMAD R3, R19, -0x2, R0 ;  /* 0xfffffffe13037824 */ /* 0x000fe200078e0200 */
[----:B------:R-:W-:Y:S01]  /*2970*/  PLOP3.LUT P1, PT, PT, PT, UP0, 0x40, 0x0 ;  /* 0x000000000000781c */ /* 0x000fe20003f2e808 */
[----:B------:R-:W2:Y:S01]  /*2980*/  MUFU.TANH R24, R24 ;  /* 0x0000001800187308 */ /* 0x000ea20000002400 */
[----:B------:R-:W-:Y:S01]  /*2990*/  ULDC UR7, c[0x0][0x9dc] ;  /* 0x0002770000077ab9 */ /* 0x000fe20000000800 */
[----:B0-----:R-:W-:-:S02]  /*29a0*/  IMAD R4, R154, UR42, R3 ;  /* 0x0000002a9a047c24 */ /* 0x001fc4000f8e0203 */
[----:B------:R-:W-:Y:S01]  /*29b0*/  FMUL.FTZ R26, R26, UR5 ;  /* 0x000000051a1a7c20 */ /* 0x000fe20008410000 */
[----:B------:R-:W-:Y:S01]  /*29c0*/  SYNCS.ARRIVE.TRANS64.RED.A1T0 RZ, [UR4], RZ ;  /* 0x000000ffffff79a7 */ /* 0x000fe20008100404 */
[----:B------:R-:W-:Y:S01]  /*29d0*/  FMUL.FTZ R34, R34, UR5 ;  /* 0x0000000522227c20 */ /* 0x000fe20008410000 */
[----:B------:R-:W-:Y:S01]  /*29e0*/  ULOP3.LUT UR4, URZ, UR7, URZ, 0x33, !UPT ;  /* 0x000000073f047292 */ /* 0x000fe2000f8e333f */
[----:B------:R-:W-:Y:S01]  /*29f0*/  FMUL.FTZ R39, R39, UR5 ;  /* 0x0000000527277c20 */ /* 0x000fe20008410000 */
[----:B------:R-:W0:Y:S01]  /*2a00*/  MUFU.TANH R25, R25 ;  /* 0x0000001900197308 */ /* 0x000e220000002400 */
[----:B------:R-:W-:Y:S01]  /*2a10*/  IMAD R0, R154, UR42, R31 ;  /* 0x0000002a9a007c24 */ /* 0x000fe2000f8e021f */
[----:B------:R-:W-:Y:S01]  /*2a20*/  ULDC UR6, c[0x0][0x9e0] ;  /* 0x0002780000067ab9 */ /* 0x000fe20000000800 */
[----:B----4-:R-:W-:Y:S02]  /*2a30*/  IMAD.IADD R4, R4, 0x1, -R153 ;  /* 0x0000000104047824 */ /* 0x010fe400078e0a99 */
[----:B------:R-:W-:-:S02]  /*2a40*/  FMUL.FTZ R30, R30, UR5 ;  /* 0x000000051e1e7c20 */ /* 0x000fc40008410000 */
[----:B------:R-:W-:Y:S01]  /*2a50*/  VIADD R57, R4, UR4 ;  /* 0x0000000404397c36 */ /* 0x000fe20008000000 */
[----:B------:R-:W4:Y:S03]  /*2a60*/  MUFU.TANH R27, R27 ;  /* 0x0000001b001b7308 */ /* 0x000f260000002400 */
[----:B-1----:R-:W-:-:S05]  /*2a70*/  IMAD.IADD R3, R57, 0x1, R5 ;  /* 0x0000000139037824 */ /* 0x002fca00078e0205 */
[----:B------:R-:W1:Y:S08]  /*2a80*/  MUFU.TANH R28, R28 ;  /* 0x0000001c001c7308 */ /* 0x000e700000002400 */
[----:B------:R-:W0:Y:S08]  /*2a90*/  MUFU.TANH R29, R29 ;  /* 0x0000001d001d7308 */ /* 0x000e300000002400 */
        /* <DEDUP_REMOVED lines=23> */
[----:B------:R5:W0:Y:S08]  /*2c10*/  MUFU.TANH R21, R34 ;  /* 0x0000002200157308 */ /* 0x000a300000002400 */
[----:B------:R3:W0:Y:S01]  /*2c20*/  MUFU.TANH R26, R39 ;  /* 0x00000027001a7308 */ /* 0x0006220000002400 */
[----:B-----5:R-:W-:-:S07]  /*2c30*/  IMAD R34, R19, -0x2, R0 ;  /* 0xfffffffe13227824 */ /* 0x020fce00078e0200 */
[----:B------:R5:W0:Y:S01]  /*2c40*/  MUFU.TANH R18, R30 ;  /* 0x0000001e00127308 */ /* 0x000a220000002400 */
[----:B---3--:R-:W-:-:S04]  /*2c50*/  IADD3 R39, R4, UR6, RZ ;  /* 0x0000000604277c10 */ /* 0x008fc8000fffe0ff */
[----:B------:R-:W-:Y:S02]  /*2c60*/  VIADDMNMX R0, R5, R39, R34, PT ;  /* 0x0000002705007246 */ /* 0x000fe40003800122 */
[----:B-----5:R-:W-:Y:S01]  /*2c70*/  LEA R30, R102, 0xffffffc0, 0x6 ;  /* 0xffffffc0661e7811 */ /* 0x020fe200078e30ff */
[----:B-12-4-:R-:W-:Y:S06]  /*2c80*/  @P1 BRA `(.L_x_1000) ;  /* 0x0000000000641947 */ /* 0x016fec0003800000 */
[----:B------:R-:W-:Y:S01]  /*2c90*/  IMAD R4, R154, UR42, R5 ;  /* 0x0000002a9a047c24 */ /* 0x000fe2000f8e0205 */
[----:B------:R-:W-:Y:S03]  /*2ca0*/  BSSY B0, `(.L_x_1001) ;  /* 0x0000013000007945 */ /* 0x000fe60003800000 */
[----:B------:R-:W-:-:S05]  /*2cb0*/  IMAD.IADD R5, R4, 0x1, -R153 ;  /* 0x0000000104057824 */ /* 0x000fca00078e0a99 */
[----:B------:R-:W-:-:S13]  /*2cc0*/  ISETP.GT.AND P1, PT, R5, -0x1, PT ;  /* 0xffffffff0500780c */ /* 0x000fda0003f24270 */
[----:B------:R-:W-:Y:S05]  /*2cd0*/  @P1 BRA `(.L_x_1002) ;  /* 0x0000000000241947 */ /* 0x000fea0003800000 */
[----:B------:R-:W-:Y:S01]  /*2ce0*/  ULDC UR4, c[0x0][0x9e4] ;  /* 0x0002790000047ab9 */ /* 0x000fe20000000800 */
[----:B------:R-:W-:Y:S01]  /*2cf0*/  LOP3.LUT R5, RZ, R5, RZ, 0x33, !PT ;  /* 0x00000005ff057212 */ /* 0x000fe200078e33ff */
[----:B------:R-:W-:-:S05]  /*2d00*/  IMAD.U32 R59, RZ, RZ, UR4 ;  /* 0x00000004ff3b7e24 */ /* 0x000fca000f8e00ff */
[----:B------:R-:W-:-:S13]  /*2d10*/  ISETP.NE.AND P1, PT, R59, 0x1, PT ;  /* 0x000000013b00780c */ /* 0x000fda0003f25270 */
[----:B------:R-:W1:Y:S02]  /*2d20*/  @P1 LDC.64 R60, c[0x0][0x9e8] ;  /* 0x00027a00ff3c1b82 */ /* 0x000e640000000a00 */
[----:B-1----:R-:W-:-:S05]  /*2d30*/  @P1 IMAD.HI.U32 R4, R5, R60, RZ ;  /* 0x0000003c05041227 */ /* 0x002fca00078e00ff */
[----:B------:R-:W-:-:S04]  /*2d40*/  @P1 SHF.R.U32.HI R5, RZ, R61, R4 ;  /* 0x0000003dff051219 */ /* 0x000fc80000011604 */
[----:B------:R-:W-:Y:S01]  /*2d50*/  LOP3.LUT R5, RZ, R5, RZ, 0x33, !PT ;  /* 0x00000005ff057212 */ /* 0x000fe200078e33ff */
[----:B------:R-:W-:Y:S06]  /*2d60*/  BRA `(.L_x_1003) ;  /* 0x0000000000187947 */ /* 0x000fec0003800000 */
.L_x_1002:
[----:B------:R-:W-:Y:S02]  /*2d70*/  ULDC UR4, c[0x0][0x9e4] ;  /* 0x0002790000047ab9 */ /* 0x000fe40000000800 */
[----:B------:R-:W-:-:S05]  /*2d80*/  IMAD.U32 R59, RZ, RZ, UR4 ;  /* 0x00000004ff3b7e24 */ /* 0x000fca000f8e00ff */
[----:B------:R-:W-:-:S13]  /*2d90*/  ISETP.NE.AND P1, PT, R59, 0x1, PT ;  /* 0x000000013b00780c */ /* 0x000fda0003f25270 */
[----:B------:R-:W1:Y:S02]  /*2da0*/  @P1 LDC.64 R60, c[0x0][0x9e8] ;  /* 0x00027a00ff3c1b82 */ /* 0x000e640000000a00 */
[----:B-1----:R-:W-:-:S05]  /*2db0*/  @P1 IMAD.HI.U32 R4, R5, R60, RZ ;  /* 0x0000003c05041227 */ /* 0x002fca00078e00ff */
[----:B------:R-:W-:-:S07]  /*2dc0*/  @P1 SHF.R.U32.HI R5, RZ, R61, R4 ;  /* 0x0000003dff051219 */ /* 0x000fce0000011604 */
.L_x_1003:
[----:B------:R-:W-:Y:S05]  /*2dd0*/  BSYNC B0 ;  /* 0x0000000000007941 */ /* 0x000fea0003800000 */
.L_x_1001:
[----:B------:R-:W-:-:S04]  /*2de0*/  IMAD R4, R5, R59, -R30 ;  /* 0x0000003b05047224 */ /* 0x000fc800078e0a1e */
[----:B------:R-:W-:-:S05]  /*2df0*/  IMAD R4, R19, -0x2, R4 ;  /* 0xfffffffe13047824 */ /* 0x000fca00078e0204 */
[----:B------:R-:W-:Y:S02]  /*2e00*/  VIADDMNMX R0, R4, R59, R0, PT ;  /* 0x0000003b04007246 */ /* 0x000fe40003800100 */
[----:B------:R-:W-:-:S07]  /*2e10*/  VIMNMX R3, R3, R4, !PT ;  /* 0x0000000403037248 */ /* 0x000fce0007fe0100 */
.L_x_1000:
[C---:B------:R-:W-:Y:S01]  /*2e20*/  ISETP.GE.AND P2, PT, R31.reuse, 0x9, PT ;  /* 0x000000091f00780c */ /* 0x040fe20003f46270 */
[----:B------:R-:W1:Y:S01]  /*2e30*/  SHFL.IDX PT, R2, R2, 0x1, 0x1c1f ;  /* 0x003c1f0002027f89 */ /* 0x000e6200000e0000 */
[----:B------:R-:W-:Y:S01]  /*2e40*/  ISETP.GE.AND P1, PT, R31, 0x2, PT ;  /* 0x000000021f00780c */ /* 0x000fe20003f26270 */
[----:B------:R-:W-:Y:S01]  /*2e50*/  UISETP.NE.AND UP0, UPT, UR43, URZ, UPT ;  /* 0x0000003f2b00728c */ /* 0x000fe2000bf05270 */
[C---:B------:R-:W-:Y:S02]  /*2e60*/  ISETP.GT.AND P3, PT, R3.reuse, 0x8, !P2 ;  /* 0x000000080300780c */ /* 0x040fe40005764270 */
[----:B------:R-:W-:Y:S02]  /*2e70*/  ISETP.GT.AND P4, PT, R3, 0x1, !P1 ;  /* 0x000000010300780c */ /* 0x000fe40004f84270 */
[----:B------:R-:W-:Y:S02]  /*2e80*/  ISETP.LT.OR P3, PT, R0, 0x9, P3 ;  /* 0x000000090000780c */ /* 0x000fe40001f61670 */
[----:B------:R-:W-:-:S02]  /*2e90*/  ISETP.GE.AND P5, PT, R31, 0x11, PT ;  /* 0x000000111f00780c */ /* 0x000fc40003fa6270 */
[----:B------:R-:W-:Y:S02]  /*2ea0*/  FSEL R61, R28, -INF , !P3 ;  /* 0xff8000001c3d7808 */ /* 0x000fe40005800000 */
[----:B------:R-:W-:Y:S02]  /*2eb0*/  ISETP.LT.OR P4, PT, R0, 0x2, P4 ;  /* 0x000000020000780c */ /* 0x000fe40002781670 */
[----:B------:R-:W-:Y:S02]  /*2ec0*/  ISETP.GT.AND P3, PT, R3, 0x10, !P5 ;  /* 0x000000100300780c */ /* 0x000fe40006f64270 */
[----:B------:R-:W-:Y:S02]  /*2ed0*/  ISETP.GE.AND P6, PT, R31, 0xa, PT ;  /* 0x0000000a1f00780c */ /* 0x000fe40003fc6270 */
[----:B0-----:R-:W-:Y:S02]  /*2ee0*/  FSEL R59, R25, -INF , !P4 ;  /* 0xff800000193b7808 */ /* 0x001fe40006000000 */
[----:B------:R-:W-:-:S02]  /*2ef0*/  P2R R60, PR, RZ, 0x20 ;  /* 0x00000020ff3c7803 */ /* 0x000fc40000000000 */
[----:B------:R-:W-:Y:S02]  /*2f00*/  ISETP.LT.OR P3, PT, R0, 0x11, P3 ;  /* 0x000000110000780c */ /* 0x000fe40001f61670 */
[----:B------:R-:W-:Y:S02]  /*2f10*/  ISETP.GT.AND P4, PT, R3, 0x9, !P6 ;  /* 0x000000090300780c */ /* 0x000fe40007784270 */
[----:B------:R-:W-:Y:S02]  /*2f20*/  ISETP.GE.AND P5, PT, R31, 0x12, PT ;  /* 0x000000121f00780c */ /* 0x000fe40003fa6270 */
[----:B------:R-:W-:Y:S02]  /*2f30*/  FSEL R65, R32, -INF , !P3 ;  /* 0xff80000020417808 */ /* 0x000fe40005800000 */
[----:B------:R-:W-:Y:S02]  /*2f40*/  ISETP.LT.OR P4, PT, R0, 0xa, P4 ;  /* 0x0000000a0000780c */ /* 0x000fe40002781670 */
[----:B------:R-:W-:-:S02]  /*2f50*/  ISETP.GT.AND P3, PT, R3, 0x11, !P5 ;  /* 0x000000110300780c */ /* 0x000fc40006f64270 */
[----:B------:R-:W-:Y:S02]  /*2f60*/  FSEL R63, R29, -INF , !P4 ;  /* 0xff8000001d3f7808 */ /* 0x000fe40006000000 */
[----:B------:R-:W-:Y:S02]  /*2f70*/  ISETP.LT.OR P3, PT, R0, 0x12, P3 ;  /* 0x000000120000780c */ /* 0x000fe40001f61670 */
[----:B------:R-:W-:Y:S02]  /*2f80*/  ISETP.GE.AND P4, PT, R31, 0x19, PT ;  /* 0x000000191f00780c */ /* 0x000fe40003f86270 */
[----:B------:R-:W-:Y:S02]  /*2f90*/  FSEL R67, R33, -INF , !P3 ;  /* 0xff80000021437808 */ /* 0x000fe40005800000 */
[----:B------:R-:W-:Y:S02]  /*2fa0*/  ISETP.GT.AND P3, PT, R3, 0x18, !P4 ;  /* 0x000000180300780c */ /* 0x000fe40006764270 */
[----:B------:R-:W-:-:S02]  /*2fb0*/  P2R R33, PR, RZ, 0x10 ;  /* 0x00000010ff217803 */ /* 0x000fc40000000000 */
[----:B------:R-:W-:Y:S02]  /*2fc0*/  ISETP.LT.OR P3, PT, R0, 0x19, P3 ;  /* 0x000000190000780c */ /* 0x000fe40001f61670 */
[----:B------:R-:W-:Y:S02]  /*2fd0*/  ISETP.GE.AND P4, PT, R31, 0x1a, PT ;  /* 0x0000001a1f00780c */ /* 0x000fe40003f86270 */
[----:B------:R-:W-:Y:S02]  /*2fe0*/  FSEL R69, R36, -INF , !P3 ;  /* 0xff80000024457808 */ /* 0x000fe40005800000 */
[----:B------:R-:W-:Y:S02]  /*2ff0*/  ISETP.GT.AND P3, PT, R3, 0x19, !P4 ;  /* 0x000000190300780c */ /* 0x000fe40006764270 */
[----:B------:R-:W-:Y:S02]  /*3000*/  P2R R36, PR, RZ, 0x10 ;  /* 0x00000010ff247803 */ /* 0x000fe40000000000 */
[----:B------:R-:W-:-:S02]  /*3010*/  ISETP.LT.OR P3, PT, R0, 0x1a, P3 ;  /* 0x0000001a0000780c */ /* 0x000fc40001f61670 */
[----:B------:R-:W-:Y:S02]  /*3020*/  ISETP.GE.AND P4, PT, R31, 0x21, PT ;  /* 0x000000211f00780c */ /* 0x000fe40003f86270 */
[----:B------:R-:W-:Y:S02]  /*3030*/  FSEL R71, R37, -INF , !P3 ;  /* 0xff80000025477808 */ /* 0x000fe40005800000 */
[----:B------:R-:W-:Y:S02]  /*3040*/  ISETP.GT.AND P3, PT, R3, 0x20, !P4 ;  /* 0x000000200300780c */ /* 0x000fe40006764270 */
[----:B------:R-:W-:Y:S02]  /*3050*/  P2R R62, PR, RZ, 0x10 ;  /* 0x00000010ff3e7803 */ /* 0x000fe40000000000 */
[----:B------:R-:W-:Y:S02]  /*3060*/  ISETP.LT.OR P3, PT, R0, 0x21, P3 ;  /* 0x000000210000780c */ /* 0x000fe40001f61670 */
[----:B------:R-:W-:-:S02]  /*3070*/  ISETP.GE.AND P4, PT, R31, 0x22, PT ;  /* 0x000000221f00780c */ /* 0x000fc40003f86270 */
[----:B------:R-:W-:Y:S02]  /*3080*/  FSEL R73, R40, -INF , !P3 ;  /* 0xff80000028497808 */ /* 0x000fe40005800000 */
[----:B------:R-:W-:Y:S02]  /*3090*/  ISETP.GT.AND P3, PT, R3, 0x21, !P4 ;  /* 0x000000210300780c */ /* 0x000fe40006764270 */
[----:B------:R-:W-:Y:S02]  /*30a0*/  P2R R40, PR, RZ, 0x10 ;  /* 0x00000010ff287803 */ /* 0x000fe40000000000 */
[----:B------:R-:W-:Y:S02]  /*30b0*/  ISETP.LT.OR P3, PT, R0, 0x22, P3 ;  /* 0x000000220000780c */ /* 0x000fe40001f61670 */
[----:B------:R-:W-:Y:S02]  /*30c0*/  ISETP.GE.AND P4, PT, R31, 0x29, PT ;  /* 0x000000291f00780c */ /* 0x000fe40003f86270 */
[----:B------:R-:W-:-:S02]  /*30d0*/  FSEL R75, R41, -INF , !P3 ;  /* 0xff800000294b7808 */ /* 0x000fc40005800000 */
[----:B------:R-:W-:Y:S02]  /*30e0*/  ISETP.GT.AND P3, PT, R3, 0x28, !P4 ;  /* 0x000000280300780c */ /* 0x000fe40006764270 */
[----:B------:R-:W-:Y:S02]  /*30f0*/  P2R R41, PR, RZ, 0x10 ;  /* 0x00000010ff297803 */ /* 0x000fe40000000000 */
[----:B------:R-:W-:Y:S02]  /*3100*/  ISETP.LT.OR P3, PT, R0, 0x29, P3 ;  /* 0x000000290000780c */ /* 0x000fe40001f61670 */
[----:B------:R-:W-:Y:S02]  /*3110*/  ISETP.GE.AND P4, PT, R31, 0x2a, PT ;  /* 0x0000002a1f00780c */ /* 0x000fe40003f86270 */
[----:B------:R-:W-:Y:S02]  /*3120*/  FSEL R77, R44, -INF , !P3 ;  /* 0xff8000002c4d7808 */ /* 0x000fe40005800000 */
[----:B------:R-:W-:-:S02]  /*3130*/  ISETP.GT.AND P3, PT, R3, 0x29, !P4 ;  /* 0x000000290300780c */ /* 0x000fc40006764270 */
[----:B------:R-:W-:Y:S02]  /*3140*/  P2R R44, PR, RZ, 0x10 ;  /* 0x00000010ff2c7803 */ /* 0x000fe40000000000 */
[----:B------:R-:W-:Y:S02]  /*3150*/  ISETP.LT.OR P3, PT, R0, 0x2a, P3 ;  /* 0x0000002a0000780c */ /* 0x000fe40001f61670 */
[----:B------:R-:W-:Y:S02]  /*3160*/  P2R R32, PR, RZ, 0x20 ;  /* 0x00000020ff207803 */ /* 0x000fe40000000000 */
[----:B------:R-:W-:Y:S02]  /*3170*/  FSEL R79, R45, -INF , !P3 ;  /* 0xff8000002d4f7808 */ /* 0x000fe40005800000 */
[----:B------:R-:W-:Y:S02]  /*3180*/  ISETP.GE.AND P3, PT, R31, 0x31, PT ;  /* 0x000000311f00780c */ /* 0x000fe40003f66270 */
[----:B------:R-:W-:-:S02]  /*3190*/  P2R R58, PR, RZ, 0x40 ;  /* 0x00000040ff3a7803 */ /* 0x000fc40000000000 */
[----:B------:R-:W-:-:S04]  /*31a0*/  ISETP.GT.AND P4, PT, R3, 0x30, !P3 ;  /* 0x000000300300780c */ /* 0x000fc80005f84270 */
[----:B------:R-:W-:-:S04]  /*31b0*/  ISETP.LT.OR P4, PT, R0, 0x31, P4 ;  /* 0x000000310000780c */ /* 0x000fc80002781670 */
[----:B------:R-:W-:Y:S02]  /*31c0*/  FSEL R81, R48, -INF , !P4 ;  /* 0xff80000030517808 */ /* 0x000fe40006000000 */
[----:B------:R-:W-:-:S04]  /*31d0*/  ISETP.GE.AND P4, PT, R31, 0x32, PT ;  /* 0x000000321f00780c */ /* 0x000fc80003f86270 */
        /* <DEDUP_REMOVED lines=8> */
[----:B------:R-:W-:Y:S02]  /*3260*/  P2R R4, PR, RZ, 0x40 ;  /* 0x00000040ff047803 */ /* 0x000fe40000000000 */
[----:B------:R-:W-:-:S04]  /*3270*/  ISETP.GT.AND P6, PT, R3, RZ, !P6 ;  /* 0x000000ff0300720c */ /* 0x000fc800077c4270 */
[----:B------:R-:W-:-:S04]  /*3280*/  ISETP.LT.OR P6, PT, R0, 0x1, P6 ;  /* 0x000000010000780c */ /* 0x000fc800037c1670 */
[----:B------:R-:W-:Y:S02]  /*3290*/  FSEL R37, R24, -INF , !P6 ;  /* 0xff80000018257808 */ /* 0x000fe40007000000 */
[----:B------:R-:W-:-:S04]  /*32a0*/  ISETP.GE.AND P6, PT, R31, 0x3a, PT ;  /* 0x0000003a1f00780c */ /* 0x000fc80003fc6270 */
[----:B------:R-:W-:Y:S02]  /*32b0*/  P2R R31, PR, RZ, 0x40 ;  /* 0x00000040ff1f7803 */ /* 0x000fe40000000000 */
[----:B------:R-:W-:Y:S01]  /*32c0*/  ISETP.GT.AND P6, PT, R3, 0x39, !P6 ;  /* 0x000000390300780c */ /* 0x000fe200077c4270 */
[----:B-1----:R-:W-:-:S03]  /*32d0*/  IMAD.IADD R3, R57, 0x1, R2 ;  /* 0x0000000139037824 */ /* 0x002fc600078e0202 */
[----:B------:R-:W-:Y:S02]  /*32e0*/  ISETP.LT.OR P6, PT, R0, 0x3a, P6 ;  /* 0x0000003a0000780c */ /* 0x000fe400037c1670 */
[----:B------:R-:W-:Y:S02]  /*32f0*/  VIADDMNMX R0, R2, R39, R34, PT ;  /* 0x0000002702007246 */ /* 0x000fe40003800122 */
[----:B------:R-:W-:Y:S02]  /*3300*/  FSEL R53, R53, -INF , !P6 ;  /* 0xff80000035357808 */ /* 0x000fe40007000000 */
[----:B------:R-:W-:-:S13]  /*3310*/  PLOP3.LUT P6, PT, PT, PT, UP0, 0x40, 0x0 ;  /* 0x000000000000781c */ /* 0x000fda0003fce808 */
[----:B------:R-:W-:Y:S05]  /*3320*/  @P6 BRA `(.L_x_1004) ;  /* 0x0000000000646947 */ /* 0x000fea0003800000 */
[----:B------:R-:W-:Y:S01]  /*3330*/  IMAD R2, R154, UR42, R2 ;  /* 0x0000002a9a027c24 */ /* 0x000fe2000f8e0202 */
[----:B------:R-:W-:Y:S04]  /*3340*/  BSSY B0, `(.L_x_1005) ;  /* 0x0000013000007945 */ /* 0x000fe80003800000 */
[----:B------:R-:W-:-:S04]  /*3350*/  IADD3 R5, R2, -R153, RZ ;  /* 0x8000009902057210 */ /* 0x000fc80007ffe0ff */
[----:B------:R-:W-:-:S13]  /*3360*/  ISETP.GT.AND P6, PT, R5, -0x1, PT ;  /* 0xffffffff0500780c */ /* 0x000fda0003fc4270 */
[----:B------:R-:W-:Y:S05]  /*3370*/  @P6 BRA `(.L_x_1006) ;  /* 0x0000000000246947 */ /* 0x000fea0003800000 */
[----:B------:R-:W-:Y:S01]  /*3380*/  ULDC UR4, c[0x0][0x9e4] ;  /* 0x0002790000047ab9 */ /* 0x000fe20000000800 */
[----:B------:R-:W-:Y:S01]  /*3390*/  LOP3.LUT R5, RZ, R5, RZ, 0x33, !PT ;  /* 0x00000005ff057212 */ /* 0x000fe200078e33ff */
[----:B------:R-:W-:-:S05]  /*33a0*/  IMAD.U32 R25, RZ, RZ, UR4 ;  /* 0x00000004ff197e24 */ /* 0x000fca000f8e00ff */
[----:B------:R-:W-:-:S13]  /*33b0*/  ISETP.NE.AND P6, PT, R25, 0x1, PT ;  /* 0x000000011900780c */ /* 0x000fda0003fc5270 */
[----:B------:R-:W0:Y:S02]  /*33c0*/  @P6 LDC.64 R28, c[0x0][0x9e8] ;  /* 0x00027a00ff1c6b82 */ /* 0x000e240000000a00 */
[----:B0-----:R-:W-:-:S05]  /*33d0*/  @P6 IMAD.HI.U32 R2, R5, R28, RZ ;  /* 0x0000001c05026227 */ /* 0x001fca00078e00ff */
[----:B------:R-:W-:-:S04]  /*33e0*/  @P6 SHF.R.U32.HI R5, RZ, R29, R2 ;  /* 0x0000001dff056219 */ /* 0x000fc80000011602 */
[----:B------:R-:W-:Y:S01]  /*33f0*/  LOP3.LUT R5, RZ, R5, RZ, 0x33, !PT ;  /* 0x00000005ff057212 */ /* 0x000fe200078e33ff */
[----:B------:R-:W-:Y:S06]  /*3400*/  BRA `(.L_x_1007) ;  /* 0x0000000000187947 */ /* 0x000fec0003800000 */
.L_x_1006:
[----:B------:R-:W-:Y:S02]  /*3410*/  ULDC UR4, c[0x0][0x9e4] ;  /* 0x0002790000047ab9 */ /* 0x000fe40000000800 */
[----:B------:R-:W-:-:S05]  /*3420*/  IMAD.U32 R25, RZ, RZ, UR4 ;  /* 0x00000004ff197e24 */ /* 0x000fca000f8e00ff */
[----:B------:R-:W-:-:S13]  /*3430*/  ISETP.NE.AND P6, PT, R25, 0x1, PT ;  /* 0x000000011900780c */ /* 0x000fda0003fc5270 */
[----:B------:R-:W0:Y:S02]  /*3440*/  @P6 LDC.64 R28, c[0x0][0x9e8] ;  /* 0x00027a00ff1c6b82 */ /* 0x000e240000000a00 */
[----:B0-----:R-:W-:-:S05]  /*3450*/  @P6 IMAD.HI.U32 R2, R5, R28, RZ ;  /* 0x0000001c05026227 */ /* 0x001fca00078e00ff */
[----:B------:R-:W-:-:S07]  /*3460*/  @P6 SHF.R.U32.HI R5, RZ, R29, R2 ;  /* 0x0000001dff056219 */ /* 0x000fce0000011602 */
.L_x_1007:
[----:B------:R-:W-:Y:S05]  /*3470*/  BSYNC B0 ;  /* 0x0000000000007941 */ /* 0x000fea0003800000 */
.L_x_1005:
[----:B------:R-:W-:-:S04]  /*3480*/  IMAD R2, R5, R25, -R30 ;  /* 0x0000001905027224 */ /* 0x000fc800078e0a1e */
[----:B------:R-:W-:-:S05]  /*3490*/  IMAD R2, R19, -0x2, R2 ;  /* 0xfffffffe13027824 */ /* 0x000fca00078e0202 */
[----:B------:R-:W-:Y:S02]  /*34a0*/  VIADDMNMX R0, R2, R25, R0, PT ;  /* 0x0000001902007246 */ /* 0x000fe40003800100 */
[----:B------:R-:W-:-:S07]  /*34b0*/  VIMNMX R3, R3, R2, !PT ;  /* 0x0000000203037248 */ /* 0x000fce0007fe0100 */
.L_x_1004:
[----:B------:R-:W-:Y:S01]  /*34c0*/  ISETP.GT.AND P1, PT, R3, 0x1, !P1 ;  /* 0x000000010300780c */ /* 0x000fe20004f24270 */
[----:B------:R-:W-:Y:S01]  /*34d0*/  ULDC UR10, c[0x0][0x988] ;  /* 0x00026200000a7ab9 */ /* 0x000fe20000000800 */
[----:B------:R-:W-:Y:S01]  /*34e0*/  ISETP.NE.AND P6, PT, R4, RZ, PT ;  /* 0x000000ff0400720c */ /* 0x000fe20003fc5270 */
[----:B------:R-:W-:Y:S01]  /*34f0*/  UISETP.NE.AND UP0, UPT, UR43, URZ, UPT ;  /* 0x0000003f2b00728c */ /* 0x000fe2000bf05270 */
[----:B------:R-:W-:Y:S01]  /*3500*/  ISETP.LT.OR P1, PT, R0, 0x2, P1 ;  /* 0x000000020000780c */ /* 0x000fe20000f21670 */
[----:B------:R-:W-:Y:S01]  /*3510*/  UMOV UR11, UR60 ;  /* 0x0000003c000b7c82 */ /* 0x000fe20008000000 */
[----:B------:R-:W-:Y:S01]  /*3520*/  FMNMX.FTZ R4, R37, R59, !PT ;  /* 0x0000003b25047209 */ /* 0x000fe20007810000 */
[----:B------:R-:W-:Y:S01]  /*3530*/  VIADD R220, R102, 0xfffffffe ;  /* 0xfffffffe66dc7836 */ /* 0x000fe20000000000 */
[----:B------:R-:W-:Y:S02]  /*3540*/  FSEL R5, R27, -INF , !P1 ;  /* 0xff8000001b057808 */ /* 0x000fe40004800000 */
[----:B------:R-:W-:-:S02]  /*3550*/  ISETP.NE.AND P1, PT, R58, RZ, PT ;  /* 0x000000ff3a00720c */ /* 0x000fc40003f25270 */
[----:B------:R-:W-:Y:S02]  /*3560*/  FMNMX.FTZ R4, R61, R4, !PT ;  /* 0x000000043d047209 */ /* 0x000fe40007810000 */
[----:B------:R-:W-:Y:S02]  /*3570*/  ISETP.GT.AND P1, PT, R3, 0x9, !P1 ;  /* 0x000000090300780c */ /* 0x000fe40004f24270 */
[----:B------:R-:W-:Y:S02]  /*3580*/  FMNMX.FTZ R4, R63, R4, !PT ;  /* 0x000000043f047209 */ /* 0x000fe40007810000 */
[----:B------:R-:W-:Y:S02]  /*3590*/  ISETP.LT.OR P1, PT, R0, 0xa, P1 ;  /* 0x0000000a0000780c */ /* 0x000fe40000f21670 */
[----:B------:R-:W-:Y:S02]  /*35a0*/  FMNMX.FTZ R4, R65, R4, !PT ;  /* 0x0000000441047209 */ /* 0x000fe40007810000 */
[----:B------:R-:W-:-:S02]  /*35b0*/  FSEL R20, R20, -INF , !P1 ;  /* 0xff80000014147808 */ /* 0x000fc40004800000 */
[----:B------:R-:W-:Y:S02]  /*35c0*/  ISETP.NE.AND P1, PT, R60, RZ, PT ;  /* 0x000000ff3c00720c */ /* 0x000fe40003f25270 */
[----:B------:R-:W-:Y:S02]  /*35d0*/  FMNMX.FTZ R4, R67, R4, !PT ;  /* 0x0000000443047209 */ /* 0x000fe40007810000 */
[----:B------:R-:W-:Y:S02]  /*35e0*/  ISETP.GT.AND P1, PT, R3, 0x10, !P1 ;  /* 0x000000100300780c */ /* 0x000fe40004f24270 */
[----:B------:R-:W-:Y:S02]  /*35f0*/  FMNMX.FTZ R4, R69, R4, !PT ;  /* 0x0000000445047209 */ /* 0x000fe40007810000 */
[----:B------:R-:W-:Y:S02]  /*3600*/  ISETP.LT.OR P1, PT, R0, 0x11, P1 ;  /* 0x000000110000780c */ /* 0x000fe40000f21670 */
[----:B------:R-:W-:-:S02]  /*3610*/  FMNMX.FTZ R4, R71, R4, !PT ;  /* 0x0000000447047209 */ /* 0x000fc40007810000 */
[----:B------:R-:W-:Y:S02]  /*3620*/  FSEL R21, R21, -INF , !P1 ;  /* 0xff80000015157808 */ /* 0x000fe40004800000 */
[----:B------:R-:W-:Y:S02]  /*3630*/  ISETP.NE.AND P1, PT, R32, RZ, PT ;  /* 0x000000ff2000720c */ /* 0x000fe40003f25270 */
[----:B------:R-:W-:Y:S02]  /*3640*/  FMNMX.FTZ R4, R73, R4, !PT ;  /* 0x0000000449047209 */ /* 0x000fe40007810000 */
[C---:B------:R-:W-:Y:S02]  /*3650*/  ISETP.GT.AND P1, PT, R3.reuse, 0x11, !P1 ;  /* 0x000000110300780c */ /* 0x040fe40004f24270 */
[----:B------:R-:W-:Y:S02]  /*3660*/  ISETP.GT.AND P2, PT, R3, 0x8, !P2 ;  /* 0x000000080300780c */ /* 0x000fe40005744270 */
[----:B------:R-:W-:-:S02]  /*3670*/  ISETP.LT.OR P1, PT, R0, 0x12, P1 ;  /* 0x000000120000780c */ /* 0x000fc40000f21670 */
[----:B------:R-:W-:Y:S02]  /*3680*/  FMNMX.FTZ R4, R75, R4, !PT ;  /* 0x000000044b047209 */ /* 0x000fe40007810000 */
[----:B------:R-:W-:Y:S02]  /*3690*/  FSEL R24, R35, -INF , !P1 ;  /* 0xff80000023187808 */ /* 0x000fe40004800000 */
[----:B------:R-:W-:Y:S02]  /*36a0*/  ISETP.NE.AND P1, PT, R33, RZ, PT ;  /* 0x000000ff2100720c */ /* 0x000fe40003f25270 */
[----:B------:R-:W-:Y:S02]  /*36b0*/  ISETP.LT.OR P2, PT, R0, 0x9, P2 ;  /* 0x000000090000780c */ /* 0x000fe40001741670 */
[----:B------:R-:W-:Y:S02]  /*36c0*/  ISETP.GT.AND P1, PT, R3, 0x18, !P1 ;  /* 0x000000180300780c */ /* 0x000fe40004f24270 */
[----:B------:R-:W-:-:S02]  /*36d0*/  FMNMX.FTZ R4, R77, R4, !PT ;  /* 0x000000044d047209 */ /* 0x000fc40007810000 */
[----:B------:R-:W-:Y:S02]  /*36e0*/  ISETP.LT.OR P1, PT, R0, 0x19, P1 ;  /* 0x000000190000780c */ /* 0x000fe40000f21670 */
[----:B------:R-:W-:Y:S02]  /*36f0*/  FSEL R18, R18, -INF , !P2 ;  /* 0xff80000012127808 */ /* 0x000fe40005000000 */
[----:B------:R-:W-:Y:S02]  /*3700*/  FSEL R25, R38, -INF , !P1 ;  /* 0xff80000026197808 */ /* 0x000fe40004800000 */
[----:B------:R-:W-:Y:S02]  /*3710*/  ISETP.NE.AND P1, PT, R36, RZ, PT ;  /* 0x000000ff2400720c */ /* 0x000fe40003f25270 */
[----:B------:R-:W-:Y:S02]  /*3720*/  FMNMX.FTZ R4, R79, R4, !PT ;  /* 0x000000044f047209 */ /* 0x000fe40007810000 */
[----:B------:R-:W-:-:S02]  /*3730*/  ISETP.GT.AND P1, PT, R3, 0x19, !P1 ;  /* 0x000000190300780c */ /* 0x000fc40004f24270 */
[----:B------:R-:W-:Y:S02]  /*3740*/  ISETP.NE.AND P2, PT, R40, RZ, PT ;  /* 0x000000ff2800720c */ /* 0x000fe40003f45270 */
[----:B------:R-:W-:Y:S02]  /*3750*/  ISETP.LT.OR P1, PT, R0, 0x1a, P1 ;  /* 0x0000001a0000780c */ /* 0x000fe40000f21670 */
[----:B------:R-:W-:Y:S02]  /*3760*/  FMNMX.FTZ R4, R81, R4, !PT ;  /* 0x0000000451047209 */ /* 0x000fe40007810000 */
[----:B------:R-:W-:Y:S02]  /*3770*/  FSEL R26, R26, -INF , !P1 ;  /* 0xff8000001a1a7808 */ /* 0x000fe40004800000 */
[----:B------:R-:W-:Y:S02]  /*3780*/  ISETP.NE.AND P1, PT, R62, RZ, PT ;  /* 0x000000ff3e00720c */ /* 0x000fe40003f25270 */
[----:B------:R-:W-:-:S02]  /*3790*/  FMNMX.FTZ R4, R49, R4, !PT ;  /* 0x0000000431047209 */ /* 0x000fc40007810000 */
[----:B------:R-:W-:Y:S02]  /*37a0*/  ISETP.GT.AND P1, PT, R3, 0x20, !P1 ;  /* 0x000000200300780c */ /* 0x000fe40004f24270 */
[----:B------:R-:W-:Y:S02]  /*37b0*/  FMNMX.FTZ R4, R83, R4, !PT ;  /* 0x0000000453047209 */ /* 0x000fe40007810000 */
[----:B------:R-:W-:Y:S02]  /*37c0*/  ISETP.LT.OR P1, PT, R0, 0x21, P1 ;  /* 0x000000210000780c */ /* 0x000fe40000f21670 */
[C---:B------:R-:W-:Y:S02]  /*37d0*/  ISETP.GT.AND P3, PT, R3.reuse, 0x30, !P3 ;  /* 0x000000300300780c */ /* 0x040fe40005f64270 */
[----:B------:R-:W-:Y:S02]  /*37e0*/  FSEL R27, R42, -INF , !P1 ;  /* 0xff8000002a1b7808 */ /* 0x000fe40004800000 */
[----:B------:R-:W-:-:S02]  /*37f0*/  ISETP.GT.AND P1, PT, R3, 0x21, !P2 ;  /* 0x000000210300780c */ /* 0x000fc40005724270 */
[----:B------:R-:W-:Y:S02]  /*3800*/  ISETP.NE.AND P2, PT, R44, RZ, PT ;  /* 0x000000ff2c00720c */ /* 0x000fe40003f45270 */
[----:B------:R-:W-:Y:S02]  /*3810*/  ISETP.LT.OR P1, PT, R0, 0x22, P1 ;  /* 0x000000220000780c */ /* 0x000fe40000f21670 */
[----:B------:R-:W-:Y:S02]  /*3820*/  ISETP.GT.AND P2, PT, R3, 0x29, !P2 ;  /* 0x000000290300780c */ /* 0x000fe40005744270 */
[----:B------:R-:W-:Y:S02]  /*3830*/  FSEL R28, R43, -INF , !P1 ;  /* 0xff8000002b1c7808 */ /* 0x000fe40004800000 */
[----:B------:R-:W-:Y:S02]  /*3840*/  ISETP.GT.AND P1, PT, R3, RZ, !P6 ;  /* 0x000000ff0300720c */ /* 0x000fe40007724270 */
[----:B------:R-:W-:-:S02]  /*3850*/  ISETP.NE.AND P6, PT, R31, RZ, PT ;  /* 0x000000ff1f00720c */ /* 0x000fc40003fc5270 */
[----:B------:R-:W-:Y:S02]  /*3860*/  FMNMX.FTZ R31, R53, R4, !PT ;  /* 0x00000004351f7209 */ /* 0x000fe40007810000 */
[C---:B------:R-:W-:Y:S02]  /*3870*/  ISETP.LT.OR P1, PT, R0.reuse, 0x1, P1 ;  /* 0x000000010000780c */ /* 0x040fe40000f21670 */
[----:B------:R-:W-:Y:S01]  /*3880*/  ISETP.LT.OR P2, PT, R0, 0x2a, P2 ;  /* 0x0000002a0000780c */ /* 0x000fe20001741670 */
[----:B------:R-:W0:Y:S01]  /*3890*/  SHFL.BFLY PT, R4, R31, 0x2, 0x1f ;  /* 0x0c401f001f047f89 */ /* 0x000e2200000e0000 */
[----:B------:R-:W-:Y:S02]  /*38a0*/  FSEL R2, R56, -INF , !P1 ;  /* 0xff80000038027808 */ /* 0x000fe40004800000 */
[----:B------:R-:W-:Y:S02]  /*38b0*/  ISETP.NE.AND P1, PT, R41, RZ, PT ;  /* 0x000000ff2900720c */ /* 0x000fe40003f25270 */
[----:B------:R-:W-:-:S02]  /*38c0*/  FMNMX.FTZ R29, R2, R5, !PT ;  /* 0x00000005021d7209 */ /* 0x000fc40007810000 */
[C---:B------:R-:W-:Y:S02]  /*38d0*/  ISETP.GT.AND P1, PT, R3.reuse, 0x28, !P1 ;  /* 0x000000280300780c */ /* 0x040fe40004f24270 */
[----:B------:R-:W-:Y:S02]  /*38e0*/  FMNMX.FTZ R29, R18, R29, !PT ;  /* 0x0000001d121d7209 */ /* 0x000fe40007810000 */
[C---:B------:R-:W-:Y:S02]  /*38f0*/  ISETP.LT.OR P1, PT, R0.reuse, 0x29, P1 ;  /* 0x000000290000780c */ /* 0x040fe40000f21670 */
[C---:B------:R-:W-:Y:S02]  /*3900*/  ISETP.GT.AND P4, PT, R3.reuse, 0x31, !P4 ;  /* 0x000000310300780c */ /* 0x040fe40006784270 */
[----:B------:R-:W-:Y:S02]  /*3910*/  ISETP.GT.AND P5, PT, R3, 0x38, !P5 ;  /* 0x000000380300780c */ /* 0x000fe40006fa4270 */
[----:B------:R-:W-:-:S02]  /*3920*/  ISETP.LT.OR P3, PT, R0, 0x31, P3 ;  /* 0x000000310000780c */ /* 0x000fc40001f61670 */
[C---:B------:R-:W-:Y:S02]  /*3930*/  ISETP.LT.OR P4, PT, R0.reuse, 0x32, P4 ;  /* 0x000000320000780c */ /* 0x040fe40002781670 */
[----:B------:R-:W-:Y:S02]  /*3940*/  ISETP.LT.OR P5, PT, R0, 0x39, P5 ;  /* 0x000000390000780c */ /* 0x000fe40002fa1670 */
[----:B------:R-:W-:Y:S02]  /*3950*/  R2UR UR4, R22 ;  /* 0x00000000160472ca */ /* 0x000fe400000e0000 */
[----:B0-----:R-:W-:Y:S02]  /*3960*/  FMNMX.FTZ R32, R31, R4, !PT ;  /* 0x000000041f207209 */ /* 0x001fe40007810000 */
[----:B------:R-:W-:-:S03]  /*3970*/  FMNMX.FTZ R4, R20, R29, !PT ;  /* 0x0000001d14047209 */ /* 0x000fc60007810000 */
[----:B------:R-:W0:Y:S01]  /*3980*/  SHFL.BFLY PT, R33, R32, 0x1, 0x1f ;  /* 0x0c201f0020217f89 */ /* 0x000e2200000e0000 */
[----:B------:R-:W-:-:S04]  /*3990*/  FMNMX.FTZ R29, R21, R4, !PT ;  /* 0x00000004151d7209 */ /* 0x000fc80007810000 */
[----:B------:R-:W-:Y:S01]  /*39a0*/  FMNMX.FTZ R30, R24, R29, !PT ;  /* 0x0000001d181e7209 */ /* 0x000fe20007810000 */
[----:B------:R-:W-:Y:S01]  /*39b0*/  UISETP.NE.AND UP1, UPT, UR4, URZ, UPT ;  /* 0x0000003f0400728c */ /* 0x000fe2000bf25270 */
[----:B------:R-:W-:Y:S02]  /*39c0*/  FSEL R29, R46, -INF , !P1 ;  /* 0xff8000002e1d7808 */ /* 0x000fe40004800000 */
[----:B------:R-:W-:-:S04]  /*39d0*/  FMNMX.FTZ R31, R25, R30, !PT ;  /* 0x0000001e191f7209 */ /* 0x000fc80007810000 */
[----:B------:R-:W-:-:S04]  /*39e0*/  FMNMX.FTZ R30, R26, R31, !PT ;  /* 0x0000001f1a1e7209 */ /* 0x000fc80007810000 */
[----:B------:R-:W-:Y:S01]  /*39f0*/  FMNMX.FTZ R31, R27, R30, !PT ;  /* 0x0000001e1b1f7209 */ /* 0x000fe20007810000 */
[----:B------:R-:W-:Y:S01]  /*3a00*/  @UP1 ULDC UR4, c[0x0][0x44c] ;  /* 0x0001130000041ab9 */ /* 0x000fe20000000800 */
[----:B------:R-:W-:Y:S01]  /*3a10*/  FSEL R30, R47, -INF , !P2 ;  /* 0xff8000002f1e7808 */ /* 0x000fe20005000000 */
[----:B------:R-:W-:Y:S01]  /*3a20*/  UIMAD.WIDE.U32 UR4, UR60, UR4, URZ ;  /* 0x000000043c0472a5 */ /* 0x000fe2000f8e003f */
[----:B------:R-:W-:Y:S01]  /*3a30*/  @UP1 ULDC UR14, c[0x0][0x450] ;  /* 0x00011400000e1ab9 */ /* 0x000fe20000000800 */
[----:B0-----:R-:W-:Y:S02]  /*3a40*/  FMNMX.FTZ R4, R32, R33, !PT ;  /* 0x0000002120047209 */ /* 0x001fe40007810000 */
[----:B------:R-:W-:Y:S02]  /*3a50*/  @UP1 USHF.R.U32.HI UR11, URZ, UR14, UR5 ;  /* 0x0000000e3f0b1299 */ /* 0x000fe40008011605 */
[C---:B------:R-:W-:Y:S01]  /*3a60*/  FSETP.NEU.FTZ.AND P1, PT, R4.reuse, -INF , PT ;  /* 0xff8000000400780b */ /* 0x040fe20003f3d000 */
[----:B------:R-:W-:Y:S01]  /*3a70*/  FMUL.FTZ R32, R4, UR10 ;  /* 0x0000000a04207c20 */ /* 0x000fe20008410000 */
[----:B------:R-:W-:-:S04]  /*3a80*/  UIADD3 UR41, UR41, UR11, URZ ;  /* 0x0000000b29297290 */ /* 0x000fc8000fffe03f */
[----:B------:R-:W-:Y:S01]  /*3a90*/  FSEL R36, R32, RZ, P1 ;  /* 0x000000ff20247208 */ /* 0x000fe20000800000 */
[----:B------:R-:W-:Y:S01]  /*3aa0*/  UIADD3 UR6, UR41, UR6, URZ ;  /* 0x0000000629067290 */ /* 0x000fe2000fffe03f */
[----:B------:R-:W-:Y:S02]  /*3ab0*/  FMNMX.FTZ R32, R28, R31, !PT ;  /* 0x0000001f1c207209 */ /* 0x000fe40007810000 */
[----:B------:R-:W-:Y:S01]  /*3ac0*/  ISETP.GT.AND P1, PT, R3, 0x39, !P6 ;  /* 0x000000390300780c */ /* 0x000fe20007724270 */
[--C-:B------:R-:W-:Y:S01]  /*3ad0*/  FFMA.FTZ R35, R37, UR10, -R36.reuse ;  /* 0x0000000a25237c23 */ /* 0x100fe20008010824 */
[----:B------:R-:W-:Y:S01]  /*3ae0*/  FMNMX.FTZ R3, R29, R32, !PT ;  /* 0x000000201d037209 */ /* 0x000fe20007810000 */
[--C-:B------:R-:W-:Y:S01]  /*3af0*/  FFMA.FTZ R37, R59, UR10, -R36.reuse ;  /* 0x0000000a3b257c23 */ /* 0x100fe20008010824 */
[----:B------:R-:W-:Y:S01]  /*3b00*/  FSEL R31, R50, -INF , !P3 ;  /* 0xff800000321f7808 */ /* 0x000fe20005800000 */
[----:B------:R0:W-:Y:S01]  /*3b10*/  MUFU.EX2 R196, R35 ;  /* 0x0000002300c47308 */ /* 0x0001e20000000800 */
[----:B------:R-:W-:Y:S01]  /*3b20*/  FMNMX.FTZ R34, R30, R3, !PT ;  /* 0x000000031e227209 */ /* 0x000fe20007810000 */
[--C-:B------:R-:W-:Y:S01]  /*3b30*/  FFMA.FTZ R38, R63, UR10, -R36.reuse ;  /* 0x0000000a3f267c23 */ /* 0x100fe20008010824 */
[----:B------:R-:W-:Y:S01]  /*3b40*/  FSEL R32, R51, -INF , !P4 ;  /* 0xff80000033207808 */ /* 0x000fe20006000000 */
[--C-:B------:R-:W-:Y:S01]  /*3b50*/  FFMA.FTZ R40, R65, UR10, -R36.reuse ;  /* 0x0000000a41287c23 */ /* 0x100fe20008010824 */
[----:B------:R-:W-:Y:S01]  /*3b60*/  FMNMX.FTZ R3, R31, R34, !PT ;  /* 0x000000221f037209 */ /* 0x000fe20007810000 */
[--C-:B------:R-:W-:Y:S01]  /*3b70*/  FFMA.FTZ R41, R67, UR10, -R36.reuse ;  /* 0x0000000a43297c23 */ /* 0x100fe20008010824 */
[----:B------:R-:W-:Y:S01]  /*3b80*/  ISETP.LT.OR P1, PT, R0, 0x3a, P1 ;  /* 0x0000003a0000780c */ /* 0x000fe20000f21670 */
[----:B------:R-:W-:Y:S01]  /*3b90*/  MUFU.EX2 R37, R37 ;  /* 0x0000002500257308 */ /* 0x000fe20000000800 */
[----:B------:R-:W-:Y:S01]  /*3ba0*/  FSEL R0, R54, -INF , !P5 ;  /* 0xff80000036007808 */ /* 0x000fe20006800000 */
[--C-:B0-----:R-:W-:Y:S01]  /*3bb0*/  FFMA.FTZ R35, R61, UR10, -R36.reuse ;  /* 0x0000000a3d237c23 */ /* 0x101fe20008010824 */
[----:B------:R-:W-:Y:S01]  /*3bc0*/  FMNMX.FTZ R3, R32, R3, !PT ;  /* 0x0000000320037209 */ /* 0x000fe20007810000 */
[--C-:B------:R-:W-:Y:S01]  /*3bd0*/  FFMA.FTZ R42, R69, UR10, -R36.reuse ;  /* 0x0000000a452a7c23 */ /* 0x100fe20008010824 */
[----:B------:R-:W-:Y:S01]  /*3be0*/  FSEL R33, R55, -INF , !P1 ;  /* 0xff80000037217808 */ /* 0x000fe20004800000 */
        /* <DEDUP_REMOVED lines=8> */
[----:B------:R-:W-:-:S02]  /*3c70*/  FFMA.FTZ R49, R49, UR10, -R36 ;  /* 0x0000000a31317c23 */ /* 0x000fc40008010824 */
[----:B------:R-:W0:Y:S01]  /*3c80*/  SHFL.BFLY PT, R3, R34, 0x2, 0x1f ;  /* 0x0c401f0022037f89 */ /* 0x000e2200000e0000 */
[----:B------:R1:W-:Y:S08]  /*3c90*/  MUFU.EX2 R39, R38 ;  /* 0x0000002600277308 */ /* 0x0003f00000000800 */
[----:B------:R-:W-:Y:S01]  /*3ca0*/  MUFU.EX2 R40, R40 ;  /* 0x0000002800287308 */ /* 0x000fe20000000800 */
[----:B-1----:R-:W-:-:S07]  /*3cb0*/  FFMA.FTZ R38, R75, UR10, -R36 ;  /* 0x0000000a4b267c23 */ /* 0x002fce0008010824 */
[----:B------:R-:W1:Y:S01]  /*3cc0*/  MUFU.EX2 R41, R41 ;  /* 0x0000002900297308 */ /* 0x000e620000000800 */
[----:B0-----:R-:W-:-:S07]  /*3cd0*/  FMNMX.FTZ R35, R34, R3, !PT ;  /* 0x0000000322237209 */ /* 0x001fce0007810000 */
[----:B------:R-:W-:Y:S01]  /*3ce0*/  MUFU.EX2 R42, R42 ;  /* 0x0000002a002a7308 */ /* 0x000fe20000000800 */
[----:B------:R-:W0:Y:S07]  /*3cf0*/  SHFL.BFLY PT, R34, R35, 0x1, 0x1f ;  /* 0x0c201f0023227f89 */ /* 0x000e2e00000e0000 */
[----:B------:R-:W2:Y:S01]  /*3d00*/  MUFU.EX2 R43, R43 ;  /* 0x0000002b002b7308 */ /* 0x000ea20000000800 */
[----:B-1----:R-:W-:-:S07]  /*3d10*/  F2FP.BF16.F32.PACK_AB R192, R41, R40 ;  /* 0x0000002829c0723e */ /* 0x002fce00000010ff */
[----:B------:R-:W-:Y:S08]  /*3d20*/  MUFU.EX2 R44, R44 ;  /* 0x0000002c002c7308 */ /* 0x000ff00000000800 */
[----:B------:R-:W1:Y:S01]  /*3d30*/  MUFU.EX2 R45, R38 ;  /* 0x00000026002d7308 */ /* 0x000e620000000800 */
[----:B--2---:R-:W-:Y:S02]  /*3d40*/  F2FP.BF16.F32.PACK_AB R194, R43, R42 ;  /* 0x0000002a2bc2723e */ /* 0x004fe400000010ff */
[----:B0-----:R-:W-:Y:S01]  /*3d50*/  FMNMX.FTZ R3, R35, R34, !PT ;  /* 0x0000002223037209 */ /* 0x001fe20007810000 */
[--C-:B------:R-:W-:Y:S01]  /*3d60*/  FFMA.FTZ R34, R83, UR10, -R36.reuse ;  /* 0x0000000a53227c23 */ /* 0x100fe20008010824 */
[----:B------:R-:W-:Y:S01]  /*3d70*/  FFMA.FTZ R36, R53, UR10, -R36 ;  /* 0x0000000a35247c23 */ /* 0x000fe20008010824 */
[----:B------:R-:W-:Y:S01]  /*3d80*/  FADD.FTZ R53, R196, R37 ;  /* 0x00000025c4357221 */ /* 0x000fe20000010000 */
[C---:B------:R-:W-:Y:S01]  /*3d90*/  FSETP.NEU.FTZ.AND P1, PT, R3.reuse, -INF , PT ;  /* 0xff8000000300780b */ /* 0x040fe20003f3d000 */
[----:B------:R-:W-:Y:S01]  /*3da0*/  FMUL.FTZ R35, R3, UR10 ;  /* 0x0000000a03237c20 */ /* 0x000fe20008410000 */
[----:B------:R-:W-:Y:S01]  /*3db0*/  MUFU.EX2 R46, R46 ;  /* 0x0000002e002e7308 */ /* 0x000fe20000000800 */
[----:B------:R-:W-:-:S03]  /*3dc0*/  F2FP.BF16.F32.PACK_AB R196, R37, R196 ;  /* 0x000000c425c4723e */ /* 0x000fc600000010ff */
        /* <DEDUP_REMOVED lines=8> */
[--C-:B------:R-:W-:Y:S01]  /*3e50*/  FFMA.FTZ R24, R24, UR10, -R51.reuse ;  /* 0x0000000a18187c23 */ /* 0x100fe20008010833 */
[--C-:B------:R-:W-:Y:S01]  /*3e60*/  FFMA.FTZ R25, R25, UR10, -R51.reuse ;  /* 0x0000000a19197c23 */ /* 0x100fe20008010833 */
        /* <DEDUP_REMOVED lines=8> */
[----:B------:R-:W0:Y:S01]  /*3ef0*/  MUFU.EX2 R5, R5 ;  /* 0x0000000500057308 */ /* 0x000e220000000800 */
[--C-:B------:R-:W-:Y:S01]  /*3f00*/  FFMA.FTZ R0, R0, UR10, -R51.reuse ;  /* 0x0000000a00007c23 */ /* 0x100fe20008010833 */
[----:B------:R-:W-:Y:S01]  /*3f10*/  FFMA.FTZ R33, R33, UR10, -R51 ;  /* 0x0000000a21217c23 */ /* 0x000fe20008010833 */
[----:B-1----:R-:W-:-:S05]  /*3f20*/  F2FP.BF16.F32.PACK_AB R188, R45, R44 ;  /* 0x0000002c2dbc723e */ /* 0x002fca00000010ff */
[----:B------:R1:W2:Y:S08]  /*3f30*/  MUFU.EX2 R199, R18 ;  /* 0x0000001200c77308 */ /* 0x0002b00000000800 */
[----:B------:R-:W3:Y:S01]  /*3f40*/  MUFU.EX2 R20, R20 ;  /* 0x0000001400147308 */ /* 0x000ee20000000800 */
[----:B-1----:R-:W-:Y:S01]  /*3f50*/  FADD.FTZ R18, R198, R53 ;  /* 0x00000035c6127221 */ /* 0x002fe20000010000 */
[----:B------:R-:W-:-:S02]  /*3f60*/  F2FP.BF16.F32.PACK_AB R198, R39, R198 ;  /* 0x000000c627c6723e */ /* 0x000fc400000010ff */
[----:B0-----:R-:W-:Y:S01]  /*3f70*/  F2FP.BF16.F32.PACK_AB R197, R5, R2 ;  /* 0x0000000205c5723e */ /* 0x001fe200000010ff */
[----:B------:R-:W-:-:S03]  /*3f80*/  FADD.FTZ R53, R39, R18 ;  /* 0x0000001227357221 */ /* 0x000fc60000010000 */
[----:B------:R-:W0:Y:S01]  /*3f90*/  MUFU.EX2 R21, R21 ;  /* 0x0000001500157308 */ /* 0x000e220000000800 */
[----:B------:R-:W-:-:S04]  /*3fa0*/  FADD.FTZ R18, R40, R53 ;  /* 0x0000003528127221 */ /* 0x000fc80000010000 */
[----:B------:R-:W-:Y:S01]  /*3fb0*/  FADD.FTZ R53, R41, R18 ;  /* 0x0000001229357221 */ /* 0x000fe20000010000 */
[----:B------:R-:W-:Y:S02]  /*3fc0*/  FADD.FTZ R18, R2, R5 ;  /* 0x0000000502127221 */ /* 0x000fe40000010000 */
[----:B------:R-:W1:Y:S01]  /*3fd0*/  MUFU.EX2 R24, R24 ;  /* 0x0000001800187308 */ /* 0x000e620000000800 */
[----:B------:R-:W-:Y:S01]  /*3fe0*/  FADD.FTZ R36, R42, R53 ;  /* 0x000000352a247221 */ /* 0x000fe20000010000 */
[----:B--2---:R-:W-:Y:S01]  /*3ff0*/  FADD.FTZ R53, R199, R18 ;  /* 0x00000012c7357221 */ /* 0x004fe20000010000 */
[C---:B---3--:R-:W-:Y:S02]  /*4000*/  F2FP.BF16.F32.PACK_AB R199, R20.reuse, R199 ;  /* 0x000000c714c7723e */ /* 0x048fe400000010ff */
[----:B------:R-:W-:Y:S01]  /*4010*/  FADD.FTZ R55, R43, R36 ;  /* 0x000000242b377221 */ /* 0x000fe20000010000 */
[----:B------:R-:W-:Y:S02]  /*4020*/  FADD.FTZ R18, R20, R53 ;  /* 0x0000003514127221 */ /* 0x000fe40000010000 */
[----:B------:R-:W2:Y:S01]  /*4030*/  MUFU.EX2 R25, R25 ;  /* 0x0000001900197308 */ /* 0x000ea20000000800 */
[----:B------:R-:W-:Y:S01]  /*4040*/  FADD.FTZ R36, R44, R55 ;  /* 0x000000372c247221 */ /* 0x000fe20000010000 */
[----:B0-----:R-:W-:-:S03]  /*4050*/  FADD.FTZ R51, R21, R18 ;  /* 0x0000001215337221 */ /* 0x001fc60000010000 */
[----:B------:R-:W-:-:S03]  /*4060*/  FADD.FTZ R53, R45, R36 ;  /* 0x000000242d357221 */ /* 0x000fc60000010000 */
[----:B------:R-:W0:Y:S01]  /*4070*/  MUFU.EX2 R47, R47 ;  /* 0x0000002f002f7308 */ /* 0x000e220000000800 */
[----:B-1----:R-:W-:Y:S01]  /*4080*/  FADD.FTZ R18, R24, R51 ;  /* 0x0000003318127221 */ /* 0x002fe20000010000 */
[----:B------:R-:W-:Y:S01]  /*4090*/  FADD.FTZ R36, R46, R53 ;  /* 0x000000352e247221 */ /* 0x000fe20000010000 */
[----:B------:R-:W-:-:S05]  /*40a0*/  F2FP.BF16.F32.PACK_AB R193, R24, R21 ;  /* 0x0000001518c1723e */ /* 0x000fca00000010ff */
[----:B------:R-:W1:Y:S01]  /*40b0*/  MUFU.EX2 R26, R26 ;  /* 0x0000001a001a7308 */ /* 0x000e620000000800 */
[----:B--2---:R-:W-:-:S07]  /*40c0*/  FADD.FTZ R37, R25, R18 ;  /* 0x0000001219257221 */ /* 0x004fce0000010000 */
[----:B------:R-:W2:Y:S01]  /*40d0*/  MUFU.EX2 R48, R48 ;  /* 0x0000003000307308 */ /* 0x000ea20000000800 */
[C---:B0-----:R-:W-:Y:S01]  /*40e0*/  FADD.FTZ R51, R47.reuse, R36 ;  /* 0x000000242f337221 */ /* 0x041fe20000010000 */
[----:B------:R-:W-:-:S06]  /*40f0*/  F2FP.BF16.F32.PACK_AB R190, R47, R46 ;  /* 0x0000002e2fbe723e */ /* 0x000fcc00000010ff */
[----:B------:R-:W0:Y:S01]  /*4100*/  MUFU.EX2 R27, R27 ;  /* 0x0000001b001b7308 */ /* 0x000e220000000800 */
[C---:B-1----:R-:W-:Y:S01]  /*4110*/  FADD.FTZ R18, R26.reuse, R37 ;  /* 0x000000251a127221 */ /* 0x042fe20000010000 */
[----:B------:R-:W-:-:S06]  /*4120*/  F2FP.BF16.F32.PACK_AB R195, R26, R25 ;  /* 0x000000191ac3723e */ /* 0x000fcc00000010ff */
[----:B------:R-:W1:Y:S01]  /*4130*/  MUFU.EX2 R49, R49 ;  /* 0x0000003100317308 */ /* 0x000e620000000800 */
[----:B--2---:R-:W-:-:S07]  /*4140*/  FADD.FTZ R36, R48, R51 ;  /* 0x0000003330247221 */ /* 0x004fce0000010000 */
[----:B------:R-:W2:Y:S01]  /*4150*/  MUFU.EX2 R28, R28 ;  /* 0x0000001c001c7308 */ /* 0x000ea20000000800 */
[----:B0-----:R-:W-:-:S07]  /*4160*/  FADD.FTZ R37, R27, R18 ;  /* 0x000000121b257221 */ /* 0x001fce0000010000 */
[----:B------:R-:W0:Y:S01]  /*4170*/  MUFU.EX2 R29, R29 ;  /* 0x0000001d001d7308 */ /* 0x000e220000000800 */
[C---:B-1----:R-:W-:Y:S01]  /*4180*/  FADD.FTZ R39, R49.reuse, R36 ;  /* 0x0000002431277221 */ /* 0x042fe20000010000 */
[----:B------:R-:W-:-:S06]  /*4190*/  F2FP.BF16.F32.PACK_AB R184, R49, R48 ;  /* 0x0000003031b8723e */ /* 0x000fcc00000010ff */
[----:B------:R-:W1:Y:S01]  /*41a0*/  MUFU.EX2 R30, R30 ;  /* 0x0000001e001e7308 */ /* 0x000e620000000800 */
[C---:B--2---:R-:W-:Y:S01]  /*41b0*/  FADD.FTZ R36, R28.reuse, R37 ;  /* 0x000000251c247221 */ /* 0x044fe20000010000 */
[----:B------:R-:W-:-:S06]  /*41c0*/  F2FP.BF16.F32.PACK_AB R189, R28, R27 ;  /* 0x0000001b1cbd723e */ /* 0x000fcc00000010ff */
[----:B------:R-:W2:Y:S01]  /*41d0*/  MUFU.EX2 R31, R31 ;  /* 0x0000001f001f7308 */ /* 0x000ea20000000800 */
[----:B0-----:R-:W-:-:S07]  /*41e0*/  FADD.FTZ R5, R29, R36 ;  /* 0x000000241d057221 */ /* 0x001fce0000010000 */
[----:B------:R-:W0:Y:S01]  /*41f0*/  MUFU.EX2 R32, R32 ;  /* 0x0000002000207308 */ /* 0x000e220000000800 */
[C---:B-1----:R-:W-:Y:S01]  /*4200*/  FADD.FTZ R2, R30.reuse, R5 ;  /* 0x000000051e027221 */ /* 0x042fe20000010000 */
[----:B------:R-:W-:-:S06]  /*4210*/  F2FP.BF16.F32.PACK_AB R191, R30, R29 ;  /* 0x0000001d1ebf723e */ /* 0x000fcc00000010ff */
[----:B------:R-:W1:Y:S01]  /*4220*/  MUFU.EX2 R34, R34 ;  /* 0x0000002200227308 */ /* 0x000e620000000800 */
[----:B--2---:R-:W-:-:S07]  /*4230*/  FADD.FTZ R5, R31, R2 ;  /* 0x000000021f057221 */ /* 0x004fce0000010000 */
[----:B------:R-:W2:Y:S01]  /*4240*/  MUFU.EX2 R0, R0 ;  /* 0x0000000000007308 */ /* 0x000ea20000000800 */
[C---:B0-----:R-:W-:Y:S01]  /*4250*/  FADD.FTZ R5, R32.reuse, R5 ;  /* 0x0000000520057221 */ /* 0x041fe20000010000 */
[----:B------:R-:W-:-:S06]  /*4260*/  F2FP.BF16.F32.PACK_AB R185, R32, R31 ;  /* 0x0000001f20b9723e */ /* 0x000fcc00000010ff */
[----:B------:R-:W0:Y:S01]  /*4270*/  MUFU.EX2 R33, R33 ;  /* 0x0000002100217308 */ /* 0x000e220000000800 */
[----:B-1----:R-:W-:Y:S01]  /*4280*/  FADD.FTZ R18, R34, R39 ;  /* 0x0000002722127221 */ /* 0x002fe20000010000 */
[----:B------:R-:W-:-:S03]  /*4290*/  F2FP.BF16.F32.PACK_AB R186, R35, R34 ;  /* 0x0000002223ba723e */ /* 0x000fc600000010ff */
[----:B------:R-:W-:Y:S01]  /*42a0*/  FADD.FTZ R18, R35, R18 ;  /* 0x0000001223127221 */ /* 0x000fe20000010000 */
[----:B--2---:R-:W-:-:S04]  /*42b0*/  FADD.FTZ R2, R0, R5 ;  /* 0x0000000500027221 */ /* 0x004fc80000010000 */
[C---:B0-----:R-:W-:Y:S01]  /*42c0*/  FADD.FTZ R5, R33.reuse, R2 ;  /* 0x0000000221057221 */ /* 0x041fe20000010000 */
[----:B------:R-:W-:Y:S01]  /*42d0*/  F2FP.BF16.F32.PACK_AB R187, R33, R0 ;  /* 0x0000000021bb723e */ /* 0x000fe200000010ff */
[----:B------:R-:W-:Y:S06]  /*42e0*/  @P1 BRA `(.L_x_1008) ;  /* 0x00000000004c1947 */ /* 0x000fec0003800000 */
[----:B------:R-:W-:Y:S01]  /*42f0*/  ISETP.LT.AND P1, PT, RZ, UR41, PT ;  /* 0x00000029ff007c0c */ /* 0x000fe2000bf21270 */
[----:B------:R-:W-:-:S12]  /*4300*/  UIADD3 UR18, UR41, -0x1, URZ ;  /* 0xffffffff29127890 */ /* 0x000fd8000fffe03f */
[----:B------:R-:W-:Y:S05]  /*4310*/  @P1 BRA `(.L_x_1009) ;  /* 0x0000000000201947 */ /* 0x000fea0003800000 */
[----:B------:R-:W-:Y:S01]  /*4320*/  ULDC UR11, c[0x0][0x9e4] ;  /* 0x00027900000b7ab9 */ /* 0x000fe20000000800 */
[----:B------:R-:W-:Y:S02]  /*4330*/  UIADD3 UR18, -UR41, URZ, URZ ;  /* 0x0000003f29127290 */ /* 0x000fe4000fffe13f */
[----:B------:R-:W-:-:S11]  /*4340*/  UISETP.NE.AND UP0, UPT, UR11, 0x1, UPT ;  /* 0x000000010b00788c */ /* 0x000fd6000bf05270 */
[----:B------:R-:W-:Y:S02]  /*4350*/  @UP0 ULDC.64 UR4, c[0x0][0x9e8] ;  /* 0x00027a0000040ab9 */ /* 0x000fe40000000a00 */
[----:B------:R-:W-:-:S04]  /*4360*/  UIMAD.WIDE.U32 UR14, UR18, UR4, URZ ;  /* 0x00000004120e72a5 */ /* 0x000fc8000f8e003f */
[----:B------:R-:W-:-:S04]  /*4370*/  @UP0 USHF.R.U32.HI UR18, URZ, UR5, UR15 ;  /* 0x000000053f120299 */ /* 0x000fc8000801160f */
[----:B------:R-:W-:Y:S01]  /*4380*/  ULOP3.LUT UR18, URZ, UR18, URZ, 0x33, !UPT ;  /* 0x000000123f127292 */ /* 0x000fe2000f8e333f */
[----:B------:R-:W-:Y:S11]  /*4390*/  BRA `(.L_x_1010) ;  /* 0x0000000000147947 */ /* 0x000ff60003800000 */
.L_x_1009:
[----:B------:R-:W-:Y:S02]  /*43a0*/  ULDC UR11, c[0x0][0x9e4] ;  /* 0x00027900000b7ab9 */ /* 0x000fe40000000800 */
[----:B------:R-:W-:-:S11]  /*43b0*/  UISETP.NE.AND UP0, UPT, UR11, 0x1, UPT ;  /* 0x000000010b00788c */ /* 0x000fd6000bf05270 */
[----:B------:R-:W-:Y:S02]  /*43c0*/  @UP0 ULDC.64 UR4, c[0x0][0x9e8] ;  /* 0x00027a0000040ab9 */ /* 0x000fe40000000a00 */
[----:B------:R-:W-:-:S04]  /*43d0*/  UIMAD.WIDE.U32 UR14, UR18, UR4, URZ ;  /* 0x00000004120e72a5 */ /* 0x000fc8000f8e003f */
[----:B------:R-:W-:-:S12]  /*43e0*/  @UP0 USHF.R.U32.HI UR18, URZ, UR5, UR15 ;  /* 0x000000053f120299 */ /* 0x000fd8000801160f */
.L_x_1010:
[----:B------:R-:W-:-:S04]  /*43f0*/  UIMAD UR11, UR18, UR11, UR11 ;  /* 0x0000000b120b72a4 */ /* 0x000fc8000f8e020b */
[----:B------:R-:W-:-:S04]  /*4400*/  UISETP.LT.AND UP0, UPT, UR6, UR11, UPT ;  /* 0x0000000b0600728c */ /* 0x000fc8000bf01270 */
[----:B------:R-:W-:-:S12]  /*4410*/  USEL UR6, UR6, UR11, UP0 ;  /* 0x0000000b06067287 */ /* 0x000fd80008000000 */
.L_x_1008:
[----:B------:R-:W-:Y:S01]  /*4420*/  R2UR UR5, R201 ;  /* 0x00000000c90572ca */ /* 0x000fe200000e0000 */
[----:B------:R-:W-:Y:S01]  /*4430*/  USHF.R.S32.HI UR4, URZ, 0x1f, UR6 ;  /* 0x0000001f3f047899 */ /* 0x000fe20008011406 */
[----:B------:R-:W-:Y:S01]  /*4440*/  IMAD.MOV.U32 R2, RZ, RZ, 0x3f800000 ;  /* 0x3f800000ff027424 */ /* 0x000fe200078e00ff */
[----:B------:R-:W-:Y:S01]  /*4450*/  CS2R R150, SRZ ;  /* 0x0000000000967805 */ /* 0x000fe2000001ff00 */
[----:B------:R-:W-:Y:S01]  /*4460*/  IMAD.MOV.U32 R0, RZ, RZ, 0x3f800000 ;  /* 0x3f800000ff007424 */ /* 0x000fe200078e00ff */
        /* <DEDUP_REMOVED lines=8> */
[----:B------:R-:W-:Y:S01]  /*44f0*/  UISETP.LT.AND UP0, UPT, UR5, UR4, UPT ;  /* 0x000000040500728c */ /* 0x000fe2000bf01270 */
[----:B------:R-:W-:Y:S02]  /*4500*/  CS2R R136, SRZ ;  /* 0x0000000000887805 */ /* 0x000fe4000001ff00 */
[----:B------:R-:W-:Y:S02]  /*4510*/  CS2R R134, SRZ ;  /* 0x0000000000867805 */ /* 0x000fe4000001ff00 */
[----:B------:R-:W-:Y:S01]  /*4520*/  CS2R R132, SRZ ;  /* 0x0000000000847805 */ /* 0x000fe2000001ff00 */
[----:B------:R-:W-:Y:S01]  /*4530*/  USEL UR50, UR5, UR4, !UP0 ;  /* 0x0000000405327287 */ /* 0x000fe2000c000000 */
[----:B------:R-:W-:-:S02]  /*4540*/  CS2R R130, SRZ ;  /* 0x0000000000827805 */ /* 0x000fc4000001ff00 */
[----:B------:R-:W-:Y:S02]  /*4550*/  CS2R R128, SRZ ;  /* 0x0000000000807805 */ /* 0x000fe4000001ff00 */
[----:B------:R-:W-:Y:S02]  /*4560*/  CS2R R126, SRZ ;  /* 0x00000000007e7805 */ /* 0x000fe4000001ff00 */
[----:B------:R-:W-:Y:S02]  /*4570*/  CS2R R124, SRZ ;  /* 0x00000000007c7805 */ /* 0x000fe4000001ff00 */
[----:B------:R-:W-:Y:S02]  /*4580*/  CS2R R122, SRZ ;  /* 0x00000000007a7805 */ /* 0x000fe4000001ff00 */
[----:B------:R-:W-:Y:S02]  /*4590*/  ISETP.GE.AND P1, PT, R220, UR50, PT ;  /* 0x00000032dc007c0c */ /* 0x000fe4000bf26270 */
        /* <DEDUP_REMOVED lines=49> */
[----:B------:R-:W-:Y:S06]  /*48b0*/  @!P1 BRA `(.L_x_1011) ;  /* 0x0000002c003c9947 */ /* 0x000fec0003800000 */
[----:B------:R-:W-:Y:S01]  /*48c0*/  IMAD.MOV.U32 R20, RZ, RZ, R3 ;  /* 0x000000ffff147224 */ /* 0x000fe200078e0003 */
[----:B------:R-:W-:Y:S01]  /*48d0*/  MOV R21, R4 ;  /* 0x0000000400157202 */ /* 0x000fe20000000f00 */
[----:B------:R-:W-:Y:S01]  /*48e0*/  IMAD.MOV.U32 R2, RZ, RZ, 0x3f800000 ;  /* 0x3f800000ff027424 */ /* 0x000fe200078e00ff */
[----:B------:R-:W-:Y:S01]  /*48f0*/  UMOV UR41, UR39 ;  /* 0x0000002700297c82 */ /* 0x000fe20008000000 */
[----:B------:R-:W-:Y:S01]  /*4900*/  IMAD.MOV.U32 R151, RZ, RZ, RZ ;  /* 0x000000ffff977224 */ /* 0x000fe200078e00ff */
[----:B------:R-:W-:Y:S01]  /*4910*/  UMOV UR4, UR38 ;  /* 0x0000002600047c82 */ /* 0x000fe20008000000 */
[----:B------:R-:W-:Y:S01]  /*4920*/  ULDC UR51, c[0x0][0x9e4] ;  /* 0x0002790000337ab9 */ /* 0x000fe20000000800 */
[----:B------:R-:W-:Y:S01]  /*4930*/  ULDC UR55, c[0x0][0x9dc] ;  /* 0x0002770000377ab9 */ /* 0x000fe20000000800 */
[----:B------:R-:W-:Y:S01]  /*4940*/  ULDC UR5, c[0x0][0x9d8] ;  /* 0x0002760000057ab9 */ /* 0x000fe20000000800 */
[----:B------:R-:W-:-:S05]  /*4950*/  ULDC UR54, c[0x0][0x988] ;  /* 0x0002620000367ab9 */ /* 0x000fca0000000800 */
.L_x_1030:
[----:B------:R-:W-:-:S04]  /*4960*/  UISETP.NE.AND UP0, UPT, UR4, 0x1, UPT ;  /* 0x000000010400788c */ /* 0x000fc8000bf05270 */
[----:B------:R-:W-:-:S04]  /*4970*/  USEL UR39, URZ, 0x1, UP0 ;  /* 0x000000013f277887 */ /* 0x000fc80008000000 */
[----:B------:R-:W-:Y:S01]  /*4980*/  ULOP3.LUT UR39, UR41, UR39, URZ, 0x3c, !UPT ;  /* 0x0000002729277292 */ /* 0x000fe2000f8e3c3f */
[----:B------:R-:W-:Y:S11]  /*4990*/  @!P0 BRA `(.L_x_1012) ;  /* 0x0000000000048947 */ /* 0x000ff60003800000 */
[----:B------:R-:W-:Y:S01]  /*49a0*/  BPT.TRAP 0x1 ;  /* 0x000000040000795c */ /* 0x000fe20000300000 */
.L_x_1012:
[----:B------:R-:W-:Y:S01]  /*49b0*/  UIADD3 UR38, UR4, 0x1, URZ ;  /* 0x0000000104267890 */ /* 0x000fe2000fffe03f */
[----:B------:R-:W-:-:S03]  /*49c0*/  IMAD.U32 R3, RZ, RZ, UR39 ;  /* 0x00000027ff037e24 */ /* 0x000fc6000f8e00ff */
[----:B------:R-:W-:Y:S02]  /*49d0*/  UISETP.NE.AND UP0, UPT, UR38, 0x2, UPT ;  /* 0x000000022600788c */ /* 0x000fe4000bf05270 */
[----:B------:R-:W-:Y:S02]  /*49e0*/  SHF.L.U32 R3, R3, 0x1f, RZ ;  /* 0x0000001f03037819 */ /* 0x000fe400000006ff */
[----:B------:R-:W-:-:S04]  /*49f0*/  USEL UR38, UR38, URZ, UP0 ;  /* 0x0000003f26267287 */ /* 0x000fc80008000000 */
[----:B------:R-:W-:-:S09]  /*4a00*/  ULEA UR7, UR38, UR40, 0x3 ;  /* 0x0000002826077291 */ /* 0x000fd2000f8e183f */
[----:B------:R0:W1:Y:S01]  /*4a10*/  SYNCS.PHASECHK.TRANS64.TRYWAIT P1, [UR7+0x30830], R3 ;  /* 0x03083003ff0075a7 */ /* 0x0000620008020147 */
[----:B------:R-:W-:Y:S05]  /*4a20*/  @!P0 BRA `(.L_x_1013) ;  /* 0x0000000000048947 */ /* 0x000fea0003800000 */
[----:B------:R-:W-:Y:S01]  /*4a30*/  BPT.TRAP 0x1 ;  /* 0x000000040000795c */ /* 0x000fe20000300000 */
.L_x_1013:
[----:B-1----:R-:W-:Y:S05]  /*4a40*/  @P1 BRA `(.L_x_1014) ;  /* 0x0000000000081947 */ /* 0x002fea0003800000 */
[----:B------:R-:W1:Y:S02]  /*4a50*/  SYNCS.PHASECHK.TRANS64.TRYWAIT P1, [UR7+0x30830], R3 ;  /* 0x03083003ff0075a7 */ /* 0x000e640008020147 */
[----:B-1----:R-:W-:Y:S05]  /*4a60*/  @!P1 BRA `(.L_x_1015) ;  /* 0x0000010000009947 */ /* 0x002fea0003800000 */
.L_x_1014:
[----:B------:R-:W-:Y:S01]  /*4a70*/  R2UR UR44, R16 ;  /* 0x00000000102c72ca */ /* 0x000fe200000e0000 */
[----:B------:R-:W-:Y:S01]  /*4a80*/  ULEA UR6, UR38, UR61, 0xb ;  /* 0x0000003d26067291 */ /* 0x000fe2000f8e583f */
[----:B------:R-:W-:Y:S01]  /*4a90*/  R2UR UR45, R17 ;  /* 0x00000000112d72ca */ /* 0x000fe200000e0000 */
[----:B------:R-:W-:Y:S01]  /*4aa0*/  WARPGROUP.ARRIVE ;  /* 0x00000000000079c5 */ /* 0x000fe20000000000 */
[----:B------:R-:W-:Y:S01]  /*4ab0*/  UMOV UR47, 0x40000040 ;  /* 0x40000040002f7882 */ /* 0x000fe20000000000 */
[----:B------:R-:W-:Y:S01]  /*4ac0*/  UIADD3 UR10, UR6, 0x400, URZ ;  /* 0x00000400060a7890 */ /* 0x000fe2000fffe03f */
[-C--:B------:R-:W-:Y:S01]  /*4ad0*/  FMUL.FTZ R24, R24, R0.reuse ;  /* 0x0000000018187220 */ /* 0x080fe20000410000 */
[----:B------:R-:W-:Y:S01]  /*4ae0*/  UMOV UR11, 0x40000040 ;  /* 0x40000040000b7882 */ /* 0x000fe20000000000 */
[----:B------:R-:W-:Y:S01]  /*4af0*/  UMOV UR46, UR6 ;  /* 0x00000006002e7c82 */ /* 0x000fe20008000000 */
[----:B------:R-:W-:Y:S01]  /*4b00*/  UIADD3 UR14, UR6, 0x402, URZ ;  /* 0x00000402060e7890 */ /* 0x000fe2000fffe03f */
[-C--:B------:R-:W-:Y:S01]  /*4b10*/  FMUL.FTZ R25, R25, R0.reuse ;  /* 0x0000000019197220 */ /* 0x080fe20000410000 */
[----:B------:R-:W-:Y:S01]  /*4b20*/  UMOV UR15, 0x40000040 ;  /* 0x40000040000f7882 */ /* 0x000fe20000000000 */
[----:B------:R-:W-:Y:S01]  /*4b30*/  UIADD3 UR18, UR6, 0x404, URZ ;  /* 0x0000040406127890 */ /* 0x000fe2000fffe03f */
[-C--:B------:R-:W-:Y:S01]  /*4b40*/  FMUL.FTZ R28, R28, R0.reuse ;  /* 0x000000001c1c7220 */ /* 0x080fe20000410000 */
[----:B------:R-:W-:Y:S01]  /*4b50*/  UMOV UR19, 0x40000040 ;  /* 0x4000004000137882 */ /* 0x000fe20000000000 */
[----:B------:R-:W-:Y:S01]  /*4b60*/  HGMMA.64x64x16.F32.BF16 R152, gdesc[UR44], RZ, !UPT, gsb0 ;  /* 0x00e000002c9879f0 */ /* 0x000fe2000c0018ff */
[----:B------:R-:W-:Y:S01]  /*4b70*/  R2UR UR44, R14 ;  /* 0x000000000e2c72ca */ /* 0x000fe200000e0000 */
[----:B------:R-:W-:Y:S01]  /*4b80*/  UIADD3 UR46, UR6, 0x2, URZ ;  /* 0x00000002062e7890 */ /* 0x000fe2000fffe03f */
[----:B------:R-:W-:Y:S01]  /*4b90*/  R2UR UR45, R15 ;  /* 0x000000000f2d72ca */ /* 0x000fe200000e0000 */
[----:B------:R-:W-:Y:S01]  /*4ba0*/  UMOV UR47, 0x40000040 ;  /* 0x40000040002f7882 */ /* 0x000fe20000000000 */
        /* <DEDUP_REMOVED lines=78> */
[----:B------:R-:W-:Y:S01]  /*5090*/  HGMMA.64x64x16.F32.BF16 R152, gdesc[UR44], R152, gsb0 ;  /* 0x00e000002c9879f0 */ /* 0x000fe20008001898 */
[----:B------:R-:W-:Y:S01]  /*50a0*/  R2UR UR44, R12 ;  /* 0x000000000c2c72ca */ /* 0x000fe200000e0000 */
[----:B------:R-:W-:Y:S01]  /*50b0*/  UIADD3 UR46, UR6, 0x4, URZ ;  /* 0x00000004062e7890 */ /* 0x000fe2000fffe03f */
[----:B------:R-:W-:Y:S01]  /*50c0*/  R2UR UR45, R13 ;  /* 0x000000000d2d72ca */ /* 0x000fe200000e0000 */
        /* <DEDUP_REMOVED lines=60> */
[----:B------:R-:W-:Y:S01]  /*5490*/  HGMMA.64x64x16.F32.BF16 R152, gdesc[UR44], R152, gsb0 ;  /* 0x00e000002c9879f0 */ /* 0x000fe20008001898 */
[----:B------:R-:W-:Y:S01]  /*54a0*/  R2UR UR44, R10 ;  /* 0x000000000a2c72ca */ /* 0x000fe200000e0000 */
[----:B------:R-:W-:Y:S01]  /*54b0*/  UIADD3 UR46, UR6, 0x6, URZ ;  /* 0x00000006062e7890 */ /* 0x000fe2000fffe03f */
[----:B------:R-:W-:Y:S01]  /*54c0*/  R2UR UR45, R11 ;  /* 0x000000000b2d72ca */ /* 0x000fe200000e0000 */
[----:B------:R-:W-:Y:S01]  /*54d0*/  UMOV UR47, 0x40000040 ;  /* 0x40000040002f7882 */ /* 0x000fe20000000000 */
[----:B------:R-:W-:Y:S02]  /*54e0*/  WARPGROUP.DEPBAR.LE gsb0, 0x0 ;  /* 0x00008000000079c5 */ /* 0x000fe40000010000 */
[----:B------:R-:W-:-:S09]  /*54f0*/  WARPGROUP.ARRIVE ;  /* 0x00000000000079c5 */ /* 0x000fd20000000000 */
        /* <DEDUP_REMOVED lines=15> */
[----:B------:R-:W-:Y:S01]  /*55f0*/  UIADD3 UR46, UR6, 0x204, URZ ;  /* 0x00000204062e7890 */ /* 0x000fe2000fffe03f */
[----:B------:R-:W-:Y:S01]  /*5600*/  UMOV UR47, 0x40000040 ;  /* 0x40000040002f7882 */ /* 0x000fe20000000000 */
[----:B------:R-:W-:Y:S01]  /*5610*/  UMOV UR44, UR56 ;  /* 0x00000038002c7c82 */ /* 0x000fe20008000000 */
[----:B------:R-:W-:Y:S01]  /*5620*/  UMOV UR45, UR57 ;  /* 0x00000039002d7c82 */ /* 0x000fe20008000000 */
[----:B------:R-:W-:Y:S02]  /*5630*/  WARPGROUP.DEPBAR.LE gsb0, 0x0 ;  /* 0x00008000000079c5 */ /* 0x000fe40000010000 */
[----:B------:R-:W-:-:S06]  /*5640*/  WARPGROUP.ARRIVE ;  /* 0x00000000000079c5 */ /* 0x000fcc0000000000 */
        /* <DEDUP_REMOVED lines=9> */
[----:B------:R-:W-:Y:S01]  /*56e0*/  UMOV UR44, UR48 ;  /* 0x00000030002c7c82 */ /* 0x000fe20008000000 */
[----:B------:R-:W-:Y:S01]  /*56f0*/  UMOV UR45, UR49 ;  /* 0x00000031002d7c82 */ /* 0x000fe20008000000 */
        /* <DEDUP_REMOVED lines=28> */
.L_x_1016:
[----:B------:R-:W-:Y:S01]  /*58c0*/  ULEA UR6, UR4, UR40, 0x3 ;  /* 0x0000002804067291 */ /* 0x000fe2000f8e183f */
[----:B------:R-:W-:-:S05]  /*58d0*/  IMAD.U32 R0, RZ, RZ, UR41 ;  /* 0x00000029ff007e24 */ /* 0x000fca000f8e00ff */
[----:B------:R-:W-:-:S04]  /*58e0*/  SHF.L.U32 R0, R0, 0x1f, RZ ;  /* 0x0000001f00007819 */ /* 0x000fc800000006ff */
[----:B------:R2:W3:Y:S01]  /*58f0*/  SYNCS.PHASECHK.TRANS64.TRYWAIT P1, [UR6+0x30850], R0 ;  /* 0x03085000ff0075a7 */ /* 0x0004e20008020146 */
[----:B------:R-:W-:Y:S05]  /*5900*/  @!P0 BRA `(.L_x_1017) ;  /* 0x0000000000048947 */ /* 0x000fea0003800000 */
[----:B------:R-:W-:Y:S01]  /*5910*/  BPT.TRAP 0x1 ;  /* 0x000000040000795c */ /* 0x000fe20000300000 */
.L_x_1017:
[----:B---3--:R-:W-:Y:S05]  /*5920*/  @P1 BRA `(.L_x_1018) ;  /* 0x0000000000081947 */ /* 0x008fea0003800000 */
[----:B------:R-:W3:Y:S02]  /*5930*/  SYNCS.PHASECHK.TRANS64.TRYWAIT P1, [UR6+0x30850], R0 ;  /* 0x03085000ff0075a7 */ /* 0x000ee40008020146 */
[----:B---3--:R-:W-:Y:S05]  /*5940*/  @!P1 BRA `(.L_x_1019) ;  /* 0x000000f000609947 */ /* 0x008fea0003800000 */
.L_x_1018:
[----:B------:R-:W-:Y:S01]  /*5950*/  UIADD3 UR10, UR40, 0x400, URZ ;  /* 0x00000400280a7890 */ /* 0x000fe2000fffe03f */
[----:B------:R-:W-:Y:S01]  /*5960*/  WARPGROUP.ARRIVE ;  /* 0x00000000000079c5 */ /* 0x000fe20000000000 */
[----:B------:R-:W-:Y:S02]  /*5970*/  UMOV UR11, 0x40000040 ;  /* 0x40000040000b7882 */ /* 0x000fe40000000000 */
[----:B------:R-:W-:-:S04]  /*5980*/  USHF.R.U32.HI UR10, URZ, 0x4, UR10 ;  /* 0x000000043f0a7899 */ /* 0x000fc8000801160a */
[----:B------:R-:W-:-:S04]  /*5990*/  ULOP3.LUT UR10, UR10, 0x3fff, URZ, 0xc0, !UPT ;  /* 0x00003fff0a0a7892 */ /* 0x000fc8000f8ec03f */
[----:B------:R-:W-:-:S04]  /*59a0*/  ULOP3.LUT UR10, UR10, 0x2000000, URZ, 0xfc, !UPT ;  /* 0x020000000a0a7892 */ /* 0x000fc8000f8efc3f */
[----:B------:R-:W-:-:S07]  /*59b0*/  ULEA UR4, UR4, UR10, 0xb ;  /* 0x0000000a04047291 */ /* 0x000fce000f8e583f */
        /* <DEDUP_REMOVED lines=23> */
.L_x_1020:
[----:B------:R-:W-:Y:S01]  /*5b30*/  R2UR UR4, R22 ;  /* 0x00000000160472ca */ /* 0x000fe200000e0000 */
[----:B------:R-:W3:Y:S01]  /*5b40*/  S2UR UR10, SR_CgaCtaId ;  /* 0x00000000000a79c3 */ /* 0x000ee20000008800 */
[----:B------:R-:W-:Y:S01]  /*5b50*/  FMUL.FTZ R186, R156, UR5 ;  /* 0x000000059cba7c20 */ /* 0x000fe20008410000 */
[----:B------:R-:W-:Y:S01]  /*5b60*/  FMUL.FTZ R156, R159, UR5 ;  /* 0x000000059f9c7c20 */ /* 0x000fe20008410000 */
[----:B------:R-:W-:Y:S01]  /*5b70*/  FMUL.FTZ R159, R166, UR5 ;  /* 0x00000005a69f7c20 */ /* 0x000fe20008410000 */
[----:B0-2---:R-:W-:Y:S01]  /*5b80*/  FMUL.FTZ R0, R154, UR5 ;  /* 0x000000059a007c20 */ /* 0x005fe20008410000 */
[----:B------:R-:W-:Y:S01]  /*5b90*/  FMUL.FTZ R166, R179, UR5 ;  /* 0x00000005b3a67c20 */ /* 0x000fe20008410000 */
[----:B------:R-:W-:Y:S02]  /*5ba0*/  VIADD R179, R200, UR60 ;  /* 0x0000003cc8b37c36 */ /* 0x000fe40008000000 */
[----:B-1----:R-:W-:Y:S01]  /*5bb0*/  FMUL.FTZ R4, R153, UR5 ;  /* 0x0000000599047c20 */ /* 0x002fe20008410000 */
[----:B------:R-:W0:Y:S01]  /*5bc0*/  LDC R154, c[0x0][0x2f0] ;  /* 0x0000bc00ff9a7b82 */ /* 0x000e220000000800 */
[----:B------:R-:W-:Y:S01]  /*5bd0*/  FMUL.FTZ R187, R161, UR5 ;  /* 0x00000005a1bb7c20 */ /* 0x000fe20008410000 */
[----:B------:R-:W-:Y:S01]  /*5be0*/  FMUL.FTZ R161, R170, UR5 ;  /* 0x00000005aaa17c20 */ /* 0x000fe20008410000 */
[----:B------:R-:W-:Y:S01]  /*5bf0*/  IMAD.SHL.U32 R170, R220, 0x40, RZ ;  /* 0x00000040dcaa7824 */ /* 0x000fe200078e00ff */
[----:B------:R-:W-:Y:S01]  /*5c00*/  UISETP.NE.AND UP1, UPT, UR4, URZ, UPT ;  /* 0x0000003f0400728c */ /* 0x000fe2000bf25270 */
[----:B------:R-:W-:Y:S01]  /*5c10*/  FMUL.FTZ R191, R169, UR5 ;  /* 0x00000005a9bf7c20 */ /* 0x000fe20008410000 */
[----:B------:R-:W-:Y:S01]  /*5c20*/  UIADD3 UR7, UR7, 0x30840, URZ ;  /* 0x0003084007077890 */ /* 0x000fe2000fffe03f */
[----:B------:R-:W-:Y:S01]  /*5c30*/  FMUL.FTZ R184, R152, UR5 ;  /* 0x0000000598b87c20 */ /* 0x000fe20008410000 */
[----:B------:R-:W1:Y:S01]  /*5c40*/  LDC R153, c[0x0][0x288] ;  /* 0x0000a200ff997b82 */ /* 0x000e620000000800 */
[----:B------:R-:W-:Y:S01]  /*5c50*/  FMUL.FTZ R152, R155, UR5 ;  /* 0x000000059b987c20 */ /* 0x000fe20008410000 */
[----:B------:R-:W-:Y:S01]  /*5c60*/  PLOP3.LUT P1, PT, PT, PT, UP1, 0x80, 0x0 ;  /* 0x000000000000781c */ /* 0x000fe20003f2f018 */
[----:B------:R-:W-:Y:S01]  /*5c70*/  FMUL.FTZ R185, R157, UR5 ;  /* 0x000000059db97c20 */ /* 0x000fe20008410000 */
[----:B------:R-:W-:Y:S01]  /*5c80*/  PLOP3.LUT P2, PT, PT, PT, UP1, 0x80, 0x0 ;  /* 0x000000000000781c */ /* 0x000fe20003f4f018 */
[----:B------:R-:W-:Y:S01]  /*5c90*/  FMUL.FTZ R155, R158, UR5 ;  /* 0x000000059e9b7c20 */ /* 0x000fe20008410000 */
[----:B------:R-:W-:Y:S01]  /*5ca0*/  UISETP.NE.AND UP0, UPT, UR43, URZ, UPT ;  /* 0x0000003f2b00728c */ /* 0x000fe2000bf05270 */
[----:B------:R-:W-:Y:S01]  /*5cb0*/  FMUL.FTZ R157, R162, UR5 ;  /* 0x00000005a29d7c20 */ /* 0x000fe20008410000 */
[----:B------:R-:W-:Y:S01]  /*5cc0*/  @UP1 ULDC UR4, c[0x0][0x44c] ;  /* 0x0001130000041ab9 */ /* 0x000fe20000000800 */
[----:B---3--:R-:W-:Y:S01]  /*5cd0*/  UPRMT UR7, UR10, 0x654, UR7 ;  /* 0x000006540a077896 */ /* 0x008fe20008000007 */
[----:B------:R-:W-:Y:S01]  /*5ce0*/  FMUL.FTZ R158, R163, UR5 ;  /* 0x00000005a39e7c20 */ /* 0x000fe20008410000 */
[----:B------:R-:W-:Y:S01]  /*5cf0*/  FMUL.FTZ R190, R164, UR5 ;  /* 0x00000005a4be7c20 */ /* 0x000fe20008410000 */
[----:B------:R-:W-:Y:S01]  /*5d00*/  FMUL.FTZ R188, R160, UR5 ;  /* 0x00000005a0bc7c20 */ /* 0x000fe20008410000 */
[----:B------:R-:W-:Y:S01]  /*5d10*/  FMUL.FTZ R162, R171, UR5 ;  /* 0x00000005aba27c20 */ /* 0x000fe20008410000 */
[----:B------:R-:W-:Y:S01]  /*5d20*/  FMUL.FTZ R163, R174, UR5 ;  /* 0x00000005aea37c20 */ /* 0x000fe20008410000 */
[----:B------:R-:W-:Y:S01]  /*5d30*/  @P1 IMAD.HI.U32 R2, R179, UR4, RZ ;  /* 0x00000004b3021c27 */ /* 0x000fe2000f8e00ff */
[----:B------:R-:W-:-:S03]  /*5d40*/  @UP1 ULDC UR4, c[0x0][0x450] ;  /* 0x0001140000041ab9 */ /* 0x000fc60000000800 */
[----:B------:R-:W-:Y:S01]  /*5d50*/  FMUL.FTZ R164, R175, UR5 ;  /* 0x00000005afa47c20 */ /* 0x000fe20008410000 */
[----:B------:R-:W-:Y:S01]  /*5d60*/  FMUL.FTZ R189, R165, UR5 ;  /* 0x00000005a5bd7c20 */ /* 0x000fe20008410000 */
[----:B------:R-:W-:Y:S01]  /*5d70*/  FMUL.FTZ R160, R167, UR5 ;  /* 0x00000005a7a07c20 */ /* 0x000fe20008410000 */
[----:B------:R-:W-:Y:S01]  /*5d80*/  @P2 SHF.R.U32.HI R179, RZ, UR4, R2 ;  /* 0x00000004ffb32c19 */ /* 0x000fe20008011602 */
[----:B------:R-:W-:Y:S01]  /*5d90*/  FMUL.FTZ R192, R168, UR5 ;  /* 0x00000005a8c07c20 */ /* 0x000fe20008410000 */
[----:B------:R-:W-:Y:S01]  /*5da0*/  IADD3 R2, -R170, 0x1, RZ ;  /* 0x00000001aa027810 */ /* 0x000fe20007ffe1ff */
[----:B------:R-:W-:Y:S01]  /*5db0*/  FMUL.FTZ R171, R172, UR5 ;  /* 0x00000005acab7c20 */ /* 0x000fe20008410000 */
[----:B------:R-:W-:Y:S01]  /*5dc0*/  FMUL.FTZ R174, R176, UR5 ;  /* 0x00000005b0ae7c20 */ /* 0x000fe20008410000 */
[----:B------:R-:W2:Y:S01]  /*5dd0*/  SHFL.IDX PT, R169, R179, RZ, 0x1c1f ;  /* 0x001c1fffb3a97589 */ /* 0x000ea200000e0000 */
[----:B------:R-:W-:Y:S01]  /*5de0*/  FMUL.FTZ R175, R177, UR5 ;  /* 0x00000005b1af7c20 */ /* 0x000fe20008410000 */
[----:B------:R-:W-:Y:S01]  /*5df0*/  FMUL.FTZ R172, R173, UR5 ;  /* 0x00000005adac7c20 */ /* 0x000fe20008410000 */
[----:B------:R-:W-:Y:S01]  /*5e00*/  FMUL.FTZ R165, R178, UR5 ;  /* 0x00000005b2a57c20 */ /* 0x000fe20008410000 */
[----:B------:R-:W-:Y:S01]  /*5e10*/  FMUL.FTZ R177, R180, UR5 ;  /* 0x00000005b4b17c20 */ /* 0x000fe20008410000 */
[----:B------:R-:W-:Y:S01]  /*5e20*/  FMUL.FTZ R176, R181, UR5 ;  /* 0x00000005b5b07c20 */ /* 0x000fe20008410000 */
[----:B------:R-:W-:Y:S01]  /*5e30*/  FMUL.FTZ R167, R182, UR5 ;  /* 0x00000005b6a77c20 */ /* 0x000fe20008410000 */
[----:B------:R-:W-:-:S02]  /*5e40*/  IMAD R3, R19, -0x2, R2 ;  /* 0xfffffffe13037824 */ /* 0x000fc400078e0202 */
[----:B------:R-:W-:Y:S01]  /*5e50*/  FMUL.FTZ R168, R183, UR5 ;  /* 0x00000005b7a87c20 */ /* 0x000fe20008410000 */
[----:B------:R-:W-:Y:S01]  /*5e60*/  PLOP3.LUT P1, PT, PT, PT, UP0, 0x40, 0x0 ;  /* 0x000000000000781c */ /* 0x000fe20003f2e808 */
[----:B------:R-:W-:Y:S01]  /*5e70*/  SYNCS.ARRIVE.TRANS64.RED.A1T0 RZ, [UR7], RZ ;  /* 0x000000ffffff79a7 */ /* 0x000fe20008100407 */
[----:B0-----:R-:W-:Y:S01]  /*5e80*/  IMAD R2, R154, UR42, R3 ;  /* 0x0000002a9a027c24 */ /* 0x001fe2000f8e0203 */
[----:B------:R-:W0:Y:S01]  /*5e90*/  MUFU.TANH R184, R184 ;  /* 0x000000b800b87308 */ /* 0x000e220000002400 */
[----:B------:R-:W-:Y:S01]  /*5ea0*/  UMOV UR7, UR55 ;  /* 0x0000003700077c82 */ /* 0x000fe20008000000 */
[----:B------:R-:W-:Y:S01]  /*5eb0*/  ULDC UR10, c[0x0][0x9e0] ;  /* 0x00027800000a7ab9 */ /* 0x000fe20000000800 */
[----:B------:R-:W-:Y:S01]  /*5ec0*/  ULOP3.LUT UR4, URZ, UR7, URZ, 0x33, !UPT ;  /* 0x000000073f047292 */ /* 0x000fe2000f8e333f */
[----:B-1----:R-:W-:-:S04]  /*5ed0*/  IADD3 R2, R2, -R153, RZ ;  /* 0x8000009902027210 */ /* 0x002fc80007ffe0ff */
[----:B------:R-:W1:Y:S01]  /*5ee0*/  MUFU.TANH R4, R4 ;  /* 0x0000000400047308 */ /* 0x000e620000002400 */
[C---:B------:R-:W-:Y:S02]  /*5ef0*/  VIADD R173, R2.reuse, UR10 ;  /* 0x0000000a02ad7c36 */ /* 0x040fe40008000000 */
[----:B------:R-:W-:Y:S02]  /*5f00*/  VIADD R178, R2, UR4 ;  /* 0x0000000402b27c36 */ /* 0x000fe40008000000 */
[--C-:B--2---:R-:W-:Y:S02]  /*5f10*/  IMAD.IADD R180, R173, 0x1, R169.reuse ;  /* 0x00000001adb47824 */ /* 0x104fe400078e02a9 */
[----:B------:R-:W-:Y:S01]  /*5f20*/  IMAD.IADD R181, R178, 0x1, R169 ;  /* 0x00000001b2b57824 */ /* 0x000fe200078e02a9 */
[----:B------:R-:W2:Y:S08]  /*5f30*/  MUFU.TANH R0, R0 ;  /* 0x0000000000007308 */ /* 0x000eb00000002400 */
[----:B------:R-:W3:Y:S08]  /*5f40*/  MUFU.TANH R152, R152 ;  /* 0x0000009800987308 */ /* 0x000ef00000002400 */
[----:B------:R-:W4:Y:S08]  /*5f50*/  MUFU.TANH R186, R186 ;  /* 0x000000ba00ba7308 */ /* 0x000f300000002400 */
        /* <DEDUP_REMOVED lines=26> */
[----:B------:R-:W0:Y:S01]  /*6100*/  MUFU.TANH R168, R168 ;  /* 0x000000a800a87308 */ /* 0x000e220000002400 */
[----:B-1234-:R-:W-:Y:S05]  /*6110*/  @P1 BRA `(.L_x_1021) ;  /* 0x00000000005c1947 */ /* 0x01efea0003800000 */
[----:B------:R-:W-:Y:S01]  /*6120*/  IMAD R2, R154, UR42, R169 ;  /* 0x0000002a9a027c24 */ /* 0x000fe2000f8e02a9 */
[----:B------:R-:W-:Y:S03]  /*6130*/  BSSY B0, `(.L_x_1022) ;  /* 0x0000011000007945 */ /* 0x000fe60003800000 */
[----:B------:R-:W-:-:S05]  /*6140*/  IMAD.IADD R169, R2, 0x1, -R153 ;  /* 0x0000000102a97824 */ /* 0x000fca00078e0a99 */
[----:B------:R-:W-:-:S13]  /*6150*/  ISETP.GT.AND P1, PT, R169, -0x1, PT ;  /* 0xffffffffa900780c */ /* 0x000fda0003f24270 */
[----:B------:R-:W-:Y:S05]  /*6160*/  @P1 BRA `(.L_x_1023) ;  /* 0x0000000000201947 */ /* 0x000fea0003800000 */
[----:B------:R-:W-:Y:S01]  /*6170*/  IMAD.U32 R183, RZ, RZ, UR51 ;  /* 0x00000033ffb77e24 */ /* 0x000fe2000f8e00ff */
[----:B------:R-:W-:-:S04]  /*6180*/  LOP3.LUT R169, RZ, R169, RZ, 0x33, !PT ;  /* 0x000000a9ffa97212 */ /* 0x000fc800078e33ff */
[----:B------:R-:W-:-:S13]  /*6190*/  ISETP.NE.AND P1, PT, R183, 0x1, PT ;  /* 0x00000001b700780c */ /* 0x000fda0003f25270 */
[----:B------:R-:W1:Y:S02]  /*61a0*/  @P1 LDC.64 R2, c[0x0][0x9e8] ;  /* 0x00027a00ff021b82 */ /* 0x000e640000000a00 */
[----:B-1----:R-:W-:-:S05]  /*61b0*/  @P1 IMAD.HI.U32 R2, R169, R2, RZ ;  /* 0x00000002a9021227 */ /* 0x002fca00078e00ff */
[----:B------:R-:W-:-:S04]  /*61c0*/  @P1 SHF.R.U32.HI R169, RZ, R3, R2 ;  /* 0x00000003ffa91219 */ /* 0x000fc80000011602 */
[----:B------:R-:W-:Y:S01]  /*61d0*/  LOP3.LUT R169, RZ, R169, RZ, 0x33, !PT ;  /* 0x000000a9ffa97212 */ /* 0x000fe200078e33ff */
[----:B------:R-:W-:Y:S06]  /*61e0*/  BRA `(.L_x_1024) ;  /* 0x0000000000147947 */ /* 0x000fec0003800000 */
.L_x_1023:
[----:B------:R-:W-:-:S04]  /*61f0*/  MOV R183, UR51 ;  /* 0x0000003300b77c02 */ /* 0x000fc80008000f00 */
[----:B------:R-:W-:-:S13]  /*6200*/  ISETP.NE.AND P1, PT, R183, 0x1, PT ;  /* 0x00000001b700780c */ /* 0x000fda0003f25270 */
[----:B------:R-:W1:Y:S02]  /*6210*/  @P1 LDC.64 R2, c[0x0][0x9e8] ;  /* 0x00027a00ff021b82 */ /* 0x000e640000000a00 */
[----:B-1----:R-:W-:-:S05]  /*6220*/  @P1 IMAD.HI.U32 R2, R169, R2, RZ ;  /* 0x00000002a9021227 */ /* 0x002fca00078e00ff */
[----:B------:R-:W-:-:S07]  /*6230*/  @P1 SHF.R.U32.HI R169, RZ, R3, R2 ;  /* 0x00000003ffa91219 */ /* 0x000fce0000011602 */
.L_x_1024:
[----:B------:R-:W-:Y:S05]  /*6240*/  BSYNC B0 ;  /* 0x0000000000007941 */ /* 0x000fea0003800000 */
.L_x_1022:
[----:B------:R-:W-:-:S04]  /*6250*/  IMAD R2, R169, R183, -R170 ;  /* 0x000000b7a9027224 */ /* 0x000fc800078e0aaa */
[----:B------:R-:W-:-:S05]  /*6260*/  IMAD R2, R19, -0x2, R2 ;  /* 0xfffffffe13027824 */ /* 0x000fca00078e0202 */
[----:B------:R-:W-:Y:S02]  /*6270*/  VIADDMNMX R180, R2, R183, R180, PT ;  /* 0x000000b702b47246 */ /* 0x000fe400038001b4 */
[----:B------:R-:W-:-:S07]  /*6280*/  VIMNMX R181, R181, R2, !PT ;  /* 0x00000002b5b57248 */ /* 0x000fce0007fe0100 */
.L_x_1021:
[----:B------:R-:W-:Y:S01]  /*6290*/  ISETP.GT.AND P1, PT, R220, -0x1, PT ;  /* 0xffffffffdc00780c */ /* 0x000fe20003f24270 */
[----:B------:R-:W1:Y:S01]  /*62a0*/  SHFL.IDX PT, R179, R179, 0x1, 0x1c1f ;  /* 0x003c1f00b3b37f89 */ /* 0x000e6200000e0000 */
[----:B------:R-:W-:Y:S02]  /*62b0*/  UISETP.NE.AND UP0, UPT, UR43, URZ, UPT ;  /* 0x0000003f2b00728c */ /* 0x000fe4000bf05270 */
[C---:B------:R-:W-:Y:S02]  /*62c0*/  ISETP.GT.AND P4, PT, R181.reuse, 0x1, P1 ;  /* 0x00000001b500780c */ /* 0x040fe40000f84270 */
[----:B------:R-:W-:Y:S02]  /*62d0*/  ISETP.GT.AND P5, PT, R181, RZ, P1 ;  /* 0x000000ffb500720c */ /* 0x000fe40000fa4270 */
[C---:B------:R-:W-:Y:S02]  /*62e0*/  ISETP.LT.OR P4, PT, R180.reuse, 0x2, P4 ;  /* 0x00000002b400780c */ /* 0x040fe40002781670 */
[----:B------:R-:W-:-:S02]  /*62f0*/  ISETP.LT.OR P5, PT, R180, 0x1, P5 ;  /* 0x00000001b400780c */ /* 0x000fc40002fa1670 */
[----:B------:R-:W-:Y:S02]  /*6300*/  FSEL R169, R4, -INF , !P4 ;  /* 0xff80000004a97808 */ /* 0x000fe40006000000 */
[C---:B------:R-:W-:Y:S02]  /*6310*/  ISETP.GT.AND P4, PT, R181.reuse, 0x18, P1 ;  /* 0x00000018b500780c */ /* 0x040fe40000f84270 */
[----:B0-----:R-:W-:Y:S02]  /*6320*/  FSEL R184, R184, -INF , !P5 ;  /* 0xff800000b8b87808 */ /* 0x001fe40006800000 */
[----:B------:R-:W-:Y:S02]  /*6330*/  ISETP.LT.OR P4, PT, R180, 0x19, P4 ;  /* 0x00000019b400780c */ /* 0x000fe40002781670 */
[C---:B------:R-:W-:Y:S02]  /*6340*/  ISETP.GT.AND P6, PT, R181.reuse, 0x8, P1 ;  /* 0x00000008b500780c */ /* 0x040fe40000fc4270 */
[----:B------:R-:W-:-:S02]  /*6350*/  ISETP.GT.AND P2, PT, R181, 0x9, P1 ;  /* 0x00000009b500780c */ /* 0x000fc40000f44270 */
[----:B------:R-:W-:Y:S01]  /*6360*/  ISETP.GT.AND P3, PT, R181, 0x10, P1 ;  /* 0x00000010b500780c */ /* 0x000fe20000f64270 */
[--C-:B-1----:R-:W-:Y:S01]  /*6370*/  IMAD.IADD R173, R173, 0x1, R179.reuse ;  /* 0x00000001adad7824 */ /* 0x102fe200078e02b3 */
[C---:B------:R-:W-:Y:S01]  /*6380*/  ISETP.GT.AND P5, PT, R181.reuse, 0x11, P1 ;  /* 0x00000011b500780c */ /* 0x040fe20000fa4270 */
[----:B------:R-:W-:Y:S01]  /*6390*/  IMAD.IADD R178, R178, 0x1, R179 ;  /* 0x00000001b2b27824 */ /* 0x000fe200078e02b3 */
[----:B------:R-:W-:Y:S02]  /*63a0*/  FSEL R190, R190, -INF , !P4 ;  /* 0xff800000bebe7808 */ /* 0x000fe40006000000 */
[----:B------:R-:W-:Y:S02]  /*63b0*/  ISETP.GT.AND P4, PT, R181, 0x29, P1 ;  /* 0x00000029b500780c */ /* 0x000fe40000f84270 */
[C---:B------:R-:W-:Y:S02]  /*63c0*/  ISETP.LT.OR P6, PT, R180.reuse, 0x9, P6 ;  /* 0x00000009b400780c */ /* 0x040fe400037c1670 */
[----:B------:R-:W-:-:S02]  /*63d0*/  ISETP.LT.OR P2, PT, R180, 0xa, P2 ;  /* 0x0000000ab400780c */ /* 0x000fc40001741670 */
[C---:B------:R-:W-:Y:S02]  /*63e0*/  ISETP.LT.OR P3, PT, R180.reuse, 0x11, P3 ;  /* 0x00000011b400780c */ /* 0x040fe40001f61670 */
[C---:B------:R-:W-:Y:S02]  /*63f0*/  ISETP.LT.OR P5, PT, R180.reuse, 0x12, P5 ;  /* 0x00000012b400780c */ /* 0x040fe40002fa1670 */
[----:B------:R-:W-:Y:S02]  /*6400*/  ISETP.LT.OR P4, PT, R180, 0x2a, P4 ;  /* 0x0000002ab400780c */ /* 0x000fe40002781670 */
[----:B------:R-:W-:Y:S02]  /*6410*/  FSEL R186, R186, -INF , !P6 ;  /* 0xff800000baba7808 */ /* 0x000fe40007000000 */
[----:B------:R-:W-:Y:S02]  /*6420*/  FSEL R185, R185, -INF , !P2 ;  /* 0xff800000b9b97808 */ /* 0x000fe40005000000 */
[----:B------:R-:W-:-:S02]  /*6430*/  FSEL R188, R188, -INF , !P3 ;  /* 0xff800000bcbc7808 */ /* 0x000fc40005800000 */
[----:B------:R-:W-:Y:S02]  /*6440*/  FSEL R187, R187, -INF , !P5 ;  /* 0xff800000bbbb7808 */ /* 0x000fe40006800000 */
[C---:B------:R-:W-:Y:S02]  /*6450*/  ISETP.GT.AND P6, PT, R181.reuse, 0x19, P1 ;  /* 0x00000019b500780c */ /* 0x040fe40000fc4270 */
[C---:B------:R-:W-:Y:S02]  /*6460*/  ISETP.GT.AND P2, PT, R181.reuse, 0x20, P1 ;  /* 0x00000020b500780c */ /* 0x040fe40000f44270 */
[C---:B------:R-:W-:Y:S02]  /*6470*/  ISETP.GT.AND P3, PT, R181.reuse, 0x21, P1 ;  /* 0x00000021b500780c */ /* 0x040fe40000f64270 */
[----:B------:R-:W-:Y:S02]  /*6480*/  ISETP.GT.AND P5, PT, R181, 0x28, P1 ;  /* 0x00000028b500780c */ /* 0x000fe40000fa4270 */
[----:B------:R-:W-:-:S02]  /*6490*/  FSEL R172, R172, -INF , !P4 ;  /* 0xff800000acac7808 */ /* 0x000fc40006000000 */
[----:B------:R-:W-:Y:S02]  /*64a0*/  PLOP3.LUT P4, PT, PT, PT, UP0, 0x40, 0x0 ;  /* 0x000000000000781c */ /* 0x000fe40003f8e808 */
[C---:B------:R-:W-:Y:S02]  /*64b0*/  ISETP.LT.OR P6, PT, R180.reuse, 0x1a, P6 ;  /* 0x0000001ab400780c */ /* 0x040fe400037c1670 */
[C---:B------:R-:W-:Y:S02]  /*64c0*/  ISETP.LT.OR P2, PT, R180.reuse, 0x21, P2 ;  /* 0x00000021b400780c */ /* 0x040fe40001741670 */
[C---:B------:R-:W-:Y:S02]  /*64d0*/  ISETP.LT.OR P3, PT, R180.reuse, 0x22, P3 ;  /* 0x00000022b400780c */ /* 0x040fe40001f61670 */
[----:B------:R-:W-:Y:S02]  /*64e0*/  ISETP.LT.OR P5, PT, R180, 0x29, P5 ;  /* 0x00000029b400780c */ /* 0x000fe40002fa1670 */
[----:B------:R-:W-:-:S02]  /*64f0*/  FSEL R189, R189, -INF , !P6 ;  /* 0xff800000bdbd7808 */ /* 0x000fc40007000000 */
[----:B------:R-:W-:Y:S02]  /*6500*/  FSEL R192, R192, -INF , !P2 ;  /* 0xff800000c0c07808 */ /* 0x000fe40005000000 */
[----:B------:R-:W-:Y:S02]  /*6510*/  FSEL R191, R191, -INF , !P3 ;  /* 0xff800000bfbf7808 */ /* 0x000fe40005800000 */
[----:B------:R-:W-:Y:S02]  /*6520*/  FSEL R171, R171, -INF , !P5 ;  /* 0xff800000abab7808 */ /* 0x000fe40006800000 */
[C---:B------:R-:W-:Y:S02]  /*6530*/  ISETP.GT.AND P6, PT, R181.reuse, 0x30, P1 ;  /* 0x00000030b500780c */ /* 0x040fe40000fc4270 */
[C---:B------:R-:W-:Y:S02]  /*6540*/  ISETP.GT.AND P2, PT, R181.reuse, 0x31, P1 ;  /* 0x00000031b500780c */ /* 0x040fe40000f44270 */
[----:B------:R-:W-:-:S02]  /*6550*/  ISETP.GT.AND P3, PT, R181, 0x38, P1 ;  /* 0x00000038b500780c */ /* 0x000fc40000f64270 */
[----:B------:R-:W-:Y:S02]  /*6560*/  ISETP.GT.AND P5, PT, R181, 0x39, P1 ;  /* 0x00000039b500780c */ /* 0x000fe40000fa4270 */
[C---:B------:R-:W-:Y:S02]  /*6570*/  ISETP.LT.OR P6, PT, R180.reuse, 0x31, P6 ;  /* 0x00000031b400780c */ /* 0x040fe400037c1670 */
[C---:B------:R-:W-:Y:S02]  /*6580*/  ISETP.LT.OR P2, PT, R180.reuse, 0x32, P2 ;  /* 0x00000032b400780c */ /* 0x040fe40001741670 */
[C---:B------:R-:W-:Y:S02]  /*6590*/  ISETP.LT.OR P3, PT, R180.reuse, 0x39, P3 ;  /* 0x00000039b400780c */ /* 0x040fe40001f61670 */
[----:B------:R-:W-:Y:S02]  /*65a0*/  ISETP.LT.OR P5, PT, R180, 0x3a, P5 ;  /* 0x0000003ab400780c */ /* 0x000fe40002fa1670 */
[----:B------:R-:W-:-:S02]  /*65b0*/  FSEL R174, R174, -INF , !P6 ;  /* 0xff800000aeae7808 */ /* 0x000fc40007000000 */
[----:B------:R-:W-:Y:S02]  /*65c0*/  FSEL R175, R175, -INF , !P2 ;  /* 0xff800000afaf7808 */ /* 0x000fe40005000000 */
[----:B------:R-:W-:Y:S02]  /*65d0*/  FSEL R177, R177, -INF , !P3 ;  /* 0xff800000b1b17808 */ /* 0x000fe40005800000 */
[----:B------:R-:W-:Y:S01]  /*65e0*/  FSEL R176, R176, -INF , !P5 ;  /* 0xff800000b0b07808 */ /* 0x000fe20006800000 */
[----:B------:R-:W-:Y:S06]  /*65f0*/  @P4 BRA `(.L_x_1025) ;  /* 0x00000000005c4947 */ /* 0x000fec0003800000 */
        /* <DEDUP_REMOVED lines=8> */
[----:B------:R-:W0:Y:S02]  /*6680*/  @P2 LDC.64 R2, c[0x0][0x9e8] ;  /* 0x00027a00ff022b82 */ /* 0x000e240000000a00 */
[----:B0-----:R-:W-:-:S05]  /*6690*/  @P2 IMAD.HI.U32 R2, R179, R2, RZ ;  /* 0x00000002b3022227 */ /* 0x001fca00078e00ff */
[----:B------:R-:W-:-:S04]  /*66a0*/  @P2 SHF.R.U32.HI R179, RZ, R3, R2 ;  /* 0x00000003ffb32219 */ /* 0x000fc80000011602 */
[----:B------:R-:W-:Y:S01]  /*66b0*/  LOP3.LUT R179, RZ, R179, RZ, 0x33, !PT ;  /* 0x000000b3ffb37212 */ /* 0x000fe200078e33ff */
[----:B------:R-:W-:Y:S06]  /*66c0*/  BRA `(.L_x_1028) ;  /* 0x0000000000147947 */ /* 0x000fec0003800000 */
.L_x_1027:
[----:B------:R-:W-:-:S05]  /*66d0*/  IMAD.U32 R4, RZ, RZ, UR51 ;  /* 0x00000033ff047e24 */ /* 0x000fca000f8e00ff */
[----:B------:R-:W-:-:S13]  /*66e0*/  ISETP.NE.AND P2, PT, R4, 0x1, PT ;  /* 0x000000010400780c */ /* 0x000fda0003f45270 */
[----:B------:R-:W0:Y:S02]  /*66f0*/  @P2 LDC.64 R2, c[0x0][0x9e8] ;  /* 0x00027a00ff022b82 */ /* 0x000e240000000a00 */
[----:B0-----:R-:W-:-:S05]  /*6700*/  @P2 IMAD.HI.U32 R2, R179, R2, RZ ;  /* 0x00000002b3022227 */ /* 0x001fca00078e00ff */
[----:B------:R-:W-:-:S07]  /*6710*/  @P2 SHF.R.U32.HI R179, RZ, R3, R2 ;  /* 0x00000003ffb32219 */ /* 0x000fce0000011602 */
.L_x_1028:
[----:B------:R-:W-:Y:S05]  /*6720*/  BSYNC B0 ;  /* 0x0000000000007941 */ /* 0x000fea0003800000 */
.L_x_1026:
[----:B------:R-:W-:-:S04]  /*6730*/  IMAD R170, R179, R4, -R170 ;  /* 0x00000004b3aa7224 */ /* 0x000fc800078e0aaa */
[----:B------:R-:W-:-:S05]  /*6740*/  IMAD R170, R19, -0x2, R170 ;  /* 0xfffffffe13aa7824 */ /* 0x000fca00078e02aa */
[----:B------:R-:W-:Y:S02]  /*6750*/  VIADDMNMX R173, R170, R4, R173, PT ;  /* 0x00000004aaad7246 */ /* 0x000fe400038001ad */
[----:B------:R-:W-:-:S07]  /*6760*/  VIMNMX R178, R178, R170, !PT ;  /* 0x000000aab2b27248 */ /* 0x000fce0007fe0100 */
.L_x_1025:
[----:B------:R-:W-:Y:S01]  /*6770*/  FMNMX.FTZ R2, R184, R21, !PT ;  /* 0x00000015b8027209 */ /* 0x000fe20007810000 */
[----:B------:R-:W-:Y:S01]  /*6780*/  UMOV UR10, UR54 ;  /* 0x00000036000a7c82 */ /* 0x000fe20008000000 */
[C---:B------:R-:W-:Y:S02]  /*6790*/  ISETP.GT.AND P3, PT, R178.reuse, RZ, P1 ;  /* 0x000000ffb200720c */ /* 0x040fe40000f64270 */
[----:B------:R-:W-:Y:S02]  /*67a0*/  FMNMX.FTZ R3, R169, R2, !PT ;  /* 0x00000002a9037209 */ /* 0x000fe40007810000 */
[----:B------:R-:W-:Y:S02]  /*67b0*/  ISETP.GT.AND P4, PT, R178, 0x1, P1 ;  /* 0x00000001b200780c */ /* 0x000fe40000f84270 */
[----:B------:R-:W-:Y:S02]  /*67c0*/  FMNMX.FTZ R2, R186, R3, !PT ;  /* 0x00000003ba027209 */ /* 0x000fe40007810000 */
[----:B------:R-:W-:-:S02]  /*67d0*/  ISETP.LT.OR P3, PT, R173, 0x1, P3 ;  /* 0x00000001ad00780c */ /* 0x000fc40001f61670 */
[----:B------:R-:W-:Y:S02]  /*67e0*/  FMNMX.FTZ R3, R185, R2, !PT ;  /* 0x00000002b9037209 */ /* 0x000fe40007810000 */
[----:B------:R-:W-:Y:S02]  /*67f0*/  ISETP.GT.AND P6, PT, R178, 0x8, P1 ;  /* 0x00000008b200780c */ /* 0x000fe40000fc4270 */
[----:B------:R-:W-:Y:S02]  /*6800*/  FMNMX.FTZ R2, R188, R3, !PT ;  /* 0x00000003bc027209 */ /* 0x000fe40007810000 */
[----:B------:R-:W-:Y:S02]  /*6810*/  ISETP.LT.OR P4, PT, R173, 0x2, P4 ;  /* 0x00000002ad00780c */ /* 0x000fe40002781670 */
[----:B------:R-:W-:Y:S02]  /*6820*/  FMNMX.FTZ R3, R187, R2, !PT ;  /* 0x00000002bb037209 */ /* 0x000fe40007810000 */
[----:B------:R-:W-:-:S02]  /*6830*/  ISETP.GT.AND P2, PT, R178, 0x9, P1 ;  /* 0x00000009b200780c */ /* 0x000fc40000f44270 */
[----:B------:R-:W-:Y:S02]  /*6840*/  FMNMX.FTZ R2, R190, R3, !PT ;  /* 0x00000003be027209 */ /* 0x000fe40007810000 */
[----:B------:R-:W-:Y:S02]  /*6850*/  ISETP.LT.OR P6, PT, R173, 0x9, P6 ;  /* 0x00000009ad00780c */ /* 0x000fe400037c1670 */
[----:B------:R-:W-:Y:S02]  /*6860*/  FMNMX.FTZ R3, R189, R2, !PT ;  /* 0x00000002bd037209 */ /* 0x000fe40007810000 */
[----:B------:R-:W-:Y:S02]  /*6870*/  FSEL R152, R152, -INF , !P4 ;  /* 0xff80000098987808 */ /* 0x000fe40006000000 */
        /* <DEDUP_REMOVED lines=9> */
[----:B------:R-:W-:Y:S02]  /*6910*/  FSEL R156, R156, -INF , !P2 ;  /* 0xff8000009c9c7808 */ /* 0x000fe40005000000 */
[----:B------:R-:W-:Y:S02]  /*6920*/  FMNMX.FTZ R2, R175, R2, !PT ;  /* 0x00000002af027209 */ /* 0x000fe40007810000 */
[----:B------:R-:W-:Y:S02]  /*6930*/  ISETP.LT.OR P5, PT, R173, 0x11, P5 ;  /* 0x00000011ad00780c */ /* 0x000fe40002fa1670 */
[----:B------:R-:W-:Y:S02]  /*6940*/  FMNMX.FTZ R3, R177, R2, !PT ;  /* 0x00000002b1037209 */ /* 0x000fe40007810000 */
[----:B------:R-:W-:-:S02]  /*6950*/  ISETP.GT.AND P6, PT, R178, 0x18, P1 ;  /* 0x00000018b200780c */ /* 0x000fc40000fc4270 */
[----:B------:R-:W-:Y:S02]  /*6960*/  FMNMX.FTZ R3, R176, R3, !PT ;  /* 0x00000003b0037209 */ /* 0x000fe40007810000 */
[----:B------:R-:W-:Y:S02]  /*6970*/  ISETP.LT.OR P4, PT, R173, 0x12, P4 ;  /* 0x00000012ad00780c */ /* 0x000fe40002781670 */
[----:B------:R-:W-:Y:S01]  /*6980*/  FSEL R157, R157, -INF , !P5 ;  /* 0xff8000009d9d7808 */ /* 0x000fe20006800000 */
[----:B------:R-:W0:Y:S01]  /*6990*/  SHFL.BFLY PT, R2, R3, 0x2, 0x1f ;  /* 0x0c401f0003027f89 */ /* 0x000e2200000e0000 */
[----:B------:R-:W-:Y:S02]  /*69a0*/  ISETP.GT.AND P2, PT, R178, 0x19, P1 ;  /* 0x00000019b200780c */ /* 0x000fe40000f44270 */
[----:B------:R-:W-:Y:S02]  /*69b0*/  ISETP.LT.OR P6, PT, R173, 0x19, P6 ;  /* 0x00000019ad00780c */ /* 0x000fe400037c1670 */
[----:B------:R-:W-:-:S02]  /*69c0*/  FSEL R158, R158, -INF , !P4 ;  /* 0xff8000009e9e7808 */ /* 0x000fc40006000000 */
[----:B------:R-:W-:Y:S02]  /*69d0*/  FSEL R159, R159, -INF , !P6 ;  /* 0xff8000009f9f7808 */ /* 0x000fe40007000000 */
[C---:B------:R-:W-:Y:S02]  /*69e0*/  ISETP.LT.OR P2, PT, R173.reuse, 0x1a, P2 ;  /* 0x0000001aad00780c */ /* 0x040fe40001741670 */
[----:B------:R-:W-:Y:S02]  /*69f0*/  ISETP.GT.AND P5, PT, R178, 0x21, P1 ;  /* 0x00000021b200780c */ /* 0x000fe40000fa4270 */
[----:B------:R-:W-:Y:S02]  /*6a00*/  FSEL R160, R160, -INF , !P2 ;  /* 0xff800000a0a07808 */ /* 0x000fe40005000000 */
[----:B------:R-:W-:Y:S02]  /*6a10*/  ISETP.GT.AND P4, PT, R178, 0x28, P1 ;  /* 0x00000028b200780c */ /* 0x000fe40000f84270 */
[----:B------:R-:W-:-:S02]  /*6a20*/  ISETP.LT.OR P5, PT, R173, 0x22, P5 ;  /* 0x00000022ad00780c */ /* 0x000fc40002fa1670 */
[----:B------:R-:W-:Y:S02]  /*6a30*/  ISETP.GT.AND P6, PT, R178, 0x29, P1 ;  /* 0x00000029b200780c */ /* 0x000fe40000fc4270 */
[----:B------:R-:W-:Y:S02]  /*6a40*/  ISETP.LT.OR P4, PT, R173, 0x29, P4 ;  /* 0x00000029ad00780c */ /* 0x000fe40002781670 */
[----:B------:R-:W-:Y:S02]  /*6a50*/  FSEL R162, R162, -INF , !P5 ;  /* 0xff800000a2a27808 */ /* 0x000fe40006800000 */
[----:B0-----:R-:W-:Y:S02]  /*6a60*/  FMNMX.FTZ R2, R3, R2, !PT ;  /* 0x0000000203027209 */ /* 0x001fe40007810000 */
[----:B------:R-:W-:Y:S02]  /*6a70*/  ISETP.GT.AND P2, PT, R178, 0x30, P1 ;  /* 0x00000030b200780c */ /* 0x000fe40000f44270 */
[----:B------:R-:W-:Y:S01]  /*6a80*/  FSEL R170, R163, -INF , !P4 ;  /* 0xff800000a3aa7808 */ /* 0x000fe20006000000 */
[----:B------:R-:W0:Y:S01]  /*6a90*/  SHFL.BFLY PT, R179, R2, 0x1, 0x1f ;  /* 0x0c201f0002b37f89 */ /* 0x000e2200000e0000 */
[----:B------:R-:W-:-:S02]  /*6aa0*/  ISETP.LT.OR P6, PT, R173, 0x2a, P6 ;  /* 0x0000002aad00780c */ /* 0x000fc400037c1670 */
[----:B------:R-:W-:Y:S02]  /*6ab0*/  ISETP.GT.AND P5, PT, R178, 0x31, P1 ;  /* 0x00000031b200780c */ /* 0x000fe40000fa4270 */
[C---:B------:R-:W-:Y:S02]  /*6ac0*/  ISETP.LT.OR P2, PT, R173.reuse, 0x31, P2 ;  /* 0x00000031ad00780c */ /* 0x040fe40001741670 */
[----:B------:R-:W-:Y:S02]  /*6ad0*/  FSEL R164, R164, -INF , !P6 ;  /* 0xff800000a4a47808 */ /* 0x000fe40007000000 */
[----:B------:R-:W-:Y:S02]  /*6ae0*/  ISETP.GT.AND P4, PT, R178, 0x38, P1 ;  /* 0x00000038b200780c */ /* 0x000fe40000f84270 */
[----:B------:R-:W-:Y:S02]  /*6af0*/  ISETP.LT.OR P5, PT, R173, 0x32, P5 ;  /* 0x00000032ad00780c */ /* 0x000fe40002fa1670 */
[----:B------:R-:W-:-:S02]  /*6b00*/  FSEL R165, R165, -INF , !P2 ;  /* 0xff800000a5a57808 */ /* 0x000fc40005000000 */
[----:B------:R-:W-:Y:S02]  /*6b10*/  ISETP.LT.OR P4, PT, R173, 0x39, P4 ;  /* 0x00000039ad00780c */ /* 0x000fe40002781670 */
[----:B------:R-:W-:Y:S02]  /*6b20*/  FSEL R166, R166, -INF , !P5 ;  /* 0xff800000a6a67808 */ /* 0x000fe40006800000 */
[----:B0-----:R-:W-:Y:S02]  /*6b30*/  FMNMX.FTZ R4, R2, R179, !PT ;  /* 0x000000b302047209 */ /* 0x001fe40007810000 */
[----:B------:R-:W-:Y:S02]  /*6b40*/  FSEL R179, R0, -INF , !P3 ;  /* 0xff80000000b37808 */ /* 0x000fe40005800000 */
[----:B------:R-:W-:Y:S02]  /*6b50*/  ISETP.GT.AND P3, PT, R178, 0x20, P1 ;  /* 0x00000020b200780c */ /* 0x000fe40000f64270 */
[----:B------:R-:W-:-:S02]  /*6b60*/  FMNMX.FTZ R3, R179, R20, !PT ;  /* 0x00000014b3037209 */ /* 0x000fc40007810000 */
[----:B------:R-:W-:Y:S02]  /*6b70*/  ISETP.LT.OR P3, PT, R173, 0x21, P3 ;  /* 0x00000021ad00780c */ /* 0x000fe40001f61670 */
[----:B------:R-:W-:Y:S02]  /*6b80*/  FMNMX.FTZ R0, R152, R3, !PT ;  /* 0x0000000398007209 */ /* 0x000fe40007810000 */
[----:B------:R-:W-:Y:S02]  /*6b90*/  FSEL R161, R161, -INF , !P3 ;  /* 0xff800000a1a17808 */ /* 0x000fe40005800000 */
[----:B------:R-:W-:Y:S02]  /*6ba0*/  FMNMX.FTZ R3, R155, R0, !PT ;  /* 0x000000009b037209 */ /* 0x000fe40007810000 */
[----:B------:R-:W-:Y:S02]  /*6bb0*/  ISETP.GT.AND P1, PT, R178, 0x39, P1 ;  /* 0x00000039b200780c */ /* 0x000fe40000f24270 */
[----:B------:R-:W-:-:S02]  /*6bc0*/  FMNMX.FTZ R0, R156, R3, !PT ;  /* 0x000000039c007209 */ /* 0x000fc40007810000 */
[----:B------:R-:W-:Y:S02]  /*6bd0*/  ISETP.LT.OR P1, PT, R173, 0x3a, P1 ;  /* 0x0000003aad00780c */ /* 0x000fe40000f21670 */
[----:B------:R-:W-:Y:S01]  /*6be0*/  FMNMX.FTZ R3, R157, R0, !PT ;  /* 0x000000009d037209 */ /* 0x000fe20007810000 */
[----:B------:R-:W-:Y:S01]  /*6bf0*/  FMUL.FTZ R0, R4, UR10 ;  /* 0x0000000a04007c20 */ /* 0x000fe20008410000 */
[----:B------:R-:W-:Y:S02]  /*6c00*/  FSEL R178, R167, -INF , !P4 ;  /* 0xff800000a7b27808 */ /* 0x000fe40006000000 */
[----:B------:R-:W-:Y:S02]  /*6c10*/  FMNMX.FTZ R2, R158, R3, !PT ;  /* 0x000000039e027209 */ /* 0x000fe40007810000 */
[----:B------:R-:W-:Y:S02]  /*6c20*/  FSEL R180, R168, -INF , !P1 ;  /* 0xff800000a8b47808 */ /* 0x000fe40004800000 */
[----:B------:R-:W-:-:S02]  /*6c30*/  FMNMX.FTZ R3, R159, R2, !PT ;  /* 0x000000029f037209 */ /* 0x000fc40007810000 */
[----:B------:R-:W-:Y:S02]  /*6c40*/  FSETP.NEU.FTZ.AND P3, PT, R4, -INF , PT ;  /* 0xff8000000400780b */ /* 0x000fe40003f7d000 */
[----:B------:R-:W-:Y:S02]  /*6c50*/  FMNMX.FTZ R2, R160, R3, !PT ;  /* 0x00000003a0027209 */ /* 0x000fe40007810000 */
[----:B------:R-:W-:Y:S02]  /*6c60*/  FSEL R0, R0, RZ, P3 ;  /* 0x000000ff00007208 */ /* 0x000fe40001800000 */
[----:B------:R-:W-:-:S03]  /*6c70*/  FMNMX.FTZ R3, R161, R2, !PT ;  /* 0x00000002a1037209 */ /* 0x000fc60007810000 */
[--C-:B------:R-:W-:Y:S01]  /*6c80*/  FFMA.FTZ R196, R169, UR10, -R0.reuse ;  /* 0x0000000aa9c47c23 */ /* 0x100fe20008010800 */
[----:B------:R-:W-:Y:S01]  /*6c90*/  FMNMX.FTZ R3, R162, R3, !PT ;  /* 0x00000003a2037209 */ /* 0x000fe20007810000 */
[--C-:B------:R-:W-:Y:S01]  /*6ca0*/  FFMA.FTZ R169, R175, UR10, -R0.reuse ;  /* 0x0000000aafa97c23 */ /* 0x100fe20008010800 */
[--C-:B------:R-:W-:Y:S01]  /*6cb0*/  FFMA.FTZ R194, R190, UR10, -R0.reuse ;  /* 0x0000000abec27c23 */ /* 0x100fe20008010800 */
[--C-:B------:R-:W-:Y:S01]  /*6cc0*/  FFMA.FTZ R190, R171, UR10, -R0.reuse ;  /* 0x0000000aabbe7c23 */ /* 0x100fe20008010800 */
[----:B------:R-:W-:Y:S01]  /*6cd0*/  FMNMX.FTZ R3, R170, R3, !PT ;  /* 0x00000003aa037209 */ /* 0x000fe20007810000 */
[--C-:B------:R-:W-:Y:S01]  /*6ce0*/  FFMA.FTZ R171, R172, UR10, -R0.reuse ;  /* 0x0000000aacab7c23 */ /* 0x100fe20008010800 */
[----:B------:R-:W-:Y:S01]  /*6cf0*/  FSEL R172, R4, RZ, P3 ;  /* 0x000000ff04ac7208 */ /* 0x000fe20001800000 */
[--C-:B------:R-:W-:Y:S01]  /*6d00*/  FFMA.FTZ R184, R184, UR10, -R0.reuse ;  /* 0x0000000ab8b87c23 */ /* 0x100fe20008010800 */
[----:B------:R-:W-:Y:S01]  /*6d10*/  FMNMX.FTZ R2, R164, R3, !PT ;  /* 0x00000003a4027209 */ /* 0x000fe20007810000 */
[--C-:B------:R-:W-:Y:S01]  /*6d20*/  FFMA.FTZ R198, R186, UR10, -R0.reuse ;  /* 0x0000000abac67c23 */ /* 0x100fe20008010800 */
[--C-:B------:R-:W-:Y:S01]  /*6d30*/  FFMA.FTZ R167, R188, UR10, -R0.reuse ;  /* 0x0000000abca77c23 */ /* 0x100fe20008010800 */
[----:B------:R-:W-:Y:S01]  /*6d40*/  FADD.FTZ R172, -R172, R21 ;  /* 0x00000015acac7221 */ /* 0x000fe20000010100 */
[----:B------:R-:W-:Y:S01]  /*6d50*/  FMNMX.FTZ R3, R165, R2, !PT ;  /* 0x00000002a5037209 */ /* 0x000fe20007810000 */
[----:B------:R0:W-:Y:S01]  /*6d60*/  MUFU.EX2 R163, R184 ;  /* 0x000000b800a37308 */ /* 0x0001e20000000800 */
[--C-:B------:R-:W-:Y:S01]  /*6d70*/  FFMA.FTZ R183, R185, UR10, -R0.reuse ;  /* 0x0000000ab9b77c23 */ /* 0x100fe20008010800 */
[----:B------:R-:W-:Y:S01]  /*6d80*/  FMUL.FTZ R172, R172, UR10 ;  /* 0x0000000aacac7c20 */ /* 0x000fe20008410000 */
[----:B------:R-:W-:Y:S01]  /*6d90*/  FMNMX.FTZ R3, R166, R3, !PT ;  /* 0x00000003a6037209 */ /* 0x000fe20007810000 */
[--C-:B------:R-:W-:Y:S01]  /*6da0*/  FFMA.FTZ R168, R187, UR10, -R0.reuse ;  /* 0x0000000abba87c23 */ /* 0x100fe20008010800 */
[--C-:B------:R-:W-:Y:S01]  /*6db0*/  FFMA.FTZ R181, R189, UR10, -R0.reuse ;  /* 0x0000000abdb57c23 */ /* 0x100fe20008010800 */
[--C-:B------:R-:W-:Y:S01]  /*6dc0*/  FFMA.FTZ R188, R192, UR10, -R0.reuse ;  /* 0x0000000ac0bc7c23 */ /* 0x100fe20008010800 */
[----:B------:R-:W-:Y:S01]  /*6dd0*/  FMNMX.FTZ R3, R178, R3, !PT ;  /* 0x00000003b2037209 */ /* 0x000fe20007810000 */
[--C-:B------:R-:W-:Y:S01]  /*6de0*/  FFMA.FTZ R173, R191, UR10, -R0.reuse ;  /* 0x0000000abfad7c23 */ /* 0x100fe20008010800 */
[--C-:B0-----:R-:W-:Y:S01]  /*6df0*/  FFMA.FTZ R184, R174, UR10, -R0.reuse ;  /* 0x0000000aaeb87c23 */ /* 0x101fe20008010800 */
[--C-:B------:R-:W-:Y:S01]  /*6e00*/  FFMA.FTZ R186, R177, UR10, -R0.reuse ;  /* 0x0000000ab1ba7c23 */ /* 0x100fe20008010800 */
[----:B------:R-:W-:Y:S01]  /*6e10*/  FMNMX.FTZ R3, R180, R3, !PT ;  /* 0x00000003b4037209 */ /* 0x000fe20007810000 */
[----:B------:R-:W-:Y:S01]  /*6e20*/  FFMA.FTZ R176, R176, UR10, -R0 ;  /* 0x0000000ab0b07c23 */ /* 0x000fe20008010800 */
[----:B------:R-:W-:Y:S03]  /*6e30*/  MUFU.EX2 R196, R196 ;  /* 0x000000c400c47308 */ /* 0x000fe60000000800 */
[----:B------:R-:W0:Y:S05]  /*6e40*/  SHFL.BFLY PT, R2, R3, 0x2, 0x1f ;  /* 0x0c401f0003027f89 */ /* 0x000e2a00000e0000 */
[----:B------:R-:W1:Y:S08]  /*6e50*/  MUFU.EX2 R0, R172 ;  /* 0x000000ac00007308 */ /* 0x000e700000000800 */
[----:B------:R-:W2:Y:S08]  /*6e60*/  MUFU.EX2 R198, R198 ;  /* 0x000000c600c67308 */ /* 0x000eb00000000800 */
[----:B------:R-:W3:Y:S01]  /*6e70*/  MUFU.EX2 R183, R183 ;  /* 0x000000b700b77308 */ /* 0x000ee20000000800 */
[----:B0-----:R-:W-:-:S05]  /*6e80*/  FMNMX.FTZ R2, R3, R2, !PT ;  /* 0x0000000203027209 */ /* 0x001fca0007810000 */
[----:B------:R-:W0:Y:S02]  /*6e90*/  SHFL.BFLY PT, R3, R2, 0x1, 0x1f ;  /* 0x0c201f0002037f89 */ /* 0x000e2400000e0000 */
[----:B------:R-:W-:Y:S08]  /*6ea0*/  MUFU.EX2 R167, R167 ;  /* 0x000000a700a77308 */ /* 0x000ff00000000800 */
[----:B------:R-:W-:Y:S08]  /*6eb0*/  MUFU.EX2 R168, R168 ;  /* 0x000000a800a87308 */ /* 0x000ff00000000800 */
[----:B------:R-:W-:Y:S01]  /*6ec0*/  MUFU.EX2 R194, R194 ;  /* 0x000000c200c27308 */ /* 0x000fe20000000800 */
[----:B0-----:R-:W-:-:S07]  /*6ed0*/  FMNMX.FTZ R3, R2, R3, !PT ;  /* 0x0000000302037209 */ /* 0x001fce0007810000 */
[----:B------:R-:W-:Y:S01]  /*6ee0*/  MUFU.EX2 R181, R181 ;  /* 0x000000b500b57308 */ /* 0x000fe20000000800 */
[C---:B------:R-:W-:Y:S01]  /*6ef0*/  FSETP.NEU.FTZ.AND P1, PT, R3.reuse, -INF , PT ;  /* 0xff8000000300780b */ /* 0x040fe20003f3d000 */
[----:B------:R-:W-:-:S06]  /*6f00*/  FMUL.FTZ R175, R3, UR10 ;  /* 0x0000000a03af7c20 */ /* 0x000fcc0008410000 */
[----:B------:R-:W-:Y:S01]  /*6f10*/  MUFU.EX2 R188, R188 ;  /* 0x000000bc00bc7308 */ /* 0x000fe20000000800 */
[----:B------:R-:W-:-:S05]  /*6f20*/  FSEL R175, R175, RZ, P1 ;  /* 0x000000ffafaf7208 */ /* 0x000fca0000800000 */
[--C-:B------:R-:W-:Y:S01]  /*6f30*/  FFMA.FTZ R199, R155, UR10, -R175.reuse ;  /* 0x0000000a9bc77c23 */ /* 0x100fe200080108af */
[----:B------:R-:W-:Y:S01]  /*6f40*/  FSEL R155, R3, RZ, P1 ;  /* 0x000000ff039b7208 */ /* 0x000fe20000800000 */
[--C-:B------:R-:W-:Y:S01]  /*6f50*/  FFMA.FTZ R197, R179, UR10, -R175.reuse ;  /* 0x0000000ab3c57c23 */ /* 0x100fe200080108af */
[--C-:B------:R-:W-:Y:S01]  /*6f60*/  FFMA.FTZ R152, R152, UR10, -R175.reuse ;  /* 0x0000000a98987c23 */ /* 0x100fe200080108af */
[--C-:B------:R-:W-:Y:S01]  /*6f70*/  FFMA.FTZ R156, R156, UR10, -R175.reuse ;  /* 0x0000000a9c9c7c23 */ /* 0x100fe200080108af */
[--C-:B------:R-:W-:Y:S01]  /*6f80*/  FFMA.FTZ R193, R157, UR10, -R175.reuse ;  /* 0x0000000a9dc17c23 */ /* 0x100fe200080108af */
[----:B------:R-:W-:Y:S01]  /*6f90*/  FADD.FTZ R155, -R155, R20 ;  /* 0x000000149b9b7221 */ /* 0x000fe20000010100 */
[----:B------:R-:W-:Y:S01]  /*6fa0*/  MUFU.EX2 R199, R199 ;  /* 0x000000c700c77308 */ /* 0x000fe20000000800 */
[----:B------:R-:W-:Y:S01]  /*6fb0*/  FFMA.FTZ R158, R158, UR10, -R175 ;  /* 0x0000000a9e9e7c23 */ /* 0x000fe200080108af */
[----:B-1----:R-:W-:Y:S01]  /*6fc0*/  FFMA.FTZ R157, R0, R18, R163 ;  /* 0x00000012009d7223 */ /* 0x002fe200000100a3 */
[----:B------:R-:W-:Y:S01]  /*6fd0*/  FMUL.FTZ R155, R155, UR10 ;  /* 0x0000000a9b9b7c20 */ /* 0x000fe20008410000 */
[--C-:B------:R-:W-:Y:S01]  /*6fe0*/  FFMA.FTZ R195, R159, UR10, -R175.reuse ;  /* 0x0000000a9fc37c23 */ /* 0x100fe200080108af */
[----:B------:R-:W-:Y:S01]  /*6ff0*/  FFMA.FTZ R20, R160, UR10, -R175 ;  /* 0x0000000aa0147c23 */ /* 0x000fe200080108af */
[----:B------:R-:W-:Y:S01]  /*7000*/  FADD.FTZ R157, R196, R157 ;  /* 0x0000009dc49d7221 */ /* 0x000fe20000010000 */
[--C-:B------:R-:W-:Y:S01]  /*7010*/  FFMA.FTZ R160, R162, UR10, -R175.reuse ;  /* 0x0000000aa2a07c23 */ /* 0x100fe200080108af */
[----:B------:R-:W-:Y:S01]  /*7020*/  MUFU.EX2 R197, R197 ;  /* 0x000000c500c57308 */ /* 0x000fe20000000800 */
[----:B------:R-:W-:Y:S01]  /*7030*/  FFMA.FTZ R162, R164, UR10, -R175 ;  /* 0x0000000aa4a27c23 */ /* 0x000fe200080108af */
[----:B--2---:R-:W-:Y:S01]  /*7040*/  FADD.FTZ R164, R198, R157 ;  /* 0x0000009dc6a47221 */ /* 0x004fe20000010000 */
[--C-:B------:R-:W-:Y:S01]  /*7050*/  FFMA.FTZ R189, R161, UR10, -R175.reuse ;  /* 0x0000000aa1bd7c23 */ /* 0x100fe200080108af */
[--C-:B------:R-:W-:Y:S01]  /*7060*/  FFMA.FTZ R191, R170, UR10, -R175.reuse ;  /* 0x0000000aaabf7c23 */ /* 0x100fe200080108af */
[--C-:B------:R-:W-:Y:S01]  /*7070*/  FFMA.FTZ R185, R165, UR10, -R175.reuse ;  /* 0x0000000aa5b97c23 */ /* 0x100fe200080108af */
[----:B---3--:R-:W-:Y:S01]  /*7080*/  FADD.FTZ R164, R183, R164 ;  /* 0x000000a4b7a47221 */ /* 0x008fe20000010000 */
[----:B------:R-:W-:Y:S01]  /*7090*/  FFMA.FTZ R187, R178, UR10, -R175 ;  /* 0x0000000ab2bb7c23 */ /* 0x000fe200080108af */
[----:B------:R-:W0:Y:S08]  /*70a0*/  MUFU.EX2 R2, R155 ;  /* 0x0000009b00027308 */ /* 0x000e300000000800 */
[----:B------:R-:W1:Y:S08]  /*70b0*/  MUFU.EX2 R152, R152 ;  /* 0x0000009800987308 */ /* 0x000e700000000800 */
[----:B------:R-:W2:Y:S01]  /*70c0*/  MUFU.EX2 R156, R156 ;  /* 0x0000009c009c7308 */ /* 0x000ea20000000800 */
[----:B0-----:R-:W-:-:S07]  /*70d0*/  FFMA.FTZ R5, R2, R5, R197 ;  /* 0x0000000502057223 */ /* 0x001fce00000100c5 */
[----:B------:R-:W0:Y:S01]  /*70e0*/  MUFU.EX2 R193, R193 ;  /* 0x000000c100c17308 */ /* 0x000e220000000800 */
[----:B-1----:R-:W-:-:S04]  /*70f0*/  FADD.FTZ R18, R152, R5 ;  /* 0x0000000598127221 */ /* 0x002fc80000010000 */
[----:B------:R-:W-:-:S03]  /*7100*/  FADD.FTZ R5, R199, R18 ;  /* 0x00000012c7057221 */ /* 0x000fc60000010000 */
[----:B------:R-:W1:Y:S01]  /*7110*/  MUFU.EX2 R158, R158 ;  /* 0x0000009e009e7308 */ /* 0x000e620000000800 */
[----:B--2---:R-:W-:Y:S01]  /*7120*/  FADD.FTZ R18, R156, R5 ;  /* 0x000000059c127221 */ /* 0x004fe20000010000 */
[----:B------:R-:W-:Y:S01]  /*7130*/  FADD.FTZ R5, R167, R164 ;  /* 0x000000a4a7057221 */ /* 0x000fe20000010000 */
[----:B------:R-:W-:-:S03]  /*7140*/  FFMA.FTZ R164, R166, UR10, -R175 ;  /* 0x0000000aa6a47c23 */ /* 0x000fc600080108af */
[----:B------:R-:W-:Y:S02]  /*7150*/  FADD.FTZ R5, R168, R5 ;  /* 0x00000005a8057221 */ /* 0x000fe40000010000 */
[----:B------:R-:W2:Y:S01]  /*7160*/  MUFU.EX2 R195, R195 ;  /* 0x000000c300c37308 */ /* 0x000ea20000000800 */
[----:B0-----:R-:W-:Y:S01]  /*7170*/  FADD.FTZ R155, R193, R18 ;  /* 0x00000012c19b7221 */ /* 0x001fe20000010000 */
[----:B------:R-:W-:-:S06]  /*7180*/  FADD.FTZ R166, R194, R5 ;  /* 0x00000005c2a67221 */ /* 0x000fcc0000010000 */
[----:B------:R-:W0:Y:S01]  /*7190*/  MUFU.EX2 R20, R20 ;  /* 0x0000001400147308 */ /* 0x000e220000000800 */
[----:B-1----:R-:W-:Y:S01]  /*71a0*/  FADD.FTZ R18, R158, R155 ;  /* 0x0000009b9e127221 */ /* 0x002fe20000010000 */
[----:B------:R-:W-:-:S04]  /*71b0*/  FADD.FTZ R155, R181, R166 ;  /* 0x000000a6b59b7221 */ /* 0x000fc80000010000 */
[----:B------:R-:W-:Y:S02]  /*71c0*/  FADD.FTZ R166, R188, R155 ;  /* 0x0000009bbca67221 */ /* 0x000fe40000010000 */
[----:B------:R-:W1:Y:S01]  /*71d0*/  MUFU.EX2 R189, R189 ;  /* 0x000000bd00bd7308 */ /* 0x000e620000000800 */
[----:B--2---:R-:W-:-:S07]  /*71e0*/  FADD.FTZ R5, R195, R18 ;  /* 0x00000012c3057221 */ /* 0x004fce0000010000 */
[----:B------:R-:W2:Y:S01]  /*71f0*/  MUFU.EX2 R173, R173 ;  /* 0x000000ad00ad7308 */ /* 0x000ea20000000800 */
[----:B0-----:R-:W-:-:S07]  /*7200*/  FADD.FTZ R18, R20, R5 ;  /* 0x0000000514127221 */ /* 0x001fce0000010000 */
[----:B------:R-:W0:Y:S01]  /*7210*/  MUFU.EX2 R160, R160 ;  /* 0x000000a000a07308 */ /* 0x000e220000000800 */
[----:B-1----:R-:W-:-:S07]  /*7220*/  FADD.FTZ R5, R189, R18 ;  /* 0x00000012bd057221 */ /* 0x002fce0000010000 */
[----:B------:R-:W1:Y:S01]  /*7230*/  MUFU.EX2 R190, R190 ;  /* 0x000000be00be7308 */ /* 0x000e620000000800 */
[----:B--2---:R-:W-:Y:S01]  /*7240*/  FADD.FTZ R155, R173, R166 ;  /* 0x000000a6ad9b7221 */ /* 0x004fe20000010000 */
[----:B------:R-:W-:-:S06]  /*7250*/  FFMA.FTZ R166, R180, UR10, -R175 ;  /* 0x0000000ab4a67c23 */ /* 0x000fcc00080108af */
        /* <DEDUP_REMOVED lines=26> */
.L_x_1029:
[----:B------:R-:W0:Y:S01]  /*7400*/  S2UR UR4, SR_CgaCtaId ;  /* 0x00000000000479c3 */ /* 0x000e220000008800 */
[----:B------:R-:W-:Y:S01]  /*7410*/  UIADD3 UR6, UR6, 0x30860, URZ ;  /* 0x0003086006067890 */ /* 0x000fe2000fffe03f */
[----:B------:R-:W-:Y:S01]  /*7420*/  ISETP.GT.AND P1, PT, R220, UR50, PT ;  /* 0x00000032dc007c0c */ /* 0x000fe2000bf24270 */
[----:B------:R-:W-:Y:S01]  /*7430*/  UMOV UR41, UR39 ;  /* 0x0000002700297c82 */ /* 0x000fe20008000000 */
[----:B------:R-:W-:Y:S01]  /*7440*/  F2FP.BF16.F32.PACK_AB R195, R20, R195 ;  /* 0x000000c314c3723e */ /* 0x000fe200000010ff */
[----:B------:R-:W-:Y:S01]  /*7450*/  VIADD R220, R220, 0xffffffff ;  /* 0xffffffffdcdc7836 */ /* 0x000fe20000000000 */
[----:B------:R-:W-:Y:S01]  /*7460*/  F2FP.BF16.F32.PACK_AB R186, R21, R186 ;  /* 0x000000ba15ba723e */ /* 0x000fe200000010ff */
[----:B------:R-:W-:Y:S01]  /*7470*/  IMAD.MOV.U32 R21, RZ, RZ, R4 ;  /* 0x000000ffff157224 */ /* 0x000fe200078e0004 */
[----:B------:R-:W-:Y:S02]  /*7480*/  F2FP.BF16.F32.PACK_AB R196, R196, R163 ;  /* 0x000000a3c4c4723e */ /* 0x000fe400000010ff */
[----:B------:R-:W-:-:S02]  /*7490*/  F2FP.BF16.F32.PACK_AB R197, R152, R197 ;  /* 0x000000c598c5723e */ /* 0x000fc400000010ff */
[----:B------:R-:W-:Y:S02]  /*74a0*/  F2FP.BF16.F32.PACK_AB R198, R183, R198 ;  /* 0x000000c6b7c6723e */ /* 0x000fe400000010ff */
[----:B------:R-:W-:Y:S02]  /*74b0*/  F2FP.BF16.F32.PACK_AB R199, R156, R199 ;  /* 0x000000c79cc7723e */ /* 0x000fe400000010ff */
[----:B------:R-:W-:Y:S02]  /*74c0*/  F2FP.BF16.F32.PACK_AB R192, R168, R167 ;  /* 0x000000a7a8c0723e */ /* 0x000fe400000010ff */
[----:B------:R-:W-:Y:S02]  /*74d0*/  F2FP.BF16.F32.PACK_AB R193, R158, R193 ;  /* 0x000000c19ec1723e */ /* 0x000fe400000010ff */
[----:B------:R-:W-:Y:S02]  /*74e0*/  F2FP.BF16.F32.PACK_AB R194, R181, R194 ;  /* 0x000000c2b5c2723e */ /* 0x000fe400000010ff */
[----:B------:R-:W-:Y:S01]  /*74f0*/  F2FP.BF16.F32.PACK_AB R188, R173, R188 ;  /* 0x000000bcadbc723e */ /* 0x000fe200000010ff */
[----:B0-----:R-:W-:Y:S01]  /*7500*/  UPRMT UR6, UR4, 0x654, UR6 ;  /* 0x0000065404067896 */ /* 0x001fe20008000006 */
[----:B------:R-:W-:-:S02]  /*7510*/  F2FP.BF16.F32.PACK_AB R189, R160, R189 ;  /* 0x000000bda0bd723e */ /* 0x000fc400000010ff */
[----:B------:R-:W-:Y:S01]  /*7520*/  UMOV UR4, UR38 ;  /* 0x0000002600047c82 */ /* 0x000fe20008000000 */
[----:B------:R-:W-:Y:S02]  /*7530*/  F2FP.BF16.F32.PACK_AB R190, R171, R190 ;  /* 0x000000beabbe723e */ /* 0x000fe400000010ff */
[----:B------:R-:W-:Y:S02]  /*7540*/  F2FP.BF16.F32.PACK_AB R191, R162, R191 ;  /* 0x000000bfa2bf723e */ /* 0x000fe400000010ff */
[----:B------:R-:W-:Y:S01]  /*7550*/  F2FP.BF16.F32.PACK_AB R184, R169, R184 ;  /* 0x000000b8a9b8723e */ /* 0x000fe200000010ff */
[----:B------:R-:W-:Y:S01]  /*7560*/  SYNCS.ARRIVE.TRANS64.RED.A1T0 RZ, [UR6], RZ ;  /* 0x000000ffffff79a7 */ /* 0x000fe20008100406 */
[----:B------:R-:W-:Y:S02]  /*7570*/  F2FP.BF16.F32.PACK_AB R185, R164, R185 ;  /* 0x000000b9a4b9723e */ /* 0x000fe400000010ff */
[----:B------:R-:W-:Y:S02]  /*7580*/  F2FP.BF16.F32.PACK_AB R187, R166, R187 ;  /* 0x000000bba6bb723e */ /* 0x000fe400000010ff */
[----:B------:R-:W-:Y:S01]  /*7590*/  MOV R20, R3 ;  /* 0x0000000300147202 */ /* 0x000fe20000000f00 */
[----:B------:R-:W-:Y:S06]  /*75a0*/  @P1 BRA `(.L_x_1030) ;  /* 0xffffffd000ec1947 */ /* 0x000fec000383ffff */
.L_x_1011:
[----:B------:R-:W-:Y:S01]  /*75b0*/  R2UR UR4, R22 ;  /* 0x00000000160472ca */ /* 0x000fe200000e0000 */
[----:B------:R-:W-:Y:S01]  /*75c0*/  UISETP.NE.AND UP0, UPT, UR43, URZ, UPT ;  /* 0x0000003f2b00728c */ /* 0x000fe2000bf05270 */
[----:B------:R-:W-:Y:S01]  /*75d0*/  IADD3 R153, -R153, 0x1, RZ ;  /* 0x0000000199997810 */ /* 0x000fe20007ffe1ff */
[----:B------:R-:W-:-:S04]  /*75e0*/  UIADD3 UR6, UR60, 0x7f, URZ ;  /* 0x0000007f3c067890 */ /* 0x000fc8000fffe03f */
[----:B------:R-:W-:Y:S01]  /*75f0*/  PLOP3.LUT P1, PT, PT, PT, UP0, 0x40, 0x0 ;  /* 0x000000000000781c */ /* 0x000fe20003f2e808 */
[----:B------:R-:W-:-:S05]  /*7600*/  IMAD R20, R154, UR42, R153 ;  /* 0x0000002a9a147c24 */ /* 0x000fca000f8e0299 */
[----:B------:R-:W-:-:S11]  /*7610*/  UISETP.NE.AND UP1, UPT, UR4, URZ, UPT ;  /* 0x0000003f0400728c */ /* 0x000fd6000bf25270 */
[----:B------:R-:W-:Y:S01]  /*7620*/  @UP1 ULDC UR4, c[0x0][0x44c] ;  /* 0x0001130000041ab9 */ /* 0x000fe20000000800 */
[----:B------:R-:W-:Y:S01]  /*7630*/  @UP1 ULDC UR11, c[0x0][0x450] ;  /* 0x00011400000b1ab9 */ /* 0x000fe20000000800 */
[----:B------:R-:W-:-:S04]  /*7640*/  UIMAD.WIDE.U32 UR4, UR6, UR4, URZ ;  /* 0x00000004060472a5 */ /* 0x000fc8000f8e003f */
[----:B------:R-:W-:-:S06]  /*7650*/  @UP1 USHF.R.U32.HI UR6, URZ, UR11, UR5 ;  /* 0x0000000b3f061299 */ /* 0x000fcc0008011605 */
[----:B------:R-:W-:-:S04]  /*7660*/  VIADD R20, R20, UR6 ;  /* 0x0000000614147c36 */ /* 0x000fc80008000000 */
[----:B------:R-:W-:Y:S01]  /*7670*/  VIADD R152, R20, -UR7 ;  /* 0x8000000714987c36 */ /* 0x000fe20008000000 */
[----:B------:R-:W-:Y:S06]  /*7680*/  @P1 BRA `(.L_x_1031) ;  /* 0x0000000000481947 */ /* 0x000fec0003800000 */
[----:B------:R-:W-:-:S05]  /*7690*/  IMAD.MOV.U32 R153, RZ, RZ, R20 ;  /* 0x000000ffff997224 */ /* 0x000fca00078e0014 */
[----:B------:R-:W-:-:S13]  /*76a0*/  ISETP.GT.AND P1, PT, R153, -0x1, PT ;  /* 0xffffffff9900780c */ /* 0x000fda0003f24270 */
[----:B------:R-:W-:Y:S05]  /*76b0*/  @P1 BRA `(.L_x_1032) ;  /* 0x0000000000201947 */ /* 0x000fea0003800000 */
[----:B------:R-:W0:Y:S01]  /*76c0*/  LDC R154, c[0x0][0x9e4] ;  /* 0x00027900ff9a7b82 */ /* 0x000e220000000800 */
[----:B------:R-:W-:Y:S02]  /*76d0*/  LOP3.LUT R153, RZ, R153, RZ, 0x33, !PT ;  /* 0x00000099ff997212 */ /* 0x000fe400078e33ff */
[----:B0-----:R-:W-:-:S13]  /*76e0*/  ISETP.NE.AND P1, PT, R154, 0x1, PT ;  /* 0x000000019a00780c */ /* 0x001fda0003f25270 */
[----:B------:R-:W0:Y:S02]  /*76f0*/  @P1 LDC.64 R20, c[0x0][0x9e8] ;  /* 0x00027a00ff141b82 */ /* 0x000e240000000a00 */
[----:B0-----:R-:W-:-:S05]  /*7700*/  @P1 IMAD.HI.U32 R20, R153, R20, RZ ;  /* 0x0000001499141227 */ /* 0x001fca00078e00ff */
[----:B------:R-:W-:-:S04]  /*7710*/  @P1 SHF.R.U32.HI R153, RZ, R21, R20 ;  /* 0x00000015ff991219 */ /* 0x000fc80000011614 */
[----:B------:R-:W-:Y:S01]  /*7720*/  LOP3.LUT R153, RZ, R153, RZ, 0x33, !PT ;  /* 0x00000099ff997212 */ /* 0x000fe200078e33ff */
[----:B------:R-:W-:Y:S06]  /*7730*/  BRA `(.L_x_1033) ;  /* 0x0000000000147947 */ /* 0x000fec0003800000 */
.L_x_1032:
[----:B------:R-:W0:Y:S02]  /*7740*/  LDC R154, c[0x0][0x9e4] ;  /* 0x00027900ff9a7b82 */ /* 0x000e240000000800 */
[----:B0-----:R-:W-:-:S13]  /*7750*/  ISETP.NE.AND P1, PT, R154, 0x1, PT ;  /* 0x000000019a00780c */ /* 0x001fda0003f25270 */
[----:B------:R-:W0:Y:S02]  /*7760*/  @P1 LDC.64 R20, c[0x0][0x9e8] ;  /* 0x00027a00ff141b82 */ /* 0x000e240000000a00 */
[----:B0-----:R-:W-:-:S05]  /*7770*/  @P1 IMAD.HI.U32 R20, R153, R20, RZ ;  /* 0x0000001499141227 */ /* 0x001fca00078e00ff */
[----:B------:R-:W-:-:S07]  /*7780*/  @P1 SHF.R.U32.HI R153, RZ, R21, R20 ;  /* 0x00000015ff991219 */ /* 0x000fce0000011614 */
.L_x_1033:
[----:B------:R-:W-:-:S05]  /*7790*/  IMAD R153, R153, R154, RZ ;  /* 0x0000009a99997224 */ /* 0x000fca00078e02ff */
[----:B------:R-:W-:-:S07]  /*77a0*/  VIMNMX R152, R152, R153, !PT ;  /* 0x0000009998987248 */ /* 0x000fce0007fe0100 */
.L_x_1031:
[----:B------:R-:W-:Y:S01]  /*77b0*/  VIADD R152, R152, 0x3f ;  /* 0x0000003f98987836 */ /* 0x000fe20000000000 */
[----:B------:R-:W-:-:S04]  /*77c0*/  R2UR UR4, R201 ;  /* 0x00000000c90472ca */ /* 0x000fc800000e0000 */
[----:B------:R-:W-:-:S04]  /*77d0*/  SHF.R.S32.HI R21, RZ, 0x1f, R152 ;  /* 0x0000001fff157819 */ /* 0x000fc80000011498 */
[----:B------:R-:W-:-:S04]  /*77e0*/  LEA.HI R21, R21, R152, RZ, 0x6 ;  /* 0x0000009815157211 */ /* 0x000fc800078f30ff */
[----:B------:R-:W-:-:S04]  /*77f0*/  SHF.R.S32.HI R21, RZ, 0x6, R21 ;  /* 0x00000006ff157819 */ /* 0x000fc80000011415 */
[----:B------:R-:W-:-:S04]  /*7800*/  VIMNMX R221, R21, UR4, !PT ;  /* 0x0000000415dd7c48 */ /* 0x000fc8000ffe0100 */
[----:B------:R-:W-:-:S13]  /*7810*/  ISETP.GE.AND P1, PT, R220, R221, PT ;  /* 0x000000dddc00720c */ /* 0x000fda0003f26270 */
[----:B------:R-:W-:Y:S05]  /*7820*/  @!P1 BRA `(.L_x_1034) ;  /* 0x0000002000549947 */ /* 0x000fea0003800000 */
[----:B------:R-:W-:Y:S01]  /*7830*/  IMAD.MOV.U32 R20, RZ, RZ, R3 ;  /* 0x000000ffff147224 */ /* 0x000fe200078e0003 */
[----:B------:R-:W-:Y:S01]  /*7840*/  MOV R21, R4 ;  /* 0x0000000400157202 */ /* 0x000fe20000000f00 */
[----:B------:R-:W-:Y:S01]  /*7850*/  UMOV UR41, UR39 ;  /* 0x0000002700297c82 */ /* 0x000fe20008000000 */
[----:B------:R-:W-:Y:S01]  /*7860*/  UMOV UR4, UR38 ;  /* 0x0000002600047c82 */ /* 0x000fe20008000000 */
[----:B------:R-:W-:Y:S01]  /*7870*/  ULDC UR5, c[0x0][0x9d8] ;  /* 0x0002760000057ab9 */ /* 0x000fe20000000800 */
[----:B------:R-:W-:-:S05]  /*7880*/  ULDC UR50, c[0x0][0x988] ;  /* 0x0002620000327ab9 */ /* 0x000fca0000000800 */
.L_x_1045:
[----:B------:R-:W-:-:S04]  /*7890*/  UISETP.NE.AND UP0, UPT, UR4, 0x1, UPT ;  /* 0x000000010400788c */ /* 0x000fc8000bf05270 */
[----:B------:R-:W-:-:S04]  /*78a0*/  USEL UR39, URZ, 0x1, UP0 ;  /* 0x000000013f277887 */ /* 0x000fc80008000000 */
[----:B------:R-:W-:Y:S01]  /*78b0*/  ULOP3.LUT UR39, UR41, UR39, URZ, 0x3c, !UPT ;  /* 0x0000002729277292 */ /* 0x000fe2000f8e3c3f */
[----:B------:R-:W-:Y:S11]  /*78c0*/  @!P0 BRA `(.L_x_1035) ;  /* 0x0000000000048947 */ /* 0x000ff60003800000 */
[----:B------:R-:W-:Y:S01]  /*78d0*/  BPT.TRAP 0x1 ;  /* 0x000000040000795c */ /* 0x000fe20000300000 */
.L_x_1035:
        /* <DEDUP_REMOVED lines=9> */
.L_x_1036:
[----:B-1----:R-:W-:Y:S05]  /*7970*/  @P1 BRA `(.L_x_1037) ;  /* 0x0000000000081947 */ /* 0x002fea0003800000 */
[----:B------:R-:W1:Y:S02]  /*7980*/  SYNCS.PHASECHK.TRANS64.TRYWAIT P1, [UR7+0x30830], R3 ;  /* 0x03083003ff0075a7 */ /* 0x000e640008020147 */
[----:B-1----:R-:W-:Y:S05]  /*7990*/  @!P1 BRA `(.L_x_1038) ;  /* 0x000000d000649947 */ /* 0x002fea0003800000 */
.L_x_1037:
        /* <DEDUP_REMOVED lines=185> */
[----:B------:R-:W-:Y:S01]  /*8530*/  UMOV UR44, UR56 ;  /* 0x00000038002c7c82 */ /* 0x000fe20008000000 */
[----:B------:R-:W-:Y:S01]  /*8540*/  UMOV UR45, UR57 ;  /* 0x00000039002d7c82 */ /* 0x000fe20008000000 */
[----:B------:R-:W-:Y:S01]  /*8550*/  UMOV UR47, 0x40000040 ;  /* 0x40000040002f7882 */ /* 0x000fe20000000000 */
        /* <DEDUP_REMOVED lines=41> */
.L_x_1039:
[----:B------:R-:W-:Y:S01]  /*87f0*/  ULEA UR6, UR4, UR40, 0x3 ;  /* 0x0000002804067291 */ /* 0x000fe2000f8e183f */
[----:B------:R-:W-:-:S05]  /*8800*/  IMAD.U32 R0, RZ, RZ, UR41 ;  /* 0x00000029ff007e24 */ /* 0x000fca000f8e00ff */
[----:B------:R-:W-:-:S04]  /*8810*/  SHF.L.U32 R0, R0, 0x1f, RZ ;  /* 0x0000001f00007819 */ /* 0x000fc800000006ff */
[----:B------:R2:W3:Y:S01]  /*8820*/  SYNCS.PHASECHK.TRANS64.TRYWAIT P1, [UR6+0x30850], R0 ;  /* 0x03085000ff0075a7 */ /* 0x0004e20008020146 */
[----:B------:R-:W-:Y:S05]  /*8830*/  @!P0 BRA `(.L_x_1040) ;  /* 0x0000000000048947 */ /* 0x000fea0003800000 */
[----:B------:R-:W-:Y:S01]  /*8840*/  BPT.TRAP 0x1 ;  /* 0x000000040000795c */ /* 0x000fe20000300000 */
.L_x_1040:
[----:B---3--:R-:W-:Y:S05]  /*8850*/  @P1 BRA `(.L_x_1041) ;  /* 0x0000000000081947 */ /* 0x008fea0003800000 */
[----:B------:R-:W3:Y:S02]  /*8860*/  SYNCS.PHASECHK.TRANS64.TRYWAIT P1, [UR6+0x30850], R0 ;  /* 0x03085000ff0075a7 */ /* 0x000ee40008020146 */
[----:B---3--:R-:W-:Y:S05]  /*8870*/  @!P1 BRA `(.L_x_1042) ;  /* 0x000000c000c49947 */ /* 0x008fea0003800000 */
.L_x_1041:
        /* <DEDUP_REMOVED lines=30> */
.L_x_1043:
[----:B------:R-:W-:Y:S01]  /*8a60*/  FMUL.FTZ R152, R152, UR5 ;  /* 0x0000000598987c20 */ /* 0x000fe20008410000 */
[----:B------:R-:W-:Y:S01]  /*8a70*/  FMUL.FTZ R185, R154, UR5 ;  /* 0x000000059ab97c20 */ /* 0x000fe20008410000 */
[----:B------:R-:W-:Y:S01]  /*8a80*/  FMUL.FTZ R153, R153, UR5 ;  /* 0x0000000599997c20 */ /* 0x000fe20008410000 */
[----:B------:R-:W-:Y:S01]  /*8a90*/  FMUL.FTZ R154, R155, UR5 ;  /* 0x000000059b9a7c20 */ /* 0x000fe20008410000 */
[----:B------:R-:W-:Y:S01]  /*8aa0*/  FMUL.FTZ R184, R156, UR5 ;  /* 0x000000059cb87c20 */ /* 0x000fe20008410000 */
[----:B------:R-:W-:Y:S01]  /*8ab0*/  FMUL.FTZ R155, R158, UR5 ;  /* 0x000000059e9b7c20 */ /* 0x000fe20008410000 */
[----:B------:R-:W0:Y:S01]  /*8ac0*/  MUFU.TANH R152, R152 ;  /* 0x0000009800987308 */ /* 0x000e220000002400 */
[----:B------:R-:W-:Y:S01]  /*8ad0*/  FMUL.FTZ R186, R157, UR5 ;  /* 0x000000059dba7c20 */ /* 0x000fe20008410000 */
        /* <DEDUP_REMOVED lines=15> */
[----:B0-2---:R-:W-:Y:S01]  /*8bd0*/  FMNMX.FTZ R0, R152, R21, !PT ;  /* 0x0000001598007209 */ /* 0x005fe20007810000 */
[----:B------:R-:W-:Y:S01]  /*8be0*/  FMUL.FTZ R189, R172, UR5 ;  /* 0x00000005acbd7c20 */ /* 0x000fe20008410000 */
[----:B------:R-:W-:Y:S01]  /*8bf0*/  FMUL.FTZ R165, R174, UR5 ;  /* 0x00000005aea57c20 */ /* 0x000fe20008410000 */
[----:B------:R-:W-:Y:S01]  /*8c00*/  FMUL.FTZ R191, R173, UR5 ;  /* 0x00000005adbf7c20 */ /* 0x000fe20008410000 */
[----:B------:R-:W-:Y:S01]  /*8c10*/  FMUL.FTZ R166, R175, UR5 ;  /* 0x00000005afa67c20 */ /* 0x000fe20008410000 */
[----:B------:R-:W-:Y:S01]  /*8c20*/  FMUL.FTZ R174, R176, UR5 ;  /* 0x00000005b0ae7c20 */ /* 0x000fe20008410000 */
[----:B------:R-:W-:Y:S01]  /*8c30*/  FMUL.FTZ R169, R178, UR5 ;  /* 0x00000005b2a97c20 */ /* 0x000fe20008410000 */
[----:B------:R-:W0:Y:S01]  /*8c40*/  MUFU.TANH R154, R154 ;  /* 0x0000009a009a7308 */ /* 0x000e220000002400 */
[----:B-1----:R-:W-:Y:S01]  /*8c50*/  FMNMX.FTZ R3, R185, R20, !PT ;  /* 0x00000014b9037209 */ /* 0x002fe20007810000 */
[----:B------:R-:W-:Y:S01]  /*8c60*/  FMUL.FTZ R176, R177, UR5 ;  /* 0x00000005b1b07c20 */ /* 0x000fe20008410000 */
[----:B------:R-:W-:Y:S01]  /*8c70*/  FMUL.FTZ R170, R179, UR5 ;  /* 0x00000005b3aa7c20 */ /* 0x000fe20008410000 */
[----:B------:R-:W-:Y:S01]  /*8c80*/  FMUL.FTZ R178, R180, UR5 ;  /* 0x00000005b4b27c20 */ /* 0x000fe20008410000 */
[----:B------:R-:W-:Y:S01]  /*8c90*/  FMUL.FTZ R179, R181, UR5 ;  /* 0x00000005b5b37c20 */ /* 0x000fe20008410000 */
[----:B------:R-:W-:Y:S01]  /*8ca0*/  FMUL.FTZ R172, R183, UR5 ;  /* 0x00000005b7ac7c20 */ /* 0x000fe20008410000 */
[----:B------:R-:W-:Y:S01]  /*8cb0*/  UMOV UR10, UR50 ;  /* 0x00000032000a7c82 */ /* 0x000fe20008000000 */
[----:B------:R-:W1:Y:S01]  /*8cc0*/  MUFU.TANH R184, R184 ;  /* 0x000000b800b87308 */ /* 0x000e620000002400 */
[----:B---3--:R-:W-:Y:S01]  /*8cd0*/  FMNMX.FTZ R171, R153, R0, !PT ;  /* 0x0000000099ab7209 */ /* 0x008fe20007810000 */
[----:B------:R-:W2:Y:S01]  /*8ce0*/  S2UR UR4, SR_CgaCtaId ;  /* 0x00000000000479c3 */ /* 0x000ea20000008800 */
[----:B------:R-:W-:-:S05]  /*8cf0*/  UIADD3 UR7, UR7, 0x30840, URZ ;  /* 0x0003084007077890 */ /* 0x000fca000fffe03f */
[----:B------:R-:W3:Y:S01]  /*8d00*/  MUFU.TANH R155, R155 ;  /* 0x0000009b009b7308 */ /* 0x000ee20000002400 */
[----:B0-----:R-:W-:-:S07]  /*8d10*/  FMNMX.FTZ R0, R154, R3, !PT ;  /* 0x000000039a007209 */ /* 0x001fce0007810000 */
[----:B------:R-:W0:Y:S01]  /*8d20*/  MUFU.TANH R186, R186 ;  /* 0x000000ba00ba7308 */ /* 0x000e220000002400 */
[----:B-1----:R-:W-:-:S07]  /*8d30*/  FMNMX.FTZ R171, R184, R171, !PT ;  /* 0x000000abb8ab7209 */ /* 0x002fce0007810000 */
[----:B------:R-:W1:Y:S01]  /*8d40*/  MUFU.TANH R156, R156 ;  /* 0x0000009c009c7308 */ /* 0x000e620000002400 */
[----:B---3--:R-:W-:Y:S01]  /*8d50*/  FMNMX.FTZ R3, R155, R0, !PT ;  /* 0x000000009b037209 */ /* 0x008fe20007810000 */
[----:B--2---:R-:W-:-:S06]  /*8d60*/  UPRMT UR7, UR4, 0x654, UR7 ;  /* 0x0000065404077896 */ /* 0x004fcc0008000007 */
[----:B------:R-:W2:Y:S01]  /*8d70*/  MUFU.TANH R187, R187 ;  /* 0x000000bb00bb7308 */ /* 0x000ea20000002400 */
[----:B0-----:R-:W-:Y:S02]  /*8d80*/  FMNMX.FTZ R0, R186, R171, !PT ;  /* 0x000000abba007209 */ /* 0x001fe40007810000 */
[----:B------:R-:W-:Y:S05]  /*8d90*/  SYNCS.ARRIVE.TRANS64.RED.A1T0 RZ, [UR7], RZ ;  /* 0x000000ffffff79a7 */ /* 0x000fea0008100407 */
[----:B------:R-:W0:Y:S01]  /*8da0*/  MUFU.TANH R157, R157 ;  /* 0x0000009d009d7308 */ /* 0x000e220000002400 */
[----:B-1----:R-:W-:-:S07]  /*8db0*/  FMNMX.FTZ R2, R156, R3, !PT ;  /* 0x000000039c027209 */ /* 0x002fce0007810000 */
[----:B------:R-:W1:Y:S01]  /*8dc0*/  MUFU.TANH R188, R188 ;  /* 0x000000bc00bc7308 */ /* 0x000e620000002400 */
[----:B--2---:R-:W-:-:S07]  /*8dd0*/  FMNMX.FTZ R3, R187, R0, !PT ;  /* 0x00000000bb037209 */ /* 0x004fce0007810000 */
[----:B------:R-:W2:Y:S01]  /*8de0*/  MUFU.TANH R158, R158 ;  /* 0x0000009e009e7308 */ /* 0x000ea20000002400 */
[----:B0-----:R-:W-:-:S07]  /*8df0*/  FMNMX.FTZ R171, R157, R2, !PT ;  /* 0x000000029dab7209 */ /* 0x001fce0007810000 */
        /* <DEDUP_REMOVED lines=11> */
[----:B0-----:R-:W-:Y:S01]  /*8eb0*/  FMNMX.FTZ R2, R160, R171, !PT ;  /* 0x000000aba0027209 */ /* 0x001fe20007810000 */
[----:B------:R-:W-:-:S06]  /*8ec0*/  FMUL.FTZ R171, R182, UR5 ;  /* 0x00000005b6ab7c20 */ /* 0x000fcc0008410000 */
        /* <DEDUP_REMOVED lines=27> */
[----:B--2---:R-:W-:Y:S02]  /*9080*/  FMNMX.FTZ R3, R171, R0, !PT ;  /* 0x00000000ab037209 */ /* 0x004fe40007810000 */
[----:B0-----:R-:W-:Y:S02]  /*9090*/  FMNMX.FTZ R2, R179, R2, !PT ;  /* 0x00000002b3027209 */ /* 0x001fe40007810000 */
[----:B-1----:R-:W-:-:S03]  /*90a0*/  FMNMX.FTZ R0, R172, R3, !PT ;  /* 0x00000003ac007209 */ /* 0x002fc60007810000 */
[----:B------:R-:W0:Y:S04]  /*90b0*/  SHFL.BFLY PT, R3, R2, 0x2, 0x1f ;  /* 0x0c401f0002037f89 */ /* 0x000e2800000e0000 */
[----:B------:R-:W1:Y:S01]  /*90c0*/  SHFL.BFLY PT, R175, R0, 0x2, 0x1f ;  /* 0x0c401f0000af7f89 */ /* 0x000e6200000e0000 */
[----:B0-----:R-:W-:Y:S02]  /*90d0*/  FMNMX.FTZ R173, R2, R3, !PT ;  /* 0x0000000302ad7209 */ /* 0x001fe40007810000 */
[----:B-1----:R-:W-:-:S03]  /*90e0*/  FMNMX.FTZ R175, R0, R175, !PT ;  /* 0x000000af00af7209 */ /* 0x002fc60007810000 */
[----:B------:R-:W0:Y:S04]  /*90f0*/  SHFL.BFLY PT, R4, R173, 0x1, 0x1f ;  /* 0x0c201f00ad047f89 */ /* 0x000e2800000e0000 */
[----:B------:R-:W1:Y:S01]  /*9100*/  SHFL.BFLY PT, R180, R175, 0x1, 0x1f ;  /* 0x0c201f00afb47f89 */ /* 0x000e6200000e0000 */
[----:B0-----:R-:W-:Y:S02]  /*9110*/  FMNMX.FTZ R4, R173, R4, !PT ;  /* 0x00000004ad047209 */ /* 0x001fe40007810000 */
[----:B-1----:R-:W-:-:S03]  /*9120*/  FMNMX.FTZ R3, R175, R180, !PT ;  /* 0x000000b4af037209 */ /* 0x002fc60007810000 */
[C---:B------:R-:W-:Y:S01]  /*9130*/  FADD.FTZ R21, -R4.reuse, R21 ;  /* 0x0000001504157221 */ /* 0x040fe20000010100 */
[----:B------:R-:W-:Y:S01]  /*9140*/  FMUL.FTZ R181, R4, UR10 ;  /* 0x0000000a04b57c20 */ /* 0x000fe20008410000 */
[C---:B------:R-:W-:Y:S01]  /*9150*/  FADD.FTZ R2, -R3.reuse, R20 ;  /* 0x0000001403027221 */ /* 0x040fe20000010100 */
[----:B------:R-:W-:Y:S01]  /*9160*/  FMUL.FTZ R20, R3, UR10 ;  /* 0x0000000a03147c20 */ /* 0x000fe20008410000 */
[----:B------:R-:W-:Y:S01]  /*9170*/  FMUL.FTZ R177, R21, UR10 ;  /* 0x0000000a15b17c20 */ /* 0x000fe20008410000 */
[--C-:B------:R-:W-:Y:S01]  /*9180*/  FFMA.FTZ R21, R152, UR10, -R181.reuse ;  /* 0x0000000a98157c23 */ /* 0x100fe200080108b5 */
[----:B------:R-:W-:Y:S01]  /*9190*/  FMUL.FTZ R2, R2, UR10 ;  /* 0x0000000a02027c20 */ /* 0x000fe20008410000 */
        /* <DEDUP_REMOVED lines=21> */
[--C-:B------:R-:W-:Y:S01]  /*92f0*/  FFMA.FTZ R167, R168, UR10, -R181.reuse ;  /* 0x0000000aa8a77c23 */ /* 0x100fe200080108b5 */
[--C-:B------:R-:W-:Y:S01]  /*9300*/  FFMA.FTZ R160, R162, UR10, -R20.reuse ;  /* 0x0000000aa2a07c23 */ /* 0x100fe20008010814 */
[--C-:B------:R-:W-:Y:S01]  /*9310*/  FFMA.FTZ R163, R191, UR10, -R181.reuse ;  /* 0x0000000abfa37c23 */ /* 0x100fe200080108b5 */
[--C-:B------:R-:W-:Y:S01]  /*9320*/  FFMA.FTZ R191, R165, UR10, -R20.reuse ;  /* 0x0000000aa5bf7c23 */ /* 0x100fe20008010814 */
[--C-:B------:R-:W-:Y:S01]  /*9330*/  FFMA.FTZ R162, R166, UR10, -R20.reuse ;  /* 0x0000000aa6a27c23 */ /* 0x100fe20008010814 */
[--C-:B------:R-:W-:Y:S01]  /*9340*/  FFMA.FTZ R184, R174, UR10, -R181.reuse ;  /* 0x0000000aaeb87c23 */ /* 0x100fe200080108b5 */
[----:B------:R-:W1:Y:S01]  /*9350*/  MUFU.EX2 R197, R197 ;  /* 0x000000c500c57308 */ /* 0x000e620000000800 */
[--C-:B------:R-:W-:Y:S01]  /*9360*/  FFMA.FTZ R185, R169, UR10, -R20.reuse ;  /* 0x0000000aa9b97c23 */ /* 0x100fe20008010814 */
[--C-:B------:R-:W-:Y:S01]  /*9370*/  FFMA.FTZ R153, R176, UR10, -R181.reuse ;  /* 0x0000000ab0997c23 */ /* 0x100fe200080108b5 */
[----:B------:R-:W-:Y:S01]  /*9380*/  FFMA.FTZ R187, R171, UR10, -R20 ;  /* 0x0000000aabbb7c23 */ /* 0x000fe20008010814 */
[----:B------:R-:W-:-:S04]  /*9390*/  FFMA.FTZ R179, R179, UR10, -R181 ;  /* 0x0000000ab3b37c23 */ /* 0x000fc800080108b5 */
[----:B------:R-:W2:Y:S01]  /*93a0*/  MUFU.EX2 R196, R196 ;  /* 0x000000c400c47308 */ /* 0x000ea20000000800 */
[----:B0-----:R-:W-:-:S07]  /*93b0*/  FFMA.FTZ R155, R0, R18, R21 ;  /* 0x00000012009b7223 */ /* 0x001fce0000010015 */
[----:B------:R-:W0:Y:S01]  /*93c0*/  MUFU.EX2 R152, R152 ;  /* 0x0000009800987308 */ /* 0x000e220000000800 */
[----:B-1----:R-:W-:-:S07]  /*93d0*/  FFMA.FTZ R5, R2, R5, R197 ;  /* 0x0000000502057223 */ /* 0x002fce00000100c5 */
[----:B------:R-:W1:Y:S01]  /*93e0*/  MUFU.EX2 R198, R198 ;  /* 0x000000c600c67308 */ /* 0x000e620000000800 */
[----:B--2---:R-:W-:-:S07]  /*93f0*/  FADD.FTZ R155, R196, R155 ;  /* 0x0000009bc49b7221 */ /* 0x004fce0000010000 */
[----:B------:R-:W2:Y:S01]  /*9400*/  MUFU.EX2 R199, R199 ;  /* 0x000000c700c77308 */ /* 0x000ea20000000800 */
[----:B0-----:R-:W-:-:S07]  /*9410*/  FADD.FTZ R18, R152, R5 ;  /* 0x0000000598127221 */ /* 0x001fce0000010000 */
[----:B------:R0:W3:Y:S01]  /*9420*/  MUFU.EX2 R177, R186 ;  /* 0x000000ba00b17308 */ /* 0x0000e20000000800 */
[----:B-1----:R-:W-:-:S07]  /*9430*/  FADD.FTZ R164, R198, R155 ;  /* 0x0000009bc6a47221 */ /* 0x002fce0000010000 */
[----:B------:R-:W1:Y:S01]  /*9440*/  MUFU.EX2 R154, R154 ;  /* 0x0000009a009a7308 */ /* 0x000e620000000800 */
[----:B--2---:R-:W-:Y:S01]  /*9450*/  FADD.FTZ R5, R199, R18 ;  /* 0x00000012c7057221 */ /* 0x004fe20000010000 */
[----:B0-----:R-:W-:-:S06]  /*9460*/  FFMA.FTZ R186, R178, UR10, -R181 ;  /* 0x0000000ab2ba7c23 */ /* 0x001fcc00080108b5 */
[----:B------:R-:W0:Y:S01]  /*9470*/  MUFU.EX2 R192, R192 ;  /* 0x000000c000c07308 */ /* 0x000e220000000800 */
[----:B---3--:R-:W-:-:S07]  /*9480*/  FADD.FTZ R155, R177, R164 ;  /* 0x000000a4b19b7221 */ /* 0x008fce0000010000 */
        /* <DEDUP_REMOVED lines=8> */
[--C-:B------:R-:W-:Y:S01]  /*9510*/  FFMA.FTZ R164, R170, UR10, -R20.reuse ;  /* 0x0000000aaaa47c23 */ /* 0x100fe20008010814 */
[----:B------:R-:W-:-:S05]  /*9520*/  FFMA.FTZ R20, R172, UR10, -R20 ;  /* 0x0000000aac147c23 */ /* 0x000fca0008010814 */
        /* <DEDUP_REMOVED lines=37> */
[----:B0-----:R-:W-:Y:S01]  /*9780*/  FADD.FTZ R5, R187, R18 ;  /* 0x00000012bb057221 */ /* 0x001fe20000010000 */
[----:B--2---:R-:W-:-:S03]  /*9790*/  FADD.FTZ R18, R179, R166 ;  /* 0x000000a6b3127221 */ /* 0x004fc60000010000 */
[----:B-1----:R-:W-:Y:S01]  /*97a0*/  FADD.FTZ R5, R20, R5 ;  /* 0x0000000514057221 */ /* 0x002fe20000010000 */
[----:B------:R-:W-:Y:S06]  /*97b0*/  @!P0 BRA `(.L_x_1044) ;  /* 0x0000000000048947 */ /* 0x000fec0003800000 */
[----:B------:R-:W-:Y:S01]  /*97c0*/  BPT.TRAP 0x1 ;  /* 0x000000040000795c */ /* 0x000fe20000300000 */
.L_x_1044:
[----:B------:R-:W0:Y:S01]  /*97d0*/  S2UR UR4, SR_CgaCtaId ;  /* 0x00000000000479c3 */ /* 0x000e220000008800 */
[----:B------:R-:W-:Y:S01]  /*97e0*/  UIADD3 UR6, UR6, 0x30860, URZ ;  /* 0x0003086006067890 */ /* 0x000fe2000fffe03f */
[----:B------:R-:W-:Y:S01]  /*97f0*/  ISETP.GT.AND P1, PT, R220, R221, PT ;  /* 0x000000dddc00720c */ /* 0x000fe20003f24270 */
[----:B------:R-:W-:Y:S01]  /*9800*/  UMOV UR41, UR39 ;  /* 0x0000002700297c82 */ /* 0x000fe20008000000 */
[----:B------:R-:W-:Y:S01]  /*9810*/  F2FP.BF16.F32.PACK_AB R196, R196, R21 ;  /* 0x00000015c4c4723e */ /* 0x000fe200000010ff */
[----:B------:R-:W-:Y:S01]  /*9820*/  VIADD R220, R220, 0xffffffff ;  /* 0xffffffffdcdc7836 */ /* 0x000fe20000000000 */
[----:B------:R-:W-:Y:S01]  /*9830*/  F2FP.BF16.F32.PACK_AB R187, R20, R187 ;  /* 0x000000bb14bb723e */ /* 0x000fe200000010ff */
[----:B------:R-:W-:Y:S01]  /*9840*/  IMAD.MOV.U32 R20, RZ, RZ, R3 ;  /* 0x000000ffff147224 */ /* 0x000fe200078e0003 */
        /* <DEDUP_REMOVED lines=17> */
[----:B------:R-:W-:Y:S01]  /*9960*/  F2FP.BF16.F32.PACK_AB R186, R179, R186 ;  /* 0x000000bab3ba723e */ /* 0x000fe200000010ff */
[----:B------:R-:W-:Y:S06]  /*9970*/  @P1 BRA `(.L_x_1045) ;  /* 0xffffffdc00c41947 */ /* 0x000fec000383ffff */
.L_x_1034:
[----:B------:R-:W-:-:S13]  /*9980*/  R2UR UR4, R201 ;  /* 0x00000000c90472ca */ /* 0x000fda00000e0000 */
[----:B------:R-:W-:-:S13]  /*9990*/  ISETP.GE.AND P1, PT, R220, UR4, PT ;  /* 0x00000004dc007c0c */ /* 0x000fda000bf26270 */
[----:B------:R-:W-:Y:S05]  /*99a0*/  @!P1 BRA `(.L_x_1046) ;  /* 0x0000002c00349947 */ /* 0x000fea0003800000 */
[----:B------:R-:W-:Y:S01]  /*99b0*/  IMAD.MOV.U32 R21, RZ, RZ, R3 ;  /* 0x000000ffff157224 */ /* 0x000fe200078e0003 */
[----:B------:R-:W-:Y:S01]  /*99c0*/  MOV R20, R4 ;  /* 0x0000000400147202 */ /* 0x000fe20000000f00 */
[----:B------:R-:W-:Y:S01]  /*99d0*/  UMOV UR7, UR39 ;  /* 0x0000002700077c82 */ /* 0x000fe20008000000 */
[----:B------:R-:W-:Y:S01]  /*99e0*/  UMOV UR4, UR38 ;  /* 0x0000002600047c82 */ /* 0x000fe20008000000 */
[----:B------:R-:W-:Y:S01]  /*99f0*/  ULDC UR41, c[0x0][0x9e4] ;  /* 0x0002790000297ab9 */ /* 0x000fe20000000800 */
[----:B------:R-:W-:Y:S01]  /*9a00*/  ULDC UR51, c[0x0][0x9dc] ;  /* 0x0002770000337ab9 */ /* 0x000fe20000000800 */
[----:B------:R-:W-:Y:S01]  /*9a10*/  ULDC UR50, c[0x0][0x288] ;  /* 0x0000a20000327ab9 */ /* 0x000fe20000000800 */
[----:B------:R-:W-:Y:S01]  /*9a20*/  ULDC UR5, c[0x0][0x9d8] ;  /* 0x0002760000057ab9 */ /* 0x000fe20000000800 */
[----:B------:R-:W-:-:S05]  /*9a30*/  ULDC UR54, c[0x0][0x988] ;  /* 0x0002620000367ab9 */ /* 0x000fca0000000800 */
.L_x_1065:
[----:B------:R-:W-:-:S04]  /*9a40*/  UIADD3 UR38, UR4, 0x1, URZ ;  /* 0x0000000104267890 */ /* 0x000fc8000fffe03f */
[----:B------:R-:W-:-:S04]  /*9a50*/  UISETP.NE.AND UP0, UPT, UR38, 0x2, UPT ;  /* 0x000000022600788c */ /* 0x000fc8000bf05270 */
[----:B------:R-:W-:Y:S02]  /*9a60*/  USEL UR39, URZ, 0x1, UP0 ;  /* 0x000000013f277887 */ /* 0x000fe40008000000 */
[----:B------:R-:W-:Y:S02]  /*9a70*/  USEL UR38, UR38, URZ, UP0 ;  /* 0x0000003f26267287 */ /* 0x000fe40008000000 */
[----:B------:R-:W-:Y:S01]  /*9a80*/  ULOP3.LUT UR39, UR7, UR39, URZ, 0x3c, !UPT ;  /* 0x0000002707277292 */ /* 0x000fe2000f8e3c3f */
[----:B------:R-:W-:Y:S11]  /*9a90*/  @!P0 BRA `(.L_x_1047) ;  /* 0x0000000000048947 */ /* 0x000ff60003800000 */
[----:B------:R-:W-:Y:S01]  /*9aa0*/  BPT.TRAP 0x1 ;  /* 0x000000040000795c */ /* 0x000fe20000300000 */
.L_x_1047:
[----:B------:R-:W-:Y:S01]  /*9ab0*/  ULEA UR6, UR38, UR40, 0x3 ;  /* 0x0000002826067291 */ /* 0x000fe2000f8e183f */
[----:B------:R-:W-:-:S05]  /*9ac0*/  IMAD.U32 R3, RZ, RZ, UR39 ;  /* 0x00000027ff037e24 */ /* 0x000fca000f8e00ff */
[----:B------:R-:W-:-:S04]  /*9ad0*/  SHF.L.U32 R3, R3, 0x1f, RZ ;  /* 0x0000001f03037819 */ /* 0x000fc800000006ff */
[----:B------:R0:W1:Y:S01]  /*9ae0*/  SYNCS.PHASECHK.TRANS64.TRYWAIT P1, [UR6+0x30830], R3 ;  /* 0x03083003ff0075a7 */ /* 0x0000620008020146 */
[----:B------:R-:W-:Y:S05]  /*9af0*/  @!P0 BRA `(.L_x_1048) ;  /* 0x0000000000048947 */ /* 0x000fea0003800000 */
[----:B------:R-:W-:Y:S01]  /*9b00*/  BPT.TRAP 0x1 ;  /* 0x000000040000795c */ /* 0x000fe20000300000 */
.L_x_1048:
[----:B-1----:R-:W-:Y:S05]  /*9b10*/  @P1 BRA `(.L_x_1049) ;  /* 0x0000000000081947 */ /* 0x002fea0003800000 */
[----:B------:R-:W1:Y:S02]  /*9b20*/  SYNCS.PHASECHK.TRANS64.TRYWAIT P1, [UR6+0x30830], R3 ;  /* 0x03083003ff0075a7 */ /* 0x000e640008020146 */
[----:B-1----:R-:W-:Y:S05]  /*9b30*/  @!P1 BRA `(.L_x_1050) ;  /* 0x000000b0002c9947 */ /* 0x002fea0003800000 */
.L_x_1049:
        /* <DEDUP_REMOVED lines=229> */
.L_x_1051:
[----:B------:R-:W-:Y:S01]  /*a990*/  ULEA UR11, UR4, UR40, 0x3 ;  /* 0x00000028040b7291 */ /* 0x000fe2000f8e183f */
[----:B------:R-:W-:-:S05]  /*a9a0*/  IMAD.U32 R0, RZ, RZ, UR7 ;  /* 0x00000007ff007e24 */ /* 0x000fca000f8e00ff */
[----:B------:R-:W-:-:S04]  /*a9b0*/  SHF.L.U32 R0, R0, 0x1f, RZ ;  /* 0x0000001f00007819 */ /* 0x000fc800000006ff */
[----:B------:R2:W3:Y:S01]  /*a9c0*/  SYNCS.PHASECHK.TRANS64.TRYWAIT P1, [UR11+0x30850], R0 ;  /* 0x03085000ff0075a7 */ /* 0x0004e2000802014b */
[----:B------:R-:W-:Y:S05]  /*a9d0*/  @!P0 BRA `(.L_x_1052) ;  /* 0x0000000000048947 */ /* 0x000fea0003800000 */
[----:B------:R-:W-:Y:S01]  /*a9e0*/  BPT.TRAP 0x1 ;  /* 0x000000040000795c */ /* 0x000fe20000300000 */
.L_x_1052:
[----:B---3--:R-:W-:Y:S05]  /*a9f0*/  @P1 BRA `(.L_x_1053) ;  /* 0x0000000000081947 */ /* 0x008fea0003800000 */
[----:B------:R-:W3:Y:S02]  /*aa00*/  SYNCS.PHASECHK.TRANS64.TRYWAIT P1, [UR11+0x30850], R0 ;  /* 0x03085000ff0075a7 */ /* 0x000ee4000802014b */
[----:B---3--:R-:W-:Y:S05]  /*aa10*/  @!P1 BRA `(.L_x_1054) ;  /* 0x000000a0008c9947 */ /* 0x008fea0003800000 */
.L_x_1053:
        /* <DEDUP_REMOVED lines=30> */
.L_x_1055:
[----:B------:R-:W-:Y:S01]  /*ac00*/  R2UR UR4, R22 ;  /* 0x00000000160472ca */ /* 0x000fe200000e0000 */
[----:B------:R-:W3:Y:S01]  /*ac10*/  S2UR UR7, SR_CgaCtaId ;  /* 0x00000000000779c3 */ /* 0x000ee20000008800 */
[----:B------:R-:W-:Y:S01]  /*ac20*/  FMUL.FTZ R186, R156, UR5 ;  /* 0x000000059cba7c20 */ /* 0x000fe20008410000 */
[----:B------:R-:W-:Y:S01]  /*ac30*/  FMUL.FTZ R156, R163, UR5 ;  /* 0x00000005a39c7c20 */ /* 0x000fe20008410000 */
[----:B------:R-:W-:Y:S01]  /*ac40*/  FMUL.FTZ R163, R178, UR5 ;  /* 0x00000005b2a37c20 */ /* 0x000fe20008410000 */
[----:B------:R-:W-:Y:S02]  /*ac50*/  VIADD R192, R200, UR60 ;  /* 0x0000003cc8c07c36 */ /* 0x000fe40008000000 */
[----:B0-2---:R-:W-:Y:S01]  /*ac60*/  FMUL.FTZ R0, R154, UR5 ;  /* 0x000000059a007c20 */ /* 0x005fe20008410000 */
[----:B------:R-:W-:Y:S01]  /*ac70*/  FMUL.FTZ R154, R159, UR5 ;  /* 0x000000059f9a7c20 */ /* 0x000fe20008410000 */
[----:B------:R-:W-:Y:S01]  /*ac80*/  FMUL.FTZ R159, R170, UR5 ;  /* 0x00000005aa9f7c20 */ /* 0x000fe20008410000 */
[----:B------:R-:W0:Y:S01]  /*ac90*/  LDC R178, c[0x0][0x2f0] ;  /* 0x0000bc00ffb27b82 */ /* 0x000e220000000800 */
[----:B------:R-:W-:-:S02]  /*aca0*/  IMAD.SHL.U32 R170, R220, 0x40, RZ ;  /* 0x00000040dcaa7824 */ /* 0x000fc400078e00ff */
[----:B------:R-:W-:Y:S01]  /*acb0*/  FMUL.FTZ R191, R168, UR5 ;  /* 0x00000005a8bf7c20 */ /* 0x000fe20008410000 */
[----:B------:R-:W-:Y:S01]  /*acc0*/  FMUL.FTZ R184, R152, UR5 ;  /* 0x0000000598b87c20 */ /* 0x000fe20008410000 */
[----:B------:R-:W-:Y:S01]  /*acd0*/  UISETP.NE.AND UP1, UPT, UR4, URZ, UPT ;  /* 0x0000003f0400728c */ /* 0x000fe2000bf25270 */
[----:B------:R-:W-:Y:S01]  /*ace0*/  FMUL.FTZ R152, R155, UR5 ;  /* 0x000000059b987c20 */ /* 0x000fe20008410000 */
[----:B------:R-:W-:Y:S01]  /*acf0*/  ULEA UR4, UR38, UR40, 0x3 ;  /* 0x0000002826047291 */ /* 0x000fe2000f8e183f */
[----:B------:R-:W-:Y:S01]  /*ad00*/  FMUL.FTZ R188, R160, UR5 ;  /* 0x00000005a0bc7c20 */ /* 0x000fe20008410000 */
[----:B------:R-:W-:Y:S01]  /*ad10*/  UISETP.NE.AND UP0, UPT, UR43, URZ, UPT ;  /* 0x0000003f2b00728c */ /* 0x000fe2000bf05270 */
[----:B------:R-:W-:Y:S01]  /*ad20*/  FMUL.FTZ R187, R161, UR5 ;  /* 0x00000005a1bb7c20 */ /* 0x000fe20008410000 */
[----:B------:R-:W-:Y:S01]  /*ad30*/  PLOP3.LUT P1, PT, PT, PT, UP1, 0x80, 0x0 ;  /* 0x000000000000781c */ /* 0x000fe20003f2f018 */
[----:B------:R-:W-:Y:S01]  /*ad40*/  UIADD3 UR4, UR4, 0x30840, URZ ;  /* 0x0003084004047890 */ /* 0x000fe2000fffe03f */
[----:B------:R-:W-:Y:S01]  /*ad50*/  PLOP3.LUT P2, PT, PT, PT, UP1, 0x80, 0x0 ;  /* 0x000000000000781c */ /* 0x000fe20003f4f018 */
[----:B------:R-:W-:Y:S01]  /*ad60*/  FMUL.FTZ R155, R162, UR5 ;  /* 0x00000005a29b7c20 */ /* 0x000fe20008410000 */
[----:B-1----:R-:W-:Y:S01]  /*ad70*/  FMUL.FTZ R4, R153, UR5 ;  /* 0x0000000599047c20 */ /* 0x002fe20008410000 */
[----:B------:R-:W-:Y:S01]  /*ad80*/  @UP1 ULDC UR6, c[0x0][0x44c] ;  /* 0x0001130000061ab9 */ /* 0x000fe20000000800 */
[----:B---3--:R-:W-:Y:S01]  /*ad90*/  UPRMT UR4, UR7, 0x654, UR4 ;  /* 0x0000065407047896 */ /* 0x008fe20008000004 */
[----:B------:R-:W-:Y:S01]  /*ada0*/  FMUL.FTZ R185, R157, UR5 ;  /* 0x000000059db97c20 */ /* 0x000fe20008410000 */
        /* <DEDUP_REMOVED lines=25> */
[----:B------:R-:W2:Y:S01]  /*af40*/  MUFU.TANH R184, R184 ;  /* 0x000000b800b87308 */ /* 0x000ea20000002400 */
[----:B0-----:R-:W-:Y:S01]  /*af50*/  IMAD R3, R178, UR42, R3 ;  /* 0x0000002ab2037c24 */ /* 0x001fe2000f8e0203 */
[----:B------:R-:W-:Y:S01]  /*af60*/  SYNCS.ARRIVE.TRANS64.RED.A1T0 RZ, [UR4], RZ ;  /* 0x000000ffffff79a7 */ /* 0x000fe20008100404 */
[----:B------:R-:W-:Y:S02]  /*af70*/  ULOP3.LUT UR4, URZ, UR51, URZ, 0x33, !UPT ;  /* 0x000000333f047292 */ /* 0x000fe4000f8e333f */
[----:B------:R-:W-:Y:S01]  /*af80*/  VIADD R3, R3, -UR50 ;  /* 0x8000003203037c36 */ /* 0x000fe20008000000 */
[----:B------:R-:W-:Y:S02]  /*af90*/  ULDC UR6, c[0x0][0x9e0] ;  /* 0x0002780000067ab9 */ /* 0x000fe40000000800 */
[----:B------:R-:W0:Y:S01]  /*afa0*/  MUFU.TANH R4, R4 ;  /* 0x0000000400047308 */ /* 0x000e220000002400 */
[C---:B------:R-:W-:Y:S01]  /*afb0*/  VIADD R173, R3.reuse, UR6 ;  /* 0x0000000603ad7c36 */ /* 0x040fe20008000000 */
[----:B------:R-:W-:-:S03]  /*afc0*/  IADD3 R179, R3, UR4, RZ ;  /* 0x0000000403b37c10 */ /* 0x000fc6000fffe0ff */
[----:B-1----:R-:W-:-:S03]  /*afd0*/  IMAD.IADD R180, R173, 0x1, R168 ;  /* 0x00000001adb47824 */ /* 0x002fc600078e02a8 */
[----:B------:R-:W1:Y:S01]  /*afe0*/  MUFU.TANH R0, R0 ;  /* 0x0000000000007308 */ /* 0x000e620000002400 */
[----:B------:R-:W-:-:S07]  /*aff0*/  IMAD.IADD R181, R179, 0x1, R168 ;  /* 0x00000001b3b57824 */ /* 0x000fce00078e02a8 */
        /* <DEDUP_REMOVED lines=32> */
[----:B------:R-:W-:-:S05]  /*b200*/  VIADD R167, R2, -UR50 ;  /* 0x8000003202a77c36 */ /* 0x000fca0008000000 */
        /* <DEDUP_REMOVED lines=10> */
.L_x_1058:
[----:B------:R-:W-:-:S05]  /*b2b0*/  IMAD.U32 R183, RZ, RZ, UR41 ;  /* 0x00000029ffb77e24 */ /* 0x000fca000f8e00ff */
[----:B------:R-:W-:-:S13]  /*b2c0*/  ISETP.NE.AND P1, PT, R183, 0x1, PT ;  /* 0x00000001b700780c */ /* 0x000fda0003f25270 */
[----:B------:R-:W1:Y:S02]  /*b2d0*/  @P1 LDC.64 R2, c[0x0][0x9e8] ;  /* 0x00027a00ff021b82 */ /* 0x000e640000000a00 */
[----:B-1----:R-:W-:-:S05]  /*b2e0*/  @P1 IMAD.HI.U32 R2, R167, R2, RZ ;  /* 0x00000002a7021227 */ /* 0x002fca00078e00ff */
[----:B------:R-:W-:-:S07]  /*b2f0*/  @P1 SHF.R.U32.HI R167, RZ, R3, R2 ;  /* 0x00000003ffa71219 */ /* 0x000fce0000011602 */
.L_x_1059:
[----:B------:R-:W-:Y:S05]  /*b300*/  BSYNC B0 ;  /* 0x0000000000007941 */ /* 0x000fea0003800000 */
.L_x_1057:
[----:B------:R-:W-:-:S04]  /*b310*/  IMAD R2, R167, R183, -R170 ;  /* 0x000000b7a7027224 */ /* 0x000fc800078e0aaa */
[----:B------:R-:W-:-:S05]  /*b320*/  IMAD R2, R19, -0x2, R2 ;  /* 0xfffffffe13027824 */ /* 0x000fca00078e0202 */
[----:B------:R-:W-:Y:S02]  /*b330*/  VIADDMNMX R180, R2, R183, R180, PT ;  /* 0x000000b702b47246 */ /* 0x000fe400038001b4 */
[----:B------:R-:W-:-:S07]  /*b340*/  VIMNMX R181, R181, R2, !PT ;  /* 0x00000002b5b57248 */ /* 0x000fce0007fe0100 */
.L_x_1056:
[----:B------:R-:W-:Y:S01]  /*b350*/  ISETP.GT.AND P1, PT, R220, -0x1, PT ;  /* 0xffffffffdc00780c */ /* 0x000fe20003f24270 */
[----:B------:R-:W1:Y:S01]  /*b360*/  SHFL.IDX PT, R192, R192, 0x1, 0x1c1f ;  /* 0x003c1f00c0c07f89 */ /* 0x000e6200000e0000 */
[----:B------:R-:W-:Y:S02]  /*b370*/  UISETP.NE.AND UP0, UPT, UR43, URZ, UPT ;  /* 0x0000003f2b00728c */ /* 0x000fe4000bf05270 */
[C---:B------:R-:W-:Y:S02]  /*b380*/  ISETP.GT.AND P4, PT, R181.reuse, 0x1, P1 ;  /* 0x00000001b500780c */ /* 0x040fe40000f84270 */
[----:B------:R-:W-:Y:S02]  /*b390*/  ISETP.GT.AND P5, PT, R181, RZ, P1 ;  /* 0x000000ffb500720c */ /* 0x000fe40000fa4270 */
[C---:B------:R-:W-:Y:S02]  /*b3a0*/  ISETP.LT.OR P4, PT, R180.reuse, 0x2, P4 ;  /* 0x00000002b400780c */ /* 0x040fe40002781670 */
[----:B------:R-:W-:-:S02]  /*b3b0*/  ISETP.LT.OR P5, PT, R180, 0x1, P5 ;  /* 0x00000001b400780c */ /* 0x000fc40002fa1670 */
[----:B0-----:R-:W-:Y:S02]  /*b3c0*/  FSEL R168, R4, -INF , !P4 ;  /* 0xff80000004a87808 */ /* 0x001fe40006000000 */
[C---:B------:R-:W-:Y:S02]  /*b3d0*/  ISETP.GT.AND P4, PT, R181.reuse, 0x18, P1 ;  /* 0x00000018b500780c */ /* 0x040fe40000f84270 */
[----:B------:R-:W-:Y:S02]  /*b3e0*/  FSEL R167, R184, -INF , !P5 ;  /* 0xff800000b8a77808 */ /* 0x000fe40006800000 */
[----:B------:R-:W-:Y:S02]  /*b3f0*/  ISETP.LT.OR P4, PT, R180, 0x19, P4 ;  /* 0x00000019b400780c */ /* 0x000fe40002781670 */
[C---:B------:R-:W-:Y:S02]  /*b400*/  ISETP.GT.AND P6, PT, R181.reuse, 0x8, P1 ;  /* 0x00000008b500780c */ /* 0x040fe40000fc4270 */
[----:B------:R-:W-:-:S02]  /*b410*/  ISETP.GT.AND P2, PT, R181, 0x9, P1 ;  /* 0x00000009b500780c */ /* 0x000fc40000f44270 */
[----:B------:R-:W-:Y:S01]  /*b420*/  ISETP.GT.AND P3, PT, R181, 0x10, P1 ;  /* 0x00000010b500780c */ /* 0x000fe20000f64270 */
[----:B-1----:R-:W-:Y:S01]  /*b430*/  IMAD.IADD R173, R173, 0x1, R192 ;  /* 0x00000001adad7824 */ /* 0x002fe200078e02c0 */
[C---:B------:R-:W-:Y:S02]  /*b440*/  ISETP.GT.AND P5, PT, R181.reuse, 0x11, P1 ;  /* 0x00000011b500780c */ /* 0x040fe40000fa4270 */
        /* <DEDUP_REMOVED lines=33> */
[----:B------:R-:W-:-:S02]  /*b660*/  IADD3 R179, R179, R192, RZ ;  /* 0x000000c0b3b37210 */ /* 0x000fc40007ffe0ff */
[----:B------:R-:W-:Y:S02]  /*b670*/  FSEL R175, R175, -INF , !P6 ;  /* 0xff800000afaf7808 */ /* 0x000fe40007000000 */
[----:B------:R-:W-:Y:S02]  /*b680*/  FSEL R174, R174, -INF , !P2 ;  /* 0xff800000aeae7808 */ /* 0x000fe40005000000 */
[----:B------:R-:W-:Y:S02]  /*b690*/  FSEL R177, R177, -INF , !P3 ;  /* 0xff800000b1b17808 */ /* 0x000fe40005800000 */
[----:B------:R-:W-:Y:S01]  /*b6a0*/  FSEL R176, R176, -INF , !P5 ;  /* 0xff800000b0b07808 */ /* 0x000fe20006800000 */
[----:B------:R-:W-:Y:S06]  /*b6b0*/  @P4 BRA `(.L_x_1060) ;  /* 0x00000000005c4947 */ /* 0x000fec0003800000 */
        /* <DEDUP_REMOVED lines=13> */
.L_x_1062:
[----:B------:R-:W-:-:S05]  /*b790*/  IMAD.U32 R4, RZ, RZ, UR41 ;  /* 0x00000029ff047e24 */ /* 0x000fca000f8e00ff */
[----:B------:R-:W-:-:S13]  /*b7a0*/  ISETP.NE.AND P2, PT, R4, 0x1, PT ;  /* 0x000000010400780c */ /* 0x000fda0003f45270 */
[----:B------:R-:W0:Y:S02]  /*b7b0*/  @P2 LDC.64 R2, c[0x0][0x9e8] ;  /* 0x00027a00ff022b82 */ /* 0x000e240000000a00 */
[----:B0-----:R-:W-:-:S05]  /*b7c0*/  @P2 IMAD.HI.U32 R2, R181, R2, RZ ;  /* 0x00000002b5022227 */ /* 0x001fca00078e00ff */
[----:B------:R-:W-:-:S07]  /*b7d0*/  @P2 SHF.R.U32.HI R181, RZ, R3, R2 ;  /* 0x00000003ffb52219 */ /* 0x000fce0000011602 */
.L_x_1063:
[----:B------:R-:W-:Y:S05]  /*b7e0*/  BSYNC B0 ;  /* 0x0000000000007941 */ /* 0x000fea0003800000 */
.L_x_1061:
[----:B------:R-:W-:-:S04]  /*b7f0*/  IMAD R170, R181, R4, -R170 ;  /* 0x00000004b5aa7224 */ /* 0x000fc800078e0aaa */
[----:B------:R-:W-:-:S05]  /*b800*/  IMAD R170, R19, -0x2, R170 ;  /* 0xfffffffe13aa7824 */ /* 0x000fca00078e02aa */
[----:B------:R-:W-:Y:S02]  /*b810*/  VIADDMNMX R173, R170, R4, R173, PT ;  /* 0x00000004aaad7246 */ /* 0x000fe400038001ad */
[----:B------:R-:W-:-:S07]  /*b820*/  VIMNMX R179, R179, R170, !PT ;  /* 0x000000aab3b37248 */ /* 0x000fce0007fe0100 */
.L_x_1060:
        /* <DEDUP_REMOVED lines=39> */
[----:B------:R-:W-:Y:S02]  /*baa0*/  ISETP.LT.OR P2, PT, R173, 0x1a, P2 ;  /* 0x0000001aad00780c */ /* 0x000fe40001741670 */
[C---:B------:R-:W-:Y:S02]  /*bab0*/  ISETP.GT.AND P5, PT, R179.reuse, 0x21, P1 ;  /* 0x00000021b300780c */ /* 0x040fe40000fa4270 */
        /* <DEDUP_REMOVED lines=8> */
[----:B------:R-:W-:Y:S01]  /*bb40*/  ISETP.LT.OR P6, PT, R173, 0x2a, P6 ;  /* 0x0000002aad00780c */ /* 0x000fe200037c1670 */
[----:B------:R-:W0:Y:S01]  /*bb50*/  SHFL.BFLY PT, R181, R2, 0x1, 0x1f ;  /* 0x0c201f0002b57f89 */ /* 0x000e2200000e0000 */
[----:B------:R-:W-:-:S02]  /*bb60*/  ISETP.GT.AND P5, PT, R179, 0x31, P1 ;  /* 0x00000031b300780c */ /* 0x000fc40000fa4270 */
[C---:B------:R-:W-:Y:S02]  /*bb70*/  ISETP.LT.OR P2, PT, R173.reuse, 0x31, P2 ;  /* 0x00000031ad00780c */ /* 0x040fe40001741670 */
[----:B------:R-:W-:Y:S02]  /*bb80*/  FSEL R162, R162, -INF , !P6 ;  /* 0xff800000a2a27808 */ /* 0x000fe40007000000 */
[----:B------:R-:W-:Y:S02]  /*bb90*/  ISETP.LT.OR P5, PT, R173, 0x32, P5 ;  /* 0x00000032ad00780c */ /* 0x000fe40002fa1670 */
[----:B------:R-:W-:Y:S02]  /*bba0*/  FSEL R163, R163, -INF , !P2 ;  /* 0xff800000a3a37808 */ /* 0x000fe40005000000 */
[----:B------:R-:W-:Y:S02]  /*bbb0*/  FSEL R164, R164, -INF , !P5 ;  /* 0xff800000a4a47808 */ /* 0x000fe40006800000 */
[----:B0-----:R-:W-:-:S02]  /*bbc0*/  FMNMX.FTZ R4, R2, R181, !PT ;  /* 0x000000b502047209 */ /* 0x001fc40007810000 */
[----:B------:R-:W-:Y:S02]  /*bbd0*/  FSEL R2, R0, -INF , !P3 ;  /* 0xff80000000027808 */ /* 0x000fe40005800000 */
[----:B------:R-:W-:Y:S02]  /*bbe0*/  ISETP.GT.AND P3, PT, R179, 0x20, P1 ;  /* 0x00000020b300780c */ /* 0x000fe40000f64270 */
[----:B------:R-:W-:Y:S02]  /*bbf0*/  FMNMX.FTZ R3, R2, R21, !PT ;  /* 0x0000001502037209 */ /* 0x000fe40007810000 */
[----:B------:R-:W-:Y:S02]  /*bc00*/  ISETP.LT.OR P3, PT, R173, 0x21, P3 ;  /* 0x00000021ad00780c */ /* 0x000fe40001f61670 */
[----:B------:R-:W-:Y:S02]  /*bc10*/  FMNMX.FTZ R0, R152, R3, !PT ;  /* 0x0000000398007209 */ /* 0x000fe40007810000 */
[----:B------:R-:W-:-:S02]  /*bc20*/  FSEL R159, R159, -INF , !P3 ;  /* 0xff8000009f9f7808 */ /* 0x000fc40005800000 */
[----:B------:R-:W-:Y:S02]  /*bc30*/  FMNMX.FTZ R3, R153, R0, !PT ;  /* 0x0000000099037209 */ /* 0x000fe40007810000 */
[----:B------:R-:W-:Y:S02]  /*bc40*/  FSETP.NEU.FTZ.AND P3, PT, R4, -INF , PT ;  /* 0xff8000000400780b */ /* 0x000fe40003f7d000 */
[----:B------:R-:W-:-:S04]  /*bc50*/  FMNMX.FTZ R0, R154, R3, !PT ;  /* 0x000000039a007209 */ /* 0x000fc80007810000 */
[----:B------:R-:W-:Y:S01]  /*bc60*/  FMNMX.FTZ R3, R155, R0, !PT ;  /* 0x000000009b037209 */ /* 0x000fe20007810000 */
[----:B------:R-:W-:-:S03]  /*bc70*/  FMUL.FTZ R0, R4, UR10 ;  /* 0x0000000a04007c20 */ /* 0x000fc60008410000 */
[----:B------:R-:W-:Y:S02]  /*bc80*/  FMNMX.FTZ R170, R156, R3, !PT ;  /* 0x000000039caa7209 */ /* 0x000fe40007810000 */
[----:B------:R-:W-:Y:S02]  /*bc90*/  FSEL R0, R0, RZ, P3 ;  /* 0x000000ff00007208 */ /* 0x000fe40001800000 */
[----:B------:R-:W-:-:S03]  /*bca0*/  FMNMX.FTZ R3, R157, R170, !PT ;  /* 0x000000aa9d037209 */ /* 0x000fc60007810000 */
[--C-:B------:R-:W-:Y:S01]  /*bcb0*/  FFMA.FTZ R178, R167, UR10, -R0.reuse ;  /* 0x0000000aa7b27c23 */ /* 0x100fe20008010800 */
[----:B------:R-:W-:Y:S01]  /*bcc0*/  FMNMX.FTZ R170, R158, R3, !PT ;  /* 0x000000039eaa7209 */ /* 0x000fe20007810000 */
[--C-:B------:R-:W-:Y:S01]  /*bcd0*/  FFMA.FTZ R196, R168, UR10, -R0.reuse ;  /* 0x0000000aa8c47c23 */ /* 0x100fe20008010800 */
[----:B------:R-:W-:Y:S01]  /*bce0*/  FSEL R167, R161, -INF , !P4 ;  /* 0xff800000a1a77808 */ /* 0x000fe20006000000 */
[--C-:B------:R-:W-:Y:S01]  /*bcf0*/  FFMA.FTZ R184, R175, UR10, -R0.reuse ;  /* 0x0000000aafb87c23 */ /* 0x100fe20008010800 */
[----:B------:R-:W-:Y:S01]  /*bd00*/  FMNMX.FTZ R3, R159, R170, !PT ;  /* 0x000000aa9f037209 */ /* 0x000fe20007810000 */
[--C-:B------:R-:W-:Y:S01]  /*bd10*/  FFMA.FTZ R194, R190, UR10, -R0.reuse ;  /* 0x0000000abec27c23 */ /* 0x100fe20008010800 */
[----:B------:R-:W-:Y:S01]  /*bd20*/  ISETP.GT.AND P4, PT, R179, 0x38, P1 ;  /* 0x00000038b300780c */ /* 0x000fe20000f84270 */
[--C-:B------:R-:W-:Y:S01]  /*bd30*/  FFMA.FTZ R190, R171, UR10, -R0.reuse ;  /* 0x0000000aabbe7c23 */ /* 0x100fe20008010800 */
[----:B------:R-:W-:Y:S01]  /*bd40*/  FMNMX.FTZ R168, R160, R3, !PT ;  /* 0x00000003a0a87209 */ /* 0x000fe20007810000 */
[--C-:B------:R-:W-:Y:S01]  /*bd50*/  FFMA.FTZ R198, R186, UR10, -R0.reuse ;  /* 0x0000000abac67c23 */ /* 0x100fe20008010800 */
[----:B------:R-:W-:Y:S01]  /*bd60*/  ISETP.GT.AND P1, PT, R179, 0x39, P1 ;  /* 0x00000039b300780c */ /* 0x000fe20000f24270 */
[--C-:B------:R-:W-:Y:S01]  /*bd70*/  FFMA.FTZ R192, R188, UR10, -R0.reuse ;  /* 0x0000000abcc07c23 */ /* 0x100fe20008010800 */
[----:B------:R-:W-:Y:S01]  /*bd80*/  FMNMX.FTZ R3, R167, R168, !PT ;  /* 0x000000a8a7037209 */ /* 0x000fe20007810000 */
[--C-:B------:R-:W-:Y:S01]  /*bd90*/  FFMA.FTZ R183, R185, UR10, -R0.reuse ;  /* 0x0000000ab9b77c23 */ /* 0x100fe20008010800 */
[----:B------:R-:W-:Y:S01]  /*bda0*/  ISETP.LT.OR P4, PT, R173, 0x39, P4 ;  /* 0x00000039ad00780c */ /* 0x000fe20002781670 */
[--C-:B------:R-:W-:Y:S01]  /*bdb0*/  FFMA.FTZ R181, R187, UR10, -R0.reuse ;  /* 0x0000000abbb57c23 */ /* 0x100fe20008010800 */
[----:B------:R-:W-:Y:S01]  /*bdc0*/  FMNMX.FTZ R168, R162, R3, !PT ;  /* 0x00000003a2a87209 */ /* 0x000fe20007810000 */
[--C-:B------:R-:W-:Y:S01]  /*bdd0*/  FFMA.FTZ R179, R189, UR10, -R0.reuse ;  /* 0x0000000abdb37c23 */ /* 0x100fe20008010800 */
[----:B------:R-:W-:Y:S01]  /*bde0*/  ISETP.LT.OR P1, PT, R173, 0x3a, P1 ;  /* 0x0000003aad00780c */ /* 0x000fe20000f21670 */
[--C-:B------:R-:W-:Y:S01]  /*bdf0*/  FFMA.FTZ R173, R169, UR10, -R0.reuse ;  /* 0x0000000aa9ad7c23 */ /* 0x100fe20008010800 */
[----:B------:R-:W-:Y:S01]  /*be00*/  FMNMX.FTZ R3, R163, R168, !PT ;  /* 0x000000a8a3037209 */ /* 0x000fe20007810000 */
[--C-:B------:R-:W-:Y:S01]  /*be10*/  FFMA.FTZ R188, R191, UR10, -R0.reuse ;  /* 0x0000000abfbc7c23 */ /* 0x100fe20008010800 */
[----:B------:R-:W-:Y:S01]  /*be20*/  FSEL R168, R165, -INF , !P4 ;  /* 0xff800000a5a87808 */ /* 0x000fe20006000000 */
[--C-:B------:R-:W-:Y:S01]  /*be30*/  FFMA.FTZ R169, R172, UR10, -R0.reuse ;  /* 0x0000000aaca97c23 */ /* 0x100fe20008010800 */
[----:B------:R-:W-:Y:S01]  /*be40*/  FMNMX.FTZ R3, R164, R3, !PT ;  /* 0x00000003a4037209 */ /* 0x000fe20007810000 */
[--C-:B------:R-:W-:Y:S01]  /*be50*/  FFMA.FTZ R165, R174, UR10, -R0.reuse ;  /* 0x0000000aaea57c23 */ /* 0x100fe20008010800 */
[----:B------:R-:W-:Y:S01]  /*be60*/  FSEL R166, R166, -INF , !P1 ;  /* 0xff800000a6a67808 */ /* 0x000fe20004800000 */
[--C-:B------:R-:W-:Y:S01]  /*be70*/  FFMA.FTZ R186, R177, UR10, -R0.reuse ;  /* 0x0000000ab1ba7c23 */ /* 0x100fe20008010800 */
[----:B------:R-:W-:Y:S01]  /*be80*/  FMNMX.FTZ R3, R168, R3, !PT ;  /* 0x00000003a8037209 */ /* 0x000fe20007810000 */
[----:B------:R-:W-:Y:S01]  /*be90*/  FFMA.FTZ R176, R176, UR10, -R0 ;  /* 0x0000000ab0b07c23 */ /* 0x000fe20008010800 */
[----:B------:R-:W-:Y:S01]  /*bea0*/  FSEL R171, R4, RZ, P3 ;  /* 0x000000ff04ab7208 */ /* 0x000fe20001800000 */
[----:B------:R-:W-:Y:S01]  /*beb0*/  MUFU.EX2 R161, R178 ;  /* 0x000000b200a17308 */ /* 0x000fe20000000800 */
[----:B------:R-:W-:-:S03]  /*bec0*/  FMNMX.FTZ R3, R166, R3, !PT ;  /* 0x00000003a6037209 */ /* 0x000fc60007810000 */
[----:B------:R-:W-:Y:S02]  /*bed0*/  FADD.FTZ R0, -R171, R20 ;  /* 0x00000014ab007221 */ /* 0x000fe40000010100 */
[----:B------:R-:W0:Y:S02]  /*bee0*/  SHFL.BFLY PT, R170, R3, 0x2, 0x1f ;  /* 0x0c401f0003aa7f89 */ /* 0x000e2400000e0000 */
[----:B------:R-:W-:Y:S01]  /*bef0*/  FMUL.FTZ R0, R0, UR10 ;  /* 0x0000000a00007c20 */ /* 0x000fe20008410000 */
[----:B------:R-:W-:Y:S08]  /*bf00*/  MUFU.EX2 R196, R196 ;  /* 0x000000c400c47308 */ /* 0x000ff00000000800 */
[----:B------:R-:W1:Y:S08]  /*bf10*/  MUFU.EX2 R0, R0 ;  /* 0x0000000000007308 */ /* 0x000e700000000800 */
[----:B------:R-:W2:Y:S01]  /*bf20*/  MUFU.EX2 R198, R198 ;  /* 0x000000c600c67308 */ /* 0x000ea20000000800 */
[----:B0-----:R-:W-:-:S07]  /*bf30*/  FMNMX.FTZ R170, R3, R170, !PT ;  /* 0x000000aa03aa7209 */ /* 0x001fce0007810000 */
[----:B------:R-:W0:Y:S01]  /*bf40*/  MUFU.EX2 R183, R183 ;  /* 0x000000b700b77308 */ /* 0x000e220000000800 */
[----:B------:R-:W3:Y:S07]  /*bf50*/  SHFL.BFLY PT, R3, R170, 0x1, 0x1f ;  /* 0x0c201f00aa037f89 */ /* 0x000eee00000e0000 */
[----:B------:R-:W4:Y:S08]  /*bf60*/  MUFU.EX2 R192, R192 ;  /* 0x000000c000c07308 */ /* 0x000f300000000800 */
[----:B------:R-:W5:Y:S08]  /*bf70*/  MUFU.EX2 R181, R181 ;  /* 0x000000b500b57308 */ /* 0x000f700000000800 */
[----:B------:R-:W5:Y:S01]  /*bf80*/  MUFU.EX2 R194, R194 ;  /* 0x000000c200c27308 */ /* 0x000f620000000800 */
[----:B---3--:R-:W-:-:S04]  /*bf90*/  FMNMX.FTZ R3, R170, R3, !PT ;  /* 0x00000003aa037209 */ /* 0x008fc80007810000 */
[C---:B------:R-:W-:Y:S01]  /*bfa0*/  FSETP.NEU.FTZ.AND P1, PT, R3.reuse, -INF , PT ;  /* 0xff8000000300780b */ /* 0x040fe20003f3d000 */
[----:B------:R-:W-:Y:S02]  /*bfb0*/  FMUL.FTZ R175, R3, UR10 ;  /* 0x0000000a03af7c20 */ /* 0x000fe40008410000 */
[----:B------:R-:W3:Y:S03]  /*bfc0*/  MUFU.EX2 R179, R179 ;  /* 0x000000b300b37308 */ /* 0x000ee60000000800 */
[----:B------:R-:W-:-:S05]  /*bfd0*/  FSEL R175, R175, RZ, P1 ;  /* 0x000000ffafaf7208 */ /* 0x000fca0000800000 */
[----:B------:R-:W-:Y:S01]  /*bfe0*/  MUFU.EX2 R188, R188 ;  /* 0x000000bc00bc7308 */ /* 0x000fe20000000800 */
[--C-:B------:R-:W-:Y:S01]  /*bff0*/  FFMA.FTZ R197, R2, UR10, -R175.reuse ;  /* 0x0000000a02c57c23 */ /* 0x100fe200080108af */
[----:B------:R-:W-:Y:S01]  /*c000*/  FSEL R2, R3, RZ, P1 ;  /* 0x000000ff03027208 */ /* 0x000fe20000800000 */
[--C-:B------:R-:W-:Y:S01]  /*c010*/  FFMA.FTZ R20, R152, UR10, -R175.reuse ;  /* 0x0000000a98147c23 */ /* 0x100fe200080108af */
[--C-:B------:R-:W-:Y:S01]  /*c020*/  FFMA.FTZ R199, R153, UR10, -R175.reuse ;  /* 0x0000000a99c77c23 */ /* 0x100fe200080108af */
[--C-:B------:R-:W-:Y:S01]  /*c030*/  FFMA.FTZ R152, R154, UR10, -R175.reuse ;  /* 0x0000000a9a987c23 */ /* 0x100fe200080108af */
[----:B------:R-:W-:Y:S01]  /*c040*/  FFMA.FTZ R193, R155, UR10, -R175 ;  /* 0x0000000a9bc17c23 */ /* 0x000fe200080108af */
        /* <DEDUP_REMOVED lines=15> */
[----:B0-----:R-:W-:Y:S01]  /*c140*/  FADD.FTZ R21, R183, R162 ;  /* 0x000000a2b7157221 */ /* 0x001fe20000010000 */
[--C-:B------:R-:W-:Y:S01]  /*c150*/  FFMA.FTZ R187, R168, UR10, -R175.reuse ;  /* 0x0000000aa8bb7c23 */ /* 0x100fe200080108af */
[----:B------:R-:W0:Y:S01]  /*c160*/  MUFU.EX2 R2, R2 ;  /* 0x0000000200027308 */ /* 0x000e220000000800 */
[----:B------:R-:W-:Y:S01]  /*c170*/  FFMA.FTZ R166, R166, UR10, -R175 ;  /* 0x0000000aa6a67c23 */ /* 0x000fe200080108af */
[----:B----4-:R-:W-:-:S04]  /*c180*/  FADD.FTZ R162, R192, R21 ;  /* 0x00000015c0a27221 */ /* 0x010fc80000010000 */
[----:B-----5:R-:W-:Y:S01]  /*c190*/  FADD.FTZ R21, R181, R162 ;  /* 0x000000a2b5157221 */ /* 0x020fe20000010000 */
[----:B------:R-:W-:Y:S01]  /*c1a0*/  FFMA.FTZ R162, R164, UR10, -R175 ;  /* 0x0000000aa4a27c23 */ /* 0x000fe200080108af */
[----:B------:R-:W1:Y:S02]  /*c1b0*/  MUFU.EX2 R199, R199 ;  /* 0x000000c700c77308 */ /* 0x000e640000000800 */
[----:B------:R-:W-:-:S04]  /*c1c0*/  FADD.FTZ R164, R194, R21 ;  /* 0x00000015c2a47221 */ /* 0x000fc80000010000 */
[----:B---3--:R-:W-:Y:S02]  /*c1d0*/  FADD.FTZ R21, R179, R164 ;  /* 0x000000a4b3157221 */ /* 0x008fe40000010000 */
[----:B------:R-:W2:Y:S01]  /*c1e0*/  MUFU.EX2 R152, R152 ;  /* 0x0000009800987308 */ /* 0x000ea20000000800 */
[----:B0-----:R-:W-:Y:S01]  /*c1f0*/  FFMA.FTZ R5, R2, R5, R197 ;  /* 0x0000000502057223 */ /* 0x001fe200000100c5 */
[----:B------:R-:W-:-:S03]  /*c200*/  FADD.FTZ R164, R188, R21 ;  /* 0x00000015bca47221 */ /* 0x000fc60000010000 */
[----:B------:R-:W-:-:S03]  /*c210*/  FADD.FTZ R18, R20, R5 ;  /* 0x0000000514127221 */ /* 0x000fc60000010000 */
        /* <DEDUP_REMOVED lines=42> */
.L_x_1064:
[----:B------:R-:W0:Y:S01]  /*c4c0*/  S2UR UR6, SR_CgaCtaId ;  /* 0x00000000000679c3 */ /* 0x000e220000008800 */
[----:B------:R-:W-:Y:S01]  /*c4d0*/  R2UR UR4, R201 ;  /* 0x00000000c90472ca */ /* 0x000fe200000e0000 */
[----:B------:R-:W-:Y:S01]  /*c4e0*/  UIADD3 UR11, UR11, 0x30860, URZ ;  /* 0x000308600b0b7890 */ /* 0x000fe2000fffe03f */
[----:B------:R-:W-:Y:S01]  /*c4f0*/  F2FP.BF16.F32.PACK_AB R197, R20, R197 ;  /* 0x000000c514c5723e */ /* 0x000fe200000010ff */
        /* <DEDUP_REMOVED lines=8> */
[C---:B------:R-:W-:Y:S01]  /*c580*/  ISETP.GT.AND P1, PT, R220.reuse, UR4, PT ;  /* 0x00000004dc007c0c */ /* 0x040fe2000bf24270 */
[----:B------:R-:W-:Y:S01]  /*c590*/  UMOV UR4, UR38 ;  /* 0x0000002600047c82 */ /* 0x000fe20008000000 */
[----:B------:R-:W-:Y:S01]  /*c5a0*/  F2FP.BF16.F32.PACK_AB R194, R179, R194 ;  /* 0x000000c2b3c2723e */ /* 0x000fe200000010ff */
[----:B------:R-:W-:Y:S01]  /*c5b0*/  VIADD R220, R220, 0xffffffff ;  /* 0xffffffffdcdc7836 */ /* 0x000fe20000000000 */
        /* <DEDUP_REMOVED lines=9> */
[----:B------:R-:W-:Y:S02]  /*c650*/  F2FP.BF16.F32.PACK_AB R186, R171, R186 ;  /* 0x000000baabba723e */ /* 0x000fe400000010ff */
[----:B------:R-:W-:Y:S01]  /*c660*/  F2FP.BF16.F32.PACK_AB R187, R166, R187 ;  /* 0x000000bba6bb723e */ /* 0x000fe200000010ff */
[----:B------:R-:W-:Y:S06]  /*c670*/  @P1 BRA `(.L_x_1065) ;  /* 0xffffffd000f01947 */ /* 0x000fec000383ffff */
.L_x_1046:
        /* <DEDUP_REMOVED lines=131> */
.L_x_1066:
[----:B------:R-:W-:Y:S01]  /*ceb0*/  ULEA UR5, UR38, UR40, 0x3 ;  /* 0x0000002826057291 */ /* 0x000fe2000f8e183f */
[----:B------:R-:W-:-:S04]  /*cec0*/  MOV R0, UR39 ;  /* 0x0000002700007c02 */ /* 0x000fc80008000f00 */
[----:B------:R-:W-:-:S04]  /*ced0*/  SHF.L.U32 R0, R0, 0x1f, RZ ;  /* 0x0000001f00007819 */ /* 0x000fc800000006ff */
[----:B------:R0:W1:Y:S01]  /*cee0*/  SYNCS.PHASECHK.TRANS64.TRYWAIT P1, [UR5+0x30850], R0 ;  /* 0x03085000ff0075a7 */ /* 0x0000620008020145 */
[----:B------:R-:W-:Y:S05]  /*cef0*/  @!P0 BRA `(.L_x_1067) ;  /* 0x0000000000048947 */ /* 0x000fea0003800000 */
[----:B------:R-:W-:Y:S01]  /*cf00*/  BPT.TRAP 0x1 ;  /* 0x000000040000795c */ /* 0x000fe20000300000 */
.L_x_1067:
[----:B-1----:R-:W-:Y:S05]  /*cf10*/  @P1 BRA `(.L_x_1068) ;  /* 0x0000000000081947 */ /* 0x002fea0003800000 */
[----:B------:R-:W1:Y:S02]  /*cf20*/  SYNCS.PHASECHK.TRANS64.TRYWAIT P1, [UR5+0x30850], R0 ;  /* 0x03085000ff0075a7 */ /* 0x000e640008020145 */
[----:B-1----:R-:W-:Y:S05]  /*cf30*/  @!P1 BRA `(.L_x_1069) ;  /* 0x0000007c005c9947 */ /* 0x002fea0003800000 */
.L_x_1068:
[----:B------:R-:W-:Y:S01]  /*cf40*/  UIADD3 UR40, UR40, 0x400, URZ ;  /* 0x0000040028287890 */ /* 0x000fe2000fffe03f */
[----:B------:R-:W-:Y:S01]  /*cf50*/  WARPGROUP.ARRIVE ;  /* 0x00000000000079c5 */ /* 0x000fe20000000000 */
[----:B------:R-:W-:Y:S01]  /*cf60*/  UMOV UR7, 0x40000040 ;  /* 0x4000004000077882 */ /* 0x000fe20000000000 */
[----:B-1----:R-:W1:Y:S01]  /*cf70*/  SHFL.BFLY PT, R7, R18, 0x2, 0x1f ;  /* 0x0c401f0012077f89 */ /* 0x002e6200000e0000 */
[----:B------:R-:W-:Y:S01]  /*cf80*/  USHF.R.U32.HI UR40, URZ, 0x4, UR40 ;  /* 0x000000043f287899 */ /* 0x000fe20008011628 */
[----:B------:R-:W-:Y:S02]  /*cf90*/  IMAD.MOV.U32 R6, RZ, RZ, RZ ;  /* 0x000000ffff067224 */ /* 0x000fe400078e00ff */
[----:B0-----:R-:W0:Y:S01]  /*cfa0*/  SHFL.BFLY PT, R0, R5, 0x2, 0x1f ;  /* 0x0c401f0005007f89 */ /* 0x001e2200000e0000 */
[----:B------:R-:W-:Y:S01]  /*cfb0*/  ULOP3.LUT UR40, UR40, 0x3fff, URZ, 0xc0, !UPT ;  /* 0x00003fff28287892 */ /* 0x000fe2000f8ec03f */
[----:B------:R-:W-:-:S03]  /*cfc0*/  IMAD.U32 R13, RZ, RZ, UR10 ;  /* 0x0000000aff0d7e24 */ /* 0x000fc6000f8e00ff */
[----:B------:R-:W-:-:S04]  /*cfd0*/  ULOP3.LUT UR4, UR40, 0x2000000, URZ, 0xfc, !UPT ;  /* 0x0200000028047892 */ /* 0x000fc8000f8efc3f */
[----:B------:R-:W-:-:S07]  /*cfe0*/  ULEA UR4, UR38, UR4, 0xb ;  /* 0x0000000426047291 */ /* 0x000fce000f8e583f */
[----:B------:R-:W-:Y:S02]  /*cff0*/  UMOV UR6, UR4 ;  /* 0x0000000400067c82 */ /* 0x000fe40008000000 */
[----:B------:R-:W-:Y:S01]  /*d000*/  HGMMA.64x256x16.F32.BF16 R24, R196, gdesc[UR4].tnspB, R24, gsb0 ;  /* 0x43e00004c4187df0 */ /* 0x000fe20008001818 */
[----:B------:R-:W-:Y:S01]  /*d010*/  UIADD3 UR6, UR4, 0x80, URZ ;  /* 0x0000008004067890 */ /* 0x000fe2000fffe03f */
[----:B-1----:R-:W-:Y:S01]  /*d020*/  FADD.FTZ R7, R7, R18 ;  /* 0x0000001207077221 */ /* 0x002fe20000010000 */
[----:B------:R-:W-:Y:S01]  /*d030*/  UMOV UR7, 0x40000040 ;  /* 0x4000004000077882 */ /* 0x000fe20000000000 */
[----:B0-----:R-:W-:Y:S01]  /*d040*/  FADD.FTZ R2, R0, R5 ;  /* 0x0000000500027221 */ /* 0x001fe20000010000 */
[----:B------:R-:W-:Y:S02]  /*d050*/  IMAD.MOV.U32 R5, RZ, RZ, RZ ;  /* 0x000000ffff057224 */ /* 0x000fe400078e00ff */
[----:B------:R-:W0:Y:S04]  /*d060*/  SHFL.BFLY PT, R0, R7, 0x1, 0x1f ;  /* 0x0c201f0007007f89 */ /* 0x000e2800000e0000 */
[----:B------:R-:W1:Y:S01]  /*d070*/  SHFL.BFLY PT, R9, R2, 0x1, 0x1f ;  /* 0x0c201f0002097f89 */ /* 0x000e6200000e0000 */
[----:B0-----:R-:W-:Y:S01]  /*d080*/  FADD.FTZ R11, R7, R0 ;  /* 0x00000000070b7221 */ /* 0x001fe20000010000 */
[----:B------:R-:W-:-:S02]  /*d090*/  IMAD.U32 R7, RZ, RZ, UR10 ;  /* 0x0000000aff077e24 */ /* 0x000fc4000f8e00ff */
        /* <DEDUP_REMOVED lines=18> */
[----:B------:R-:W-:Y:S01]  /*d1c0*/  UIADD3 UR6, UR4, 0x100, URZ ;  /* 0x0000010004067890 */ /* 0x000fe2000fffe03f */
[----:B------:R-:W-:Y:S01]  /*d1d0*/  UMOV UR7, 0x40000040 ;  /* 0x4000004000077882 */ /* 0x000fe20000000000 */
[----:B------:R-:W-:Y:S01]  /*d1e0*/  UIADD3 UR4, UR4, 0x180, URZ ;  /* 0x0000018004047890 */ /* 0x000fe2000fffe03f */
[----:B------:R-:W-:Y:S02]  /*d1f0*/  WARPGROUP.DEPBAR.LE gsb0, 0x0 ;  /* 0x00008000000079c5 */ /* 0x000fe40000010000 */
[----:B------:R-:W-:-:S15]  /*d200*/  WARPGROUP.ARRIVE ;  /* 0x00000000000079c5 */ /* 0x000fde0000000000 */
[----:B------:R-:W-:-:S07]  /*d210*/  NOP ;  /* 0x0000000000007918 */ /* 0x000fce0000000000 */
        /* <DEDUP_REMOVED lines=10> */
.L_x_1070:
[----:B------:R-:W0:Y:S01]  /*d2c0*/  S2UR UR7, SR_CgaCtaId ;  /* 0x00000000000779c3 */ /* 0x000e220000008800 */
[----:B------:R-:W-:Y:S01]  /*d2d0*/  R2UR UR6, R209 ;  /* 0x00000000d10672ca */ /* 0x000fe200000e0000 */
[----:B------:R-:W-:Y:S01]  /*d2e0*/  UIADD3 UR4, UR5, 0x30860, URZ ;  /* 0x0003086005047890 */ /* 0x000fe2000fffe03f */
[-C--:B------:R-:W-:Y:S01]  /*d2f0*/  FMUL.FTZ R172, R32, R6.reuse ;  /* 0x0000000620ac7220 */ /* 0x080fe20000410000 */
[----:B------:R-:W-:Y:S01]  /*d300*/  UIADD3 UR38, UR38, 0x1, URZ ;  /* 0x0000000126267890 */ /* 0x000fe2000fffe03f */
[-C--:B------:R-:W-:Y:S01]  /*d310*/  FMUL.FTZ R173, R36, R6.reuse ;  /* 0x0000000624ad7220 */ /* 0x080fe20000410000 */
[-C--:B------:R-:W-:Y:S01]  /*d320*/  FMUL.FTZ R174, R40, R6.reuse ;  /* 0x0000000628ae7220 */ /* 0x080fe20000410000 */
[-C--:B------:R-:W-:Y:S01]  /*d330*/  FMUL.FTZ R175, R44, R6.reuse ;  /* 0x000000062caf7220 */ /* 0x080fe20000410000 */
[----:B------:R-:W-:Y:S01]  /*d340*/  UISETP.NE.AND UP0, UPT, UR38, 0x2, UPT ;  /* 0x000000022600788c */ /* 0x000fe2000bf05270 */
[-C--:B------:R-:W-:Y:S01]  /*d350*/  FMUL.FTZ R176, R48, R6.reuse ;  /* 0x0000000630b07220 */ /* 0x080fe20000410000 */
[-C--:B------:R-:W-:Y:S01]  /*d360*/  FMUL.FTZ R177, R52, R6.reuse ;  /* 0x0000000634b17220 */ /* 0x080fe20000410000 */
[-C--:B------:R-:W-:Y:S01]  /*d370*/  FMUL.FTZ R178, R56, R6.reuse ;  /* 0x0000000638b27220 */ /* 0x080fe20000410000 */
[-C--:B------:R-:W-:Y:S01]  /*d380*/  FMUL.FTZ R179, R60, R6.reuse ;  /* 0x000000063cb37220 */ /* 0x080fe20000410000 */
[-C--:B------:R-:W-:Y:S01]  /*d390*/  FMUL.FTZ R180, R64, R6.reuse ;  /* 0x0000000640b47220 */ /* 0x080fe20000410000 */
        /* <DEDUP_REMOVED lines=10> */
[----:B0-----:R-:W-:Y:S01]  /*d440*/  UPRMT UR4, UR7, 0x654, UR4 ;  /* 0x0000065407047896 */ /* 0x001fe20008000004 */
        /* <DEDUP_REMOVED lines=107> */
[----:B------:R-:W-:Y:S01]  /*db00*/  MOV R209, UR6 ;  /* 0x0000000600d17c02 */ /* 0x000fe20008000f00 */
[-C--:B------:R-:W-:Y:S01]  /*db10*/  FMUL.FTZ R162, R143, R5.reuse ;  /* 0x000000058fa27220 */ /* 0x080fe20000410000 */
[----:B------:R-:W-:Y:S01]  /*db20*/  PLOP3.LUT P0, PT, PT, PT, PT, 0x8, 0x0 ;  /* 0x000000000000781c */ /* 0x000fe20003f0e170 */
[-C--:B------:R-:W-:Y:S01]  /*db30*/  FMUL.FTZ R163, R146, R5.reuse ;  /* 0x0000000592a37220 */ /* 0x080fe20000410000 */
[-C--:B------:R-:W-:Y:S01]  /*db40*/  FMUL.FTZ R164, R147, R5.reuse ;  /* 0x0000000593a47220 */ /* 0x080fe20000410000 */
[-C--:B------:R-:W-:Y:S01]  /*db50*/  FMUL.FTZ R165, R150, R5.reuse ;  /* 0x0000000596a57220 */ /* 0x080fe20000410000 */
[----:B------:R-:W-:Y:S01]  /*db60*/  FMUL.FTZ R167, R151, R5 ;  /* 0x0000000597a77220 */ /* 0x000fe20000410000 */
[----:B------:R-:W-:-:S02]  /*db70*/  USEL UR38, UR38, URZ, UP0 ;  /* 0x0000003f26267287 */ /* 0x000fc40008000000 */
[----:B------:R-:W-:-:S12]  /*db80*/  ULOP3.LUT UR39, UR39, UR4, URZ, 0x3c, !UPT ;  /* 0x0000000427277292 */ /* 0x000fd8000f8e3c3f */
.L_x_992:
[----:B------:R-:W0:Y:S01]  /*db90*/  S2R R5, SR_CgaCtaId ;  /* 0x0000000000057919 */ /* 0x000e220000008800 */
[----:B------:R-:W-:Y:S01]  /*dba0*/  MOV R196, 0x400 ;  /* 0x0000040000c47802 */ /* 0x000fe20000000f00 */
[----:B------:R-:W-:Y:S01]  /*dbb0*/  BSSY B0, `(.L_x_1071) ;  /* 0x0000297000007945 */ /* 0x000fe20003800000 */
[----:B------:R-:W-:Y:S02]  /*dbc0*/  BAR.SYNC.DEFER_BLOCKING 0x5, 0x180 ;  /* 0x0146000000007b1d */ /* 0x000fe40000010000 */
[----:B0-----:R-:W-:-:S05]  /*dbd0*/  LEA R196, R5, R196, 0x18 ;  /* 0x000000c405c47211 */ /* 0x001fca00078ec0ff */
[----:B------:R-:W0:Y:S02]  /*dbe0*/  LDS R4, [R196+0x308d0] ;  /* 0x0308d000c4047984 */ /* 0x000e240000000800 */
[----:B0-----:R-:W-:Y:S01]  /*dbf0*/  R2UR UR4, R4 ;  /* 0x00000000040472ca */ /* 0x001fe200000e0000 */
[----:B------:R-:W-:Y:S06]  /*dc00*/  BAR.ARV 0x4, 0x180 ;  /* 0x0106000000007b1d */ /* 0x000fec0000002000 */
[----:B------:R-:W-:Y:S08]  /*dc10*/  @P0 BRA `(.L_x_1072) ;  /* 0x0000001c00540947 */ /* 0x000ff00003800000 */
[----:B------:R-:W0:Y:S01]  /*dc20*/  S2R R5, SR_SWINHI ;  /* 0x0000000000057919 */ /* 0x000e220000002f00 */
[----:B------:R-:W1:Y:S01]  /*dc30*/  LDC R197, c[0x0][0xbe8] ;  /* 0x0002fa00ffc57b82 */ /* 0x000e620000000800 */
[----:B------:R-:W-:Y:S01]  /*dc40*/  F2FP.BF16.F32.PACK_AB R24, R25, R24 ;  /* 0x000000181918723e */ /* 0x000fe200000010ff */
[----:B------:R-:W-:Y:S01]  /*dc50*/  ULDC.64 UR8, c[0x0][0xb90] ;  /* 0x0002e40000087ab9 */ /* 0x000fe20000000a00 */
[----:B------:R-:W-:Y:S02]  /*dc60*/  F2FP.BF16.F32.PACK_AB R25, R27, R26 ;  /* 0x0000001a1b19723e */ /* 0x000fe400000010ff */
[----:B------:R-:W-:Y:S02]  /*dc70*/  F2FP.BF16.F32.PACK_AB R27, R31, R30 ;  /* 0x0000001e1f1b723e */ /* 0x000fe400000010ff */
[----:B------:R-:W-:Y:S02]  /*dc80*/  R2UR UR11, R206 ;  /* 0x00000000ce0b72ca */ /* 0x000fe400000e0000 */
[----:B------:R-:W-:-:S02]  /*dc90*/  R2UR UR13, R207 ;  /* 0x00000000cf0d72ca */ /* 0x000fc400000e0000 */
[----:B------:R-:W-:Y:S02]  /*dca0*/  F2FP.BF16.F32.PACK_AB R26, R29, R28 ;  /* 0x0000001c1d1a723e */ /* 0x000fe400000010ff */
[----:B------:R-:W-:Y:S02]  /*dcb0*/  F2FP.BF16.F32.PACK_AB R136, R137, R136 ;  /* 0x000000888988723e */ /* 0x000fe400000010ff */
[----:B------:R-:W-:Y:S02]  /*dcc0*/  F2FP.BF16.F32.PACK_AB R137, R100, R96 ;  /* 0x000000606489723e */ /* 0x000fe400000010ff */
[----:B------:R-:W-:Y:S02]  /*dcd0*/  F2FP.BF16.F32.PACK_AB R144, R145, R144 ;  /* 0x000000909190723e */ /* 0x000fe400000010ff */
[----:B------:R-:W-:Y:S01]  /*dce0*/  F2FP.BF16.F32.PACK_AB R145, R164, R163 ;  /* 0x000000a3a491723e */ /* 0x000fe200000010ff */
[----:B------:R-:W-:Y:S02]  /*dcf0*/  USHF.R.S32.HI UR10, URZ, 0x1f, UR11 ;  /* 0x0000001f3f0a7899 */ /* 0x000fe4000801140b */
[----:B------:R-:W-:-:S02]  /*dd00*/  UIMAD.WIDE.U32 UR6, UR11, UR8, URZ ;  /* 0x000000080b0672a5 */ /* 0x000fc4000f8e003f */
[----:B------:R-:W-:Y:S02]  /*dd10*/  UIMAD UR5, UR10, UR8, URZ ;  /* 0x000000080a0572a4 */ /* 0x000fe4000f8e023f */
[----:B------:R-:W-:Y:S02]  /*dd20*/  USHF.R.S32.HI UR12, URZ, 0x1f, UR13 ;  /* 0x0000001f3f0c7899 */ /* 0x000fe4000801140d */
[----:B------:R-:W-:Y:S01]  /*dd30*/  UIMAD UR5, UR11, UR9, UR5 ;  /* 0x000000090b0572a4 */ /* 0x000fe2000f8e0205 */
[----:B------:R-:W-:Y:S02]  /*dd40*/  MOV R158, R196 ;  /* 0x000000c4009e7202 */ /* 0x000fe40000000f00 */
[----:B0-----:R-:W-:Y:S01]  /*dd50*/  MOV R159, R5 ;  /* 0x00000005009f7202 */ /* 0x001fe20000000f00 */
[----:B------:R-:W-:Y:S01]  /*dd60*/  IMAD R5, R208, 0x40, R23 ;  /* 0x00000040d0057824 */ /* 0x000fe200078e0217 */
[----:B------:R-:W-:Y:S01]  /*dd70*/  ULDC.64 UR8, c[0x0][0xb98] ;  /* 0x0002e60000087ab9 */ /* 0x000fe20000000a00 */
[----:B------:R-:W-:Y:S01]  /*dd80*/  UIADD3 UR7, UR7, UR5, URZ ;  /* 0x0000000507077290 */ /* 0x000fe2000fffe03f */
[----:B------:R-:W-:Y:S01]  /*dd90*/  IMAD.WIDE R16, R213, 0x2, R158 ;  /* 0x00000002d5107825 */ /* 0x000fe200078e029e */
[----:B------:R-:W-:-:S02]  /*dda0*/  UIMAD UR5, UR12, UR8, URZ ;  /* 0x000000080c0572a4 */ /* 0x000fc4000f8e023f */
[----:B------:R-:W-:Y:S01]  /*ddb0*/  UIMAD.WIDE.U32 UR6, UR13, UR8, UR6 ;  /* 0x000000080d0672a5 */ /* 0x000fe2000f8e0006 */
[----:B------:R-:W-:Y:S01]  /*ddc0*/  IMAD.WIDE R158, R5, 0x2, R158 ;  /* 0x00000002059e7825 */ /* 0x000fe200078e029e */
[C---:B------:R-:W-:Y:S01]  /*ddd0*/  IADD3 R7, P3, R16.reuse, 0xc060, RZ ;  /* 0x0000c06010077810 */ /* 0x040fe20007f7e0ff */
[----:B------:R-:W-:Y:S01]  /*dde0*/  UIMAD UR5, UR13, UR9, UR5 ;  /* 0x000000090d0572a4 */ /* 0x000fe2000f8e0205 */
[C---:B------:R-:W-:Y:S02]  /*ddf0*/  IADD3 R119, P4, R16.reuse, 0xc040, RZ ;  /* 0x0000c04010777810 */ /* 0x040fe40007f9e0ff */
[----:B------:R-:W-:Y:S01]  /*de00*/  LOP3.LUT R4, R7, 0x380, RZ, 0xc0, !PT ;  /* 0x0000038007047812 */ /* 0x000fe200078ec0ff */
[----:B------:R-:W-:Y:S01]  /*de10*/  IMAD.X R5, RZ, RZ, R17, P3 ;  /* 0x000000ffff057224 */ /* 0x000fe200018e0611 */
[----:B------:R-:W-:Y:S01]  /*de20*/  IADD3 R117, P5, R16, 0xc020, RZ ;  /* 0x0000c02010757810 */ /* 0x000fe20007fbe0ff */
[----:B------:R-:W-:Y:S01]  /*de30*/  ULDC.64 UR8, c[0x0][0xae8] ;  /* 0x0002ba0000087ab9 */ /* 0x000fe20000000a00 */
[----:B------:R-:W-:-:S02]  /*de40*/  SHF.R.U64 R4, R4, 0x3, RZ ;  /* 0x0000000304047819 */ /* 0x000fc400000012ff */
[C---:B------:R-:W-:Y:S01]  /*de50*/  IADD3 R115, P6, R16.reuse, 0xc000, RZ ;  /* 0x0000c00010737810 */ /* 0x040fe20007fde0ff */
[--C-:B------:R-:W-:Y:S01]  /*de60*/  IMAD.X R9, RZ, RZ, R17.reuse, P5 ;  /* 0x000000ffff097224 */ /* 0x100fe200028e0611 */
[C---:B------:R-:W-:Y:S02]  /*de70*/  IADD3 R113, P0, R16.reuse, 0x8060, RZ ;  /* 0x0000806010717810 */ /* 0x040fe40007f1e0ff */
[C---:B------:R-:W-:Y:S01]  /*de80*/  IADD3 R111, P2, R16.reuse, 0x8040, RZ ;  /* 0x00008040106f7810 */ /* 0x040fe20007f5e0ff */
[--C-:B------:R-:W-:Y:S01]  /*de90*/  IMAD.X R11, RZ, RZ, R17.reuse, P6 ;  /* 0x000000ffff0b7224 */ /* 0x100fe200030e0611 */
[C---:B------:R-:W-:Y:S01]  /*dea0*/  IADD3 R102, P3, R16.reuse, 0x8020, RZ ;  /* 0x0000802010667810 */ /* 0x040fe20007f7e0ff */
[--C-:B------:R-:W-:Y:S01]  /*deb0*/  IMAD.X R13, RZ, RZ, R17.reuse, P0 ;  /* 0x000000ffff0d7224 */ /* 0x100fe200000e0611 */
[C---:B------:R-:W-:Y:S01]  /*dec0*/  LOP3.LUT R161, R16.reuse, 0x380, RZ, 0xc0, !PT ;  /* 0x0000038010a17812 */ /* 0x040fe200078ec0ff */
[--C-:B------:R-:W-:Y:S01]  /*ded0*/  IMAD.X R135, RZ, RZ, R17.reuse, P2 ;  /* 0x000000ffff877224 */ /* 0x100fe200010e0611 */
[----:B------:R-:W-:Y:S01]  /*dee0*/  IADD3 R103, P1, R16, 0x20, RZ ;  /* 0x0000002010677810 */ /* 0x000fe20007f3e0ff */
[--C-:B------:R-:W-:Y:S01]  /*def0*/  IMAD.X R139, RZ, RZ, R17.reuse, P3 ;  /* 0x000000ffff8b7224 */ /* 0x100fe200018e0611 */
[----:B------:R-:W-:Y:S01]  /*df00*/  LOP3.LUT R4, R4, R7, RZ, 0x3c, !PT ;  /* 0x0000000704047212 */ /* 0x000fe200078e3cff */
[----:B------:R-:W-:Y:S01]  /*df10*/  IMAD.X R7, RZ, RZ, R17, P4 ;  /* 0x000000ffff077224 */ /* 0x000fe200020e0611 */
[----:B------:R-:W-:-:S02]  /*df20*/  IADD3 R109, P4, R16, 0x8000, RZ ;  /* 0x00008000106d7810 */ /* 0x000fc40007f9e0ff */
[C---:B------:R-:W-:Y:S02]  /*df30*/  IADD3 R104, P5, R16.reuse, 0x4060, RZ ;  /* 0x0000406010687810 */ /* 0x040fe40007fbe0ff */
[C---:B------:R-:W-:Y:S01]  /*df40*/  IADD3 R105, P6, R16.reuse, 0x40, RZ ;  /* 0x0000004010697810 */ /* 0x040fe20007fde0ff */
[--C-:B------:R-:W-:Y:S01]  /*df50*/  IMAD.X R143, RZ, RZ, R17.reuse, P4 ;  /* 0x000000ffff8f7224 */ /* 0x100fe200020e0611 */
[C---:B------:R-:W-:Y:S01]  /*df60*/  IADD3 R107, P0, R16.reuse, 0x4040, RZ ;  /* 0x00004040106b7810 */ /* 0x040fe20007f1e0ff */
[--C-:B------:R-:W-:Y:S01]  /*df70*/  IMAD.X R147, RZ, RZ, R17.reuse, P5 ;  /* 0x000000ffff937224 */ /* 0x100fe200028e0611 */
[----:B------:R-:W-:Y:S01]  /*df80*/  IADD3.X R15, RZ, R17, RZ, P1, !PT ;  /* 0x00000011ff0f7210 */ /* 0x000fe20000ffe4ff */
[--C-:B------:R-:W-:Y:S01]  /*df90*/  IMAD.X R151, RZ, RZ, R17.reuse, P6 ;  /* 0x000000ffff977224 */ /* 0x100fe200030e0611 */
[C---:B------:R-:W-:Y:S01]  /*dfa0*/  IADD3 R21, P2, R16.reuse, 0x4000, RZ ;  /* 0x0000400010157810 */ /* 0x040fe20007f5e0ff */
[----:B------:R-:W-:Y:S01]  /*dfb0*/  IMAD.X R153, RZ, RZ, R17, P0 ;  /* 0x000000ffff997224 */ /* 0x000fe200000e0611 */
[----:B------:R-:W-:-:S02]  /*dfc0*/  IADD3 R20, P3, R16, 0x60, RZ ;  /* 0x0000006010147810 */ /* 0x000fc40007f7e0ff */
[----:B------:R-:W-:Y:S01]  /*dfd0*/  SHF.R.U64 R161, R161, 0x3, RZ ;  /* 0x00000003a1a17819 */ /* 0x000fe200000012ff */
[--C-:B------:R-:W-:Y:S01]  /*dfe0*/  IMAD.X R131, RZ, RZ, R17.reuse, P2 ;  /* 0x000000ffff837224 */ /* 0x100fe200010e0611 */
[----:B------:R-:W-:Y:S01]  /*dff0*/  IADD3 R22, P1, R16, 0x4020, RZ ;  /* 0x0000402010167810 */ /* 0x000fe20007f3e0ff */
[--C-:B------:R-:W-:Y:S01]  /*e000*/  IMAD.X R157, RZ, RZ, R17.reuse, P3 ;  /* 0x000000ffff9d7224 */ /* 0x100fe200018e0611 */
[----:B------:R-:W-:Y:S01]  /*e010*/  LOP3.LUT R160, R161, R16, RZ, 0x3c, !PT ;  /* 0x00000010a1a07212 */ /* 0x000fe200078e3cff */
[----:B------:R-:W-:Y:S01]  /*e020*/  IMAD.MOV.U32 R161, RZ, RZ, R17 ;  /* 0x000000ffffa17224 */ /* 0x000fe200078e0011 */
[----:B------:R-:W-:Y:S02]  /*e030*/  IADD3.X R155, RZ, R17, RZ, P1, !PT ;  /* 0x00000011ff9b7210 */ /* 0x000fe40000ffe4ff */
[----:B------:R-:W-:Y:S02]  /*e040*/  LOP3.LUT R17, R102, 0x380, RZ, 0xc0, !PT ;  /* 0x0000038066117812 */ /* 0x000fe400078ec0ff */
[----:B------:R-:W-:-:S02]  /*e050*/  LOP3.LUT R16, R109, 0x380, RZ, 0xc0, !PT ;  /* 0x000003806d107812 */ /* 0x000fc400078ec0ff */
[----:B------:R-:W-:Y:S02]  /*e060*/  SHF.R.U64 R17, R17, 0x3, RZ ;  /* 0x0000000311117819 */ /* 0x000fe400000012ff */
[----:B------:R-:W-:Y:S02]  /*e070*/  SHF.R.U64 R16, R16, 0x3, RZ ;  /* 0x0000000310107819 */ /* 0x000fe400000012ff */
[----:B------:R-:W-:Y:S02]  /*e080*/  LOP3.LUT R14, R103, 0x380, RZ, 0xc0, !PT ;  /* 0x00000380670e7812 */ /* 0x000fe400078ec0ff */
[----:B------:R-:W-:Y:S02]  /*e090*/  LOP3.LUT R138, R17, R102, RZ, 0x3c, !PT ;  /* 0x00000066118a7212 */ /* 0x000fe400078e3cff */
[----:B------:R-:W-:Y:S02]  /*e0a0*/  LOP3.LUT R17, R22, 0x380, RZ, 0xc0, !PT ;  /* 0x0000038016117812 */ /* 0x000fe400078ec0ff */
[----:B------:R-:W-:-:S02]  /*e0b0*/  LOP3.LUT R106, R111, 0x380, RZ, 0xc0, !PT ;  /* 0x000003806f6a7812 */ /* 0x000fc400078ec0ff */
[----:B------:R-:W-:Y:S02]  /*e0c0*/  LOP3.LUT R142, R16, R109, RZ, 0x3c, !PT ;  /* 0x0000006d108e7212 */ /* 0x000fe400078e3cff */
[----:B------:R-:W-:Y:S02]  /*e0d0*/  SHF.R.U64 R14, R14, 0x3, RZ ;  /* 0x000000030e0e7819 */ /* 0x000fe400000012ff */
[----:B------:R-:W-:Y:S02]  /*e0e0*/  LOP3.LUT R16, R105, 0x380, RZ, 0xc0, !PT ;  /* 0x0000038069107812 */ /* 0x000fe400078ec0ff */
[----:B------:R-:W-:Y:S02]  /*e0f0*/  SHF.R.U64 R17, R17, 0x3, RZ ;  /* 0x0000000311117819 */ /* 0x000fe400000012ff */
[----:B------:R-:W-:Y:S02]  /*e100*/  SHF.R.U64 R106, R106, 0x3, RZ ;  /* 0x000000036a6a7819 */ /* 0x000fe400000012ff */
[----:B------:R-:W-:-:S02]  /*e110*/  LOP3.LUT R14, R14, R103, RZ, 0x3c, !PT ;  /* 0x000000670e0e7212 */ /* 0x000fc400078e3cff */
[----:B------:R-:W-:Y:S02]  /*e120*/  SHF.R.U64 R16, R16, 0x3, RZ ;  /* 0x0000000310107819 */ /* 0x000fe400000012ff */
[----:B------:R-:W-:Y:S02]  /*e130*/  LOP3.LUT R103, R104, 0x380, RZ, 0xc0, !PT ;  /* 0x0000038068677812 */ /* 0x000fe400078ec0ff */
[----:B------:R-:W-:Y:S02]  /*e140*/  LOP3.LUT R154, R17, R22, RZ, 0x3c, !PT ;  /* 0x00000016119a7212 */ /* 0x000fe400078e3cff */
[----:B------:R-:W-:Y:S02]  /*e150*/  IADD3 R22, P4, R158, 0x2000, RZ ;  /* 0x000020009e167810 */ /* 0x000fe40007f9e0ff */
[----:B------:R-:W-:Y:S02]  /*e160*/  LOP3.LUT R134, R106, R111, RZ, 0x3c, !PT ;  /* 0x0000006f6a867212 */ /* 0x000fe400078e3cff */
[----:B------:R-:W-:-:S02]  /*e170*/  LOP3.LUT R150, R16, R105, RZ, 0x3c, !PT ;  /* 0x0000006910967212 */ /* 0x000fc400078e3cff */
[----:B------:R-:W-:Y:S02]  /*e180*/  IADD3 R111, P2, R158, 0x7000, RZ ;  /* 0x000070009e6f7810 */ /* 0x000fe40007f5e0ff */
[----:B------:R-:W-:Y:S02]  /*e190*/  SHF.R.U64 R103, R103, 0x3, RZ ;  /* 0x0000000367677819 */ /* 0x000fe400000012ff */
[----:B------:R-:W-:Y:S02]  /*e1a0*/  LOP3.LUT R105, R20, 0x380, RZ, 0xc0, !PT ;  /* 0x0000038014697812 */ /* 0x000fe400078ec0ff */
[----:B------:R-:W-:Y:S02]  /*e1b0*/  LOP3.LUT R17, R22, 0x380, RZ, 0xc0, !PT ;  /* 0x0000038016117812 */ /* 0x000fe400078ec0ff */
[----:B------:R-:W-:Y:S02]  /*e1c0*/  LOP3.LUT R12, R113, 0x380, RZ, 0xc0, !PT ;  /* 0x00000380710c7812 */ /* 0x000fe400078ec0ff */
[----:B------:R-:W-:-:S02]  /*e1d0*/  LOP3.LUT R110, R111, 0x380, RZ, 0xc0, !PT ;  /* 0x000003806f6e7812 */ /* 0x000fc400078ec0ff */
[----:B------:R-:W-:Y:S02]  /*e1e0*/  LOP3.LUT R146, R103, R104, RZ, 0x3c, !PT ;  /* 0x0000006867927212 */ /* 0x000fe400078e3cff */
[----:B------:R-:W-:Y:S02]  /*e1f0*/  SHF.R.U64 R105, R105, 0x3, RZ ;  /* 0x0000000369697819 */ /* 0x000fe400000012ff */
[----:B------:R-:W-:Y:S02]  /*e200*/  IADD3 R103, P3, R158, 0x1000, RZ ;  /* 0x000010009e677810 */ /* 0x000fe40007f7e0ff */
[----:B------:R-:W-:Y:S02]  /*e210*/  SHF.R.U64 R17, R17, 0x3, RZ ;  /* 0x0000000311117819 */ /* 0x000fe400000012ff */
[----:B------:R-:W-:Y:S02]  /*e220*/  SHF.R.U64 R12, R12, 0x3, RZ ;  /* 0x000000030c0c7819 */ /* 0x000fe400000012ff */
[----:B------:R-:W-:-:S02]  /*e230*/  SHF.R.U64 R110, R110, 0x3, RZ ;  /* 0x000000036e6e7819 */ /* 0x000fc400000012ff */
[----:B------:R-:W-:Y:S02]  /*e240*/  LOP3.LUT R156, R105, R20, RZ, 0x3c, !PT ;  /* 0x00000014699c7212 */ /* 0x000fe400078e3cff */
[----:B------:R-:W-:Y:S01]  /*e250*/  LOP3.LUT R20, R17, R22, RZ, 0x3c, !PT ;  /* 0x0000001611147212 */ /* 0x000fe200078e3cff */
[--C-:B------:R-:W-:Y:S01]  /*e260*/  IMAD.X R17, RZ, RZ, R159.reuse, P3 ;  /* 0x000000ffff117224 */ /* 0x100fe200018e069f */
[----:B------:R-:W-:Y:S02]  /*e270*/  LOP3.LUT R12, R12, R113, RZ, 0x3c, !PT ;  /* 0x000000710c0c7212 */ /* 0x000fe400078e3cff */
[----:B------:R-:W-:Y:S02]  /*e280*/  IADD3 R113, P3, R158, 0x8000, RZ ;  /* 0x000080009e717810 */ /* 0x000fe40007f7e0ff */
[----:B------:R-:W-:Y:S01]  /*e290*/  LOP3.LUT R110, R110, R111, RZ, 0x3c, !PT ;  /* 0x0000006f6e6e7212 */ /* 0x000fe200078e3cff */
[----:B------:R-:W-:Y:S01]  /*e2a0*/  IMAD.X R111, RZ, RZ, R159, P2 ;  /* 0x000000ffff6f7224 */ /* 0x000fe200010e069f */
[----:B------:R-:W-:-:S02]  /*e2b0*/  IADD3 R127, P2, R158, 0xe000, RZ ;  /* 0x0000e0009e7f7810 */ /* 0x000fc40007f5e0ff */
[----:B------:R-:W-:Y:S02]  /*e2c0*/  LOP3.LUT R112, R113, 0x380, RZ, 0xc0, !PT ;  /* 0x0000038071707812 */ /* 0x000fe400078ec0ff */
[----:B------:R-:W-:Y:S02]  /*e2d0*/  LOP3.LUT R126, R127, 0x380, RZ, 0xc0, !PT ;  /* 0x000003807f7e7812 */ /* 0x000fe400078ec0ff */
[----:B------:R-:W-:Y:S02]  /*e2e0*/  SHF.R.U64 R112, R112, 0x3, RZ ;  /* 0x0000000370707819 */ /* 0x000fe400000012ff */
[----:B------:R-:W-:Y:S02]  /*e2f0*/  SHF.R.U64 R126, R126, 0x3, RZ ;  /* 0x000000037e7e7819 */ /* 0x000fe400000012ff */
[----:B------:R-:W-:Y:S02]  /*e300*/  LOP3.LUT R102, R107, 0x380, RZ, 0xc0, !PT ;  /* 0x000003806b667812 */ /* 0x000fe400078ec0ff */
[----:B------:R-:W-:Y:S01]  /*e310*/  LOP3.LUT R112, R112, R113, RZ, 0x3c, !PT ;  /* 0x0000007170707212 */ /* 0x000fe200078e3cff */
[--C-:B------:R-:W-:Y:S01]  /*e320*/  IMAD.X R113, RZ, RZ, R159.reuse, P3 ;  /* 0x000000ffff717224 */ /* 0x100fe200018e069f */
[----:B------:R-:W-:Y:S01]  /*e330*/  MOV R199, R160 ;  /* 0x000000a000c77202 */ /* 0x000fe20000000f00 */
[----:B------:R-:W-:Y:S01]  /*e340*/  BAR.SYNC.DEFER_BLOCKING 0x1, 0x100 ;  /* 0x0044000000007b1d */ /* 0x000fe20000010000 */
[----:B------:R-:W-:Y:S01]  /*e350*/  LOP3.LUT R126, R126, R127, RZ, 0x3c, !PT ;  /* 0x0000007f7e7e7212 */ /* 0x000fe200078e3cff */
[----:B------:R-:W-:Y:S01]  /*e360*/  IMAD.X R127, RZ, RZ, R159, P2 ;  /* 0x000000ffff7f7224 */ /* 0x000fe200010e069f */
[----:B------:R-:W-:-:S02]  /*e370*/  IADD3 R161, P3, R158, 0xf000, RZ ;  /* 0x0000f0009ea17810 */ /* 0x000fc40007f7e0ff */
[----:B------:R-:W-:Y:S02]  /*e380*/  SHF.R.U64 R102, R102, 0x3, RZ ;  /* 0x0000000366667819 */ /* 0x000fe400000012ff */
[----:B-1----:R-:W-:Y:S01]  /*e390*/  ISETP.NE.AND P2, PT, R197, 0x1, PT ;  /* 0x00000001c500780c */ /* 0x002fe20003f45270 */
[----:B------:R-:W-:Y:S01]  /*e3a0*/  IMAD.X R31, RZ, RZ, R159, P3 ;  /* 0x000000ffff1f7224 */ /* 0x000fe200018e069f */
[----:B------:R-:W-:Y:S02]  /*e3b0*/  LOP3.LUT R16, R103, 0x380, RZ, 0xc0, !PT ;  /* 0x0000038067107812 */ /* 0x000fe400078ec0ff */
[----:B------:R-:W-:Y:S02]  /*e3c0*/  LOP3.LUT R22, R161, 0x380, RZ, 0xc0, !PT ;  /* 0x00000380a1167812 */ /* 0x000fe400078ec0ff */
[----:B------:R-:W-:Y:S02]  /*e3d0*/  LOP3.LUT R152, R102, R107, RZ, 0x3c, !PT ;  /* 0x0000006b66987212 */ /* 0x000fe400078e3cff */
[----:B------:R-:W-:-:S02]  /*e3e0*/  LOP3.LUT R102, R21, 0x380, RZ, 0xc0, !PT ;  /* 0x0000038015667812 */ /* 0x000fc400078ec0ff */
[----:B------:R-:W-:Y:S02]  /*e3f0*/  SHF.R.U64 R16, R16, 0x3, RZ ;  /* 0x0000000310107819 */ /* 0x000fe400000012ff */
[----:B------:R-:W-:Y:S02]  /*e400*/  SHF.R.U64 R22, R22, 0x3, RZ ;  /* 0x0000000316167819 */ /* 0x000fe400000012ff */
[----:B------:R-:W-:Y:S02]  /*e410*/  SHF.R.U64 R102, R102, 0x3, RZ ;  /* 0x0000000366667819 */ /* 0x000fe400000012ff */
[----:B------:R-:W-:Y:S01]  /*e420*/  LOP3.LUT R16, R16, R103, RZ, 0x3c, !PT ;  /* 0x0000006710107212 */ /* 0x000fe200078e3cff */
[----:B------:R0:W-:Y:S01]  /*e430*/  STSM.16.M88.4 [R199], R24 ;  /* 0x00000018c7007844 */ /* 0x0001e20000000200 */
[C---:B------:R-:W-:Y:S02]  /*e440*/  IADD3 R103, P5, R158.reuse, 0x3000, RZ ;  /* 0x000030009e677810 */ /* 0x040fe40007fbe0ff */
[----:B------:R-:W-:-:S02]  /*e450*/  IADD3 R105, P6, R158, 0x4000, RZ ;  /* 0x000040009e697810 */ /* 0x000fc40007fde0ff */
[C---:B------:R-:W-:Y:S02]  /*e460*/  IADD3 R107, P0, R158.reuse, 0x5000, RZ ;  /* 0x000050009e6b7810 */ /* 0x040fe40007f1e0ff */
[----:B------:R-:W-:Y:S02]  /*e470*/  IADD3 R109, P1, R158, 0x6000, RZ ;  /* 0x000060009e6d7810 */ /* 0x000fe40007f3e0ff */
[----:B------:R-:W-:Y:S02]  /*e480*/  LOP3.LUT R30, R22, R161, RZ, 0x3c, !PT ;  /* 0x000000a1161e7212 */ /* 0x000fe400078e3cff */
[----:B------:R-:W-:Y:S02]  /*e490*/  MOV R161, R4 ;  /* 0x0000000400a17202 */ /* 0x000fe40000000f00 */
[----:B------:R-:W-:Y:S02]  /*e4a0*/  F2FP.BF16.F32.PACK_AB R5, R35, R34 ;  /* 0x000000222305723e */ /* 0x000fe400000010ff */
[----:B------:R-:W-:Y:S01]  /*e4b0*/  LOP3.LUT R130, R102, R21, RZ, 0x3c, !PT ;  /* 0x0000001566827212 */ /* 0x000fe200078e3cff */
[----:B------:R-:W1:Y:S01]  /*e4c0*/  @P2 LDC R34, c[0x0][0xbec] ;  /* 0x0002fb00ff222b82 */ /* 0x000e620000000800 */
[----:B------:R-:W-:Y:S01]  /*e4d0*/  LOP3.LUT R102, R103, 0x380, RZ, 0xc0, !PT ;  /* 0x0000038067667812 */ /* 0x000fe200078ec0ff */
[----:B------:R-:W-:Y:S01]  /*e4e0*/  IMAD.X R21, RZ, RZ, R159, P4 ;  /* 0x000000ffff157224 */ /* 0x000fe200020e069f */
[----:B------:R-:W-:-:S02]  /*e4f0*/  LOP3.LUT R104, R105, 0x380, RZ, 0xc0, !PT ;  /* 0x0000038069687812 */ /* 0x000fc400078ec0ff */
[----:B------:R-:W-:Y:S02]  /*e500*/  LOP3.LUT R106, R107, 0x380, RZ, 0xc0, !PT ;  /* 0x000003806b6a7812 */ /* 0x000fe400078ec0ff */
[----:B------:R-:W-:Y:S01]  /*e510*/  LOP3.LUT R108, R109, 0x380, RZ, 0xc0, !PT ;  /* 0x000003806d6c7812 */ /* 0x000fe200078ec0ff */
[----:B------:R-:W2:Y:S01]  /*e520*/  @P2 LDC R35, c[0x0][0xbf0] ;  /* 0x0002fc00ff232b82 */ /* 0x000ea20000000800 */
[----:B------:R-:W-:Y:S02]  /*e530*/  LOP3.LUT R6, R119, 0x380, RZ, 0xc0, !PT ;  /* 0x0000038077067812 */ /* 0x000fe400078ec0ff */
[----:B------:R-:W-:Y:S02]  /*e540*/  LOP3.LUT R8, R117, 0x380, RZ, 0xc0, !PT ;  /* 0x0000038075087812 */ /* 0x000fe400078ec0ff */
[----:B------:R-:W-:Y:S02]  /*e550*/  LOP3.LUT R10, R115, 0x380, RZ, 0xc0, !PT ;  /* 0x00000380730a7812 */ /* 0x000fe400078ec0ff */
[----:B------:R-:W-:-:S02]  /*e560*/  SHF.R.U64 R102, R102, 0x3, RZ ;  /* 0x0000000366667819 */ /* 0x000fc400000012ff */
[----:B------:R-:W-:Y:S02]  /*e570*/  SHF.R.U64 R104, R104, 0x3, RZ ;  /* 0x0000000368687819 */ /* 0x000fe400000012ff */
[----:B------:R-:W-:Y:S02]  /*e580*/  SHF.R.U64 R106, R106, 0x3, RZ ;  /* 0x000000036a6a7819 */ /* 0x000fe400000012ff */
[----:B------:R-:W-:Y:S02]  /*e590*/  SHF.R.U64 R108, R108, 0x3, RZ ;  /* 0x000000036c6c7819 */ /* 0x000fe400000012ff */
[----:B------:R-:W-:Y:S02]  /*e5a0*/  SHF.R.U64 R6, R6, 0x3, RZ ;  /* 0x0000000306067819 */ /* 0x000fe400000012ff */
[----:B------:R-:W-:Y:S02]  /*e5b0*/  SHF.R.U64 R8, R8, 0x3, RZ ;  /* 0x0000000308087819 */ /* 0x000fe400000012ff */
[----:B------:R-:W-:-:S02]  /*e5c0*/  SHF.R.U64 R10, R10, 0x3, RZ ;  /* 0x000000030a0a7819 */ /* 0x000fc400000012ff */
[----:B------:R-:W-:Y:S01]  /*e5d0*/  LOP3.LUT R102, R102, R103, RZ, 0x3c, !PT ;  /* 0x0000006766667212 */ /* 0x000fe200078e3cff */
[--C-:B------:R-:W-:Y:S01]  /*e5e0*/  IMAD.X R103, RZ, RZ, R159.reuse, P5 ;  /* 0x000000ffff677224 */ /* 0x100fe200028e069f */
[----:B------:R-:W-:Y:S02]  /*e5f0*/  LOP3.LUT R104, R104, R105, RZ, 0x3c, !PT ;  /* 0x0000006968687212 */ /* 0x000fe400078e3cff */
[----:B------:R-:W-:Y:S01]  /*e600*/  LOP3.LUT R106, R106, R107, RZ, 0x3c, !PT ;  /* 0x0000006b6a6a7212 */ /* 0x000fe200078e3cff */
[--C-:B------:R-:W-:Y:S01]  /*e610*/  IMAD.X R107, RZ, RZ, R159.reuse, P0 ;  /* 0x000000ffff6b7224 */ /* 0x100fe200000e069f */
[----:B------:R-:W-:Y:S01]  /*e620*/  LOP3.LUT R108, R108, R109, RZ, 0x3c, !PT ;  /* 0x0000006d6c6c7212 */ /* 0x000fe200078e3cff */
[----:B------:R-:W-:Y:S01]  /*e630*/  IMAD.X R109, RZ, RZ, R159, P1 ;  /* 0x000000ffff6d7224 */ /* 0x000fe200008e069f */
[----:B------:R-:W-:Y:S02]  /*e640*/  LOP3.LUT R6, R6, R119, RZ, 0x3c, !PT ;  /* 0x0000007706067212 */ /* 0x000fe400078e3cff */
[----:B------:R-:W-:-:S02]  /*e650*/  LOP3.LUT R8, R8, R117, RZ, 0x3c, !PT ;  /* 0x0000007508087212 */ /* 0x000fc400078e3cff */
[----:B------:R-:W-:Y:S02]  /*e660*/  LOP3.LUT R10, R10, R115, RZ, 0x3c, !PT ;  /* 0x000000730a0a7212 */ /* 0x000fe400078e3cff */
[----:B------:R-:W-:Y:S02]  /*e670*/  IADD3.X R105, RZ, R159, RZ, P6, !PT ;  /* 0x0000009fff697210 */ /* 0x000fe400037fe4ff */
[C---:B------:R-:W-:Y:S02]  /*e680*/  IADD3 R115, P4, R158.reuse, 0x9000, RZ ;  /* 0x000090009e737810 */ /* 0x040fe40007f9e0ff */
[C---:B------:R-:W-:Y:S02]  /*e690*/  IADD3 R117, P5, R158.reuse, 0xa000, RZ ;  /* 0x0000a0009e757810 */ /* 0x040fe40007fbe0ff */
[C---:B------:R-:W-:Y:S02]  /*e6a0*/  IADD3 R119, P6, R158.reuse, 0xb000, RZ ;  /* 0x0000b0009e777810 */ /* 0x040fe40007fde0ff */
[----:B------:R-:W-:-:S02]  /*e6b0*/  IADD3 R121, P0, R158, 0xc000, RZ ;  /* 0x0000c0009e797810 */ /* 0x000fc40007f1e0ff */
[----:B------:R-:W-:Y:S02]  /*e6c0*/  IADD3 R123, P1, R158, 0xd000, RZ ;  /* 0x0000d0009e7b7810 */ /* 0x000fe40007f3e0ff */
[----:B------:R-:W-:Y:S02]  /*e6d0*/  LOP3.LUT R114, R115, 0x380, RZ, 0xc0, !PT ;  /* 0x0000038073727812 */ /* 0x000fe400078ec0ff */
[----:B------:R-:W-:Y:S02]  /*e6e0*/  LOP3.LUT R116, R117, 0x380, RZ, 0xc0, !PT ;  /* 0x0000038075747812 */ /* 0x000fe400078ec0ff */
[----:B------:R-:W-:Y:S02]  /*e6f0*/  LOP3.LUT R118, R119, 0x380, RZ, 0xc0, !PT ;  /* 0x0000038077767812 */ /* 0x000fe400078ec0ff */
[----:B------:R-:W-:Y:S02]  /*e700*/  LOP3.LUT R120, R121, 0x380, RZ, 0xc0, !PT ;  /* 0x0000038079787812 */ /* 0x000fe400078ec0ff */
[----:B------:R-:W-:-:S02]  /*e710*/  LOP3.LUT R122, R123, 0x380, RZ, 0xc0, !PT ;  /* 0x000003807b7a7812 */ /* 0x000fc400078ec0ff */
[----:B------:R-:W-:Y:S02]  /*e720*/  LOP3.LUT R29, R158, 0x380, RZ, 0xc0, !PT ;  /* 0x000003809e1d7812 */ /* 0x000fe400078ec0ff */
[----:B------:R-:W-:Y:S02]  /*e730*/  MOV R160, R6 ;  /* 0x0000000600a07202 */ /* 0x000fe40000000f00 */
[----:B------:R-:W-:Y:S02]  /*e740*/  SHF.R.U64 R114, R114, 0x3, RZ ;  /* 0x0000000372727819 */ /* 0x000fe400000012ff */
[----:B------:R-:W-:Y:S02]  /*e750*/  SHF.R.U64 R116, R116, 0x3, RZ ;  /* 0x0000000374747819 */ /* 0x000fe400000012ff */
[----:B------:R-:W-:Y:S02]  /*e760*/  SHF.R.U64 R118, R118, 0x3, RZ ;  /* 0x0000000376767819 */ /* 0x000fe400000012ff */
[----:B------:R-:W-:-:S02]  /*e770*/  SHF.R.U64 R120, R120, 0x3, RZ ;  /* 0x0000000378787819 */ /* 0x000fc400000012ff */
[----:B------:R-:W-:Y:S02]  /*e780*/  SHF.R.U64 R122, R122, 0x3, RZ ;  /* 0x000000037a7a7819 */ /* 0x000fe400000012ff */
[----:B------:R-:W-:Y:S02]  /*e790*/  SHF.R.U64 R29, R29, 0x3, RZ ;  /* 0x000000031d1d7819 */ /* 0x000fe400000012ff */
[----:B------:R-:W-:Y:S01]  /*e7a0*/  F2FP.BF16.F32.PACK_AB R6, R37, R173 ;  /* 0x000000ad2506723e */ /* 0x000fe200000010ff */
[----:B------:R-:W-:Y:S01]  /*e7b0*/  VIADD R37, R200, UR60 ;  /* 0x0000003cc8257c36 */ /* 0x000fe20008000000 */
[----:B------:R-:W-:Y:S01]  /*e7c0*/  LOP3.LUT R114, R114, R115, RZ, 0x3c, !PT ;  /* 0x0000007372727212 */ /* 0x000fe200078e3cff */
[--C-:B------:R-:W-:Y:S01]  /*e7d0*/  IMAD.X R115, RZ, RZ, R159.reuse, P4 ;  /* 0x000000ffff737224 */ /* 0x100fe200020e069f */
[----:B------:R-:W-:Y:S01]  /*e7e0*/  LOP3.LUT R116, R116, R117, RZ, 0x3c, !PT ;  /* 0x0000007574747212 */ /* 0x000fe200078e3cff */
[----:B------:R-:W-:Y:S01]  /*e7f0*/  IMAD.X R117, RZ, RZ, R159, P5 ;  /* 0x000000ffff757224 */ /* 0x000fe200028e069f */
[----:B------:R-:W-:Y:S01]  /*e800*/  LOP3.LUT R118, R118, R119, RZ, 0x3c, !PT ;  /* 0x0000007776767212 */ /* 0x000fe200078e3cff */
[----:B-1----:R-:W-:Y:S01]  /*e810*/  @P2 IMAD.HI.U32 R34, R37, R34, RZ ;  /* 0x0000002225222227 */ /* 0x002fe200078e00ff */
[----:B------:R-:W-:-:S02]  /*e820*/  LOP3.LUT R120, R120, R121, RZ, 0x3c, !PT ;  /* 0x0000007978787212 */ /* 0x000fc400078e3cff */
[----:B------:R-:W-:Y:S01]  /*e830*/  LOP3.LUT R122, R122, R123, RZ, 0x3c, !PT ;  /* 0x0000007b7a7a7212 */ /* 0x000fe200078e3cff */
[--C-:B------:R-:W-:Y:S01]  /*e840*/  IMAD.X R121, RZ, RZ, R159.reuse, P0 ;  /* 0x000000ffff797224 */ /* 0x100fe200000e069f */
[----:B------:R-:W-:Y:S01]  /*e850*/  LOP3.LUT R28, R29, R158, RZ, 0x3c, !PT ;  /* 0x0000009e1d1c7212 */ /* 0x000fe200078e3cff */
[--C-:B------:R-:W-:Y:S01]  /*e860*/  IMAD.X R123, RZ, RZ, R159.reuse, P1 ;  /* 0x000000ffff7b7224 */ /* 0x100fe200008e069f */
[----:B------:R-:W-:Y:S01]  /*e870*/  IADD3.X R119, RZ, R159, RZ, P6, !PT ;  /* 0x0000009fff777210 */ /* 0x000fe200037fe4ff */
[----:B------:R-:W-:Y:S01]  /*e880*/  IMAD.MOV.U32 R29, RZ, RZ, R159 ;  /* 0x000000ffff1d7224 */ /* 0x000fe200078e009f */
[----:B------:R-:W-:Y:S02]  /*e890*/  MOV R159, R8 ;  /* 0x00000008009f7202 */ /* 0x000fe40000000f00 */
[----:B------:R-:W-:Y:S02]  /*e8a0*/  MOV R158, R10 ;  /* 0x0000000a009e7202 */ /* 0x000fe40000000f00 */
[----:B------:R-:W-:-:S02]  /*e8b0*/  MOV R198, R14 ;  /* 0x0000000e00c67202 */ /* 0x000fc40000000f00 */
[----:B------:R-:W-:Y:S02]  /*e8c0*/  F2FP.BF16.F32.PACK_AB R4, R33, R172 ;  /* 0x000000ac2104723e */ /* 0x000fe400000010ff */
[----:B------:R-:W-:Y:S02]  /*e8d0*/  F2FP.BF16.F32.PACK_AB R7, R39, R38 ;  /* 0x000000262707723e */ /* 0x000fe400000010ff */
[----:B------:R-:W-:Y:S02]  /*e8e0*/  MOV R22, R12 ;  /* 0x0000000c00167202 */ /* 0x000fe40000000f00 */
[----:B------:R-:W-:Y:S01]  /*e8f0*/  MOV R150, R150 ;  /* 0x0000009600967202 */ /* 0x000fe20000000f00 */
[----:B------:R1:W-:Y:S01]  /*e900*/  STSM.16.M88.4 [R198], R4 ;  /* 0x00000004c6007844 */ /* 0x0003e20000000200 */
[----:B------:R-:W-:Y:S02]  /*e910*/  F2FP.BF16.F32.PACK_AB R8, R41, R174 ;  /* 0x000000ae2908723e */ /* 0x000fe400000010ff */
[----:B------:R-:W-:-:S02]  /*e920*/  F2FP.BF16.F32.PACK_AB R9, R43, R42 ;  /* 0x0000002a2b09723e */ /* 0x000fc400000010ff */
[----:B------:R-:W-:Y:S02]  /*e930*/  F2FP.BF16.F32.PACK_AB R10, R45, R175 ;  /* 0x000000af2d0a723e */ /* 0x000fe400000010ff */
[----:B------:R-:W-:Y:S02]  /*e940*/  F2FP.BF16.F32.PACK_AB R11, R47, R46 ;  /* 0x0000002e2f0b723e */ /* 0x000fe400000010ff */
[----:B------:R-:W-:Y:S02]  /*e950*/  MOV R156, R156 ;  /* 0x0000009c009c7202 */ /* 0x000fe40000000f00 */
[----:B------:R-:W-:Y:S01]  /*e960*/  F2FP.BF16.F32.PACK_AB R12, R49, R176 ;  /* 0x000000b0310c723e */ /* 0x000fe200000010ff */
[----:B------:R3:W-:Y:S01]  /*e970*/  STSM.16.M88.4 [R150], R8 ;  /* 0x0000000896007844 */ /* 0x0007e20000000200 */
[----:B------:R-:W-:Y:S02]  /*e980*/  F2FP.BF16.F32.PACK_AB R13, R51, R50 ;  /* 0x00000032330d723e */ /* 0x000fe400000010ff */
[----:B------:R-:W-:-:S02]  /*e990*/  F2FP.BF16.F32.PACK_AB R14, R53, R177 ;  /* 0x000000b1350e723e */ /* 0x000fc400000010ff */
[----:B------:R-:W-:Y:S02]  /*e9a0*/  F2FP.BF16.F32.PACK_AB R15, R55, R54 ;  /* 0x00000036370f723e */ /* 0x000fe400000010ff */
[----:B------:R-:W-:Y:S02]  /*e9b0*/  MOV R130, R130 ;  /* 0x0000008200827202 */ /* 0x000fe40000000f00 */
[----:B0-----:R-:W-:Y:S01]  /*e9c0*/  F2FP.BF16.F32.PACK_AB R24, R57, R178 ;  /* 0x000000b23918723e */ /* 0x001fe200000010ff */
[----:B------:R-:W-:Y:S01]  /*e9d0*/  STSM.16.M88.4 [R156], R12 ;  /* 0x0000000c9c007844 */ /* 0x000fe20000000200 */
[----:B------:R-:W-:Y:S02]  /*e9e0*/  F2FP.BF16.F32.PACK_AB R25, R59, R58 ;  /* 0x0000003a3b19723e */ /* 0x000fe400000010ff */
[----:B------:R-:W-:Y:S02]  /*e9f0*/  F2FP.BF16.F32.PACK_AB R26, R61, R179 ;  /* 0x000000b33d1a723e */ /* 0x000fe400000010ff */
[----:B------:R-:W-:-:S02]  /*ea00*/  F2FP.BF16.F32.PACK_AB R27, R63, R62 ;  /* 0x0000003e3f1b723e */ /* 0x000fc400000010ff */
[----:B------:R-:W-:Y:S02]  /*ea10*/  MOV R33, R37 ;  /* 0x0000002500217202 */ /* 0x000fe40000000f00 */
[----:B--2---:R-:W-:Y:S01]  /*ea20*/  @P2 SHF.R.U32.HI R33, RZ, R35, R34 ;  /* 0x00000023ff212219 */ /* 0x004fe20000011622 */
[----:B------:R0:W-:Y:S01]  /*ea30*/  STSM.16.M88.4 [R130], R24 ;  /* 0x0000001882007844 */ /* 0x0001e20000000200 */
[----:B------:R-:W-:Y:S02]  /*ea40*/  MOV R154, R154 ;  /* 0x0000009a009a7202 */ /* 0x000fe40000000f00 */
[----:B-1----:R-:W-:Y:S02]  /*ea50*/  F2FP.BF16.F32.PACK_AB R4, R65, R180 ;  /* 0x000000b44104723e */ /* 0x002fe400000010ff */
[----:B------:R-:W-:Y:S02]  /*ea60*/  F2FP.BF16.F32.PACK_AB R5, R67, R66 ;  /* 0x000000424305723e */ /* 0x000fe400000010ff */
[----:B------:R-:W-:-:S02]  /*ea70*/  F2FP.BF16.F32.PACK_AB R6, R69, R181 ;  /* 0x000000b54506723e */ /* 0x000fc400000010ff */
[----:B------:R-:W-:Y:S01]  /*ea80*/  F2FP.BF16.F32.PACK_AB R7, R71, R70 ;  /* 0x000000464707723e */ /* 0x000fe200000010ff */
[----:B------:R-:W1:Y:S01]  /*ea90*/  @P2 LDC R69, c[0x0][0xbf0] ;  /* 0x0002fc00ff452b82 */ /* 0x000e620000000800 */
[----:B------:R-:W-:Y:S02]  /*eaa0*/  MOV R152, R152 ;  /* 0x0000009800987202 */ /* 0x000fe40000000f00 */
[----:B---3--:R-:W-:Y:S01]  /*eab0*/  F2FP.BF16.F32.PACK_AB R8, R73, R182 ;  /* 0x000000b64908723e */ /* 0x008fe200000010ff */
[----:B------:R-:W-:Y:S01]  /*eac0*/  STSM.16.M88.4 [R154], R4 ;  /* 0x000000049a007844 */ /* 0x000fe20000000200 */
[----:B------:R-:W-:Y:S01]  /*ead0*/  F2FP.BF16.F32.PACK_AB R9, R75, R74 ;  /* 0x0000004a4b09723e */ /* 0x000fe200000010ff */
[----:B0-----:R-:W-:Y:S01]  /*eae0*/  IMAD.MOV R24, RZ, RZ, -R33 ;  /* 0x000000ffff187224 */ /* 0x001fe200078e0a21 */
[----:B------:R-:W-:Y:S02]  /*eaf0*/  F2FP.BF16.F32.PACK_AB R10, R77, R183 ;  /* 0x000000b74d0a723e */ /* 0x000fe400000010ff */
[----:B------:R-:W-:Y:S01]  /*eb00*/  F2FP.BF16.F32.PACK_AB R11, R79, R78 ;  /* 0x0000004e4f0b723e */ /* 0x000fe200000010ff */
[----:B------:R-:W-:Y:S01]  /*eb10*/  IMAD R35, R197, R24, R37 ;  /* 0x00000018c5237224 */ /* 0x000fe200078e0225 */
[----:B------:R-:W-:-:S02]  /*eb20*/  MOV R146, R146 ;  /* 0x0000009200927202 */ /* 0x000fc40000000f00 */
[----:B------:R-:W-:Y:S01]  /*eb30*/  F2FP.BF16.F32.PACK_AB R12, R81, R184 ;  /* 0x000000b8510c723e */ /* 0x000fe200000010ff */
[----:B------:R0:W-:Y:S01]  /*eb40*/  STSM.16.M88.4 [R152], R8 ;  /* 0x0000000898007844 */ /* 0x0001e20000000200 */
        /* <DEDUP_REMOVED lines=8> */
[----:B------:R-:W-:Y:S01]  /*ebd0*/  F2FP.BF16.F32.PACK_AB R27, R95, R94 ;  /* 0x0000005e5f1b723e */ /* 0x000fe200000010ff */
[----:B0-----:R-:W-:Y:S01]  /*ebe0*/  IMAD.U32 R10, RZ, RZ, UR5 ;  /* 0x00000005ff0a7e24 */ /* 0x001fe2000f8e00ff */
[----:B------:R-:W-:Y:S01]  /*ebf0*/  SHF.R.S32.HI R9, RZ, 0x1f, R33 ;  /* 0x0000001fff097819 */ /* 0x000fe20000011421 */
[----:B------:R-:W-:Y:S01]  /*ec00*/  ULDC UR5, c[0x0][0xa88] ;  /* 0x0002a20000057ab9 */ /* 0x000fe20000000800 */
[----:B------:R-:W-:Y:S01]  /*ec10*/  SHF.R.S32.HI R8, RZ, 0x1f, R35 ;  /* 0x0000001fff087819 */ /* 0x000fe20000011423 */
[----:B------:R-:W-:Y:S01]  /*ec20*/  STSM.16.M88.4 [R142], R24 ;  /* 0x000000188e007844 */ /* 0x000fe20000000200 */
[----:B------:R-:W-:Y:S02]  /*ec30*/  MOV R138, R138 ;  /* 0x0000008a008a7202 */ /* 0x000fe40000000f00 */
[----:B------:R-:W-:-:S02]  /*ec40*/  F2FP.BF16.F32.PACK_AB R4, R97, R188 ;  /* 0x000000bc6104723e */ /* 0x000fc400000010ff */
[----:B------:R-:W-:Y:S01]  /*ec50*/  F2FP.BF16.F32.PACK_AB R5, R99, R98 ;  /* 0x000000626305723e */ /* 0x000fe200000010ff */
[----:B--2---:R-:W-:Y:S01]  /*ec60*/  VIADD R14, R212, UR60 ;  /* 0x0000003cd40e7c36 */ /* 0x004fe20008000000 */
[----:B------:R-:W-:Y:S02]  /*ec70*/  IADD3 R12, P0, R33, UR6, RZ ;  /* 0x00000006210c7c10 */ /* 0x000fe4000ff1e0ff */
[----:B------:R-:W-:Y:S02]  /*ec80*/  F2FP.BF16.F32.PACK_AB R6, R101, R189 ;  /* 0x000000bd6506723e */ /* 0x000fe400000010ff */
[----:B------:R-:W-:Y:S01]  /*ec90*/  IADD3.X R13, R9, UR7, R10, P0, !PT ;  /* 0x00000007090d7c10 */ /* 0x000fe200087fe40a */
[----:B------:R-:W-:Y:S01]  /*eca0*/  ULDC.64 UR6, c[0x0][0xb88] ;  /* 0x0002e20000067ab9 */ /* 0x000fe20000000a00 */
[----:B------:R-:W-:Y:S01]  /*ecb0*/  F2FP.BF16.F32.PACK_AB R7, R18, R3 ;  /* 0x000000031207723e */ /* 0x000fe200000010ff */
[----:B------:R-:W-:Y:S01]  /*ecc0*/  IMAD R8, R8, UR6, RZ ;  /* 0x0000000608087c24 */ /* 0x000fe2000f8e02ff */
[----:B------:R-:W-:Y:S01]  /*ecd0*/  LOP3.LUT P0, RZ, R210, 0x3, RZ, 0xc0, !PT ;  /* 0x00000003d2ff7812 */ /* 0x000fe2000780c0ff */
[C---:B------:R-:W-:Y:S01]  /*ece0*/  IMAD.WIDE.U32 R12, R35.reuse, UR6, R12 ;  /* 0x00000006230c7c25 */ /* 0x040fe2000f8e000c */
[----:B------:R-:W-:Y:S01]  /*ecf0*/  MOV R134, R134 ;  /* 0x0000008600867202 */ /* 0x000fe20000000f00 */
[----:B------:R0:W-:Y:S01]  /*ed00*/  STSM.16.M88.4 [R138], R4 ;  /* 0x000000048a007844 */ /* 0x0001e20000000200 */
[----:B------:R-:W-:Y:S01]  /*ed10*/  F2FP.BF16.F32.PACK_AB R9, R36, R32 ;  /* 0x000000202409723e */ /* 0x000fe200000010ff */
[----:B------:R-:W-:Y:S01]  /*ed20*/  IMAD R35, R35, UR7, R8 ;  /* 0x0000000723237c24 */ /* 0x000fe2000f8e0208 */
[----:B------:R-:W-:Y:S01]  /*ed30*/  ULDC.64 UR6, c[0x0][0xb50] ;  /* 0x0002d40000067ab9 */ /* 0x000fe20000000a00 */
[----:B------:R-:W-:Y:S01]  /*ed40*/  IMAD R3, R197, UR5, RZ ;  /* 0x00000005c5037c24 */ /* 0x000fe2000f8e02ff */
[----:B------:R-:W-:-:S02]  /*ed50*/  F2FP.BF16.F32.PACK_AB R8, R166, R190 ;  /* 0x000000bea608723e */ /* 0x000fc400000010ff */
[----:B------:R-:W-:Y:S02]  /*ed60*/  F2FP.BF16.F32.PACK_AB R10, R168, R191 ;  /* 0x000000bfa80a723e */ /* 0x000fe400000010ff */
[----:B------:R-:W-:Y:S02]  /*ed70*/  F2FP.BF16.F32.PACK_AB R11, R44, R40 ;  /* 0x000000282c0b723e */ /* 0x000fe400000010ff */
[----:B------:R-:W-:Y:S02]  /*ed80*/  LEA R18, P3, R12, UR6, 0x2 ;  /* 0x000000060c127c11 */ /* 0x000fe4000f8610ff */
[----:B------:R-:W-:Y:S01]  /*ed90*/  ISETP.GE.OR P1, PT, R14, R3, P0 ;  /* 0x000000030e00720c */ /* 0x000fe20000726670 */
[----:B------:R2:W-:Y:S01]  /*eda0*/  STSM.16.M88.4 [R134], R8 ;  /* 0x0000000886007844 */ /* 0x0005e20000000200 */
[----:B------:R-:W-:Y:S01]  /*edb0*/  F2FP.BF16.F32.PACK_AB R15, R92, R88 ;  /* 0x000000585c0f723e */ /* 0x000fe200000010ff */
[----:B0-----:R-:W-:Y:S01]  /*edc0*/  VIADD R4, R14, 0x8 ;  /* 0x000000080e047836 */ /* 0x001fe20000000000 */
[----:B------:R-:W-:Y:S01]  /*edd0*/  F2FP.BF16.F32.PACK_AB R6, R170, R193 ;  /* 0x000000c1aa06723e */ /* 0x000fe200000010ff */
[----:B------:R-:W-:Y:S01]  /*ede0*/  IMAD.IADD R5, R13, 0x1, R35 ;  /* 0x000000010d057824 */ /* 0x000fe200078e0223 */
[----:B------:R-:W-:Y:S01]  /*edf0*/  F2FP.BF16.F32.PACK_AB R7, R60, R56 ;  /* 0x000000383c07723e */ /* 0x000fe200000010ff */
[----:B------:R-:W-:Y:S01]  /*ee00*/  SHFL.IDX PT, R44, R18, RZ, 0x1c1f ;  /* 0x001c1fff122c7589 */ /* 0x000fe200000e0000 */
[----:B------:R-:W-:-:S02]  /*ee10*/  ISETP.GE.OR P0, PT, R4, R3, P0 ;  /* 0x000000030400720c */ /* 0x000fc40000706670 */
[----:B------:R-:W-:Y:S02]  /*ee20*/  LEA.HI.X R24, R12, UR7, R5, 0x2, P3 ;  /* 0x000000070c187c11 */ /* 0x000fe400098f1405 */
[----:B------:R-:W-:Y:S02]  /*ee30*/  F2FP.BF16.F32.PACK_AB R4, R169, R192 ;  /* 0x000000c0a904723e */ /* 0x000fe400000010ff */
[----:B------:R-:W-:Y:S01]  /*ee40*/  F2FP.BF16.F32.PACK_AB R5, R52, R48 ;  /* 0x000000303405723e */ /* 0x000fe200000010ff */
[----:B------:R-:W0:Y:S01]  /*ee50*/  SHFL.IDX PT, R45, R24, RZ, 0x1c1f ;  /* 0x001c1fff182d7589 */ /* 0x000e2200000e0000 */
[----:B------:R-:W-:Y:S02]  /*ee60*/  F2FP.BF16.F32.PACK_AB R12, R129, R195 ;  /* 0x000000c3810c723e */ /* 0x000fe400000010ff */
[----:B--2---:R-:W-:Y:S01]  /*ee70*/  F2FP.BF16.F32.PACK_AB R8, R171, R194 ;  /* 0x000000c2ab08723e */ /* 0x004fe200000010ff */
[----:B------:R-:W-:Y:S01]  /*ee80*/  STSM.16.M88.4 [R22], R4 ;  /* 0x0000000416007844 */ /* 0x000fe20000000200 */
[----:B------:R-:W-:-:S02]  /*ee90*/  F2FP.BF16.F32.PACK_AB R9, R68, R64 ;  /* 0x000000404409723e */ /* 0x000fc400000010ff */
[----:B------:R-:W-:Y:S01]  /*eea0*/  F2FP.BF16.F32.PACK_AB R10, R125, R124 ;  /* 0x0000007c7d0a723e */ /* 0x000fe200000010ff */
[----:B------:R-:W-:Y:S01]  /*eeb0*/  SHFL.IDX PT, R48, R18, 0x1, 0x1c1f ;  /* 0x003c1f0012307f89 */ /* 0x000fe200000e0000 */
[----:B------:R-:W-:Y:S02]  /*eec0*/  F2FP.BF16.F32.PACK_AB R11, R76, R72 ;  /* 0x000000484c0b723e */ /* 0x000fe400000010ff */
[----:B------:R-:W-:Y:S01]  /*eed0*/  F2FP.BF16.F32.PACK_AB R13, R84, R80 ;  /* 0x00000050540d723e */ /* 0x000fe200000010ff */
[----:B------:R-:W2:Y:S01]  /*eee0*/  SHFL.IDX PT, R49, R24, 0x1, 0x1c1f ;  /* 0x003c1f0018317f89 */ /* 0x000ea200000e0000 */
[----:B------:R-:W-:Y:S02]  /*eef0*/  F2FP.BF16.F32.PACK_AB R14, R133, R132 ;  /* 0x00000084850e723e */ /* 0x000fe400000010ff */
[----:B------:R-:W-:Y:S01]  /*ef00*/  F2FP.BF16.F32.PACK_AB R138, R141, R140 ;  /* 0x0000008c8d8a723e */ /* 0x000fe200000010ff */
[----:B------:R-:W-:Y:S01]  /*ef10*/  STSM.16.M88.4 [R158], R8 ;  /* 0x000000089e007844 */ /* 0x000fe20000000200 */
[----:B------:R-:W-:-:S02]  /*ef20*/  F2FP.BF16.F32.PACK_AB R139, R162, R128 ;  /* 0x00000080a28b723e */ /* 0x000fc400000010ff */
[----:B------:R-:W-:Y:S01]  /*ef30*/  F2FP.BF16.F32.PACK_AB R146, R149, R148 ;  /* 0x000000949592723e */ /* 0x000fe200000010ff */
[----:B------:R-:W-:Y:S01]  /*ef40*/  STSM.16.M88.4 [R159], R12 ;  /* 0x0000000c9f007844 */ /* 0x000fe20000000200 */
[----:B------:R-:W-:-:S03]  /*ef50*/  F2FP.BF16.F32.PACK_AB R147, R167, R165 ;  /* 0x000000a5a793723e */ /* 0x000fc600000010ff */
[----:B------:R-:W-:Y:S04]  /*ef60*/  STSM.16.M88.4 [R160], R136 ;  /* 0x00000088a0007844 */ /* 0x000fe80000000200 */
[----:B------:R-:W-:Y:S01]  /*ef70*/  STSM.16.M88.4 [R161], R144 ;  /* 0x00000090a1007844 */ /* 0x000fe20000000200 */
[----:B------:R-:W-:Y:S01]  /*ef80*/  BAR.SYNC.DEFER_BLOCKING 0x1, 0x100 ;  /* 0x0044000000007b1d */ /* 0x000fe20000010000 */
[----:B------:R-:W-:-:S05]  /*ef90*/  UIMAD UR5, UR10, UR8, URZ ;  /* 0x000000080a0572a4 */ /* 0x000fca000f8e023f */
[----:B0-----:R0:W-:Y:S04]  /*efa0*/  @!P1 ST.E desc[UR36][R44.64], R0 ;  /* 0x000000002c009985 */ /* 0x0011e8000c101924 */
[----:B--2---:R2:W-:Y:S04]  /*efb0*/  @!P0 ST.E desc[UR36][R48.64], R2 ;  /* 0x0000000230008985 */ /* 0x0045e8000c101924 */
[----:B------:R3:W5:Y:S01]  /*efc0*/  LD.E.128 R32, desc[UR36][R16.64] ;  /* 0x0000002410207980 */ /* 0x000762000c101d00 */
[----:B0-----:R-:W-:Y:S01]  /*efd0*/  IMAD R0, R205, 0x20, R208 ;  /* 0x00000020cd007824 */ /* 0x001fe200078e02d0 */
[----:B------:R-:W-:-:S02]  /*efe0*/  UIMAD.WIDE.U32 UR6, UR11, UR8, URZ ;  /* 0x000000080b0672a5 */ /* 0x000fc4000f8e003f */
[----:B------:R0:W5:Y:S01]  /*eff0*/  LD.E.128 R36, desc[UR36][R20.64] ;  /* 0x0000002414247980 */ /* 0x000162000c101d00 */
[----:B---3--:R-:W3:Y:S01]  /*f000*/  @P2 LDC R17, c[0x0][0xbec] ;  /* 0x0002fb00ff112b82 */ /* 0x008ee20000000800 */
[----:B------:R-:W-:Y:S01]  /*f010*/  IADD3 R18, R0, UR60, RZ ;  /* 0x0000003c00127c10 */ /* 0x000fe2000fffe0ff */
[----:B------:R-:W-:Y:S01]  /*f020*/  UIMAD UR5, UR11, UR9, UR5 ;  /* 0x000000090b0572a4 */ /* 0x000fe2000f8e0205 */
[----:B------:R4:W5:Y:S02]  /*f030*/  LD.E.128 R24, desc[UR36][R28.64] ;  /* 0x000000241c187980 */ /* 0x000964000c101d00 */
[----:B------:R-:W-:Y:S01]  /*f040*/  ULDC.64 UR10, c[0x0][0xaf0] ;  /* 0x0002bc00000a7ab9 */ /* 0x000fe20000000a00 */
[----:B------:R-:W-:Y:S01]  /*f050*/  UIADD3 UR7, UR7, UR5, URZ ;  /* 0x0000000507077290 */ /* 0x000fe2000fffe03f */
[----:B------:R-:W5:Y:S01]  /*f060*/  LD.E.128 R100, desc[UR36][R102.64] ;  /* 0x0000002466647980 */ /* 0x000f62000c101d00 */
[----:B------:R-:W-:Y:S01]  /*f070*/  UIMAD UR8, UR12, UR10, URZ ;  /* 0x0000000a0c0872a4 */ /* 0x000fe2000f8e023f */
[----:B0-----:R-:W-:Y:S01]  /*f080*/  IMAD.MOV.U32 R21, RZ, RZ, R18 ;  /* 0x000000ffff157224 */ /* 0x001fe200078e0012 */
[----:B------:R-:W-:Y:S01]  /*f090*/  UIMAD.WIDE.U32 UR6, UR13, UR10, UR6 ;  /* 0x0000000a0d0672a5 */ /* 0x000fe2000f8e0006 */
[----:B------:R4:W5:Y:S01]  /*f0a0*/  LD.E.128 R4, desc[UR36][R104.64] ;  /* 0x0000002468047980 */ /* 0x000962000c101d00 */
[----:B------:R-:W-:-:S03]  /*f0b0*/  UIMAD UR5, UR13, UR11, UR8 ;  /* 0x0000000b0d0572a4 */ /* 0x000fc6000f8e0208 */
[----:B------:R-:W-:Y:S01]  /*f0c0*/  ULDC.64 UR8, c[0x0][0xae0] ;  /* 0x0002b80000087ab9 */ /* 0x000fe20000000a00 */
[----:B------:R-:W-:Y:S01]  /*f0d0*/  UIADD3 UR5, UR7, UR5, URZ ;  /* 0x0000000507057290 */ /* 0x000fe2000fffe03f */
[----:B------:R4:W5:Y:S04]  /*f0e0*/  LD.E.128 R8, desc[UR36][R106.64] ;  /* 0x000000246a087980 */ /* 0x000968000c101d00 */
[----:B------:R4:W5:Y:S01]  /*f0f0*/  LD.E.128 R12, desc[UR36][R108.64] ;  /* 0x000000246c0c7980 */ /* 0x000962000c101d00 */
[----:B---3--:R-:W-:-:S03]  /*f100*/  @P2 IMAD.HI.U32 R0, R18, R17, RZ ;  /* 0x0000001112002227 */ /* 0x008fc600078e00ff */
[----:B------:R4:W5:Y:S02]  /*f110*/  LD.E.128 R40, desc[UR36][R110.64] ;  /* 0x000000246e287980 */ /* 0x000964000c101d00 */
[----:B-1----:R-:W-:Y:S02]  /*f120*/  @P2 SHF.R.U32.HI R21, RZ, R69, R0 ;  /* 0x00000045ff152219 */ /* 0x002fe40000011600 */
[----:B------:R4:W5:Y:S02]  /*f130*/  LD.E.128 R56, desc[UR36][R112.64] ;  /* 0x0000002470387980 */ /* 0x000964000c101d00 */
[--C-:B------:R-:W-:Y:S01]  /*f140*/  SHF.R.S32.HI R0, RZ, 0x1f, R21.reuse ;  /* 0x0000001fff007819 */ /* 0x100fe20000011415 */
[----:B--2---:R-:W-:Y:S01]  /*f150*/  IMAD.MOV R2, RZ, RZ, -R21 ;  /* 0x000000ffff027224 */ /* 0x004fe200078e0a15 */
[----:B------:R4:W5:Y:S01]  /*f160*/  LD.E.128 R44, desc[UR36][R114.64] ;  /* 0x00000024722c7980 */ /* 0x000962000c101d00 */
[----:B------:R-:W-:Y:S02]  /*f170*/  IMAD.U32 R17, RZ, RZ, UR7 ;  /* 0x00000007ff117e24 */ /* 0x000fe4000f8e00ff */
[----:B------:R-:W-:Y:S01]  /*f180*/  IMAD.U32 R16, RZ, RZ, UR6 ;  /* 0x00000006ff107e24 */ /* 0x000fe2000f8e00ff */
[----:B------:R4:W5:Y:S01]  /*f190*/  LD.E.128 R48, desc[UR36][R116.64] ;  /* 0x0000002474307980 */ /* 0x000962000c101d00 */
[----:B------:R-:W-:Y:S01]  /*f1a0*/  IMAD.U32 R17, RZ, RZ, UR5 ;  /* 0x00000005ff117e24 */ /* 0x000fe2000f8e00ff */
[----:B------:R-:W-:Y:S01]  /*f1b0*/  ULDC.64 UR6, c[0x0][0xad8] ;  /* 0x0002b60000067ab9 */ /* 0x000fe20000000a00 */
[----:B------:R-:W-:Y:S01]  /*f1c0*/  IMAD R0, R0, UR8, RZ ;  /* 0x0000000800007c24 */ /* 0x000fe2000f8e02ff */
[----:B------:R4:W5:Y:S01]  /*f1d0*/  LD.E.128 R52, desc[UR36][R118.64] ;  /* 0x0000002476347980 */ /* 0x000962000c101d00 */
[----:B------:R-:W-:-:S02]  /*f1e0*/  IMAD R197, R197, R2, R18 ;  /* 0x00000002c5c57224 */ /* 0x000fc400078e0212 */
[C---:B------:R-:W-:Y:S01]  /*f1f0*/  IMAD R69, R21.reuse, UR9, R0 ;  /* 0x0000000915457c24 */ /* 0x040fe2000f8e0200 */
[----:B------:R4:W5:Y:S01]  /*f200*/  LD.E.128 R64, desc[UR36][R120.64] ;  /* 0x0000002478407980 */ /* 0x000962000c101d00 */
[----:B------:R-:W-:Y:S01]  /*f210*/  IMAD.WIDE.U32 R16, R21, UR8, R16 ;  /* 0x0000000815107c25 */ /* 0x000fe2000f8e0010 */
[----:B------:R-:W-:Y:S02]  /*f220*/  SHF.R.S32.HI R0, RZ, 0x1f, R197 ;  /* 0x0000001fff007819 */ /* 0x000fe400000114c5 */
[----:B------:R4:W5:Y:S04]  /*f230*/  LD.E.128 R60, desc[UR36][R122.64] ;  /* 0x000000247a3c7980 */ /* 0x000968000c101d00 */
[----:B------:R-:W5:Y:S04]  /*f240*/  LD.E.128 R124, desc[UR36][R126.64] ;  /* 0x000000247e7c7980 */ /* 0x000f68000c101d00 */
[----:B------:R-:W5:Y:S01]  /*f250*/  LD.E.128 R28, desc[UR36][R30.64] ;  /* 0x000000241e1c7980 */ /* 0x000f62000c101d00 */
[----:B------:R-:W-:Y:S01]  /*f260*/  @!PT LDS RZ, [RZ] ;  /* 0x00000000fffff984 */ /* 0x000fe20000000800 */
[----:B------:R-:W-:Y:S01]  /*f270*/  @!PT LDS RZ, [RZ] ;  /* 0x00000000fffff984 */ /* 0x000fe20000000800 */
[----:B------:R-:W-:Y:S01]  /*f280*/  @!PT LDS RZ, [RZ] ;  /* 0x00000000fffff984 */ /* 0x000fe20000000800 */
[----:B------:R-:W-:Y:S01]  /*f290*/  @!PT LDS RZ, [RZ] ;  /* 0x00000000fffff984 */ /* 0x000fe20000000800 */
[----:B------:R0:W-:Y:S06]  /*f2a0*/  MEMBAR.ALL.CTA ;  /* 0x0000000000007992 */ /* 0x0001ec0000008000 */
[----:B0-----:R-:W0:Y:S01]  /*f2b0*/  FENCE.VIEW.ASYNC.S ;  /* 0x00000000000073c6 */ /* 0x001e220000000000 */
[----:B------:R-:W-:Y:S01]  /*f2c0*/  IADD3 R17, R17, R69, RZ ;  /* 0x0000004511117210 */ /* 0x000fe20007ffe0ff */
[----:B------:R-:W-:-:S02]  /*f2d0*/  IMAD R2, R0, UR6, RZ ;  /* 0x0000000600027c24 */ /* 0x000fc4000f8e02ff */
[----:B------:R-:W-:Y:S02]  /*f2e0*/  VIADD R22, R208, UR60 ;  /* 0x0000003cd0167c36 */ /* 0x000fe40008000000 */
[C---:B------:R-:W-:Y:S02]  /*f2f0*/  IMAD R21, R197.reuse, UR7, R2 ;  /* 0x00000007c5157c24 */ /* 0x040fe4000f8e0202 */
[----:B------:R-:W-:Y:S01]  /*f300*/  IMAD.WIDE.U32 R16, R197, UR6, R16 ;  /* 0x00000006c5107c25 */ /* 0x000fe2000f8e0010 */
[C---:B------:R-:W-:Y:S01]  /*f310*/  ISETP.GE.AND P2, PT, R22.reuse, R3, PT ;  /* 0x000000031600720c */ /* 0x040fe20003f46270 */
[----:B------:R-:W-:Y:S02]  /*f320*/  ULDC.64 UR6, c[0x0][0xa80] ;  /* 0x0002a00000067ab9 */ /* 0x000fe40000000a00 */
[----:B------:R-:W-:Y:S01]  /*f330*/  VIADD R0, R22, 0x20 ;  /* 0x0000002016007836 */ /* 0x000fe20000000000 */
[----:B------:R-:W-:Y:S01]  /*f340*/  LEA R2, P3, R16, UR6, 0x1 ;  /* 0x0000000610027c11 */ /* 0x000fe2000f8608ff */
[----:B------:R-:W-:-:S02]  /*f350*/  IMAD.IADD R17, R17, 0x1, R21 ;  /* 0x0000000111117824 */ /* 0x000fc400078e0215 */
[----:B------:R-:W-:Y:S01]  /*f360*/  VIADD R196, R196, 0x30820 ;  /* 0x00030820c4c47836 */ /* 0x000fe20000000000 */
[-C--:B------:R-:W-:Y:S01]  /*f370*/  ISETP.GE.AND P1, PT, R0, R3.reuse, PT ;  /* 0x000000030000720c */ /* 0x080fe20003f26270 */
[----:B------:R-:W-:Y:S01]  /*f380*/  VIADD R0, R22, 0x40 ;  /* 0x0000004016007836 */ /* 0x000fe20000000000 */
[----:B------:R-:W-:Y:S02]  /*f390*/  LEA.HI.X R18, R16, UR7, R17, 0x1, P3 ;  /* 0x0000000710127c11 */ /* 0x000fe400098f0c11 */
[----:B------:R-:W-:Y:S01]  /*f3a0*/  PRMT R196, RZ, 0x654, R196 ;  /* 0x00000654ffc47816 */ /* 0x000fe200000000c4 */
[----:B0-----:R4:W0:Y:S01]  /*f3b0*/  SHFL.IDX PT, R70, R2, RZ, 0x181f ;  /* 0x00181fff02467589 */ /* 0x00182200000e0000 */
[----:B------:R-:W-:Y:S01]  /*f3c0*/  ISETP.GE.AND P0, PT, R0, R3, PT ;  /* 0x000000030000720c */ /* 0x000fe20003f06270 */
[----:B------:R-:W-:Y:S01]  /*f3d0*/  BSSY B1, `(.L_x_1073) ;  /* 0x0000015000017945 */ /* 0x000fe20003800000 */
[----:B------:R4:W-:Y:S01]  /*f3e0*/  SYNCS.ARRIVE.TRANS64.RED.A1T0 RZ, [R196+URZ], RZ ;  /* 0x000000ffc4ff79a7 */ /* 0x0009e2000810043f */
[----:B------:R4:W1:Y:S02]  /*f3f0*/  SHFL.IDX PT, R0, R18, RZ, 0x181f ;  /* 0x00181fff12007589 */ /* 0x00086400000e0000 */
        /* <DEDUP_REMOVED lines=18> */
.L_x_1074:
[----:B------:R-:W-:Y:S05]  /*f520*/  BSYNC B1 ;  /* 0x0000000000017941 */ /* 0x000fea0003800000 */
.L_x_1073:
[----:B-1----:R1:W3:Y:S01]  /*f530*/  SHFL.IDX PT, R0, R18, 0x1, 0x181f ;  /* 0x00381f0012007f89 */ /* 0x0022e200000e0000 */
[----:B------:R-:W-:Y:S03]  /*f540*/  BSSY B1, `(.L_x_1075) ;  /* 0x0000014000017945 */ /* 0x000fe60003800000 */
[----:B--2---:R1:W2:Y:S01]  /*f550*/  SHFL.IDX PT, R20, R2, 0x1, 0x181f ;  /* 0x00381f0002147f89 */ /* 0x0042a200000e0000 */
[----:B------:R-:W-:Y:S05]  /*f560*/  @P1 BRA `(.L_x_1076) ;  /* 0x0000000000441947 */ /* 0x000fea0003800000 */
[----:B------:R-:W-:Y:S02]  /*f570*/  ULDC UR5, c[0x0][0xac8] ;  /* 0x0002b20000057ab9 */ /* 0x000fe40000000800 */
[----:B------:R-:W-:Y:S02]  /*f580*/  ISETP.GE.AND P4, PT, R23, UR5, PT ;  /* 0x0000000517007c0c */ /* 0x000fe4000bf86270 */
[----:B------:R-:W-:Y:S02]  /*f590*/  ISETP.GE.AND P3, PT, R203, UR5, PT ;  /* 0x00000005cb007c0c */ /* 0x000fe4000bf66270 */
[----:B------:R-:W-:Y:S02]  /*f5a0*/  ISETP.GE.AND P2, PT, R202, UR5, PT ;  /* 0x00000005ca007c0c */ /* 0x000fe4000bf46270 */
[----:B------:R-:W-:-:S07]  /*f5b0*/  ISETP.GE.AND P1, PT, R204, UR5, PT ;  /* 0x00000005cc007c0c */ /* 0x000fce000bf26270 */
[-C--:B--2--5:R-:W-:Y:S02]  /*f5c0*/  @!P4 LEA R4, P6, R23, R20.reuse, 0x1 ;  /* 0x000000141704c211 */ /* 0x0a4fe400078c08ff */
[----:B------:R-:W-:Y:S02]  /*f5d0*/  @!P3 LEA R6, P5, R203, R20, 0x1 ;  /* 0x00000014cb06b211 */ /* 0x000fe400078a08ff */
[----:B---3--:R-:W-:Y:S02]  /*f5e0*/  @!P4 LEA.HI.X R5, R23, R0, R218, 0x1, P6 ;  /* 0x000000001705c211 */ /* 0x008fe400030f0cda */
        /* <DEDUP_REMOVED lines=9> */
.L_x_1076:
[----:B------:R-:W-:Y:S05]  /*f680*/  BSYNC B1 ;  /* 0x0000000000017941 */ /* 0x000fea0003800000 */
.L_x_1075:
[----:B---3--:R3:W0:Y:S01]  /*f690*/  SHFL.IDX PT, R0, R18, 0x2, 0x181f ;  /* 0x00581f0012007f89 */ /* 0x00862200000e0000 */
[----:B------:R-:W-:Y:S03]  /*f6a0*/  BSSY B1, `(.L_x_1077) ;  /* 0x0000014000017945 */ /* 0x000fe60003800000 */
[----:B--2--5:R3:W2:Y:S01]  /*f6b0*/  SHFL.IDX PT, R10, R2, 0x2, 0x181f ;  /* 0x00581f00020a7f89 */ /* 0x0246a200000e0000 */
[----:B------:R-:W-:Y:S05]  /*f6c0*/  @P0 BRA `(.L_x_1078) ;  /* 0x0000000000440947 */ /* 0x000fea0003800000 */
[----:B------:R-:W-:Y:S02]  /*f6d0*/  ULDC UR5, c[0x0][0xac8] ;  /* 0x0002b20000057ab9 */ /* 0x000fe40000000800 */
[----:B------:R-:W-:Y:S02]  /*f6e0*/  ISETP.GE.AND P3, PT, R23, UR5, PT ;  /* 0x0000000517007c0c */ /* 0x000fe4000bf66270 */
[----:B------:R-:W-:Y:S02]  /*f6f0*/  ISETP.GE.AND P2, PT, R203, UR5, PT ;  /* 0x00000005cb007c0c */ /* 0x000fe4000bf46270 */
[----:B------:R-:W-:Y:S02]  /*f700*/  ISETP.GE.AND P1, PT, R202, UR5, PT ;  /* 0x00000005ca007c0c */ /* 0x000fe4000bf26270 */
[----:B------:R-:W-:-:S07]  /*f710*/  ISETP.GE.AND P0, PT, R204, UR5, PT ;  /* 0x00000005cc007c0c */ /* 0x000fce000bf06270 */
[-C--:B--2---:R-:W-:Y:S02]  /*f720*/  @!P3 LEA R4, P6, R23, R10.reuse, 0x1 ;  /* 0x0000000a1704b211 */ /* 0x084fe400078c08ff */
        /* <DEDUP_REMOVED lines=11> */
.L_x_1078:
[----:B------:R-:W-:Y:S05]  /*f7e0*/  BSYNC B1 ;  /* 0x0000000000017941 */ /* 0x000fea0003800000 */
.L_x_1077:
[----:B0-----:R-:W-:Y:S01]  /*f7f0*/  VIADD R0, R22, 0x60 ;  /* 0x0000006016007836 */ /* 0x001fe20000000000 */
[----:B-1-34-:R-:W0:Y:S04]  /*f800*/  SHFL.IDX PT, R18, R18, 0x3, 0x181f ;  /* 0x00781f0012127f89 */ /* 0x01ae2800000e0000 */
[----:B------:R-:W-:Y:S01]  /*f810*/  ISETP.GE.AND P0, PT, R0, R3, PT ;  /* 0x000000030000720c */ /* 0x000fe20003f06270 */
[----:B------:R1:W3:-:S12]  /*f820*/  SHFL.IDX PT, R8, R2, 0x3, 0x181f ;  /* 0x00781f0002087f89 */ /* 0x0002d800000e0000 */
[----:B-1----:R-:W-:Y:S05]  /*f830*/  @P0 BRA `(.L_x_1079) ;  /* 0x0000000c00380947 */ /* 0x002fea0003800000 */
[----:B------:R-:W-:Y:S02]  /*f840*/  ULDC UR5, c[0x0][0xac8] ;  /* 0x0002b20000057ab9 */ /* 0x000fe40000000800 */
[----:B------:R-:W-:Y:S02]  /*f850*/  ISETP.GE.AND P3, PT, R23, UR5, PT ;  /* 0x0000000517007c0c */ /* 0x000fe4000bf66270 */
[----:B------:R-:W-:Y:S02]  /*f860*/  ISETP.GE.AND P4, PT, R203, UR5, PT ;  /* 0x00000005cb007c0c */ /* 0x000fe4000bf86270 */
[----:B------:R-:W-:-:S09]  /*f870*/  ISETP.GE.AND P5, PT, R202, UR5, PT ;  /* 0x00000005ca007c0c */ /* 0x000fd2000bfa6270 */
[-C--:B---3--:R-:W-:Y:S02]  /*f880*/  @!P3 LEA R2, P0, R23, R8.reuse, 0x1 ;  /* 0x000000081702b211 */ /* 0x088fe400078008ff */
        /* <DEDUP_REMOVED lines=10> */
[----:B-1----:R-:W-:-:S04]  /*f930*/  LEA R2, P0, R204, R8, 0x1 ;  /* 0x00000008cc027211 */ /* 0x002fc800078008ff */
[----:B------:R-:W-:-:S05]  /*f940*/  LEA.HI.X R3, R204, R18, R215, 0x1, P0 ;  /* 0x00000012cc037211 */ /* 0x000fca00000f0cd7 */
[----:B------:R4:W-:Y:S01]  /*f950*/  ST.E.128 desc[UR36][R2.64], R28 ;  /* 0x0000001c02007985 */ /* 0x0009e2000c101d24 */
[----:B------:R-:W-:Y:S05]  /*f960*/  BRA `(.L_x_1079) ;  /* 0x0000000800ec7947 */ /* 0x000fea0003800000 */
.L_x_1072:
[----:B------:R-:W0:Y:S01]  /*f970*/  LDC R8, c[0x0][0xbe8] ;  /* 0x0002fa00ff087b82 */ /* 0x000e220000000800 */
[----:B------:R-:W-:Y:S01]  /*f980*/  R2UR UR6, R206 ;  /* 0x00000000ce0672ca */ /* 0x000fe200000e0000 */
[----:B------:R-:W-:Y:S01]  /*f990*/  BSSY B1, `(.L_x_1080) ;  /* 0x0000034000017945 */ /* 0x000fe20003800000 */
[----:B------:R-:W-:Y:S01]  /*f9a0*/  R2UR UR5, R207 ;  /* 0x00000000cf0572ca */ /* 0x000fe200000e0000 */
[----:B------:R-:W-:Y:S01]  /*f9b0*/  IMAD R6, R205, 0x20, R208 ;  /* 0x00000020cd067824 */ /* 0x000fe200078e02d0 */
[----:B------:R-:W-:-:S09]  /*f9c0*/  ISETP.GE.AND P0, PT, R219, 0x80, PT ;  /* 0x00000080db00780c */ /* 0x000fd20003f06270 */
[----:B------:R-:W-:Y:S02]  /*f9d0*/  USHF.R.S32.HI UR8, URZ, 0x1f, UR6 ;  /* 0x0000001f3f087899 */ /* 0x000fe40008011406 */
[----:B------:R-:W-:Y:S01]  /*f9e0*/  USHF.R.S32.HI UR9, URZ, 0x1f, UR5 ;  /* 0x0000001f3f097899 */ /* 0x000fe20008011405 */
[----:B0-----:R-:W-:-:S13]  /*f9f0*/  ISETP.NE.AND P1, PT, R8, 0x1, PT ;  /* 0x000000010800780c */ /* 0x001fda0003f25270 */
[----:B------:R-:W0:Y:S08]  /*fa00*/  @P1 LDC R9, c[0x0][0xbec] ;  /* 0x0002fb00ff091b82 */ /* 0x000e300000000800 */
[----:B------:R-:W1:Y:S01]  /*fa10*/  @P1 LDC R11, c[0x0][0xbf0] ;  /* 0x0002fc00ff0b1b82 */ /* 0x000e620000000800 */
[----:B------:R-:W-:Y:S05]  /*fa20*/  @P0 BRA `(.L_x_1081) ;  /* 0x0000000000a80947 */ /* 0x000fea0003800000 */
[----:B------:R-:W2:Y:S01]  /*fa30*/  S2R R4, SR_TID.X ;  /* 0x0000000000047919 */ /* 0x000ea20000002100 */
[----:B------:R-:W3:Y:S01]  /*fa40*/  LDC R3, c[0x0][0xbe8] ;  /* 0x0002fa00ff037b82 */ /* 0x000ee20000000800 */
[----:B------:R-:W-:Y:S01]  /*fa50*/  MOV R7, UR60 ;  /* 0x0000003c00077c02 */ /* 0x000fe20008000f00 */
[----:B------:R-:W-:Y:S02]  /*fa60*/  ULDC UR5, c[0x0][0xa88] ;  /* 0x0002a20000057ab9 */ /* 0x000fe40000000800 */
[----:B---3--:R-:W-:Y:S01]  /*fa70*/  IMAD R5, R3, UR5, RZ ;  /* 0x0000000503057c24 */ /* 0x008fe2000f8e02ff */
[----:B--2---:R-:W-:-:S04]  /*fa80*/  IADD3 R4, R7, -0x80, R4 ;  /* 0xffffff8007047810 */ /* 0x004fc80007ffe004 */
[----:B------:R-:W-:-:S13]  /*fa90*/  ISETP.GE.AND P0, PT, R4, R5, PT ;  /* 0x000000050400720c */ /* 0x000fda0003f06270 */
[----:B------:R-:W-:Y:S05]  /*faa0*/  @P0 BRA `(.L_x_1081) ;  /* 0x0000000000880947 */ /* 0x000fea0003800000 */
[----:B------:R-:W-:Y:S01]  /*fab0*/  ISETP.NE.AND P0, PT, R3, 0x1, PT ;  /* 0x000000010300780c */ /* 0x000fe20003f05270 */
[----:B------:R-:W-:Y:S01]  /*fac0*/  ULDC.64 UR10, c[0x0][0xb90] ;  /* 0x0002e400000a7ab9 */ /* 0x000fe20000000a00 */
[----:B------:R-:W-:Y:S01]  /*fad0*/  R2UR UR13, R206 ;  /* 0x00000000ce0d72ca */ /* 0x000fe200000e0000 */
[----:B------:R-:W-:Y:S01]  /*fae0*/  UIMAD UR5, UR8, UR10, URZ ;  /* 0x0000000a080572a4 */ /* 0x000fe2000f8e023f */
[----:B------:R-:W-:Y:S01]  /*faf0*/  R2UR UR12, R207 ;  /* 0x00000000cf0c72ca */ /* 0x000fe200000e0000 */
[----:B------:R-:W-:-:S08]  /*fb00*/  IMAD.MOV.U32 R2, RZ, RZ, R4 ;  /* 0x000000ffff027224 */ /* 0x000fd000078e0004 */
[----:B------:R-:W2:Y:S02]  /*fb10*/  @P0 LDC R5, c[0x0][0xbec] ;  /* 0x0002fb00ff050b82 */ /* 0x000ea40000000800 */
[----:B------:R-:W-:Y:S02]  /*fb20*/  UIMAD.WIDE.U32 UR6, UR13, UR10, URZ ;  /* 0x0000000a0d0672a5 */ /* 0x000fe4000f8e003f */
[----:B------:R-:W-:-:S03]  /*fb30*/  UIMAD UR5, UR13, UR11, UR5 ;  /* 0x0000000b0d0572a4 */ /* 0x000fc6000f8e0205 */
[----:B------:R-:W-:Y:S01]  /*fb40*/  ULDC.64 UR10, c[0x0][0xb98] ;  /* 0x0002e600000a7ab9 */ /* 0x000fe20000000a00 */
[----:B------:R-:W3:Y:S01]  /*fb50*/  @P0 LDC R7, c[0x0][0xbf0] ;  /* 0x0002fc00ff070b82 */ /* 0x000ee20000000800 */
[----:B------:R-:W-:Y:S02]  /*fb60*/  UIADD3 UR7, UR7, UR5, URZ ;  /* 0x0000000507077290 */ /* 0x000fe4000fffe03f */
[----:B------:R-:W-:Y:S02]  /*fb70*/  UIMAD UR5, UR9, UR10, URZ ;  /* 0x0000000a090572a4 */ /* 0x000fe4000f8e023f */
[----:B------:R-:W-:Y:S02]  /*fb80*/  UIMAD.WIDE.U32 UR6, UR12, UR10, UR6 ;  /* 0x0000000a0c0672a5 */ /* 0x000fe4000f8e0006 */
[----:B------:R-:W-:-:S03]  /*fb90*/  UIMAD UR5, UR12, UR11, UR5 ;  /* 0x0000000b0c0572a4 */ /* 0x000fc6000f8e0205 */
[----:B------:R-:W-:Y:S01]  /*fba0*/  ULDC.64 UR10, c[0x0][0xb88] ;  /* 0x0002e200000a7ab9 */ /* 0x000fe20000000a00 */
[----:B--2---:R-:W-:-:S05]  /*fbb0*/  @P0 IMAD.HI.U32 R0, R4, R5, RZ ;  /* 0x0000000504000227 */ /* 0x004fca00078e00ff */
[----:B---3--:R-:W-:-:S05]  /*fbc0*/  @P0 SHF.R.U32.HI R2, RZ, R7, R0 ;  /* 0x00000007ff020219 */ /* 0x008fca0000011600 */
[----:B------:R-:W-:-:S04]  /*fbd0*/  IMAD.MOV R5, RZ, RZ, -R2 ;  /* 0x000000ffff057224 */ /* 0x000fc800078e0a02 */
[----:B------:R-:W-:Y:S01]  /*fbe0*/  IMAD R5, R3, R5, R4 ;  /* 0x0000000503057224 */ /* 0x000fe200078e0204 */
[----:B------:R-:W-:Y:S01]  /*fbf0*/  SHF.R.S32.HI R3, RZ, 0x1f, R2 ;  /* 0x0000001fff037819 */ /* 0x000fe20000011402 */
[----:B------:R-:W-:Y:S01]  /*fc00*/  IMAD.U32 R4, RZ, RZ, UR5 ;  /* 0x00000005ff047e24 */ /* 0x000fe2000f8e00ff */
[----:B------:R-:W-:Y:S02]  /*fc10*/  IADD3 R2, P0, R2, UR6, RZ ;  /* 0x0000000602027c10 */ /* 0x000fe4000ff1e0ff */
[----:B------:R-:W-:Y:S02]  /*fc20*/  SHF.R.S32.HI R0, RZ, 0x1f, R5 ;  /* 0x0000001fff007819 */ /* 0x000fe40000011405 */
[----:B------:R-:W-:Y:S01]  /*fc30*/  IADD3.X R3, R3, UR7, R4, P0, !PT ;  /* 0x0000000703037c10 */ /* 0x000fe200087fe404 */
[----:B------:R-:W-:Y:S02]  /*fc40*/  ULDC.64 UR6, c[0x0][0xb50] ;  /* 0x0002d40000067ab9 */ /* 0x000fe40000000a00 */
[----:B------:R-:W-:-:S02]  /*fc50*/  IMAD R0, R0, UR10, RZ ;  /* 0x0000000a00007c24 */ /* 0x000fc4000f8e02ff */
[----:B------:R-:W-:-:S04]  /*fc60*/  IMAD.WIDE.U32 R2, R5, UR10, R2 ;  /* 0x0000000a05027c25 */ /* 0x000fc8000f8e0002 */
[----:B------:R-:W-:Y:S01]  /*fc70*/  IMAD R7, R5, UR11, R0 ;  /* 0x0000000b05077c24 */ /* 0x000fe2000f8e0200 */
[----:B------:R-:W-:-:S03]  /*fc80*/  LEA R4, P0, R2, UR6, 0x2 ;  /* 0x0000000602047c11 */ /* 0x000fc6000f8010ff */
[----:B------:R-:W-:-:S05]  /*fc90*/  IMAD.IADD R3, R3, 0x1, R7 ;  /* 0x0000000103037824 */ /* 0x000fca00078e0207 */
[----:B------:R-:W-:Y:S01]  /*fca0*/  LEA.HI.X R5, R2, UR7, R3, 0x2, P0 ;  /* 0x0000000702057c11 */ /* 0x000fe200080f1403 */
[----:B------:R-:W-:-:S05]  /*fcb0*/  IMAD.MOV.U32 R3, RZ, RZ, -0x800000 ;  /* 0xff800000ff037424 */ /* 0x000fca00078e00ff */
[----:B------:R2:W-:Y:S02]  /*fcc0*/  STG.E desc[UR36][R4.64], R3 ;  /* 0x0000000304007986 */ /* 0x0005e4000c101924 */
.L_x_1081:
[----:B------:R-:W-:Y:S05]  /*fcd0*/  BSYNC B1 ;  /* 0x0000000000017941 */ /* 0x000fea0003800000 */
.L_x_1080:
[----:B------:R-:W-:Y:S01]  /*fce0*/  R2UR UR13, R206 ;  /* 0x00000000ce0d72ca */ /* 0x000fe200000e0000 */
[----:B------:R-:W-:Y:S01]  /*fcf0*/  ULDC.64 UR10, c[0x0][0xae8] ;  /* 0x0002ba00000a7ab9 */ /* 0x000fe20000000a00 */
[----:B------:R-:W-:Y:S01]  /*fd00*/  R2UR UR12, R207 ;  /* 0x00000000cf0c72ca */ /* 0x000fe200000e0000 */
[----:B------:R-:W-:Y:S01]  /*fd10*/  UIMAD UR5, UR8, UR10, URZ ;  /* 0x0000000a080572a4 */ /* 0x000fe2000f8e023f */
[----:B------:R-:W-:Y:S01]  /*fd20*/  VIADD R6, R6, UR60 ;  /* 0x0000003c06067c36 */ /* 0x000fe20008000000 */
[----:B------:R-:W-:Y:S03]  /*fd30*/  BSSY B1, `(.L_x_1082) ;  /* 0x000003c000017945 */ /* 0x000fe60003800000 */
[----:B0-----:R-:W-:Y:S01]  /*fd40*/  @P1 IMAD.HI.U32 R0, R6, R9, RZ ;  /* 0x0000000906001227 */ /* 0x001fe200078e00ff */
[----:B--2---:R-:W-:-:S04]  /*fd50*/  MOV R5, R6 ;  /* 0x0000000600057202 */ /* 0x004fc80000000f00 */
[----:B------:R-:W-:Y:S01]  /*fd60*/  UIMAD.WIDE.U32 UR6, UR13, UR10, URZ ;  /* 0x0000000a0d0672a5 */ /* 0x000fe2000f8e003f */
[----:B-1----:R-:W-:Y:S01]  /*fd70*/  @P1 SHF.R.U32.HI R5, RZ, R11, R0 ;  /* 0x0000000bff051219 */ /* 0x002fe20000011600 */
[----:B------:R-:W-:-:S03]  /*fd80*/  UIMAD UR5, UR13, UR11, UR5 ;  /* 0x0000000b0d0572a4 */ /* 0x000fc6000f8e0205 */
[----:B------:R-:W-:Y:S01]  /*fd90*/  ULDC.64 UR10, c[0x0][0xaf0] ;  /* 0x0002bc00000a7ab9 */ /* 0x000fe20000000a00 */
[----:B------:R-:W-:Y:S01]  /*fda0*/  UIADD3 UR7, UR7, UR5, URZ ;  /* 0x0000000507077290 */ /* 0x000fe2000fffe03f */
[--C-:B------:R-:W-:Y:S01]  /*fdb0*/  SHF.R.S32.HI R0, RZ, 0x1f, R5.reuse ;  /* 0x0000001fff007819 */ /* 0x100fe20000011405 */
[----:B------:R-:W-:Y:S01]  /*fdc0*/  UIMAD UR5, UR9, UR10, URZ ;  /* 0x0000000a090572a4 */ /* 0x000fe2000f8e023f */
[----:B------:R-:W-:Y:S01]  /*fdd0*/  IMAD.MOV R7, RZ, RZ, -R5 ;  /* 0x000000ffff077224 */ /* 0x000fe200078e0a05 */
[----:B------:R-:W-:Y:S02]  /*fde0*/  UIMAD.WIDE.U32 UR6, UR12, UR10, UR6 ;  /* 0x0000000a0c0672a5 */ /* 0x000fe4000f8e0006 */
[----:B------:R-:W-:Y:S01]  /*fdf0*/  UIMAD UR5, UR12, UR11, UR5 ;  /* 0x0000000b0c0572a4 */ /* 0x000fe2000f8e0205 */
[----:B------:R-:W-:Y:S01]  /*fe00*/  IMAD R7, R8, R7, R6 ;  /* 0x0000000708077224 */ /* 0x000fe200078e0206 */
[----:B------:R-:W-:Y:S01]  /*fe10*/  ULDC.64 UR8, c[0x0][0xae0] ;  /* 0x0002b80000087ab9 */ /* 0x000fe20000000a00 */
[----:B------:R-:W-:Y:S01]  /*fe20*/  VIADD R6, R208, UR60 ;  /* 0x0000003cd0067c36 */ /* 0x000fe20008000000 */
[----:B------:R-:W-:Y:S01]  /*fe30*/  UIADD3 UR5, UR7, UR5, URZ ;  /* 0x0000000507057290 */ /* 0x000fe2000fffe03f */
[----:B------:R-:W-:-:S02]  /*fe40*/  IMAD R0, R0, UR8, RZ ;  /* 0x0000000800007c24 */ /* 0x000fc4000f8e02ff */
[----:B------:R-:W-:Y:S02]  /*fe50*/  IMAD.U32 R3, RZ, RZ, UR7 ;  /* 0x00000007ff037e24 */ /* 0x000fe4000f8e00ff */
[----:B------:R-:W-:Y:S01]  /*fe60*/  IMAD.U32 R2, RZ, RZ, UR6 ;  /* 0x00000006ff027e24 */ /* 0x000fe2000f8e00ff */
[----:B------:R-:W-:Y:S01]  /*fe70*/  ULDC.64 UR6, c[0x0][0xad8] ;  /* 0x0002b60000067ab9 */ /* 0x000fe20000000a00 */
[----:B------:R-:W-:Y:S01]  /*fe80*/  IMAD.U32 R3, RZ, RZ, UR5 ;  /* 0x00000005ff037e24 */ /* 0x000fe2000f8e00ff */
[----:B------:R-:W-:Y:S01]  /*fe90*/  ULDC UR5, c[0x0][0xa88] ;  /* 0x0002a20000057ab9 */ /* 0x000fe20000000800 */
[C---:B------:R-:W-:Y:S01]  /*fea0*/  IMAD R9, R5.reuse, UR9, R0 ;  /* 0x0000000905097c24 */ /* 0x040fe2000f8e0200 */
[----:B------:R-:W-:Y:S01]  /*feb0*/  SHF.R.S32.HI R0, RZ, 0x1f, R7 ;  /* 0x0000001fff007819 */ /* 0x000fe20000011407 */
[----:B------:R-:W-:-:S04]  /*fec0*/  IMAD.WIDE.U32 R2, R5, UR8, R2 ;  /* 0x0000000805027c25 */ /* 0x000fc8000f8e0002 */
[----:B------:R-:W-:Y:S02]  /*fed0*/  IMAD.IADD R3, R3, 0x1, R9 ;  /* 0x0000000103037824 */ /* 0x000fe400078e0209 */
[----:B------:R-:W-:Y:S01]  /*fee0*/  IMAD R4, R0, UR6, RZ ;  /* 0x0000000600047c24 */ /* 0x000fe2000f8e02ff */
[----:B------:R-:W-:Y:S01]  /*fef0*/  IADD3 R0, R6, 0x20, RZ ;  /* 0x0000002006007810 */ /* 0x000fe20007ffe0ff */
[----:B------:R-:W-:Y:S02]  /*ff00*/  IMAD R9, R8, UR5, RZ ;  /* 0x0000000508097c24 */ /* 0x000fe4000f8e02ff */
[C---:B------:R-:W-:Y:S02]  /*ff10*/  IMAD R5, R7.reuse, UR7, R4 ;  /* 0x0000000707057c24 */ /* 0x040fe4000f8e0204 */
[----:B------:R-:W-:Y:S01]  /*ff20*/  IMAD.WIDE.U32 R2, R7, UR6, R2 ;  /* 0x0000000607027c25 */ /* 0x000fe2000f8e0002 */
[-C--:B------:R-:W-:Y:S01]  /*ff30*/  ISETP.GE.AND P2, PT, R6, R9.reuse, PT ;  /* 0x000000090600720c */ /* 0x080fe20003f46270 */
[----:B------:R-:W-:Y:S01]  /*ff40*/  ULDC.64 UR6, c[0x0][0xa80] ;  /* 0x0002a00000067ab9 */ /* 0x000fe20000000a00 */
[----:B------:R-:W-:Y:S01]  /*ff50*/  ISETP.GE.AND P1, PT, R0, R9, PT ;  /* 0x000000090000720c */ /* 0x000fe20003f26270 */
[----:B------:R-:W-:Y:S01]  /*ff60*/  IMAD.IADD R3, R3, 0x1, R5 ;  /* 0x0000000103037824 */ /* 0x000fe200078e0205 */
[----:B------:R-:W-:Y:S01]  /*ff70*/  LEA R4, P3, R2, UR6, 0x1 ;  /* 0x0000000602047c11 */ /* 0x000fe2000f8608ff */
[----:B------:R-:W-:-:S03]  /*ff80*/  VIADD R0, R6, 0x40 ;  /* 0x0000004006007836 */ /* 0x000fc60000000000 */
[----:B------:R-:W-:Y:S02]  /*ff90*/  LEA.HI.X R5, R2, UR7, R3, 0x1, P3 ;  /* 0x0000000702057c11 */ /* 0x000fe400098f0c03 */
[----:B------:R-:W-:Y:S01]  /*ffa0*/  ISETP.GE.AND P0, PT, R0, R9, PT ;  /* 0x000000090000720c */ /* 0x000fe20003f06270 */
[----:B------:R0:W1:Y:S04]  /*ffb0*/  SHFL.IDX PT, R2, R4, RZ, 0x181f ;  /* 0x00181fff04027589 */ /* 0x00006800000e0000 */
[----:B------:R0:W2:Y:S01]  /*ffc0*/  SHFL.IDX PT, R0, R5, RZ, 0x181f ;  /* 0x00181fff05007589 */ /* 0x0000a200000e0000 */
[----:B------:R-:W-:Y:S07]  /*ffd0*/  @P2 BRA `(.L_x_1083) ;  /* 0x0000000000442947 */ /* 0x000fee0003800000 */
        /* <DEDUP_REMOVED lines=17> */
.L_x_1083:
[----:B------:R-:W-:Y:S05]  /*100f0*/  BSYNC B1 ;  /* 0x0000000000017941 */ /* 0x000fea0003800000 */
.L_x_1082:
        /* <DEDUP_REMOVED lines=21> */
.L_x_1085:
[----:B------:R-:W-:Y:S05]  /*10250*/  BSYNC B1 ;  /* 0x0000000000017941 */ /* 0x000fea0003800000 */
.L_x_1084:
        /* <DEDUP_REMOVED lines=21> */
.L_x_1087:
[----:B------:R-:W-:Y:S05]  /*103b0*/  BSYNC B1 ;  /* 0x0000000000017941 */ /* 0x000fea0003800000 */
.L_x_1086:
[----:B0-----:R-:W-:Y:S01]  /*103c0*/  VIADD R0, R6, 0x60 ;  /* 0x0000006006007836 */ /* 0x001fe20000000000 */
[----:B--2-4-:R-:W0:Y:S04]  /*103d0*/  SHFL.IDX PT, R5, R5, 0x3, 0x181f ;  /* 0x00781f0005057f89 */ /* 0x014e2800000e0000 */
[----:B------:R-:W-:Y:S01]  /*103e0*/  ISETP.GE.AND P0, PT, R0, R9, PT ;  /* 0x000000090000720c */ /* 0x000fe20003f06270 */
[----:B-1-3--:R1:W2:-:S12]  /*103f0*/  SHFL.IDX PT, R2, R4, 0x3, 0x181f ;  /* 0x00781f0004027f89 */ /* 0x00a29800000e0000 */
[----:B-1----:R-:W-:Y:S05]  /*10400*/  @P0 BRA `(.L_x_1079) ;  /* 0x0000000000440947 */ /* 0x002fea0003800000 */
[----:B------:R-:W-:Y:S02]  /*10410*/  ULDC UR5, c[0x0][0xac8] ;  /* 0x0002b20000057ab9 */ /* 0x000fe40000000800 */
        /* <DEDUP_REMOVED lines=16> */
.L_x_1079:
[----:B------:R-:W-:Y:S05]  /*10520*/  BSYNC B0 ;  /* 0x0000000000007941 */ /* 0x000fea0003800000 */
.L_x_1071:
[----:B------:R-:W-:Y:S02]  /*10530*/  ULDC UR5, c[0x0][0xc38] ;  /* 0x00030e0000057ab9 */ /* 0x000fe40000000800 */
[----:B------:R-:W-:-:S06]  /*10540*/  UISETP.GE.AND UP0, UPT, UR4, UR5, UPT ;  /* 0x000000050400728c */ /* 0x000fcc000bf06270 */
[----:B------:R-:W-:-:S13]  /*10550*/  PLOP3.LUT P0, PT, PT, PT, UP0, 0x80, 0x0 ;  /* 0x000000000000781c */ /* 0x000fda0003f0f008 */
[----:B------:R-:W-:Y:S05]  /*10560*/  @!P0 BRA `(.L_x_1088) ;  /* 0xffffff0400f08947 */ /* 0x000fea000383ffff */
[----:B------:R-:W-:Y:S05]  /*10570*/  EXIT ;  /* 0x000000000000794d */ /* 0x000fea0003800000 */
.L_x_982:
[----:B------:R-:W-:-:S08]  /*10580*/  NOP ;  /* 0x0000000000007918 */ /* 0x000fd00000000000 */
[----:B0-----:R-:W0:-:S00]  /*10590*/  USETMAXREG.DEALLOC.CTAPOOL 0x28 ;  /* 0x00000028000079c8 */ /* 0x001e0000080e0500 */
[----:B0-----:R-:W-:-:S06]  /*105a0*/  LOP3.LUT R0, R0, 0x3, RZ, 0xc0, !PT ;  /* 0x0000000300007812 */ /* 0x001fcc00078ec0ff */
[----:B------:R-:W0:Y:S01]  /*105b0*/  S2UR UR10, SR_CTAID.X ;  /* 0x00000000000a79c3 */ /* 0x000e220000002500 */
[----:B------:R-:W-:Y:S01]  /*105c0*/  LOP3.LUT R16, R16, 0xffff7fff, RZ, 0xc0, !PT ;  /* 0xffff7fff10107812 */ /* 0x000fe200078ec0ff */
[----:B------:R-:W-:Y:S01]  /*105d0*/  STL [R1], RZ ;  /* 0x000000ff01007387 */ /* 0x000fe20000100800 */
[----:B------:R-:W-:Y:S02]  /*105e0*/  IMAD.MOV.U32 R23, RZ, RZ, RZ ;  /* 0x000000ffff177224 */ /* 0x000fe400078e00ff */
[----:B------:R-:W-:Y:S01]  /*105f0*/  IMAD.MOV.U32 R25, RZ, RZ, 0x1 ;  /* 0x00000001ff197424 */ /* 0x000fe200078e00ff */
[----:B------:R1:W2:Y:S02]  /*10600*/  SHFL.IDX PT, R2, R0, RZ, 0x1f ;  /* 0x00001fff00027589 */ /* 0x0002a400000e0000 */
[----:B-1----:R-:W0:Y:S01]  /*10610*/  LDC R0, c[0x0][0xc38] ;  /* 0x00030e00ff007b82 */ /* 0x002e220000000800 */
[----:B--2---:R-:W-:-:S13]  /*10620*/  ISETP.NE.AND P0, PT, R2, RZ, PT ;  /* 0x000000ff0200720c */ /* 0x004fda0003f05270 */
[----:B------:R-:W-:Y:S01]  /*10630*/  @P0 LOP3.LUT R16, R16, 0x8000, RZ, 0xfc, !PT ;  /* 0x0000800010100812 */ /* 0x000fe200078efcff */
[----:B------:R-:W-:Y:S06]  /*10640*/  @P0 BAR.ARV 0x4, 0x180 ;  /* 0x0106000000000b1d */ /* 0x000fec0000002000 */
[----:B0-----:R-:W-:-:S13]  /*10650*/  ISETP.LE.AND P0, PT, R0, UR10, PT ;  /* 0x0000000a00007c0c */ /* 0x001fda000bf03270 */
[----:B------:R-:W-:Y:S05]  /*10660*/  @P0 BRA `(.L_x_1089) ;  /* 0x0000003c00e40947 */ /* 0x000fea0003800000 */
[----:B------:R-:W2:Y:S01]  /*10670*/  LDL R3, [R1+0x4] ;  /* 0x0000040001037983 */ /* 0x000ea20000100800 */
[C---:B------:R-:W-:Y:S01]  /*10680*/  IMAD.SHL.U32 R30, R5.reuse, 0x8, RZ ;  /* 0x00000008051e7824 */ /* 0x040fe200078e00ff */
[----:B------:R-:W-:Y:S01]  /*10690*/  ULDC.64 UR6, c[0x0][0x2f0] ;  /* 0x0000bc0000067ab9 */ /* 0x000fe20000000a00 */
[----:B------:R-:W-:Y:S01]  /*106a0*/  ULDC UR9, c[0x0][0x2b8] ;  /* 0x0000ae0000097ab9 */ /* 0x000fe20000000800 */
[----:B------:R-:W-:Y:S01]  /*106b0*/  LOP3.LUT R16, R16, 0xfffffff7, RZ, 0xc0, !PT ;  /* 0xfffffff710107812 */ /* 0x000fe200078ec0ff */
[----:B------:R-:W0:Y:S01]  /*106c0*/  S2UR UR8, SR_CgaCtaId ;  /* 0x00000000000879c3 */ /* 0x000e220000008800 */
[C---:B------:R-:W-:Y:S01]  /*106d0*/  LOP3.LUT R0, R30.reuse, 0x1f8, RZ, 0xc0, !PT ;  /* 0x000001f81e007812 */ /* 0x040fe200078ec0ff */
[----:B------:R-:W-:Y:S01]  /*106e0*/  ULDC.64 UR4, c[0x0][0x418] ;  /* 0x0001060000047ab9 */ /* 0x000fe20000000a00 */
[----:B------:R-:W-:Y:S01]  /*106f0*/  LOP3.LUT R37, R30, 0x38, RZ, 0xc0, !PT ;  /* 0x000000381e257812 */ /* 0x000fe200078ec0ff */
[----:B------:R-:W-:Y:S01]  /*10700*/  UISETP.NE.U32.AND UP0, UPT, UR4, URZ, UPT ;  /* 0x0000003f0400728c */ /* 0x000fe2000bf05070 */
[----:B------:R-:W-:Y:S01]  /*10710*/  LOP3.LUT R2, R5, 0x7f, RZ, 0xc0, !PT ;  /* 0x0000007f05027812 */ /* 0x000fe200078ec0ff */
[----:B------:R1:W-:Y:S01]  /*10720*/  STL [R1], RZ ;  /* 0x000000ff01007387 */ /* 0x0003e20000100800 */
[----:B------:R-:W-:Y:S01]  /*10730*/  ULDC UR4, c[0x0][0x424] ;  /* 0x0001090000047ab9 */ /* 0x000fe20000000800 */
[----:B------:R-:W-:Y:S01]  /*10740*/  UISETP.NE.AND.EX UP0, UPT, UR5, URZ, UPT, UP0 ;  /* 0x0000003f0500728c */ /* 0x000fe2000bf05300 */
[----:B------:R-:W-:Y:S01]  /*10750*/  SHF.R.U32.HI R36, RZ, 0x3, R2 ;  /* 0x00000003ff247819 */ /* 0x000fe20000011602 */
[----:B------:R-:W-:Y:S01]  /*10760*/  ULDC UR40, c[0x0][0x288] ;  /* 0x0000a20000287ab9 */ /* 0x000fe20000000800 */
[----:B------:R-:W-:Y:S01]  /*10770*/  UMOV UR5, 0x400 ;  /* 0x0000040000057882 */ /* 0x000fe20000000000 */
[----:B------:R-:W-:Y:S01]  /*10780*/  USEL UR4, UR4, 0x1, UP0 ;  /* 0x0000000104047887 */ /* 0x000fe20008000000 */
[----:B------:R-:W-:Y:S01]  /*10790*/  IMAD.U32 R34, RZ, RZ, UR10 ;  /* 0x0000000aff227e24 */ /* 0x000fe2000f8e00ff */
[----:B------:R-:W-:Y:S01]  /*107a0*/  ULDC UR39, c[0x0][0x448] ;  /* 0x0001120000277ab9 */ /* 0x000fe20000000800 */
[----:B------:R-:W-:Y:S01]  /*107b0*/  IMAD.MOV.U32 R25, RZ, RZ, 0x1 ;  /* 0x00000001ff197424 */ /* 0x000fe200078e00ff */
[----:B------:R-:W-:Y:S01]  /*107c0*/  UIMAD UR38, UR4, UR6, URZ ;  /* 0x00000006042672a4 */ /* 0x000fe2000f8e023f */
[----:B------:R-:W-:Y:S01]  /*107d0*/  IMAD.MOV.U32 R23, RZ, RZ, RZ ;  /* 0x000000ffff177224 */ /* 0x000fe200078e00ff */
[----:B------:R-:W-:-:S02]  /*107e0*/  UIMAD UR39, UR39, UR40, URZ ;  /* 0x00000028272772a4 */ /* 0x000fc4000f8e023f */
[----:B------:R-:W-:Y:S02]  /*107f0*/  UIADD3 UR4, UR38, 0x3f, URZ ;  /* 0x0000003f26047890 */ /* 0x000fe4000fffe03f */
[----:B------:R-:W-:Y:S02]  /*10800*/  UIADD3 UR49, UR38, 0x1, -UR40 ;  /* 0x0000000126317890 */ /* 0x000fe4000fffe828 */
[----:B0-----:R-:W-:Y:S02]  /*10810*/  ULEA UR8, UR8, UR5, 0x18 ;  /* 0x0000000508087291 */ /* 0x001fe4000f8ec03f */
[----:B------:R-:W-:Y:S01]  /*10820*/  USHF.R.S32.HI UR5, URZ, 0x1f, UR4 ;  /* 0x0000001f3f057899 */ /* 0x000fe20008011404 */
[----:B------:R-:W-:Y:S01]  /*10830*/  ULDC UR47, c[0x0][0xc] ;  /* 0x00000300002f7ab9 */ /* 0x000fe20000000800 */
[----:B------:R-:W-:Y:S02]  /*10840*/  UIADD3 UR40, UR38, -UR40, URZ ;  /* 0x8000002826287290 */ /* 0x000fe4000fffe03f */
[----:B------:R-:W-:Y:S01]  /*10850*/  IMAD.U32 R17, RZ, RZ, UR8 ;  /* 0x00000008ff117e24 */ /* 0x000fe2000f8e00ff */
[----:B------:R-:W-:-:S04]  /*10860*/  ULEA.HI UR5, UR5, UR4, URZ, 0x6 ;  /* 0x0000000405057291 */ /* 0x000fc8000f8f303f */
[----:B------:R-:W-:Y:S01]  /*10870*/  USHF.R.S32.HI UR41, URZ, 0x6, UR5 ;  /* 0x000000063f297899 */ /* 0x000fe20008011405 */
[----:B--2---:R-:W-:Y:S02]  /*10880*/  R2UR UR11, R3 ;  /* 0x00000000030b72ca */ /* 0x004fe400000e0000 */
[----:B------:R-:W-:Y:S02]  /*10890*/  LOP3.LUT R3, R0, 0x38, R5, 0x78, !PT ;  /* 0x0000003800037812 */ /* 0x000fe400078e7805 */
[----:B------:R-:W-:Y:S02]  /*108a0*/  LOP3.LUT R0, R37, 0x40, RZ, 0xfc, !PT ;  /* 0x0000004025007812 */ /* 0x000fe400078efcff */
[----:B------:R-:W-:Y:S02]  /*108b0*/  LOP3.LUT R30, R3, 0x200, R30, 0xf8, !PT ;  /* 0x00000200031e7812 */ /* 0x000fe400078ef81e */
[C---:B------:R-:W-:Y:S02]  /*108c0*/  ISETP.GE.AND P2, PT, R0.reuse, UR7, PT ;  /* 0x0000000700007c0c */ /* 0x040fe4000bf46270 */
[----:B------:R-:W-:Y:S01]  /*108d0*/  ISETP.GE.AND P1, PT, R0, UR9, PT ;  /* 0x0000000900007c0c */ /* 0x000fe2000bf26270 */
[----:B------:R-:W-:Y:S01]  /*108e0*/  IMAD R31, R30, 0x2, R17 ;  /* 0x000000021e1f7824 */ /* 0x000fe200078e0211 */
[----:B------:R-:W-:Y:S01]  /*108f0*/  ISETP.GE.AND P0, PT, R0, UR7, PT ;  /* 0x0000000700007c0c */ /* 0x000fe2000bf06270 */
[----:B------:R-:W-:Y:S01]  /*10900*/  ULOP3.LUT UR48, UR11, 0x2, URZ, 0xfc, !UPT ;  /* 0x000000020b307892 */ /* 0x000fe2000f8efc3f */
[----:B------:R-:W-:-:S02]  /*10910*/  LOP3.LUT R0, R37, 0x80, RZ, 0xfc, !PT ;  /* 0x0000008025007812 */ /* 0x000fc400078efcff */
[----:B------:R-:W-:-:S05]  /*10920*/  SHF.L.U32 R3, R5, 0x4, RZ ;  /* 0x0000000405037819 */ /* 0x000fca00000006ff */
[----:B------:R-:W-:Y:S02]  /*10930*/  @P2 LOP3.LUT R16, R16, 0x8, RZ, 0xfc, !PT ;  /* 0x0000000810102812 */ /* 0x000fe400078efcff */
[----:B------:R-:W-:Y:S02]  /*10940*/  ISETP.GE.AND P2, PT, R0, UR7, PT ;  /* 0x0000000700007c0c */ /* 0x000fe4000bf46270 */
[----:B------:R-:W-:-:S04]  /*10950*/  LOP3.LUT R16, R16, 0xffffdfff, RZ, 0xc0, !PT ;  /* 0xffffdfff10107812 */ /* 0x000fc800078ec0ff */
[----:B------:R-:W-:Y:S02]  /*10960*/  @P1 LOP3.LUT R16, R16, 0x2000, RZ, 0xfc, !PT ;  /* 0x0000200010101812 */ /* 0x000fe400078efcff */
[----:B------:R-:W-:Y:S02]  /*10970*/  ISETP.GE.AND P1, PT, R0, UR9, PT ;  /* 0x0000000900007c0c */ /* 0x000fe4000bf26270 */
[----:B------:R-:W-:-:S04]  /*10980*/  LOP3.LUT R16, R16, 0xffffff7f, RZ, 0xc0, !PT ;  /* 0xffffff7f10107812 */ /* 0x000fc800078ec0ff */
[----:B------:R-:W-:Y:S02]  /*10990*/  @P0 LOP3.LUT R16, R16, 0x80, RZ, 0xfc, !PT ;  /* 0x0000008010100812 */ /* 0x000fe400078efcff */
[----:B------:R-:W-:Y:S02]  /*109a0*/  ISETP.GE.AND P0, PT, R0, UR7, PT ;  /* 0x0000000700007c0c */ /* 0x000fe4000bf06270 */
[----:B------:R-:W-:Y:S02]  /*109b0*/  LOP3.LUT R16, R16, 0xfffffffb, RZ, 0xc0, !PT ;  /* 0xfffffffb10107812 */ /* 0x000fe400078ec0ff */
[----:B------:R-:W-:Y:S02]  /*109c0*/  LOP3.LUT R0, R36, 0x70, R3, 0xf8, !PT ;  /* 0x0000007024007812 */ /* 0x000fe400078ef803 */
[----:B------:R-:W-:Y:S02]  /*109d0*/  @P2 LOP3.LUT R16, R16, 0x4, RZ, 0xfc, !PT ;  /* 0x0000000410102812 */ /* 0x000fe400078efcff */
[----:B------:R-:W-:-:S02]  /*109e0*/  LOP3.LUT R0, R37, 0xc0, RZ, 0xfc, !PT ;  /* 0x000000c025007812 */ /* 0x000fc400078efcff */
[----:B------:R-:W-:Y:S02]  /*109f0*/  LOP3.LUT R16, R16, 0xffffefff, RZ, 0xc0, !PT ;  /* 0xffffefff10107812 */ /* 0x000fe400078ec0ff */
[----:B------:R-:W-:Y:S02]  /*10a00*/  ISETP.GE.AND P2, PT, R37, UR7, PT ;  /* 0x0000000725007c0c */ /* 0x000fe4000bf46270 */
[----:B------:R-:W-:Y:S02]  /*10a10*/  @P1 LOP3.LUT R16, R16, 0x1000, RZ, 0xfc, !PT ;  /* 0x0000100010101812 */ /* 0x000fe400078efcff */
[----:B------:R-:W-:Y:S02]  /*10a20*/  ISETP.GE.AND P1, PT, R0, UR9, PT ;  /* 0x0000000900007c0c */ /* 0x000fe4000bf26270 */
[----:B------:R-:W-:-:S04]  /*10a30*/  LOP3.LUT R16, R16, 0xffffffbf, RZ, 0xc0, !PT ;  /* 0xffffffbf10107812 */ /* 0x000fc800078ec0ff */
[----:B------:R-:W-:Y:S02]  /*10a40*/  @P0 LOP3.LUT R16, R16, 0x40, RZ, 0xfc, !PT ;  /* 0x0000004010100812 */ /* 0x000fe400078efcff */
[----:B------:R-:W-:Y:S02]  /*10a50*/  ISETP.GE.AND P0, PT, R0, UR7, PT ;  /* 0x0000000700007c0c */ /* 0x000fe4000bf06270 */
[----:B------:R-:W-:-:S11]  /*10a60*/  LOP3.LUT R16, R16, 0xfffffffd, RZ, 0xc0, !PT ;  /* 0xfffffffd10107812 */ /* 0x000fd600078ec0ff */
        /* <DEDUP_REMOVED lines=13> */
[----:B-1----:R-:W-:-:S07]  /*10b40*/  @P0 LOP3.LUT R16, R16, 0x4000, RZ, 0xfc, !PT ;  /* 0x0000400010100812 */ /* 0x002fce00078efcff */
.L_x_1144:
[----:B------:R-:W-:Y:S01]  /*10b50*/  ULDC UR7, c[0x0][0xc60] ;  /* 0x0003180000077ab9 */ /* 0x000fe20000000800 */
[C---:B------:R-:W-:Y:S01]  /*10b60*/  R2UR UR42, R34.reuse ;  /* 0x00000000222a72ca */ /* 0x040fe200000e0000 */
[----:B------:R-:W-:Y:S01]  /*10b70*/  UISETP.NE.AND UP0, UPT, UR7, 0x1, UPT ;  /* 0x000000010700788c */ /* 0x000fe2000bf05270 */
[----:B------:R-:W-:-:S10]  /*10b80*/  R2UR UR6, R34 ;  /* 0x00000000220672ca */ /* 0x000fd400000e0000 */
        /* <DEDUP_REMOVED lines=9> */
[----:B0----5:R-:W-:Y:S05]  /*10c20*/  @P0 BRA `(.L_x_1090) ;  /* 0x0000000000200947 */ /* 0x021fea0003800000 */
        /* <DEDUP_REMOVED lines=8> */
.L_x_1090:
[----:B------:R-:W-:Y:S01]  /*10cb0*/  ULDC UR8, c[0x0][0xc54] ;  /* 0x0003150000087ab9 */ /* 0x000fe20000000800 */
[----:B------:R-:W-:Y:S01]  /*10cc0*/  UMOV UR6, UR7 ;  /* 0x0000000700067c82 */ /* 0x000fe20008000000 */
[----:B------:R-:W-:-:S11]  /*10cd0*/  UISETP.NE.AND UP0, UPT, UR8, 0x1, UPT ;  /* 0x000000010800788c */ /* 0x000fd6000bf05270 */
[----:B------:R-:W-:Y:S02]  /*10ce0*/  @UP0 ULDC.64 UR10, c[0x0][0xc58] ;  /* 0x00031600000a0ab9 */ /* 0x000fe40000000a00 */
[----:B------:R-:W-:-:S04]  /*10cf0*/  UIMAD.WIDE.U32 UR4, UR7, UR10, URZ ;  /* 0x0000000a070472a5 */ /* 0x000fc8000f8e003f */
[----:B------:R-:W-:-:S04]  /*10d00*/  @UP0 USHF.R.U32.HI UR6, URZ, UR11, UR5 ;  /* 0x0000000b3f060299 */ /* 0x000fc80008011605 */
[----:B------:R-:W-:-:S12]  /*10d10*/  UIMAD UR4, UR6, UR8, URZ ;  /* 0x00000008060472a4 */ /* 0x000fd8000f8e023f */
.L_x_1091:
[----:B------:R-:W-:Y:S01]  /*10d20*/  ULDC UR5, c[0x0][0xc48] ;  /* 0x0003120000057ab9 */ /* 0x000fe20000000800 */
[----:B------:R-:W-:Y:S01]  /*10d30*/  ULDC.64 UR8, c[0x0][0xa28] ;  /* 0x00028a0000087ab9 */ /* 0x000fe20000000a00 */
[----:B------:R-:W-:Y:S01]  /*10d40*/  UISETP.NE.AND UP1, UPT, UR5, 0x1, UPT ;  /* 0x000000010500788c */ /* 0x000fe2000bf25270 */
[----:B------:R-:W-:Y:S01]  /*10d50*/  MOV R32, RZ ;  /* 0x000000ff00207202 */ /* 0x000fe20000000f00 */
[----:B------:R-:W-:Y:S02]  /*10d60*/  UIADD3 UR4, UR7, -UR4, URZ ;  /* 0x8000000407047290 */ /* 0x000fe4000fffe03f */
[----:B------:R-:W-:Y:S01]  /*10d70*/  UISETP.NE.U32.AND UP0, UPT, UR8, URZ, UPT ;  /* 0x0000003f0800728c */ /* 0x000fe2000bf05070 */
[----:B------:R-:W-:Y:S02]  /*10d80*/  ULDC UR5, c[0x0][0xc54] ;  /* 0x0003150000057ab9 */ /* 0x000fe40000000800 */
[----:B------:R-:W-:Y:S02]  /*10d90*/  UIMAD UR42, UR42, UR5, UR4 ;  /* 0x000000052a2a72a4 */ /* 0x000fe4000f8e0204 */
[----:B------:R-:W-:-:S02]  /*10da0*/  UISETP.NE.AND.EX UP0, UPT, UR9, URZ, UPT, UP0 ;  /* 0x0000003f0900728c */ /* 0x000fc4000bf05300 */
[----:B------:R-:W-:Y:S01]  /*10db0*/  @UP1 ULDC UR4, c[0x0][0xc4c] ;  /* 0x0003130000041ab9 */ /* 0x000fe20000000800 */
[----:B------:R-:W-:Y:S01]  /*10dc0*/  @UP1 ULDC UR7, c[0x0][0xc50] ;  /* 0x0003140000071ab9 */ /* 0x000fe20000000800 */
[----:B------:R-:W-:Y:S02]  /*10dd0*/  UIMAD.WIDE.U32 UR4, UR42, UR4, URZ ;  /* 0x000000042a0472a5 */ /* 0x000fe4000f8e003f */
[----:B------:R-:W-:Y:S01]  /*10de0*/  UMOV UR43, UR42 ;  /* 0x0000002a002b7c82 */ /* 0x000fe20008000000 */
[----:B------:R-:W-:Y:S01]  /*10df0*/  ULOP3.LUT UR6, UR6, 0x1ffffff, URZ, 0x3c, !UPT ;  /* 0x01ffffff06067892 */ /* 0x000fe2000f8e3c3f */
[----:B------:R-:W-:Y:S01]  /*10e00*/  PLOP3.LUT P0, PT, PT, PT, UP0, 0x80, 0x0 ;  /* 0x000000000000781c */ /* 0x000fe20003f0f008 */
[----:B------:R-:W-:-:S03]  /*10e10*/  @UP1 USHF.R.U32.HI UR43, URZ, UR7, UR5 ;  /* 0x000000073f2b1299 */ /* 0x000fc60008011605 */
[----:B------:R-:W-:Y:S02]  /*10e20*/  @UP0 ULDC.64 UR4, c[0x0][0xa28] ;  /* 0x00028a0000040ab9 */ /* 0x000fe40000000a00 */
[----:B------:R-:W-:-:S06]  /*10e30*/  @UP0 UIMAD.WIDE UR4, UR43, 0x4, UR4 ;  /* 0x000000042b0408a5 */ /* 0x000fcc000f8e0204 */
[----:B------:R-:W-:Y:S01]  /*10e40*/  IMAD.U32 R3, RZ, RZ, UR5 ;  /* 0x00000005ff037e24 */ /* 0x000fe2000f8e00ff */
[----:B------:R-:W-:Y:S01]  /*10e50*/  ULDC UR5, c[0x0][0x448] ;  /* 0x0001120000057ab9 */ /* 0x000fe20000000800 */
[----:B------:R-:W-:Y:S01]  /*10e60*/  IMAD.U32 R2, RZ, RZ, UR4 ;  /* 0x00000004ff027e24 */ /* 0x000fe2000f8e00ff */
[----:B------:R-:W-:Y:S01]  /*10e70*/  ULDC UR4, c[0x0][0xc3c] ;  /* 0x00030f0000047ab9 */ /* 0x000fe20000000800 */
[----:B------:R-:W-:Y:S02]  /*10e80*/  UISETP.NE.AND UP2, UPT, UR5, 0x1, UPT ;  /* 0x000000010500788c */ /* 0x000fe4000bf45270 */
[----:B------:R-:W-:Y:S01]  /*10e90*/  UIADD3 UR6, UR6, UR4, URZ ;  /* 0x0000000406067290 */ /* 0x000fe2000fffe03f */
[----:B------:R0:W5:Y:S01]  /*10ea0*/  @P0 LDG.E R32, desc[UR36][R2.64] ;  /* 0x0000002402200981 */ /* 0x000162000c1e1900 */
[----:B------:R-:W-:Y:S02]  /*10eb0*/  UP2UR UR50, UPR, URZ, 0x4 ;  /* 0x000000043f327883 */ /* 0x000fe40008000000 */
[----:B------:R-:W-:-:S04]  /*10ec0*/  USHF.L.U32 UR44, UR6, 0x7, URZ ;  /* 0x00000007062c7899 */ /* 0x000fc8000800063f */
[----:B------:R-:W-:Y:S01]  /*10ed0*/  UIADD3 UR6, UR44, 0x7f, URZ ;  /* 0x0000007f2c067890 */ /* 0x000fe2000fffe03f */
[----:B------:R-:W-:Y:S01]  /*10ee0*/  @UP2 ULDC UR4, c[0x0][0x44c] ;  /* 0x0001130000042ab9 */ /* 0x000fe20000000800 */
[----:B------:R-:W-:Y:S02]  /*10ef0*/  @UP2 ULDC UR7, c[0x0][0x450] ;  /* 0x0001140000072ab9 */ /* 0x000fe40000000800 */
[----:B------:R-:W-:-:S04]  /*10f00*/  UIMAD.WIDE.U32 UR4, UR6, UR4, URZ ;  /* 0x00000004060472a5 */ /* 0x000fc8000f8e003f */
[----:B------:R-:W-:-:S03]  /*10f10*/  @UP2 USHF.R.U32.HI UR6, URZ, UR7, UR5 ;  /* 0x000000073f062299 */ /* 0x000fc60008011605 */
[----:B------:R-:W-:Y:S01]  /*10f20*/  ULDC.64 UR4, c[0x0][0x9e0] ;  /* 0x0002780000047ab9 */ /* 0x000fe20000000a00 */
[----:B------:R-:W-:Y:S02]  /*10f30*/  UIADD3 UR6, UR49, UR6, URZ ;  /* 0x0000000631067290 */ /* 0x000fe4000fffe03f */
[----:B------:R-:W-:Y:S02]  /*10f40*/  UISETP.GE.AND UP0, UPT, UR5, 0x1, UPT ;  /* 0x000000010500788c */ /* 0x000fe4000bf06270 */
[----:B------:R-:W-:-:S04]  /*10f50*/  UIADD3 UR4, UR6, UR4, URZ ;  /* 0x0000000406047290 */ /* 0x000fc8000fffe03f */
[----:B------:R-:W-:-:S13]  /*10f60*/  PLOP3.LUT P0, PT, PT, PT, UP0, 0x40, 0x0 ;  /* 0x000000000000781c */ /* 0x000fda0003f0e808 */
[----:B0-----:R-:W-:Y:S05]  /*10f70*/  @P0 BRA `(.L_x_1092) ;  /* 0x0000000000440947 */ /* 0x001fea0003800000 */
        /* <DEDUP_REMOVED lines=10> */
.L_x_1093:
[----:B------:R-:W-:-:S11]  /*11020*/  UISETP.NE.AND UP1, UPT, UR5, 0x1, UPT ;  /* 0x000000010500788c */ /* 0x000fd6000bf25270 */
[----:B------:R-:W-:Y:S02]  /*11030*/  @UP1 ULDC.64 UR10, c[0x0][0x9e8] ;  /* 0x00027a00000a1ab9 */ /* 0x000fe40000000a00 */
[----:B------:R-:W-:-:S04]  /*11040*/  UIMAD.WIDE.U32 UR6, UR8, UR10, URZ ;  /* 0x0000000a080672a5 */ /* 0x000fc8000f8e003f */
[----:B------:R-:W-:-:S12]  /*11050*/  @UP1 USHF.R.U32.HI UR8, URZ, UR11, UR7 ;  /* 0x0000000b3f081299 */ /* 0x000fd80008011607 */
.L_x_1094:
[----:B------:R-:W-:-:S04]  /*11060*/  UIMAD UR8, UR8, UR5, UR5 ;  /* 0x00000005080872a4 */ /* 0x000fc8000f8e0205 */
[----:B------:R-:W-:-:S04]  /*11070*/  UISETP.LT.AND UP1, UPT, UR4, UR8, UPT ;  /* 0x000000080400728c */ /* 0x000fc8000bf21270 */
[----:B------:R-:W-:-:S12]  /*11080*/  USEL UR4, UR4, UR8, UP1 ;  /* 0x0000000804047287 */ /* 0x000fd80008800000 */
.L_x_1092:
[----:B------:R-:W-:Y:S01]  /*11090*/  UISETP.NE.AND UP1, UPT, UR50, URZ, UPT ;  /* 0x0000003f3200728c */ /* 0x000fe2000bf25270 */
[----:B------:R-:W-:Y:S01]  /*110a0*/  PLOP3.LUT P0, PT, PT, PT, UP0, 0x40, 0x0 ;  /* 0x000000000000781c */ /* 0x000fe20003f0e808 */
[----:B------:R-:W-:-:S04]  /*110b0*/  UIADD3 UR4, UR4, 0x3f, URZ ;  /* 0x0000003f04047890 */ /* 0x000fc8000fffe03f */
[----:B------:R-:W-:-:S04]  /*110c0*/  USHF.R.S32.HI UR8, URZ, 0x1f, UR4 ;  /* 0x0000001f3f087899 */ /* 0x000fc80008011404 */
[----:B------:R-:W-:Y:S01]  /*110d0*/  ULEA.HI UR8, UR8, UR4, URZ, 0x6 ;  /* 0x0000000408087291 */ /* 0x000fe2000f8f303f */
[----:B------:R-:W-:Y:S01]  /*110e0*/  @UP1 ULDC UR6, c[0x0][0x44c] ;  /* 0x0001130000061ab9 */ /* 0x000fe20000000800 */
[----:B------:R-:W-:Y:S01]  /*110f0*/  @UP1 ULDC UR9, c[0x0][0x450] ;  /* 0x0001140000091ab9 */ /* 0x000fe20000000800 */
[----:B------:R-:W-:Y:S02]  /*11100*/  UIMAD.WIDE.U32 UR6, UR44, UR6, URZ ;  /* 0x000000062c0672a5 */ /* 0x000fe4000f8e003f */
[----:B------:R-:W-:Y:S01]  /*11110*/  UMOV UR4, UR44 ;  /* 0x0000002c00047c82 */ /* 0x000fe20008000000 */
[----:B------:R-:W-:Y:S02]  /*11120*/  USHF.R.S32.HI UR8, URZ, 0x6, UR8 ;  /* 0x000000063f087899 */ /* 0x000fe40008011408 */
[----:B------:R-:W-:Y:S02]  /*11130*/  @UP1 USHF.R.U32.HI UR4, URZ, UR9, UR7 ;  /* 0x000000093f041299 */ /* 0x000fe40008011607 */
[----:B------:R-:W-:-:S02]  /*11140*/  UISETP.LT.AND UP1, UPT, UR41, UR8, UPT ;  /* 0x000000082900728c */ /* 0x000fc4000bf21270 */
[----:B------:R-:W-:Y:S01]  /*11150*/  UIADD3 UR4, UR40, UR4, URZ ;  /* 0x0000000428047290 */ /* 0x000fe2000fffe03f */
[----:B------:R-:W-:Y:S01]  /*11160*/  ULDC UR6, c[0x0][0x9dc] ;  /* 0x0002770000067ab9 */ /* 0x000fe20000000800 */
[----:B------:R-:W-:Y:S02]  /*11170*/  USEL UR45, UR41, UR8, UP1 ;  /* 0x00000008292d7287 */ /* 0x000fe40008800000 */
[----:B------:R-:W-:Y:S01]  /*11180*/  UIADD3 UR8, UR4, -UR6, URZ ;  /* 0x8000000604087290 */ /* 0x000fe2000fffe03f */
[----:B------:R-:W-:Y:S11]  /*11190*/  @P0 BRA `(.L_x_1095) ;  /* 0x0000000000440947 */ /* 0x000ff60003800000 */
        /* <DEDUP_REMOVED lines=10> */
.L_x_1096:
[----:B------:R-:W-:-:S11]  /*11240*/  UISETP.NE.AND UP0, UPT, UR5, 0x1, UPT ;  /* 0x000000010500788c */ /* 0x000fd6000bf05270 */
[----:B------:R-:W-:Y:S02]  /*11250*/  @UP0 ULDC.64 UR10, c[0x0][0x9e8] ;  /* 0x00027a00000a0ab9 */ /* 0x000fe40000000a00 */
[----:B------:R-:W-:-:S04]  /*11260*/  UIMAD.WIDE.U32 UR6, UR4, UR10, URZ ;  /* 0x0000000a040672a5 */ /* 0x000fc8000f8e003f */
[----:B------:R-:W-:-:S12]  /*11270*/  @UP0 USHF.R.U32.HI UR4, URZ, UR11, UR7 ;  /* 0x0000000b3f040299 */ /* 0x000fd80008011607 */
.L_x_1097:
[----:B------:R-:W-:-:S04]  /*11280*/  UIMAD UR4, UR4, UR5, URZ ;  /* 0x00000005040472a4 */ /* 0x000fc8000f8e023f */
[----:B------:R-:W-:-:S04]  /*11290*/  UISETP.LT.AND UP0, UPT, UR8, UR4, UPT ;  /* 0x000000040800728c */ /* 0x000fc8000bf01270 */
[----:B------:R-:W-:-:S12]  /*112a0*/  USEL UR8, UR8, UR4, !UP0 ;  /* 0x0000000408087287 */ /* 0x000fd8000c000000 */
.L_x_1095:
[----:B------:R-:W-:Y:S01]  /*112b0*/  USHF.R.S32.HI UR4, URZ, 0x1f, UR8 ;  /* 0x0000001f3f047899 */ /* 0x000fe20008011408 */
[----:B------:R-:W-:Y:S03]  /*112c0*/  BSSY B7, `(.L_x_1098) ;  /* 0x000031a000077945 */ /* 0x000fe60003800000 */
[----:B------:R-:W-:-:S04]  /*112d0*/  ULEA.HI UR4, UR4, UR8, URZ, 0x6 ;  /* 0x0000000804047291 */ /* 0x000fc8000f8f303f */
[----:B------:R-:W-:-:S04]  /*112e0*/  USHF.R.S32.HI UR4, URZ, 0x6, UR4 ;  /* 0x000000063f047899 */ /* 0x000fc80008011404 */
[----:B------:R-:W-:-:S04]  /*112f0*/  UISETP.LT.AND UP0, UPT, URZ, UR4, UPT ;  /* 0x000000043f00728c */ /* 0x000fc8000bf01270 */
[----:B------:R-:W-:-:S04]  /*11300*/  USEL UR46, URZ, UR4, !UP0 ;  /* 0x000000043f2e7287 */ /* 0x000fc8000c000000 */
[----:B------:R-:W-:-:S06]  /*11310*/  UISETP.GT.AND UP0, UPT, UR45, UR46, UPT ;  /* 0x0000002e2d00728c */ /* 0x000fcc000bf04270 */
[----:B------:R-:W-:-:S13]  /*11320*/  PLOP3.LUT P0, PT, PT, PT, UP0, 0x80, 0x0 ;  /* 0x000000000000781c */ /* 0x000fda0003f0f008 */
[----:B------:R-:W-:Y:S05]  /*11330*/  @P0 BRA `(.L_x_1099) ;  /* 0x0000000000440947 */ /* 0x000fea0003800000 */
[----:B------:R-:W0:Y:S02]  /*11340*/  S2R R0, SR_TID.X ;  /* 0x0000000000007919 */ /* 0x000e240000002100 */
[----:B0-----:R-:W-:-:S04]  /*11350*/  LOP3.LUT R0, R0, 0x7f, RZ, 0xc0, !PT ;  /* 0x0000007f00007812 */ /* 0x001fc800078ec0ff */
[----:B------:R-:W-:-:S13]  /*11360*/  ISETP.NE.AND P2, PT, R0, RZ, PT ;  /* 0x000000ff0000720c */ /* 0x000fda0003f45270 */
[----:B------:R-:W-:Y:S05]  /*11370*/  @P2 BRA `(.L_x_1100) ;  /* 0x0000003000382947 */ /* 0x000fea0003800000 */
[----:B------:R-:W0:Y:S01]  /*11380*/  S2R R7, SR_LANEID ;  /* 0x0000000000077919 */ /* 0x000e220000000000 */
[----:B------:R-:W-:Y:S01]  /*11390*/  VOTEU.ANY UR4, UPT, PT ;  /* 0x0000000000047886 */ /* 0x000fe200038e0100 */
[----:B------:R-:W1:Y:S01]  /*113a0*/  LDC.64 R2, c[0x0][0xc80] ;  /* 0x00032000ff027b82 */ /* 0x000e620000000a00 */
[----:B------:R-:W0:Y:S08]  /*113b0*/  FLO.U32 R0, UR4 ;  /* 0x0000000400007d00 */ /* 0x000e3000080e0000 */
[----:B------:R-:W1:Y:S01]  /*113c0*/  POPC R5, UR4 ;  /* 0x0000000400057d09 */ /* 0x000e620008000000 */
[----:B0-----:R-:W-:-:S13]  /*113d0*/  ISETP.EQ.U32.AND P0, PT, R0, R7, PT ;  /* 0x000000070000720c */ /* 0x001fda0003f02070 */
[----:B-1----:R-:W2:Y:S01]  /*113e0*/  @P0 ATOMG.E.ADD.STRONG.GPU PT, R3, desc[UR36][R2.64], R5 ;  /* 0x00000005020309a8 */ /* 0x002ea200081ee1e4 */
[----:B------:R-:W0:Y:S02]  /*113f0*/  S2R R4, SR_LTMASK ;  /* 0x0000000000047919 */ /* 0x000e240000003900 */
[----:B0-----:R-:W-:-:S04]  /*11400*/  LOP3.LUT R4, R4, UR4, RZ, 0xc0, !PT ;  /* 0x0000000404047c12 */ /* 0x001fc8000f8ec0ff */
[----:B------:R-:W0:Y:S01]  /*11410*/  POPC R7, R4 ;  /* 0x0000000400077309 */ /* 0x000e220000000000 */
[----:B--2---:R-:W0:Y:S02]  /*11420*/  SHFL.IDX PT, R0, R3, R0, 0x1f ;  /* 0x00001f0003007589 */ /* 0x004e2400000e0000 */
[----:B0-----:R-:W-:Y:S01]  /*11430*/  IADD3 R34, R0, UR47, R7 ;  /* 0x0000002f00227c10 */ /* 0x001fe2000fffe007 */
[----:B------:R-:W-:Y:S06]  /*11440*/  BRA `(.L_x_1100) ;  /* 0x0000003000047947 */ /* 0x000fec0003800000 */
.L_x_1099:
        /* <DEDUP_REMOVED lines=8> */
[----:B------:R-:W-:Y:S01]  /*114d0*/  MOV R6, UR6 ;  /* 0x0000000600067c02 */ /* 0x000fe20008000f00 */
[----:B------:R-:W-:Y:S01]  /*114e0*/  IMAD.U32 R5, RZ, RZ, UR5 ;  /* 0x00000005ff057e24 */ /* 0x000fe2000f8e00ff */
[----:B------:R-:W0:Y:S01]  /*114f0*/  LDC.64 R2, c[0x4][R2] ;  /* 0x0100000002027b82 */ /* 0x000e220000000a00 */
[----:B------:R-:W-:Y:S01]  /*11500*/  ULDC.64 UR4, c[0x4][0x30] ;  /* 0x01000c0000047ab9 */ /* 0x000fe20000000a00 */
[----:B------:R-:W-:Y:S01]  /*11510*/  IMAD.U32 R7, RZ, RZ, UR7 ;  /* 0x00000007ff077e24 */ /* 0x000fe2000f8e00ff */
[----:B------:R-:W-:Y:S01]  /*11520*/  MOV R13, RZ ;  /* 0x000000ff000d7202 */ /* 0x000fe20000000f00 */
[----:B------:R-:W-:-:S02]  /*11530*/  IMAD.U32 R10, RZ, RZ, UR4 ;  /* 0x00000004ff0a7e24 */ /* 0x000fc4000f8e00ff */
[----:B------:R-:W-:Y:S02]  /*11540*/  IMAD.U32 R11, RZ, RZ, UR5 ;  /* 0x00000005ff0b7e24 */ /* 0x000fe4000f8e00ff */
[----:B------:R-:W-:Y:S02]  /*11550*/  IMAD.MOV.U32 R8, RZ, RZ, 0x70 ;  /* 0x00000070ff087424 */ /* 0x000fe400078e00ff */
[----:B------:R-:W-:-:S07]  /*11560*/  IMAD.MOV.U32 R12, RZ, RZ, 0x1 ;  /* 0x00000001ff0c7424 */ /* 0x000fce00078e00ff */
[----:B------:R-:W-:-:S07]  /*11570*/  LEPC R20, `(.L_x_1102) ;  /* 0x000000001014794e */ /* 0x000fce0000000000 */
[----:B0----5:R-:W-:Y:S05]  /*11580*/  CALL.ABS.NOINC R2 ;  /* 0x0000000002007343 */ /* 0x021fea0003c00000 */
.L_x_1102:
[----:B------:R-:W-:Y:S05]  /*11590*/  BSYNC B6 ;  /* 0x0000000000067941 */ /* 0x000fea0003800000 */
.L_x_1101:
        /* <DEDUP_REMOVED lines=20> */
.L_x_1105:
[----:B------:R0:W1:Y:S01]  /*116e0*/  LDC.64 R2, c[0x4][R18] ;  /* 0x0100000012027b82 */ /* 0x0000620000000a00 */
[----:B------:R-:W-:Y:S01]  /*116f0*/  ULDC.64 UR4, c[0x4][0xa8] ;  /* 0x01002a0000047ab9 */ /* 0x000fe20000000a00 */
[----:B------:R-:W-:Y:S01]  /*11700*/  ULDC.64 UR6, c[0x4][0xb0] ;  /* 0x01002c0000067ab9 */ /* 0x000fe20000000a00 */
[----:B------:R-:W-:Y:S01]  /*11710*/  IMAD.U32 R4, RZ, RZ, UR4 ;  /* 0x00000004ff047e24 */ /* 0x000fe2000f8e00ff */
[----:B------:R-:W-:Y:S01]  /*11720*/  MOV R5, UR5 ;  /* 0x0000000500057c02 */ /* 0x000fe20008000f00 */
[----:B------:R-:W-:Y:S01]  /*11730*/  ULDC.64 UR4, c[0x4][0x40] ;  /* 0x0100100000047ab9 */ /* 0x000fe20000000a00 */
        /* <DEDUP_REMOVED lines=9> */
.L_x_1104:
[----:B------:R-:W-:Y:S05]  /*117d0*/  BSYNC B6 ;  /* 0x0000000000067941 */ /* 0x000fea0003800000 */
.L_x_1103:
[----:B------:R-:W-:Y:S01]  /*117e0*/  ULDC.64 UR4, c[0x0][0x9f8] ;  /* 0x00027e0000047ab9 */ /* 0x000fe20000000a00 */
[----:B------:R-:W-:Y:S01]  /*117f0*/  IMAD.U32 R29, RZ, RZ, UR43 ;  /* 0x0000002bff1d7e24 */ /* 0x000fe2000f8e00ff */
[----:B------:R-:W-:Y:S01]  /*11800*/  UISETP.NE.U32.AND UP0, UPT, UR4, URZ, UPT ;  /* 0x0000003f0400728c */ /* 0x000fe2000bf05070 */
[----:B------:R-:W0:Y:S03]  /*11810*/  LDC R10, c[0x0][0x430] ;  /* 0x00010c00ff0a7b82 */ /* 0x000e260000000800 */
[----:B------:R-:W-:-:S06]  /*11820*/  UISETP.NE.AND.EX UP0, UPT, UR5, URZ, UPT, UP0 ;  /* 0x0000003f0500728c */ /* 0x000fcc000bf05300 */
[----:B------:R-:W-:-:S05]  /*11830*/  PLOP3.LUT P0, PT, PT, PT, UP0, 0x80, 0x0 ;  /* 0x000000000000781c */ /* 0x000fca0003f0f008 */
[----:B------:R-:W-:Y:S02]  /*11840*/  @UP0 ULDC.64 UR4, c[0x0][0x9f8] ;  /* 0x00027e0000040ab9 */ /* 0x000fe40000000a00 */
[----:B------:R-:W-:-:S06]  /*11850*/  @UP0 UIMAD.WIDE UR4, UR43, 0x4, UR4 ;  /* 0x000000042b0408a5 */ /* 0x000fcc000f8e0204 */
[----:B------:R-:W-:Y:S01]  /*11860*/  IMAD.U32 R2, RZ, RZ, UR4 ;  /* 0x00000004ff027e24 */ /* 0x000fe2000f8e00ff */
[----:B------:R-:W1:Y:S01]  /*11870*/  S2R R18, SR_TID.X ;  /* 0x0000000000127919 */ /* 0x000e620000002100 */
[----:B------:R-:W-:Y:S01]  /*11880*/  IMAD.U32 R3, RZ, RZ, UR5 ;  /* 0x00000005ff037e24 */ /* 0x000fe2000f8e00ff */
[----:B------:R-:W-:-:S04]  /*11890*/  ULDC UR4, c[0x0][0xc48] ;  /* 0x0003120000047ab9 */ /* 0x000fc80000000800 */
[----:B------:R2:W5:Y:S01]  /*118a0*/  @P0 LDG.E R29, desc[UR36][R2.64] ;  /* 0x00000024021d0981 */ /* 0x000562000c1e1900 */
[----:B------:R-:W-:Y:S01]  /*118b0*/  IMAD.U32 R0, RZ, RZ, UR45 ;  /* 0x0000002dff007e24 */ /* 0x000fe2000f8e00ff */
[----:B------:R-:W-:Y:S01]  /*118c0*/  UMOV UR5, 0xffffffff ;  /* 0xffffffff00057882 */ /* 0x000fe20000000000 */
[----:B------:R-:W-:Y:S02]  /*118d0*/  IMAD.U32 R22, RZ, RZ, UR4 ;  /* 0x00000004ff167e24 */ /* 0x000fe4000f8e00ff */
[----:B------:R-:W-:Y:S01]  /*118e0*/  VIADD R0, R0, 0xffffffff ;  /* 0xffffffff00007836 */ /* 0x000fe20000000000 */
[----:B-1----:R-:W-:-:S04]  /*118f0*/  SHF.L.U32 R18, R18, 0x4, RZ ;  /* 0x0000000412127819 */ /* 0x002fc800000006ff */
[----:B------:R-:W-:-:S05]  /*11900*/  LOP3.LUT R18, R36, 0x70, R18, 0xf8, !PT ;  /* 0x0000007024127812 */ /* 0x000fca00078ef812 */
[----:B------:R-:W-:Y:S01]  /*11910*/  IMAD R7, R0, 0x40, R18 ;  /* 0x0000004000077824 */ /* 0x000fe200078e0212 */
[----:B0-2---:R-:W-:Y:S06]  /*11920*/  BRA.DIV UR5, `(.L_x_1106) ;  /* 0x0000003205f87947 */ /* 0x005fec000b800000 */
.L_x_1160:
[----:B------:R-:W-:Y:S01]  /*11930*/  ISETP.NE.AND P1, PT, R10, 0x1, PT ;  /* 0x000000010a00780c */ /* 0x000fe20003f25270 */
[C---:B-----5:R-:W-:Y:S01]  /*11940*/  IMAD.IADD R8, R7.reuse, 0x1, R32 ;  /* 0x0000000107087824 */ /* 0x060fe200078e0220 */
[----:B------:R-:W-:Y:S02]  /*11950*/  ISETP.GE.AND P0, PT, R7, UR38, PT ;  /* 0x0000002607007c0c */ /* 0x000fe4000bf06270 */
[----:B------:R-:W-:Y:S01]  /*11960*/  SHF.R.S32.HI R33, RZ, 0x1f, R29 ;  /* 0x0000001fff217819 */ /* 0x000fe2000001141d */
[----:B------:R-:W-:Y:S01]  /*11970*/  IMAD.MOV.U32 R9, RZ, RZ, R8 ;  /* 0x000000ffff097224 */ /* 0x000fe200078e0008 */
[----:B------:R-:W-:Y:S02]  /*11980*/  ISETP.GT.U32.OR P0, PT, R18, 0x3f, P0 ;  /* 0x0000003f1200780c */ /* 0x000fe40000704470 */
[----:B------:R-:W-:-:S05]  /*11990*/  LOP3.LUT R16, R16, 0xfffffbff, RZ, 0xc0, !PT ;  /* 0xfffffbff10107812 */ /* 0x000fca00078ec0ff */
[----:B------:R-:W0:Y:S01]  /*119a0*/  @P1 LDC R3, c[0x0][0x434] ;  /* 0x00010d00ff031b82 */ /* 0x000e220000000800 */
[----:B------:R-:W-:-:S07]  /*119b0*/  @P1 LOP3.LUT R16, R16, 0x400, RZ, 0xfc, !PT ;  /* 0x0000040010101812 */ /* 0x000fce00078efcff */
[----:B------:R-:W1:Y:S08]  /*119c0*/  @P1 LDC R5, c[0x0][0x438] ;  /* 0x00010e00ff051b82 */ /* 0x000e700000000800 */
[----:B------:R-:W2:Y:S01]  /*119d0*/  @!P0 LDC.64 R6, c[0x0][0x428] ;  /* 0x00010a00ff068b82 */ /* 0x000ea20000000a00 */
[----:B0-----:R-:W-:-:S05]  /*119e0*/  @P1 IMAD.HI.U32 R2, R8, R3, RZ ;  /* 0x0000000308021227 */ /* 0x001fca00078e00ff */
[----:B-1----:R-:W-:Y:S02]  /*119f0*/  @P1 SHF.R.U32.HI R9, RZ, R5, R2 ;  /* 0x00000005ff091219 */ /* 0x002fe40000011602 */
[----:B------:R-:W0:Y:S02]  /*11a00*/  @!P0 LDC.64 R4, c[0x0][0x418] ;  /* 0x00010600ff048b82 */ /* 0x000e240000000a00 */
[----:B------:R-:W-:Y:S01]  /*11a10*/  @!P0 SHF.R.S32.HI R3, RZ, 0x1f, R9 ;  /* 0x0000001fff038819 */ /* 0x000fe20000011409 */
[----:B--2---:R-:W-:-:S04]  /*11a20*/  @!P0 IMAD R2, R33, R6, RZ ;  /* 0x0000000621028224 */ /* 0x004fc800078e02ff */
[----:B------:R-:W-:Y:S01]  /*11a30*/  @!P0 IMAD R7, R29, R7, R2 ;  /* 0x000000071d078224 */ /* 0x000fe200078e0202 */
[----:B------:R-:W-:-:S05]  /*11a40*/  @!P0 MOV R2, R9 ;  /* 0x0000000900028202 */ /* 0x000fca0000000f00 */
[----:B------:R-:W-:-:S04]  /*11a50*/  @!P0 IMAD.WIDE.U32 R2, R29, R6, R2 ;  /* 0x000000061d028225 */ /* 0x000fc800078e0002 */
[----:B------:R-:W-:Y:S02]  /*11a60*/  @!P0 IMAD.IADD R3, R3, 0x1, R7 ;  /* 0x0000000103038824 */ /* 0x000fe400078e0207 */
[----:B------:R-:W-:Y:S01]  /*11a70*/  IMAD.MOV.U32 R6, RZ, RZ, RZ ;  /* 0x000000ffff067224 */ /* 0x000fe200078e00ff */
[----:B0-----:R-:W-:-:S04]  /*11a80*/  @!P0 LEA R4, P1, R2, R4, 0x2 ;  /* 0x0000000402048211 */ /* 0x001fc800078210ff */
[----:B------:R-:W-:Y:S01]  /*11a90*/  @!P0 LEA.HI.X R5, R2, R5, R3, 0x2, P1 ;  /* 0x0000000502058211 */ /* 0x000fe200008f1403 */
[----:B------:R-:W-:Y:S01]  /*11aa0*/  IMAD.U32 R2, RZ, RZ, UR48 ;  /* 0x00000030ff027e24 */ /* 0x000fe2000f8e00ff */
[----:B------:R-:W-:-:S03]  /*11ab0*/  LOP3.LUT R16, R16, 0xfffffdff, RZ, 0xc0, !PT ;  /* 0xfffffdff10107812 */ /* 0x000fc600078ec0ff */
[----:B------:R0:W5:Y:S01]  /*11ac0*/  @!P0 LDG.E R6, desc[UR36][R4.64] ;  /* 0x0000002404068981 */ /* 0x000162000c1e1900 */
[----:B------:R-:W-:Y:S01]  /*11ad0*/  ISETP.NE.AND P2, PT, R2, 0x3, PT ;  /* 0x000000030200780c */ /* 0x000fe20003f45270 */
[----:B------:R-:W-:Y:S01]  /*11ae0*/  IMAD R3, RZ, RZ, -UR43 ;  /* 0x8000002bff037e24 */ /* 0x000fe2000f8e02ff */
[----:B------:R-:W-:Y:S01]  /*11af0*/  ISETP.GT.U32.AND P0, PT, R18, 0x3f, PT ;  /* 0x0000003f1200780c */ /* 0x000fe20003f04070 */
[----:B------:R-:W-:Y:S01]  /*11b00*/  IMAD.MOV R7, RZ, RZ, -R9 ;  /* 0x000000ffff077224 */ /* 0x000fe200078e0a09 */
[----:B------:R-:W-:Y:S01]  /*11b10*/  MOV R24, R0 ;  /* 0x0000000000187202 */ /* 0x000fe20000000f00 */
[----:B------:R-:W-:Y:S02]  /*11b20*/  IMAD R22, R22, R3, UR42 ;  /* 0x0000002a16167e24 */ /* 0x000fe4000f8e0203 */
[----:B------:R-:W-:-:S03]  /*11b30*/  IMAD R7, R10, R7, R8 ;  /* 0x000000070a077224 */ /* 0x000fc600078e0208 */
[----:B------:R-:W-:-:S03]  /*11b40*/  SHF.R.S32.HI R26, RZ, 0x1f, R22 ;  /* 0x0000001fff1a7819 */ /* 0x000fc60000011416 */
[----:B------:R-:W-:-:S04]  /*11b50*/  @P2 LOP3.LUT R16, R16, 0x200, RZ, 0xfc, !PT ;  /* 0x0000020010102812 */ /* 0x000fc800078efcff */
[----:B------:R-:W-:-:S04]  /*11b60*/  LOP3.LUT R16, R16, 0xfffffffe, RZ, 0xc0, !PT ;  /* 0xfffffffe10107812 */ /* 0x000fc800078ec0ff */
[----:B------:R-:W-:Y:S01]  /*11b70*/  @P0 LOP3.LUT R16, R16, 0x1, RZ, 0xfc, !PT ;  /* 0x0000000110100812 */ /* 0x000fe200078efcff */
[----:B0-----:R-:W-:Y:S06]  /*11b80*/  @!P2 BRA `(.L_x_1107) ;  /* 0x000000000004a947 */ /* 0x001fec0003800000 */
[----:B------:R-:W-:Y:S01]  /*11b90*/  BPT.TRAP 0x1 ;  /* 0x000000040000795c */ /* 0x000fe20000300000 */
.L_x_1107:
[----:B------:R-:W-:Y:S01]  /*11ba0*/  SHF.R.S32.HI R8, RZ, 0x1f, R7 ;  /* 0x0000001fff087819 */ /* 0x000fe20000011407 */
[----:B------:R-:W-:Y:S01]  /*11bb0*/  ULDC.64 UR4, c[0x0][0x328] ;  /* 0x0000ca0000047ab9 */ /* 0x000fe20000000a00 */
[----:B------:R-:W-:Y:S01]  /*11bc0*/  IMAD R4, R23, 0x8, R17 ;  /* 0x0000000817047824 */ /* 0x000fe200078e0211 */
[----:B------:R-:W-:Y:S02]  /*11bd0*/  BSSY B0, `(.L_x_1108) ;  /* 0x0000016000007945 */ /* 0x000fe40003800000 */
[----:B------:R-:W-:-:S04]  /*11be0*/  IMAD R2, R8, UR4, RZ ;  /* 0x0000000408027c24 */ /* 0x000fc8000f8e02ff */
[C---:B------:R-:W-:Y:S02]  /*11bf0*/  IMAD R5, R7.reuse, UR5, R2 ;  /* 0x0000000507057c24 */ /* 0x040fe4000f8e0202 */
[----:B------:R-:W-:Y:S01]  /*11c00*/  IMAD.WIDE.U32 R2, R7, UR4, RZ ;  /* 0x0000000407027c25 */ /* 0x000fe2000f8e00ff */
[----:B------:R-:W-:-:S03]  /*11c10*/  ULDC.64 UR4, c[0x0][0x338] ;  /* 0x0000ce0000047ab9 */ /* 0x000fc60000000a00 */
[----:B------:R-:W-:Y:S01]  /*11c20*/  IMAD.IADD R3, R3, 0x1, R5 ;  /* 0x0000000103037824 */ /* 0x000fe200078e0205 */
[----:B-----5:R-:W-:Y:S01]  /*11c30*/  SHF.R.S32.HI R5, RZ, 0x1f, R6 ;  /* 0x0000001fff057819 */ /* 0x020fe20000011406 */
[----:B------:R-:W-:-:S04]  /*11c40*/  IMAD.WIDE.U32 R2, R6, UR4, R2 ;  /* 0x0000000406027c25 */ /* 0x000fc8000f8e0002 */
        /* <DEDUP_REMOVED lines=10> */
[----:B------:R-:W-:-:S04]  /*11cf0*/  SHF.L.U32 R3, R25, 0x1f, RZ ;  /* 0x0000001f19037819 */ /* 0x000fc800000006ff */
[----:B------:R-:W-:-:S06]  /*11d00*/  LEA.HI.X R19, R2, UR5, R19, 0x1, P0 ;  /* 0x0000000502137c11 */ /* 0x000fcc00080f0c13 */
[----:B------:R-:W0:Y:S02]  /*11d10*/  SYNCS.PHASECHK.TRANS64.TRYWAIT P0, [R4+URZ+0x30840], R3 ;  /* 0x03084003040075a7 */ /* 0x000e24000800017f */
[----:B0-----:R-:W-:Y:S05]  /*11d20*/  @!P0 BRA `(.L_x_1109) ;  /* 0x0000003000248947 */ /* 0x001fea0003800000 */
.L_x_1161:
[----:B------:R-:W-:Y:S05]  /*11d30*/  BSYNC B0 ;  /* 0x0000000000007941 */ /* 0x000fea0003800000 */
.L_x_1108:
[----:B------:R-:W-:Y:S01]  /*11d40*/  ULDC.64 UR4, c[0x0][0x300] ;  /* 0x0000c00000047ab9 */ /* 0x000fe20000000a00 */
[----:B------:R-:W-:Y:S01]  /*11d50*/  LOP3.LUT P5, RZ, R16, 0x10, RZ, 0xc0, !PT ;  /* 0x0000001010ff7812 */ /* 0x000fe200078ac0ff */
[----:B------:R-:W-:Y:S01]  /*11d60*/  IMAD R8, R8, UR4, RZ ;  /* 0x0000000408087c24 */ /* 0x000fe2000f8e02ff */
[C---:B------:R-:W-:Y:S01]  /*11d70*/  LOP3.LUT P4, RZ, R16.reuse, 0x8, RZ, 0xc0, !PT ;  /* 0x0000000810ff7812 */ /* 0x040fe2000788c0ff */
[C---:B0-----:R-:W-:Y:S01]  /*11d80*/  IMAD.WIDE.U32 R2, R7.reuse, UR4, RZ ;  /* 0x0000000407027c25 */ /* 0x041fe2000f8e00ff */
[C---:B------:R-:W-:Y:S02]  /*11d90*/  LOP3.LUT P3, RZ, R16.reuse, 0x4, RZ, 0xc0, !PT ;  /* 0x0000000410ff7812 */ /* 0x040fe4000786c0ff */
[----:B------:R-:W-:Y:S01]  /*11da0*/  LOP3.LUT P2, RZ, R16, 0x2, RZ, 0xc0, !PT ;  /* 0x0000000210ff7812 */ /* 0x000fe2000784c0ff */
[----:B------:R-:W-:Y:S01]  /*11db0*/  IMAD R9, R7, UR5, R8 ;  /* 0x0000000507097c24 */ /* 0x000fe2000f8e0208 */
[----:B------:R-:W-:Y:S01]  /*11dc0*/  ULDC.64 UR4, c[0x0][0x310] ;  /* 0x0000c40000047ab9 */ /* 0x000fe20000000a00 */
[----:B------:R-:W-:-:S02]  /*11dd0*/  IMAD.MOV.U32 R7, RZ, RZ, -0x40 ;  /* 0xffffffc0ff077424 */ /* 0x000fc400078e00ff */
[----:B------:R-:W-:Y:S02]  /*11de0*/  IMAD.IADD R3, R3, 0x1, R9 ;  /* 0x0000000103037824 */ /* 0x000fe400078e0209 */
[----:B------:R-:W-:Y:S02]  /*11df0*/  IMAD R5, R5, UR4, RZ ;  /* 0x0000000405057c24 */ /* 0x000fe4000f8e02ff */
[----:B------:R-:W-:-:S04]  /*11e00*/  IMAD.WIDE.U32 R2, R6, UR4, R2 ;  /* 0x0000000406027c25 */ /* 0x000fc8000f8e0002 */
[----:B------:R-:W-:Y:S01]  /*11e10*/  IMAD R5, R6, UR5, R5 ;  /* 0x0000000506057c24 */ /* 0x000fe2000f8e0205 */
[----:B------:R-:W-:Y:S01]  /*11e20*/  ULDC.64 UR4, c[0x0][0x308] ;  /* 0x0000c20000047ab9 */ /* 0x000fe20000000a00 */
[----:B------:R-:W-:Y:S02]  /*11e30*/  IMAD R7, R0, R7, UR38 ;  /* 0x0000002600077e24 */ /* 0x000fe4000f8e0207 */
[----:B------:R-:W-:Y:S01]  /*11e40*/  IMAD R0, R23, 0x4000, R30 ;  /* 0x0000400017007824 */ /* 0x000fe200078e021e */
[----:B------:R-:W-:Y:S01]  /*11e50*/  IADD3 R3, R3, R5, RZ ;  /* 0x0000000503037210 */ /* 0x000fe20007ffe0ff */
[----:B------:R-:W-:Y:S02]  /*11e60*/  IMAD R5, R26, UR4, RZ ;  /* 0x000000041a057c24 */ /* 0x000fe4000f8e02ff */
[----:B------:R-:W-:Y:S02]  /*11e70*/  IMAD.IADD R7, R7, 0x1, -R36 ;  /* 0x0000000107077824 */ /* 0x000fe400078e0a24 */
[----:B------:R-:W-:-:S02]  /*11e80*/  IMAD R5, R22, UR5, R5 ;  /* 0x0000000516057c24 */ /* 0x000fc4000f8e0205 */
[----:B------:R-:W-:Y:S01]  /*11e90*/  IMAD.WIDE.U32 R2, R22, UR4, R2 ;  /* 0x0000000416027c25 */ /* 0x000fe2000f8e0002 */
[----:B------:R-:W-:-:S03]  /*11ea0*/  ULDC.64 UR4, c[0x0][0x2e8] ;  /* 0x0000ba0000047ab9 */ /* 0x000fc60000000a00 */
[----:B------:R-:W-:Y:S01]  /*11eb0*/  IMAD.IADD R3, R3, 0x1, R5 ;  /* 0x0000000103037824 */ /* 0x000fe200078e0205 */
[----:B------:R-:W-:Y:S01]  /*11ec0*/  LEA R5, P0, R2, UR4, 0x1 ;  /* 0x0000000402057c11 */ /* 0x000fe2000f8008ff */
[----:B------:R-:W-:-:S03]  /*11ed0*/  UMOV UR4, 0xffffffff ;  /* 0xffffffff00047882 */ /* 0x000fc60000000000 */
[----:B------:R-:W-:Y:S02]  /*11ee0*/  LEA.HI.X R6, R2, UR5, R3, 0x1, P0 ;  /* 0x0000000502067c11 */ /* 0x000fe400080f0c03 */
[----:B------:R-:W-:Y:S01]  /*11ef0*/  ISETP.GE.AND P0, PT, R7, 0x1, PT ;  /* 0x000000010700780c */ /* 0x000fe20003f06270 */
[----:B------:R-:W-:-:S12]  /*11f00*/  BRA.DIV UR4, `(.L_x_1110) ;  /* 0x0000002e04c07947 */ /* 0x000fd8000b800000 */
[----:B------:R-:W0:Y:S01]  /*11f10*/  SHFL.IDX PT, R14, R5, RZ, 0x181f ;  /* 0x00181fff050e7589 */ /* 0x000e2200000e0000 */
[----:B------:R-:W-:-:S03]  /*11f20*/  @P0 LEA R9, R0, R17, 0x1 ;  /* 0x0000001100090211 */ /* 0x000fc600078e08ff */
[----:B------:R-:W1:Y:S04]  /*11f30*/  SHFL.IDX PT, R2, R6, RZ, 0x181f ;  /* 0x00181fff06027589 */ /* 0x000e6800000e0000 */
[----:B------:R-:W-:Y:S01]  /*11f40*/  SHFL.IDX PT, R8, R6, 0x1, 0x181f ;  /* 0x00381f0006087f89 */ /* 0x000fe200000e0000 */
[----:B0-----:R-:W-:-:S05]  /*11f50*/  @P0 LEA R14, P1, R37, R14, 0x1 ;  /* 0x0000000e250e0211 */ /* 0x001fca00078208ff */
[----:B-1----:R-:W-:Y:S02]  /*11f60*/  @P0 IMAD.X R3, RZ, RZ, R2, P1 ;  /* 0x000000ffff030224 */ /* 0x002fe400008e0602 */
[----:B------:R-:W-:Y:S02]  /*11f70*/  @P0 IMAD.MOV.U32 R2, RZ, RZ, R14 ;  /* 0x000000ffff020224 */ /* 0x000fe400078e000e */
[----:B------:R-:W0:Y:S04]  /*11f80*/  SHFL.IDX PT, R14, R5, 0x1, 0x181f ;  /* 0x00381f00050e7f89 */ /* 0x000e2800000e0000 */
[----:B------:R-:W-:Y:S04]  /*11f90*/  @P0 LDGSTS.E.BYPASS.LTC128B.128 [R9+0x20400], desc[UR36][R2.64], !P5 ;  /* 0x2040000002090fae */ /* 0x000fe8000e901d64 */
[----:B------:R-:W-:Y:S04]  /*11fa0*/  @P0 LDGSTS.E.BYPASS.LTC128B.128 [R9+0x22400], desc[UR36][R2.64+0x80], !P4 ;  /* 0x2240008002090fae */ /* 0x000fe8000e101d64 */
[----:B------:R-:W-:Y:S04]  /*11fb0*/  @P0 LDGSTS.E.BYPASS.LTC128B.128 [R9+0x24400], desc[UR36][R2.64+0x100], !P3 ;  /* 0x2440010002090fae */ /* 0x000fe8000d901d64 */
[----:B------:R1:W-:Y:S01]  /*11fc0*/  @P0 LDGSTS.E.BYPASS.LTC128B.128 [R9+0x26400], desc[UR36][R2.64+0x180], !P2 ;  /* 0x2640018002090fae */ /* 0x0003e2000d101d64 */
[----:B------:R-:W-:-:S13]  /*11fd0*/  ISETP.GE.AND P0, PT, R7, 0x11, PT ;  /* 0x000000110700780c */ /* 0x000fda0003f06270 */
[----:B0-----:R-:W-:Y:S01]  /*11fe0*/  @P0 LEA R14, P1, R37, R14, 0x1 ;  /* 0x0000000e250e0211 */ /* 0x001fe200078208ff */
[----:B------:R-:W-:-:S04]  /*11ff0*/  @P0 IMAD R27, R0, 0x2, R17 ;  /* 0x00000002001b0824 */ /* 0x000fc800078e0211 */
[----:B------:R-:W-:Y:S02]  /*12000*/  @P0 IMAD.X R21, RZ, RZ, R8, P1 ;  /* 0x000000ffff150224 */ /* 0x000fe400008e0608 */
[----:B-1----:R-:W-:Y:S01]  /*12010*/  @P0 IMAD.MOV.U32 R2, RZ, RZ, R14 ;  /* 0x000000ffff020224 */ /* 0x002fe200078e000e */
[----:B------:R-:W-:Y:S01]  /*12020*/  SHFL.IDX PT, R8, R6, 0x2, 0x181f ;  /* 0x00581f0006087f89 */ /* 0x000fe200000e0000 */
[----:B------:R-:W-:-:S03]  /*12030*/  @P0 IMAD.MOV.U32 R3, RZ, RZ, R21 ;  /* 0x000000ffff030224 */ /* 0x000fc600078e0015 */
[----:B------:R-:W0:Y:S04]  /*12040*/  SHFL.IDX PT, R14, R5, 0x2, 0x181f ;  /* 0x00581f00050e7f89 */ /* 0x000e2800000e0000 */
[----:B------:R-:W-:Y:S04]  /*12050*/  @P0 LDGSTS.E.BYPASS.LTC128B.128 [R27+0x20c00], desc[UR36][R2.64], !P5 ;  /* 0x20c00000021b0fae */ /* 0x000fe8000e901d64 */
[----:B------:R-:W-:Y:S04]  /*12060*/  @P0 LDGSTS.E.BYPASS.LTC128B.128 [R27+0x22c00], desc[UR36][R2.64+0x80], !P4 ;  /* 0x22c00080021b0fae */ /* 0x000fe8000e101d64 */
[----:B------:R-:W-:Y:S04]  /*12070*/  @P0 LDGSTS.E.BYPASS.LTC128B.128 [R27+0x24c00], desc[UR36][R2.64+0x100], !P3 ;  /* 0x24c00100021b0fae */ /* 0x000fe8000d901d64 */
[----:B------:R1:W-:Y:S01]  /*12080*/  @P0 LDGSTS.E.BYPASS.LTC128B.128 [R27+0x26c00], desc[UR36][R2.64+0x180], !P2 ;  /* 0x26c00180021b0fae */ /* 0x0003e2000d101d64 */
[----:B------:R-:W-:-:S13]  /*12090*/  ISETP.GE.AND P0, PT, R7, 0x21, PT ;  /* 0x000000210700780c */ /* 0x000fda0003f06270 */
[----:B0-----:R-:W-:Y:S01]  /*120a0*/  @P0 LEA R14, P1, R37, R14, 0x1 ;  /* 0x0000000e250e0211 */ /* 0x001fe200078208ff */
[----:B------:R-:W-:-:S03]  /*120b0*/  @P0 IMAD R21, R0, 0x2, R17 ;  /* 0x0000000200150824 */ /* 0x000fc600078e0211 */
[----:B------:R-:W-:Y:S01]  /*120c0*/  @P0 IADD3.X R9, RZ, R8, RZ, P1, !PT ;  /* 0x00000008ff090210 */ /* 0x000fe20000ffe4ff */
[----:B-1----:R-:W-:Y:S01]  /*120d0*/  @P0 IMAD.MOV.U32 R2, RZ, RZ, R14 ;  /* 0x000000ffff020224 */ /* 0x002fe200078e000e */
[----:B------:R0:W1:Y:S03]  /*120e0*/  SHFL.IDX PT, R8, R6, 0x3, 0x181f ;  /* 0x00781f0006087f89 */ /* 0x00006600000e0000 */
[----:B------:R-:W-:Y:S01]  /*120f0*/  @P0 IMAD.MOV.U32 R3, RZ, RZ, R9 ;  /* 0x000000ffff030224 */ /* 0x000fe200078e0009 */
[----:B------:R0:W2:Y:S04]  /*12100*/  SHFL.IDX PT, R14, R5, 0x3, 0x181f ;  /* 0x00781f00050e7f89 */ /* 0x0000a800000e0000 */
[----:B------:R0:W-:Y:S04]  /*12110*/  @P0 LDGSTS.E.BYPASS.LTC128B.128 [R21+0x21400], desc[UR36][R2.64], !P5 ;  /* 0x2140000002150fae */ /* 0x0001e8000e901d64 */
[----:B------:R0:W-:Y:S04]  /*12120*/  @P0 LDGSTS.E.BYPASS.LTC128B.128 [R21+0x23400], desc[UR36][R2.64+0x80], !P4 ;  /* 0x2340008002150fae */ /* 0x0001e8000e101d64 */
[----:B------:R0:W-:Y:S04]  /*12130*/  @P0 LDGSTS.E.BYPASS.LTC128B.128 [R21+0x25400], desc[UR36][R2.64+0x100], !P3 ;  /* 0x2540010002150fae */ /* 0x0001e8000d901d64 */
[----:B------:R0:W-:Y:S02]  /*12140*/  @P0 LDGSTS.E.BYPASS.LTC128B.128 [R21+0x27400], desc[UR36][R2.64+0x180], !P2 ;  /* 0x2740018002150fae */ /* 0x0001e4000d101d64 */
.L_x_1171:
[----:B------:R-:W-:-:S13]  /*12150*/  ISETP.GE.AND P0, PT, R7, 0x31, PT ;  /* 0x000000310700780c */ /* 0x000fda0003f06270 */
[----:B0-2---:R-:W-:Y:S01]  /*12160*/  @P0 LEA R2, P1, R37, R14, 0x1 ;  /* 0x0000000e25020211 */ /* 0x005fe200078208ff */
[----:B------:R-:W-:-:S04]  /*12170*/  @P0 IMAD R5, R0, 0x2, R17 ;  /* 0x0000000200050824 */ /* 0x000fc800078e0211 */
[----:B-1----:R-:W-:-:S05]  /*12180*/  @P0 IMAD.X R3, RZ, RZ, R8, P1 ;  /* 0x000000ffff030224 */ /* 0x002fca00008e0608 */
[----:B------:R-:W-:Y:S01]  /*12190*/  @!PT LDS RZ, [RZ] ;  /* 0x00000000fffff984 */ /* 0x000fe20000000800 */
[----:B------:R-:W-:Y:S01]  /*121a0*/  @!PT LDS RZ, [RZ] ;  /* 0x00000000fffff984 */ /* 0x000fe20000000800 */
[----:B------:R-:W-:Y:S01]  /*121b0*/  @!PT LDS RZ, [RZ] ;  /* 0x00000000fffff984 */ /* 0x000fe20000000800 */
[----:B------:R0:W-:Y:S04]  /*121c0*/  @P0 LDGSTS.E.BYPASS.LTC128B.128 [R5+0x21c00], desc[UR36][R2.64], !P5 ;  /* 0x21c0000002050fae */ /* 0x0001e8000e901d64 */
[----:B------:R0:W-:Y:S04]  /*121d0*/  @P0 LDGSTS.E.BYPASS.LTC128B.128 [R5+0x23c00], desc[UR36][R2.64+0x80], !P4 ;  /* 0x23c0008002050fae */ /* 0x0001e8000e101d64 */
[----:B------:R0:W-:Y:S04]  /*121e0*/  @P0 LDGSTS.E.BYPASS.LTC128B.128 [R5+0x25c00], desc[UR36][R2.64+0x100], !P3 ;  /* 0x25c0010002050fae */ /* 0x0001e8000d901d64 */
[----:B------:R0:W-:Y:S01]  /*121f0*/  @P0 LDGSTS.E.BYPASS.LTC128B.128 [R5+0x27c00], desc[UR36][R2.64+0x180], !P2 ;  /* 0x27c0018002050fae */ /* 0x0001e2000d101d64 */
[----:B------:R-:W-:Y:S01]  /*12200*/  PLOP3.LUT P0, PT, PT, PT, PT, 0x80, 0x0 ;  /* 0x000000000000781c */ /* 0x000fe20003f0f070 */
[----:B------:R-:W-:-:S12]  /*12210*/  NOP ;  /* 0x0000000000007918 */ /* 0x000fd80000000000 */
.L_x_1111:
        /* <DEDUP_REMOVED lines=10> */
.L_x_1112:
[----:B------:R-:W-:Y:S01]  /*122c0*/  IADD3 R0, R17, 0x10400, RZ ;  /* 0x0001040011007810 */ /* 0x000fe20007ffe0ff */
[----:B------:R1:W-:Y:S06]  /*122d0*/  SYNCS.ARRIVE.TRANS64.A1T0 RZ, [R4+URZ+0x30830], RZ ;  /* 0x030830ff04ff79a7 */ /* 0x0003ec000810003f */
[----:B------:R-:W-:Y:S05]  /*122e0*/  WARPSYNC.ALL ;  /* 0x0000000000007948 */ /* 0x000fea0003800000 */
[----:B------:R-:W-:Y:S01]  /*122f0*/  BAR.SYNC.DEFER_BLOCKING 0x8, 0x180 ;  /* 0x0206000000007b1d */ /* 0x000fe20000010000 */
[----:B------:R-:W-:-:S05]  /*12300*/  LOP3.LUT P0, RZ, R0, 0x3ff, RZ, 0xc0, !PT ;  /* 0x000003ff00ff7812 */ /* 0x000fca000780c0ff */
[----:B------:R-:W-:Y:S08]  /*12310*/  BSSY B6, `(.L_x_1113) ;  /* 0x0000012000067945 */ /* 0x000ff00003800000 */
[----:B------:R-:W-:Y:S05]  /*12320*/  @!P0 BRA `(.L_x_1114) ;  /* 0x0000000000408947 */ /* 0x000fea0003800000 */
[----:B0-----:R-:W-:Y:S01]  /*12330*/  MOV R2, 0x0 ;  /* 0x0000000000027802 */ /* 0x001fe20000000f00 */
[----:B------:R-:W-:Y:S01]  /*12340*/  ULDC.64 UR6, c[0x4][0xa8] ;  /* 0x01002a0000067ab9 */ /* 0x000fe20000000a00 */
[----:B------:R-:W-:Y:S01]  /*12350*/  ULDC.64 UR8, c[0x4][0xb0] ;  /* 0x01002c0000087ab9 */ /* 0x000fe20000000a00 */
[----:B------:R-:W-:Y:S01]  /*12360*/  ULDC.64 UR4, c[0x4][0x20] ;  /* 0x0100080000047ab9 */ /* 0x000fe20000000a00 */
[----:B-1----:R-:W-:Y:S01]  /*12370*/  IMAD.U32 R4, RZ, RZ, UR6 ;  /* 0x00000006ff047e24 */ /* 0x002fe2000f8e00ff */
[----:B------:R-:W-:Y:S01]  /*12380*/  MOV R11, UR5 ;  /* 0x00000005000b7c02 */ /* 0x000fe20008000f00 */
[----:B------:R-:W0:Y:S01]  /*12390*/  LDC.64 R2, c[0x4][R2] ;  /* 0x0100000002027b82 */ /* 0x000e220000000a00 */
[----:B------:R-:W-:Y:S02]  /*123a0*/  IMAD.U32 R5, RZ, RZ, UR7 ;  /* 0x00000007ff057e24 */ /* 0x000fe4000f8e00ff */
[----:B------:R-:W-:Y:S02]  /*123b0*/  IMAD.U32 R6, RZ, RZ, UR8 ;  /* 0x00000008ff067e24 */ /* 0x000fe4000f8e00ff */
[----:B------:R-:W-:-:S02]  /*123c0*/  IMAD.U32 R7, RZ, RZ, UR9 ;  /* 0x00000009ff077e24 */ /* 0x000fc4000f8e00ff */
[----:B------:R-:W-:Y:S02]  /*123d0*/  IMAD.U32 R10, RZ, RZ, UR4 ;  /* 0x00000004ff0a7e24 */ /* 0x000fe4000f8e00ff */
[----:B------:R-:W-:Y:S02]  /*123e0*/  IMAD.MOV.U32 R8, RZ, RZ, 0x70 ;  /* 0x00000070ff087424 */ /* 0x000fe400078e00ff */
[----:B------:R-:W-:Y:S02]  /*123f0*/  IMAD.MOV.U32 R12, RZ, RZ, 0x1 ;  /* 0x00000001ff0c7424 */ /* 0x000fe400078e00ff */
[----:B------:R-:W-:-:S07]  /*12400*/  IMAD.MOV.U32 R13, RZ, RZ, RZ ;  /* 0x000000ffff0d7224 */ /* 0x000fce00078e00ff */
[----:B------:R-:W-:-:S07]  /*12410*/  LEPC R20, `(.L_x_1114) ;  /* 0x000000001014794e */ /* 0x000fce0000000000 */
[----:B0-----:R-:W-:Y:S05]  /*12420*/  CALL.ABS.NOINC R2 ;  /* 0x0000000002007343 */ /* 0x001fea0003c00000 */
.L_x_1114:
[----:B------:R-:W-:Y:S05]  /*12430*/  BSYNC B6 ;  /* 0x0000000000067941 */ /* 0x000fea0003800000 */
.L_x_1113:
[----:B0-----:R-:W0:Y:S01]  /*12440*/  S2R R2, SR_TID.X ;  /* 0x0000000000027919 */ /* 0x001e220000002100 */
[----:B------:R-:W-:Y:S01]  /*12450*/  UISETP.NE.AND UP0, UPT, UR50, URZ, UPT ;  /* 0x0000003f3200728c */ /* 0x000fe2000bf05270 */
[----:B------:R-:W-:Y:S01]  /*12460*/  R2UR UR6, R26 ;  /* 0x000000001a0672ca */ /* 0x000fe200000e0000 */
[----:B------:R-:W-:Y:S01]  /*12470*/  ULDC.64 UR8, c[0x0][0x2d8] ;  /* 0x0000b60000087ab9 */ /* 0x000fe20000000a00 */
[----:B------:R-:W-:Y:S02]  /*12480*/  R2UR UR7, R22 ;  /* 0x00000000160772ca */ /* 0x000fe400000e0000 */
[C---:B------:R-:W-:Y:S02]  /*12490*/  LOP3.LUT P2, RZ, R16.reuse, 0x4000, RZ, 0xc0, !PT ;  /* 0x0000400010ff7812 */ /* 0x040fe4000784c0ff */
[----:B------:R-:W-:Y:S02]  /*124a0*/  PLOP3.LUT P0, PT, PT, PT, UP0, 0x80, 0x0 ;  /* 0x000000000000781c */ /* 0x000fe40003f0f008 */
[----:B------:R-:W-:-:S02]  /*124b0*/  LOP3.LUT P3, RZ, R16, 0x2000, RZ, 0xc0, !PT ;  /* 0x0000200010ff7812 */ /* 0x000fc4000786c0ff */
[----:B------:R-:W-:Y:S01]  /*124c0*/  @UP0 ULDC UR4, c[0x0][0x44c] ;  /* 0x0001130000040ab9 */ /* 0x000fe20000000800 */
[C---:B------:R-:W-:Y:S02]  /*124d0*/  LOP3.LUT P4, RZ, R16.reuse, 0x1000, RZ, 0xc0, !PT ;  /* 0x0000100010ff7812 */ /* 0x040fe4000788c0ff */
[----:B------:R-:W-:Y:S01]  /*124e0*/  UIMAD UR6, UR6, UR8, URZ ;  /* 0x00000008060672a4 */ /* 0x000fe2000f8e023f */
[----:B------:R-:W-:-:S03]  /*124f0*/  LOP3.LUT P5, RZ, R16, 0x800, RZ, 0xc0, !PT ;  /* 0x0000080010ff7812 */ /* 0x000fc600078ac0ff */
[----:B------:R-:W-:Y:S02]  /*12500*/  UIMAD UR7, UR7, UR9, UR6 ;  /* 0x00000009070772a4 */ /* 0x000fe4000f8e0206 */
[----:B------:R-:W-:Y:S01]  /*12510*/  USHF.R.S32.HI UR6, URZ, 0x1f, UR43 ;  /* 0x0000001f3f067899 */ /* 0x000fe2000801142b */
[----:B0-----:R-:W-:-:S05]  /*12520*/  IMAD.SHL.U32 R2, R2, 0x10, RZ ;  /* 0x0000001002027824 */ /* 0x001fca00078e00ff */
[----:B------:R-:W-:-:S05]  /*12530*/  LOP3.LUT R2, R36, 0x70, R2, 0xf8, !PT ;  /* 0x0000007024027812 */ /* 0x000fca00078ef802 */
[----:B------:R-:W-:-:S04]  /*12540*/  VIADD R0, R2, UR44 ;  /* 0x0000002c02007c36 */ /* 0x000fc80008000000 */
[----:B------:R-:W-:Y:S01]  /*12550*/  @P0 IMAD.HI.U32 R3, R0, UR4, RZ ;  /* 0x0000000400030c27 */ /* 0x000fe2000f8e00ff */
[----:B------:R-:W-:Y:S01]  /*12560*/  PLOP3.LUT P0, PT, PT, PT, UP0, 0x80, 0x0 ;  /* 0x000000000000781c */ /* 0x000fe20003f0f008 */
[----:B------:R-:W-:Y:S01]  /*12570*/  @UP0 ULDC UR4, c[0x0][0x450] ;  /* 0x0001140000040ab9 */ /* 0x000fe20000000800 */
[----:B------:R-:W-:-:S11]  /*12580*/  MOV R2, R0 ;  /* 0x0000000000027202 */ /* 0x000fd60000000f00 */
[----:B------:R-:W-:Y:S02]  /*12590*/  @P0 SHF.R.U32.HI R2, RZ, UR4, R3 ;  /* 0x00000004ff020c19 */ /* 0x000fe40008011603 */
[----:B------:R-:W-:-:S03]  /*125a0*/  R2UR UR4, R22 ;  /* 0x00000000160472ca */ /* 0x000fc600000e0000 */
[----:B------:R-:W-:-:S10]  /*125b0*/  IMAD.MOV R5, RZ, RZ, -R2 ;  /* 0x000000ffff057224 */ /* 0x000fd400078e0a02 */
[----:B------:R-:W-:-:S03]  /*125c0*/  UIMAD.WIDE.U32 UR4, UR4, UR8, URZ ;  /* 0x00000008040472a5 */ /* 0x000fc6000f8e003f */
[----:B------:R-:W-:Y:S01]  /*125d0*/  ULDC.64 UR8, c[0x0][0x2e0] ;  /* 0x0000b80000087ab9 */ /* 0x000fe20000000a00 */
[----:B------:R-:W-:Y:S02]  /*125e0*/  UIADD3 UR5, UR5, UR7, URZ ;  /* 0x0000000705057290 */ /* 0x000fe4000fffe03f */
[----:B------:R-:W-:Y:S01]  /*125f0*/  UIMAD UR6, UR6, UR8, URZ ;  /* 0x00000008060672a4 */ /* 0x000fe2000f8e023f */
[----:B------:R-:W-:Y:S01]  /*12600*/  ULDC UR7, c[0x0][0x448] ;  /* 0x0001120000077ab9 */ /* 0x000fe20000000800 */
[----:B------:R-:W-:Y:S01]  /*12610*/  UIMAD.WIDE.U32 UR4, UR43, UR8, UR4 ;  /* 0x000000082b0472a5 */ /* 0x000fe2000f8e0004 */
[----:B------:R-:W-:Y:S01]  /*12620*/  IMAD R5, R5, UR7, R0 ;  /* 0x0000000705057c24 */ /* 0x000fe2000f8e0200 */
[----:B------:R-:W-:Y:S01]  /*12630*/  UIMAD UR6, UR43, UR9, UR6 ;  /* 0x000000092b0672a4 */ /* 0x000fe2000f8e0206 */
[----:B------:R-:W-:Y:S02]  /*12640*/  SHF.R.S32.HI R0, RZ, 0x1f, R2 ;  /* 0x0000001fff007819 */ /* 0x000fe40000011402 */
[----:B------:R-:W-:Y:S01]  /*12650*/  ULDC.64 UR8, c[0x0][0x2d0] ;  /* 0x0000b40000087ab9 */ /* 0x000fe20000000a00 */
[----:B------:R-:W-:Y:S01]  /*12660*/  UIADD3 UR5, UR5, UR6, URZ ;  /* 0x0000000605057290 */ /* 0x000fe2000fffe03f */
[----:B------:R-:W-:-:S02]  /*12670*/  IMAD.U32 R9, RZ, RZ, UR8 ;  /* 0x00000008ff097e24 */ /* 0x000fc4000f8e00ff */
[----:B------:R-:W-:Y:S01]  /*12680*/  IMAD R3, R0, UR8, RZ ;  /* 0x0000000800037c24 */ /* 0x000fe2000f8e02ff */
[----:B------:R-:W-:-:S03]  /*12690*/  SHF.R.S32.HI R0, RZ, 0x1f, R5 ;  /* 0x0000001fff007819 */ /* 0x000fc60000011405 */
[C---:B------:R-:W-:Y:S02]  /*126a0*/  IMAD R7, R2.reuse, UR9, R3 ;  /* 0x0000000902077c24 */ /* 0x040fe4000f8e0203 */
[----:B------:R-:W-:Y:S01]  /*126b0*/  IMAD.WIDE.U32 R2, R2, R9, UR4 ;  /* 0x0000000402027e25 */ /* 0x000fe2000f8e0009 */
        /* <DEDUP_REMOVED lines=9> */
[----:B-1----:R-:W-:Y:S01]  /*12750*/  LEA.HI.X R4, R2, UR5, R3, 0x1, P0 ;  /* 0x0000000502047c11 */ /* 0x002fe200080f0c03 */
[----:B------:R-:W-:Y:S06]  /*12760*/  BRA.DIV UR4, `(.L_x_1115) ;  /* 0x0000002a04fc7947 */ /* 0x000fec000b800000 */
[----:B------:R-:W0:Y:S01]  /*12770*/  SHFL.IDX PT, R14, R5, RZ, 0x181f ;  /* 0x00181fff050e7589 */ /* 0x000e2200000e0000 */
[----:B------:R-:W-:-:S03]  /*12780*/  VIADD R0, R36, UR44 ;  /* 0x0000002c24007c36 */ /* 0x000fc60008000000 */
[----:B------:R-:W1:Y:S01]  /*12790*/  SHFL.IDX PT, R2, R4, RZ, 0x181f ;  /* 0x00181fff04027589 */ /* 0x000e6200000e0000 */
[C---:B------:R-:W-:Y:S01]  /*127a0*/  VIADD R7, R0.reuse, 0x10 ;  /* 0x0000001000077836 */ /* 0x040fe20000000000 */
[----:B------:R-:W-:Y:S02]  /*127b0*/  ISETP.GE.AND P0, PT, R0, UR39, PT ;  /* 0x0000002700007c0c */ /* 0x000fe4000bf06270 */
[----:B------:R-:W-:Y:S11]  /*127c0*/  SHFL.IDX PT, R6, R4, 0x1, 0x181f ;  /* 0x00381f0004067f89 */ /* 0x000ff600000e0000 */
[----:B0-----:R-:W-:-:S04]  /*127d0*/  @!P0 LEA R14, P1, R37, R14, 0x1 ;  /* 0x0000000e250e8211 */ /* 0x001fc800078208ff */
[----:B-1----:R-:W-:Y:S01]  /*127e0*/  @!P0 IADD3.X R3, RZ, R2, RZ, P1, !PT ;  /* 0x00000002ff038210 */ /* 0x002fe20000ffe4ff */
[----:B------:R-:W-:Y:S02]  /*127f0*/  @!P0 IMAD.MOV.U32 R2, RZ, RZ, R14 ;  /* 0x000000ffff028224 */ /* 0x000fe400078e000e */
[----:B------:R-:W0:Y:S04]  /*12800*/  SHFL.IDX PT, R14, R5, 0x1, 0x181f ;  /* 0x00381f00050e7f89 */ /* 0x000e2800000e0000 */
        /* <DEDUP_REMOVED lines=8> */
[----:B------:R-:W-:Y:S01]  /*12890*/  SHFL.IDX PT, R6, R4, 0x2, 0x181f ;  /* 0x00581f0004067f89 */ /* 0x000fe200000e0000 */
[----:B------:R-:W-:Y:S01]  /*128a0*/  @!P0 IMAD.MOV.U32 R3, RZ, RZ, R7 ;  /* 0x000000ffff038224 */ /* 0x000fe200078e0007 */
[----:B------:R-:W-:Y:S02]  /*128b0*/  IADD3 R7, R0, 0x20, RZ ;  /* 0x0000002000077810 */ /* 0x000fe40007ffe0ff */
        /* <DEDUP_REMOVED lines=10> */
[----:B------:R-:W-:Y:S02]  /*12960*/  @!P0 IMAD.MOV.U32 R3, RZ, RZ, R7 ;  /* 0x000000ffff038224 */ /* 0x000fe400078e0007 */
        /* <DEDUP_REMOVED lines=19> */
[----:B0-----:R-:W-:-:S05]  /*12aa0*/  @!P0 LEA R14, P1, R37, R14, 0x1 ;  /* 0x0000000e250e8211 */ /* 0x001fca00078208ff */
[----:B-1----:R-:W-:Y:S02]  /*12ab0*/  @!P0 IMAD.X R7, RZ, RZ, R6, P1 ;  /* 0x000000ffff078224 */ /* 0x002fe400008e0606 */
[----:B--2---:R-:W-:Y:S01]  /*12ac0*/  @!P0 IMAD.MOV.U32 R2, RZ, RZ, R14 ;  /* 0x000000ffff028224 */ /* 0x004fe200078e000e */
        /* <DEDUP_REMOVED lines=24> */
[----:B------:R0:W1:Y:S03]  /*12c50*/  SHFL.IDX PT, R14, R5, 0x7, 0x181f ;  /* 0x00f81f00050e7f89 */ /* 0x00006600000e0000 */
[----:B------:R-:W-:Y:S01]  /*12c60*/  @!P0 IMAD.MOV.U32 R3, RZ, RZ, R7 ;  /* 0x000000ffff038224 */ /* 0x000fe200078e0007 */
[----:B------:R0:W2:Y:S04]  /*12c70*/  SHFL.IDX PT, R6, R4, 0x7, 0x181f ;  /* 0x00f81f0004067f89 */ /* 0x0000a800000e0000 */
[----:B------:R0:W-:Y:S04]  /*12c80*/  @!P0 LDGSTS.E.BYPASS.LTC128B.128 [R31+0x13400], desc[UR36][R2.64], !P2 ;  /* 0x13400000021f8fae */ /* 0x0001e8000d101d64 */
[----:B------:R0:W-:Y:S04]  /*12c90*/  @!P0 LDGSTS.E.BYPASS.LTC128B.128 [R31+0x17400], desc[UR36][R2.64+0x80], !P3 ;  /* 0x17400080021f8fae */ /* 0x0001e8000d901d64 */
[----:B------:R0:W-:Y:S04]  /*12ca0*/  @!P0 LDGSTS.E.BYPASS.LTC128B.128 [R31+0x1b400], desc[UR36][R2.64+0x100], !P4 ;  /* 0x1b400100021f8fae */ /* 0x0001e8000e101d64 */
[----:B------:R0:W-:Y:S02]  /*12cb0*/  @!P0 LDGSTS.E.BYPASS.LTC128B.128 [R31+0x1f400], desc[UR36][R2.64+0x180], !P5 ;  /* 0x1f400180021f8fae */ /* 0x0001e4000e901d64 */
.L_x_1188:
[----:B------:R-:W-:-:S05]  /*12cc0*/  VIADD R0, R0, 0x70 ;  /* 0x0000007000007836 */ /* 0x000fca0000000000 */
[----:B------:R-:W-:-:S13]  /*12cd0*/  ISETP.GE.AND P0, PT, R0, UR39, PT ;  /* 0x0000002700007c0c */ /* 0x000fda000bf06270 */
[----:B01----:R-:W-:-:S05]  /*12ce0*/  @!P0 LEA R2, P1, R37, R14, 0x1 ;  /* 0x0000000e25028211 */ /* 0x003fca00078208ff */
[----:B--2---:R-:W-:-:S05]  /*12cf0*/  @!P0 IMAD.X R3, RZ, RZ, R6, P1 ;  /* 0x000000ffff038224 */ /* 0x004fca00008e0606 */
[----:B------:R-:W-:Y:S01]  /*12d00*/  @!PT LDS RZ, [RZ] ;  /* 0x00000000fffff984 */ /* 0x000fe20000000800 */
[----:B------:R-:W-:Y:S01]  /*12d10*/  @!PT LDS RZ, [RZ] ;  /* 0x00000000fffff984 */ /* 0x000fe20000000800 */
[----:B------:R-:W-:Y:S01]  /*12d20*/  @!PT LDS RZ, [RZ] ;  /* 0x00000000fffff984 */ /* 0x000fe20000000800 */
[----:B------:R0:W-:Y:S04]  /*12d30*/  @!P0 LDGSTS.E.BYPASS.LTC128B.128 [R31+0x13c00], desc[UR36][R2.64], !P2 ;  /* 0x13c00000021f8fae */ /* 0x0001e8000d101d64 */
[----:B------:R0:W-:Y:S04]  /*12d40*/  @!P0 LDGSTS.E.BYPASS.LTC128B.128 [R31+0x17c00], desc[UR36][R2.64+0x80], !P3 ;  /* 0x17c00080021f8fae */ /* 0x0001e8000d901d64 */
[----:B------:R0:W-:Y:S04]  /*12d50*/  @!P0 LDGSTS.E.BYPASS.LTC128B.128 [R31+0x1bc00], desc[UR36][R2.64+0x100], !P4 ;  /* 0x1bc00100021f8fae */ /* 0x0001e8000e101d64 */
[----:B------:R0:W-:Y:S01]  /*12d60*/  @!P0 LDGSTS.E.BYPASS.LTC128B.128 [R31+0x1fc00], desc[UR36][R2.64+0x180], !P5 ;  /* 0x1fc00180021f8fae */ /* 0x0001e2000e901d64 */
[----:B------:R-:W-:Y:S01]  /*12d70*/  PLOP3.LUT P0, PT, PT, PT, PT, 0x80, 0x0 ;  /* 0x000000000000781c */ /* 0x000fe20003f0f070 */
[----:B------:R-:W-:-:S12]  /*12d80*/  NOP ;  /* 0x0000000000007918 */ /* 0x000fd80000000000 */
.L_x_1116:
[----:B------:R-:W-:Y:S02]  /*12d90*/  PLOP3.LUT P1, PT, P1, P0, PT, 0xa2, 0x0 ;  /* 0x000000000000781c */ /* 0x000fe40000f21472 */
[----:B------:R-:W-:-:S08]  /*12da0*/  @P0 R2UR P1, UR4, R17 ;  /* 0x00000000110402ca */ /* 0x000fd00000020000 */
[----:B------:R-:W-:-:S05]  /*12db0*/  @P0 PLOP3.LUT P0, PT, P1, PT, PT, 0x80, 0x0 ;  /* 0x000000000000081c */ /* 0x000fca0000f0f070 */
[----:B------:R-:W-:Y:S01]  /*12dc0*/  @!P1 SYNCS.ARRIVE.TRANS64.RED.A0T1 RZ, [UR4+0x30800], RZ ;  /* 0x030800ffffff99a7 */ /* 0x000fe20008200404 */
[----:B------:R-:W-:Y:S07]  /*12dd0*/  @!P1 ARRIVES.LDGSTSBAR.64.TRANSCNT [UR4+0x30800] ;  /* 0x03080000ff0099b0 */ /* 0x000fee0008000a84 */
[----:B------:R-:W-:Y:S05]  /*12de0*/  @P0 BRA.U.ANY `(.L_x_1116) ;  /* 0xfffffffd00e80947 */ /* 0x000fea000393ffff */
[----:B0-----:R-:W2:Y:S02]  /*12df0*/  LDL.LU R2, [R1] ;  /* 0x0000000001027983 */ /* 0x001ea40000300800 */
[----:B--2---:R-:W-:-:S05]  /*12e00*/  VIADD R2, R2, 0x1 ;  /* 0x0000000102027836 */ /* 0x004fca0000000000 */
[----:B------:R0:W-:Y:S01]  /*12e10*/  STL [R1], R2 ;  /* 0x0000000201007387 */ /* 0x0001e20000100800 */
[----:B------:R-:W-:-:S04]  /*12e20*/  LEA.HI R0, R2, R2, RZ, 0x1 ;  /* 0x0000000202007211 */ /* 0x000fc800078f08ff */
[----:B------:R-:W-:-:S05]  /*12e30*/  LOP3.LUT R0, R0, 0xfffffffe, RZ, 0xc0, !PT ;  /* 0xfffffffe00007812 */ /* 0x000fca00078ec0ff */
[----:B------:R-:W-:-:S05]  /*12e40*/  IMAD.IADD R0, R2, 0x1, -R0 ;  /* 0x0000000102007824 */ /* 0x000fca00078e0a00 */
[----:B------:R-:W-:Y:S01]  /*12e50*/  SHF.L.U32 R0, R0, 0x1f, RZ ;  /* 0x0000001f00007819 */ /* 0x000fe200000006ff */
[----:B------:R-:W-:Y:S01]  /*12e60*/  NOP ;  /* 0x0000000000007918 */ /* 0x000fe20000000000 */
[----:B------:R0:W-:Y:S01]  /*12e70*/  SYNCS.ARRIVE.TRANS64.A1T0 RZ, [R17+URZ+0x30800], RZ ;  /* 0x030800ff11ff79a7 */ /* 0x0001e2000810003f */
[----:B------:R-:W-:Y:S01]  /*12e80*/  BSSY B0, `(.L_x_1117) ;  /* 0x0000003000007945 */ /* 0x000fe20003800000 */
[----:B------:R-:W1:Y:S03]  /*12e90*/  SYNCS.PHASECHK.TRANS64.TRYWAIT P0, [R17+URZ+0x30820], R0 ;  /* 0x03082000110075a7 */ /* 0x000e66000800017f */
[----:B01----:R-:W-:Y:S05]  /*12ea0*/  @!P0 BRA `(.L_x_1118) ;  /* 0x0000002c00e08947 */ /* 0x003fea0003800000 */
.L_x_1189:
[----:B------:R-:W-:Y:S05]  /*12eb0*/  BSYNC B0 ;  /* 0x0000000000007941 */ /* 0x000fea0003800000 */
.L_x_1117:
[----:B------:R-:W-:-:S04]  /*12ec0*/  UIADD3 UR4, UR45, -0x2, URZ ;  /* 0xfffffffe2d047890 */ /* 0x000fc8000fffe03f */
[----:B------:R-:W-:-:S06]  /*12ed0*/  UISETP.GE.AND UP0, UPT, UR4, UR46, UPT ;  /* 0x0000002e0400728c */ /* 0x000fcc000bf06270 */
[----:B------:R-:W-:-:S13]  /*12ee0*/  PLOP3.LUT P0, PT, PT, PT, UP0, 0x40, 0x0 ;  /* 0x000000000000781c */ /* 0x000fda0003f0e808 */
[----:B------:R-:W-:Y:S05]  /*12ef0*/  @P0 BRA `(.L_x_1119) ;  /* 0x0000000c00a80947 */ /* 0x000fea0003800000 */
[----:B------:R-:W-:Y:S01]  /*12f00*/  BSSY B0, `(.L_x_1119) ;  /* 0x00000e9000007945 */ /* 0x000fe20003800000 */
[----:B------:R-:W-:Y:S01]  /*12f10*/  MOV R6, R23 ;  /* 0x0000001700067202 */ /* 0x000fe20000000f00 */
[----:B------:R-:W-:Y:S02]  /*12f20*/  IMAD.MOV.U32 R8, RZ, RZ, R25 ;  /* 0x000000ffff087224 */ /* 0x000fe400078e0019 */
[----:B------:R-:W-:Y:S02]  /*12f30*/  IMAD.MOV.U32 R28, RZ, RZ, R24 ;  /* 0x000000ffff1c7224 */ /* 0x000fe400078e0018 */
[----:B------:R-:W-:-:S07]  /*12f40*/  IMAD.U32 R7, RZ, RZ, UR4 ;  /* 0x00000004ff077e24 */ /* 0x000fce000f8e00ff */
.L_x_1132:
[----:B------:R-:W1:Y:S01]  /*12f50*/  S2R R4, SR_TID.X ;  /* 0x0000000000047919 */ /* 0x000e620000002100 */
[----:B0-----:R-:W0:Y:S01]  /*12f60*/  LDC R0, c[0x0][0x430] ;  /* 0x00010c00ff007b82 */ /* 0x001e220000000800 */
[----:B------:R-:W-:Y:S01]  /*12f70*/  IMAD R9, R7, 0x40, R32 ;  /* 0x0000004007097824 */ /* 0x000fe200078e0220 */
[----:B------:R-:W-:Y:S01]  /*12f80*/  LOP3.LUT P1, RZ, R16, 0x200, RZ, 0xc0, !PT ;  /* 0x0000020010ff7812 */ /* 0x000fe2000782c0ff */
[----:B------:R-:W-:Y:S01]  /*12f90*/  VIADD R23, R6, 0x1 ;  /* 0x0000000106177836 */ /* 0x000fe20000000000 */
[----:B0-----:R-:W-:Y:S01]  /*12fa0*/  ISETP.NE.AND P0, PT, R0, 0x1, PT ;  /* 0x000000010000780c */ /* 0x001fe20003f05270 */
[----:B-1----:R-:W-:-:S05]  /*12fb0*/  IMAD.SHL.U32 R4, R4, 0x10, RZ ;  /* 0x0000001004047824 */ /* 0x002fca00078e00ff */
[----:B------:R-:W-:-:S07]  /*12fc0*/  LOP3.LUT R4, R36, 0x70, R4, 0xf8, !PT ;  /* 0x0000007024047812 */ /* 0x000fce00078ef804 */
[----:B------:R-:W0:Y:S01]  /*12fd0*/  @P0 LDC R0, c[0x0][0x434] ;  /* 0x00010d00ff000b82 */ /* 0x000e220000000800 */
[C---:B------:R-:W-:Y:S02]  /*12fe0*/  ISETP.GT.U32.AND P2, PT, R4.reuse, 0x3f, PT ;  /* 0x0000003f0400780c */ /* 0x040fe40003f44070 */
[----:B------:R-:W-:-:S05]  /*12ff0*/  IADD3 R9, R4, R9, RZ ;  /* 0x0000000904097210 */ /* 0x000fca0007ffe0ff */
[----:B------:R-:W1:Y:S01]  /*13000*/  @P0 LDC R3, c[0x0][0x438] ;  /* 0x00010e00ff030b82 */ /* 0x000e620000000800 */
[----:B------:R-:W-:-:S07]  /*13010*/  IMAD.MOV.U32 R12, RZ, RZ, R9 ;  /* 0x000000ffff0c7224 */ /* 0x000fce00078e0009 */
[----:B------:R-:W2:Y:S08]  /*13020*/  @!P2 LDC.64 R10, c[0x0][0x428] ;  /* 0x00010a00ff0aab82 */ /* 0x000eb00000000a00 */
[----:B------:R-:W3:Y:S01]  /*13030*/  @!P2 LDC.64 R4, c[0x0][0x418] ;  /* 0x00010600ff04ab82 */ /* 0x000ee20000000a00 */
[----:B0-----:R-:W-:-:S05]  /*13040*/  @P0 IMAD.HI.U32 R0, R9, R0, RZ ;  /* 0x0000000009000227 */ /* 0x001fca00078e00ff */
[----:B-1----:R-:W-:-:S04]  /*13050*/  @P0 SHF.R.U32.HI R12, RZ, R3, R0 ;  /* 0x00000003ff0c0219 */ /* 0x002fc80000011600 */
[--C-:B------:R-:W-:Y:S01]  /*13060*/  @!P2 SHF.R.S32.HI R3, RZ, 0x1f, R12.reuse ;  /* 0x0000001fff03a819 */ /* 0x100fe2000001140c */
[----:B------:R-:W-:Y:S02]  /*13070*/  @!P2 IMAD.MOV.U32 R2, RZ, RZ, R12 ;  /* 0x000000ffff02a224 */ /* 0x000fe400078e000c */
[-C--:B--2---:R-:W-:Y:S02]  /*13080*/  @!P2 IMAD R0, R33, R10.reuse, RZ ;  /* 0x0000000a2100a224 */ /* 0x084fe400078e02ff */
[----:B------:R-:W-:-:S04]  /*13090*/  @!P2 IMAD.WIDE.U32 R2, R29, R10, R2 ;  /* 0x0000000a1d02a225 */ /* 0x000fc800078e0002 */
[----:B------:R-:W-:Y:S01]  /*130a0*/  @!P2 IMAD R11, R29, R11, R0 ;  /* 0x0000000b1d0ba224 */ /* 0x000fe200078e0200 */
[----:B---3--:R-:W-:-:S03]  /*130b0*/  @!P2 LEA R4, P0, R2, R4, 0x2 ;  /* 0x000000040204a211 */ /* 0x008fc600078010ff */
[----:B------:R-:W-:-:S05]  /*130c0*/  @!P2 IMAD.IADD R0, R11, 0x1, R3 ;  /* 0x000000010b00a824 */ /* 0x000fca00078e0203 */
[----:B------:R-:W-:Y:S01]  /*130d0*/  @!P2 LEA.HI.X R5, R2, R5, R0, 0x2, P0 ;  /* 0x000000050205a211 */ /* 0x000fe200000f1400 */
[----:B------:R-:W-:Y:S01]  /*130e0*/  IMAD.MOV.U32 R0, RZ, RZ, RZ ;  /* 0x000000ffff007224 */ /* 0x000fe200078e00ff */
[C---:B------:R-:W-:Y:S02]  /*130f0*/  ISETP.NE.AND P0, PT, R23.reuse, 0x2, PT ;  /* 0x000000021700780c */ /* 0x040fe40003f05270 */
[----:B------:R-:W-:Y:S01]  /*13100*/  IADD3 R2, -R12, RZ, RZ ;  /* 0x000000ff0c027210 */ /* 0x000fe20007ffe1ff */
[----:B------:R-:W-:Y:S05]  /*13110*/  YIELD ;  /* 0x0000000000007946 */ /* 0x000fea0003800000 */
[----:B------:R-:W-:Y:S01]  /*13120*/  ULDC UR4, c[0x0][0x430] ;  /* 0x00010c0000047ab9 */ /* 0x000fe20000000800 */
[----:B------:R-:W-:Y:S01]  /*13130*/  SEL R25, RZ, 0x1, P0 ;  /* 0x00000001ff197807 */ /* 0x000fe20000000000 */
[----:B------:R0:W5:Y:S01]  /*13140*/  @!P2 LDG.E R0, desc[UR36][R4.64] ;  /* 0x000000240400a981 */ /* 0x000162000c1e1900 */
[----:B------:R-:W-:Y:S01]  /*13150*/  SEL R23, R23, RZ, P0 ;  /* 0x000000ff17177207 */ /* 0x000fe20000000000 */
[----:B------:R-:W-:Y:S01]  /*13160*/  IMAD.MOV.U32 R24, RZ, RZ, R7 ;  /* 0x000000ffff187224 */ /* 0x000fe200078e0007 */
[----:B------:R-:W-:Y:S01]  /*13170*/  LOP3.LUT R25, R8, R25, RZ, 0x3c, !PT ;  /* 0x0000001908197212 */ /* 0x000fe200078e3cff */
[----:B0-----:R-:W-:Y:S01]  /*13180*/  IMAD R5, R2, UR4, R9 ;  /* 0x0000000402057c24 */ /* 0x001fe2000f8e0209 */
[----:B------:R-:W-:Y:S06]  /*13190*/  @!P1 BRA `(.L_x_1120) ;  /* 0x0000000000049947 */ /* 0x000fec0003800000 */
[----:B------:R-:W-:Y:S01]  /*131a0*/  BPT.TRAP 0x1 ;  /* 0x000000040000795c */ /* 0x000fe20000300000 */
.L_x_1120:
[----:B------:R-:W-:Y:S01]  /*131b0*/  IMAD R7, R23, 0x8, R17 ;  /* 0x0000000817077824 */ /* 0x000fe200078e0211 */
[----:B------:R-:W-:Y:S01]  /*131c0*/  SHF.L.U32 R2, R25, 0x1f, RZ ;  /* 0x0000001f19027819 */ /* 0x000fe200000006ff */
[----:B------:R-:W-:Y:S03]  /*131d0*/  BSSY B1, `(.L_x_1121) ;  /* 0x0000003000017945 */ /* 0x000fe60003800000 */
[----:B------:R-:W0:Y:S02]  /*131e0*/  SYNCS.PHASECHK.TRANS64.TRYWAIT P0, [R7+URZ+0x30840], R2 ;  /* 0x03084002070075a7 */ /* 0x000e24000800017f */
[----:B0-----:R-:W-:Y:S05]  /*131f0*/  @!P0 BRA `(.L_x_1122) ;  /* 0x0000002c00208947 */ /* 0x001fea0003800000 */
.L_x_1190:
[----:B------:R-:W-:Y:S05]  /*13200*/  BSYNC B1 ;  /* 0x0000000000017941 */ /* 0x000fea0003800000 */
.L_x_1121:
[----:B------:R-:W-:Y:S01]  /*13210*/  SHF.R.S32.HI R9, RZ, 0x1f, R5 ;  /* 0x0000001fff097819 */ /* 0x000fe20000011405 */
[----:B------:R-:W-:Y:S01]  /*13220*/  ULDC.64 UR4, c[0x0][0x300] ;  /* 0x0000c00000047ab9 */ /* 0x000fe20000000a00 */
[----:B-----5:R-:W-:Y:S02]  /*13230*/  SHF.R.S32.HI R10, RZ, 0x1f, R0 ;  /* 0x0000001fff0a7819 */ /* 0x020fe40000011400 */
[C---:B------:R-:W-:Y:S01]  /*13240*/  LOP3.LUT P4, RZ, R16.reuse, 0x10, RZ, 0xc0, !PT ;  /* 0x0000001010ff7812 */ /* 0x040fe2000788c0ff */
[----:B0-----:R-:W-:Y:S01]  /*13250*/  IMAD R2, R9, UR4, RZ ;  /* 0x0000000409027c24 */ /* 0x001fe2000f8e02ff */
[C---:B------:R-:W-:Y:S02]  /*13260*/  LOP3.LUT P3, RZ, R16.reuse, 0x8, RZ, 0xc0, !PT ;  /* 0x0000000810ff7812 */ /* 0x040fe4000786c0ff */
[C---:B------:R-:W-:Y:S01]  /*13270*/  LOP3.LUT P2, RZ, R16.reuse, 0x4, RZ, 0xc0, !PT ;  /* 0x0000000410ff7812 */ /* 0x040fe2000784c0ff */
[C---:B------:R-:W-:Y:S01]  /*13280*/  IMAD R11, R5.reuse, UR5, R2 ;  /* 0x00000005050b7c24 */ /* 0x040fe2000f8e0202 */
[----:B------:R-:W-:Y:S01]  /*13290*/  LOP3.LUT P1, RZ, R16, 0x2, RZ, 0xc0, !PT ;  /* 0x0000000210ff7812 */ /* 0x000fe2000782c0ff */
[----:B------:R-:W-:Y:S01]  /*132a0*/  IMAD.WIDE.U32 R2, R5, UR4, RZ ;  /* 0x0000000405027c25 */ /* 0x000fe2000f8e00ff */
[----:B------:R-:W-:Y:S01]  /*132b0*/  ULDC.64 UR4, c[0x0][0x310] ;  /* 0x0000c40000047ab9 */ /* 0x000fe20000000a00 */
[----:B------:R-:W-:-:S02]  /*132c0*/  LEA R21, R23, R30, 0xe ;  /* 0x0000001e17157211 */ /* 0x000fc400078e70ff */
        /* <DEDUP_REMOVED lines=16> */
[----:B------:R-:W-:Y:S02]  /*133d0*/  IMAD.SHL.U32 R4, R37, 0x2, RZ ;  /* 0x0000000225047824 */ /* 0x000fe400078e00ff */
[----:B------:R-:W-:Y:S01]  /*133e0*/  IMAD R21, R21, 0x2, R17 ;  /* 0x0000000215157824 */ /* 0x000fe200078e0211 */
        /* <DEDUP_REMOVED lines=10> */
[----:B------:R-:W0:Y:S03]  /*13490*/  SHFL.IDX PT, R14, R20, 0x2, 0x181f ;  /* 0x00581f00140e7f89 */ /* 0x000e2600000e0000 */
[----:B------:R-:W-:Y:S02]  /*134a0*/  IMAD.X R3, RZ, RZ, R35, P0 ;  /* 0x000000ffff037224 */ /* 0x000fe400000e0623 */
        /* <DEDUP_REMOVED lines=13> */
.L_x_1200:
        /* <DEDUP_REMOVED lines=11> */
.L_x_1124:
        /* <DEDUP_REMOVED lines=10> */
.L_x_1125:
[----:B------:R1:W-:Y:S01]  /*136d0*/  SYNCS.ARRIVE.TRANS64.A1T0 RZ, [R7+URZ+0x30830], RZ ;  /* 0x030830ff07ff79a7 */ /* 0x0003e2000810003f */
[----:B------:R-:W-:Y:S05]  /*136e0*/  @!P2 BRA `(.L_x_1126) ;  /* 0x000000000004a947 */ /* 0x000fea0003800000 */
[----:B------:R-:W-:Y:S01]  /*136f0*/  BPT.TRAP 0x1 ;  /* 0x000000040000795c */ /* 0x000fe20000300000 */
.L_x_1126:
[----:B0-----:R-:W-:Y:S01]  /*13700*/  SHF.L.U32 R2, R8, 0x1f, RZ ;  /* 0x0000001f08027819 */ /* 0x001fe200000006ff */
[----:B-1----:R-:W-:Y:S01]  /*13710*/  IMAD R7, R6, 0x8, R17 ;  /* 0x0000000806077824 */ /* 0x002fe200078e0211 */
[----:B------:R-:W-:Y:S03]  /*13720*/  BSSY B1, `(.L_x_1127) ;  /* 0x0000003000017945 */ /* 0x000fe60003800000 */
[----:B------:R-:W0:Y:S02]  /*13730*/  SYNCS.PHASECHK.TRANS64.TRYWAIT P0, [R7+URZ+0x30860], R2 ;  /* 0x03086002070075a7 */ /* 0x000e24000800017f */
[----:B0-----:R-:W-:Y:S05]  /*13740*/  @!P0 BRA `(.L_x_1128) ;  /* 0x0000002c00148947 */ /* 0x001fea0003800000 */
.L_x_1201:
[----:B------:R-:W-:Y:S05]  /*13750*/  BSYNC B1 ;  /* 0x0000000000017941 */ /* 0x000fea0003800000 */
.L_x_1127:
[----:B------:R-:W-:Y:S01]  /*13760*/  IMAD.MOV.U32 R3, RZ, RZ, -0x40 ;  /* 0xffffffc0ff037424 */ /* 0x000fe200078e00ff */
[----:B------:R-:W-:Y:S01]  /*13770*/  UMOV UR4, 0xffffffff ;  /* 0xffffffff00047882 */ /* 0x000fe20000000000 */
[----:B------:R-:W-:Y:S01]  /*13780*/  LOP3.LUT P4, RZ, R16, 0x100, RZ, 0xc0, !PT ;  /* 0x0000010010ff7812 */ /* 0x000fe2000788c0ff */
[----:B------:R-:W-:Y:S01]  /*13790*/  IMAD R6, R6, 0x4000, R30 ;  /* 0x0000400006067824 */ /* 0x000fe200078e021e */
[----:B------:R-:W-:Y:S01]  /*137a0*/  LOP3.LUT P3, RZ, R16, 0x80, RZ, 0xc0, !PT ;  /* 0x0000008010ff7812 */ /* 0x000fe2000786c0ff */
[----:B------:R-:W-:Y:S01]  /*137b0*/  IMAD R3, R28, R3, UR38 ;  /* 0x000000261c037e24 */ /* 0x000fe2000f8e0203 */
[C---:B------:R-:W-:Y:S02]  /*137c0*/  LOP3.LUT P2, RZ, R16.reuse, 0x40, RZ, 0xc0, !PT ;  /* 0x0000004010ff7812 */ /* 0x040fe4000784c0ff */
[----:B------:R-:W-:Y:S01]  /*137d0*/  LOP3.LUT P1, RZ, R16, 0x20, RZ, 0xc0, !PT ;  /* 0x0000002010ff7812 */ /* 0x000fe2000782c0ff */
[----:B------:R-:W-:Y:S01]  /*137e0*/  IMAD.IADD R8, R3, 0x1, -R36 ;  /* 0x0000000103087824 */ /* 0x000fe200078e0a24 */
[----:B------:R-:W-:Y:S11]  /*137f0*/  BRA.DIV UR4, `(.L_x_1129) ;  /* 0x0000002a04fc7947 */ /* 0x000ff6000b800000 */
[----:B------:R-:W0:Y:S01]  /*13800*/  SHFL.IDX PT, R14, R18, RZ, 0x181f ;  /* 0x00181fff120e7589 */ /* 0x000e2200000e0000 */
[----:B------:R-:W-:-:S03]  /*13810*/  LEA R6, R6, R17, 0x1 ;  /* 0x0000001106067211 */ /* 0x000fc600078e08ff */
[----:B------:R-:W1:Y:S01]  /*13820*/  SHFL.IDX PT, R3, R19, RZ, 0x181f ;  /* 0x00181fff13037589 */ /* 0x000e6200000e0000 */
        /* <DEDUP_REMOVED lines=36> */
.L_x_1211:
[----:B0--3--:R-:W-:Y:S01]  /*13a70*/  IADD3 R2, P0, R14, R4, RZ ;  /* 0x000000040e027210 */ /* 0x009fe20007f1e0ff */
        /* <DEDUP_REMOVED lines=15> */
[----:B0-----:R-:W-:Y:S01]  /*13b70*/  IMAD.WIDE.U32 R2, R5, UR4, RZ ;  /* 0x0000000405027c25 */ /* 0x001fe2000f8e00ff */
[----:B------:R-:W-:-:S03]  /*13b80*/  ULDC.64 UR4, c[0x0][0x338] ;  /* 0x0000ce0000047ab9 */ /* 0x000fc60000000a00 */
[----:B------:R-:W-:Y:S02]  /*13b90*/  IMAD.IADD R3, R3, 0x1, R9 ;  /* 0x0000000103037824 */ /* 0x000fe400078e0209 */
[----:B------:R-:W-:Y:S02]  /*13ba0*/  IMAD R5, R10, UR4, RZ ;  /* 0x000000040a057c24 */ /* 0x000fe4000f8e02ff */
[----:B------:R-:W-:-:S04]  /*13bb0*/  IMAD.WIDE.U32 R2, R0, UR4, R2 ;  /* 0x0000000400027c25 */ /* 0x000fc8000f8e0002 */
[----:B------:R-:W-:Y:S01]  /*13bc0*/  IMAD R5, R0, UR5, R5 ;  /* 0x0000000500057c24 */ /* 0x000fe2000f8e0205 */
[----:B------:R-:W-:Y:S01]  /*13bd0*/  ULDC.64 UR4, c[0x0][0x330] ;  /* 0x0000cc0000047ab9 */ /* 0x000fe20000000a00 */
[----:B------:R-:W-:Y:S02]  /*13be0*/  NOP ;  /* 0x0000000000007918 */ /* 0x000fe40000000000 */
[----:B------:R-:W-:Y:S02]  /*13bf0*/  IMAD.IADD R3, R3, 0x1, R5 ;  /* 0x0000000103037824 */ /* 0x000fe400078e0205 */
[----:B------:R-:W-:Y:S02]  /*13c00*/  IMAD R5, R26, UR4, RZ ;  /* 0x000000041a057c24 */ /* 0x000fe4000f8e02ff */
[----:B------:R-:W-:-:S04]  /*13c10*/  IMAD.WIDE.U32 R2, R22, UR4, R2 ;  /* 0x0000000416027c25 */ /* 0x000fc8000f8e0002 */
[----:B------:R-:W-:Y:S01]  /*13c20*/  IMAD R5, R22, UR5, R5 ;  /* 0x0000000516057c24 */ /* 0x000fe2000f8e0205 */
[----:B------:R-:W-:Y:S02]  /*13c30*/  ULDC.64 UR4, c[0x0][0x318] ;  /* 0x0000c60000047ab9 */ /* 0x000fe40000000a00 */
[----:B------:R-:W-:Y:S02]  /*13c40*/  LEA R18, P0, R2, UR4, 0x1 ;  /* 0x0000000402127c11 */ /* 0x000fe4000f8008ff */
[----:B------:R-:W-:-:S04]  /*13c50*/  IADD3 R3, R5, R3, RZ ;  /* 0x0000000305037210 */ /* 0x000fc80007ffe0ff */
[----:B------:R-:W-:Y:S02]  /*13c60*/  LEA.HI.X R19, R2, UR5, R3, 0x1, P0 ;  /* 0x0000000502137c11 */ /* 0x000fe400080f0c03 */
[----:B------:R-:W-:-:S13]  /*13c70*/  PLOP3.LUT P0, PT, PT, PT, PT, 0x80, 0x0 ;  /* 0x000000000000781c */ /* 0x000fda0003f0f070 */
.L_x_1130:
        /* <DEDUP_REMOVED lines=10> */
.L_x_1131:
[C---:B------:R-:W-:Y:S01]  /*13d20*/  ISETP.GT.AND P0, PT, R24.reuse, UR46, PT ;  /* 0x0000002e18007c0c */ /* 0x040fe2000bf04270 */
[----:B------:R0:W-:Y:S01]  /*13d30*/  SYNCS.ARRIVE.TRANS64.A1T0 RZ, [R7+URZ+0x30850], RZ ;  /* 0x030850ff07ff79a7 */ /* 0x0001e2000810003f */
[----:B------:R-:W-:Y:S02]  /*13d40*/  IMAD.MOV.U32 R6, RZ, RZ, R23 ;  /* 0x000000ffff067224 */ /* 0x000fe400078e0017 */
[----:B------:R-:W-:Y:S02]  /*13d50*/  IMAD.MOV.U32 R8, RZ, RZ, R25 ;  /* 0x000000ffff087224 */ /* 0x000fe400078e0019 */
[----:B------:R-:W-:Y:S02]  /*13d60*/  IMAD.MOV.U32 R28, RZ, RZ, R24 ;  /* 0x000000ffff1c7224 */ /* 0x000fe400078e0018 */
[----:B0-----:R-:W-:-:S05]  /*13d70*/  VIADD R7, R24, 0xffffffff ;  /* 0xffffffff18077836 */ /* 0x001fca0000000000 */
[----:B------:R-:W-:Y:S05]  /*13d80*/  @P0 BRA `(.L_x_1132) ;  /* 0xfffffff000700947 */ /* 0x000fea000383ffff */
[----:B------:R-:W-:Y:S05]  /*13d90*/  BSYNC B0 ;  /* 0x0000000000007941 */ /* 0x000fea0003800000 */
.L_x_1119:
[----:B0-----:R-:W0:Y:S01]  /*13da0*/  S2R R0, SR_TID.X ;  /* 0x0000000000007919 */ /* 0x001e220000002100 */
[----:B------:R-:W-:Y:S01]  /*13db0*/  BSSY B0, `(.L_x_1133) ;  /* 0x0000010000007945 */ /* 0x000fe20003800000 */
        /* <DEDUP_REMOVED lines=14> */
[----:B0-----:R-:W-:-:S07]  /*13ea0*/  IADD3 R34, R0, UR47, R7 ;  /* 0x0000002f00227c10 */ /* 0x001fce000fffe007 */
.L_x_1134:
[----:B------:R-:W-:Y:S05]  /*13eb0*/  BSYNC B0 ;  /* 0x0000000000007941 */ /* 0x000fea0003800000 */
.L_x_1133:
[----:B------:R-:W-:-:S13]  /*13ec0*/  LOP3.LUT P0, RZ, R16, 0x200, RZ, 0xc0, !PT ;  /* 0x0000020010ff7812 */ /* 0x000fda000780c0ff */
[----:B------:R-:W-:Y:S05]  /*13ed0*/  @!P0 BRA `(.L_x_1135) ;  /* 0x0000000000048947 */ /* 0x000fea0003800000 */
[----:B------:R-:W-:Y:S01]  /*13ee0*/  BPT.TRAP 0x1 ;  /* 0x000000040000795c */ /* 0x000fe20000300000 */
.L_x_1135:
[----:B------:R-:W-:Y:S01]  /*13ef0*/  LEA R4, R23, R17, 0x3 ;  /* 0x0000001117047211 */ /* 0x000fe200078e18ff */
[----:B------:R-:W-:Y:S01]  /*13f00*/  IMAD.MOV.U32 R5, RZ, RZ, -0x40 ;  /* 0xffffffc0ff057424 */ /* 0x000fe200078e00ff */
[----:B------:R-:W-:Y:S01]  /*13f10*/  SHF.L.U32 R3, R25, 0x1f, RZ ;  /* 0x0000001f19037819 */ /* 0x000fe200000006ff */
[----:B------:R-:W-:Y:S02]  /*13f20*/  BSSY B0, `(.L_x_1136) ;  /* 0x0000004000007945 */ /* 0x000fe40003800000 */
[----:B------:R-:W-:Y:S01]  /*13f30*/  IMAD R5, R24, R5, UR38 ;  /* 0x0000002618057e24 */ /* 0x000fe2000f8e0205 */
[----:B------:R-:W0:Y:S02]  /*13f40*/  SYNCS.PHASECHK.TRANS64.TRYWAIT P0, [R4+URZ+0x30860], R3 ;  /* 0x03086003040075a7 */ /* 0x000e24000800017f */
[----:B0-----:R-:W-:Y:S05]  /*13f50*/  @!P0 BRA `(.L_x_1137) ;  /* 0x0000002800908947 */ /* 0x001fea0003800000 */
.L_x_1212:
[----:B------:R-:W-:Y:S05]  /*13f60*/  BSYNC B0 ;  /* 0x0000000000007941 */ /* 0x000fea0003800000 */
.L_x_1136:
[----:B------:R-:W-:Y:S01]  /*13f70*/  UMOV UR4, 0xffffffff ;  /* 0xffffffff00047882 */ /* 0x000fe20000000000 */
[C---:B------:R-:W-:Y:S01]  /*13f80*/  LOP3.LUT P5, RZ, R16.reuse, 0x100, RZ, 0xc0, !PT ;  /* 0x0000010010ff7812 */ /* 0x040fe200078ac0ff */
        /* <DEDUP_REMOVED lines=8> */
[----:B------:R-:W0:Y:S04]  /*14010*/  SHFL.IDX PT, R0, R19, RZ, 0x181f ;  /* 0x00181fff13007589 */ /* 0x000e2800000e0000 */
[----:B------:R-:W-:Y:S01]  /*14020*/  SHFL.IDX PT, R7, R19, 0x1, 0x181f ;  /* 0x00381f0013077f89 */ /* 0x000fe200000e0000 */
[----:B-1----:R-:W-:-:S03]  /*14030*/  IADD3 R2, P0, R14, R6, RZ ;  /* 0x000000060e027210 */ /* 0x002fc60007f1e0ff */
[----:B------:R-:W1:Y:S02]  /*14040*/  SHFL.IDX PT, R14, R18, 0x1, 0x181f ;  /* 0x00381f00120e7f89 */ /* 0x000e6400000e0000 */
[----:B0-----:R-:W-:Y:S01]  /*14050*/  IMAD.X R3, RZ, RZ, R0, P0 ;  /* 0x000000ffff037224 */ /* 0x001fe200000e0600 */
[----:B------:R-:W-:Y:S01]  /*14060*/  ISETP.LT.OR P0, PT, R5, 0x1, P5 ;  /* 0x000000010500780c */ /* 0x000fe20002f01670 */
[----:B------:R-:W-:-:S12]  /*14070*/  IMAD R0, R8, 0x2, R17 ;  /* 0x0000000208007824 */ /* 0x000fd800078e0211 */
        /* <DEDUP_REMOVED lines=8> */
[----:B------:R-:W0:Y:S02]  /*14100*/  SHFL.IDX PT, R14, R18, 0x2, 0x181f ;  /* 0x00581f00120e7f89 */ /* 0x000e2400000e0000 */
[----:B------:R-:W-:Y:S02]  /*14110*/  IADD3.X R3, RZ, R7, RZ, P0, !PT ;  /* 0x00000007ff037210 */ /* 0x000fe400007fe4ff */
        /* <DEDUP_REMOVED lines=11> */
[----:B------:R3:W4:Y:S03]  /*141d0*/  SHFL.IDX PT, R14, R18, 0x3, 0x181f ;  /* 0x00781f00120e7f89 */ /* 0x00072600000e0000 */
        /* <DEDUP_REMOVED lines=9> */
.L_x_1222:
[----:B0--3--:R-:W-:-:S05]  /*14270*/  IADD3 R2, P0, R14, R6, RZ ;  /* 0x000000060e027210 */ /* 0x009fca0007f1e0ff */
        /* <DEDUP_REMOVED lines=14> */
.L_x_1139:
        /* <DEDUP_REMOVED lines=10> */
.L_x_1140:
[----:B------:R1:W-:Y:S01]  /*14400*/  SYNCS.ARRIVE.TRANS64.A1T0 RZ, [R4+URZ+0x30850], RZ ;  /* 0x030850ff04ff79a7 */ /* 0x0003e2000810003f */
[----:B------:R-:W-:-:S05]  /*14410*/  VIADD R23, R23, 0x1 ;  /* 0x0000000117177836 */ /* 0x000fca0000000000 */
[----:B------:R-:W-:-:S04]  /*14420*/  ISETP.NE.AND P0, PT, R23, 0x2, PT ;  /* 0x000000021700780c */ /* 0x000fc80003f05270 */
[----:B0-----:R-:W-:Y:S02]  /*14430*/  SEL R0, RZ, 0x1, P0 ;  /* 0x00000001ff007807 */ /* 0x001fe40000000000 */
[----:B------:R-:W-:Y:S02]  /*14440*/  SEL R23, R23, RZ, P0 ;  /* 0x000000ff17177207 */ /* 0x000fe40000000000 */
[----:B-1----:R-:W-:-:S07]  /*14450*/  LOP3.LUT R25, R25, R0, RZ, 0x3c, !PT ;  /* 0x0000000019197212 */ /* 0x002fce00078e3cff */
.L_x_1100:
[----:B------:R-:W-:Y:S05]  /*14460*/  BSYNC B7 ;  /* 0x0000000000077941 */ /* 0x000fea0003800000 */
.L_x_1098:
[----:B------:R-:W-:-:S13]  /*14470*/  LOP3.LUT P0, RZ, R16, 0x8000, RZ, 0xc0, !PT ;  /* 0x0000800010ff7812 */ /* 0x000fda000780c0ff */
[----:B------:R-:W-:Y:S05]  /*14480*/  @!P0 BRA `(.L_x_1141) ;  /* 0x0000000000248947 */ /* 0x000fea0003800000 */
[----:B------:R-:W-:Y:S05]  /*14490*/  WARPSYNC.ALL ;  /* 0x0000000000007948 */ /* 0x000fea0003800000 */
[----:B------:R-:W0:Y:S08]  /*144a0*/  S2UR UR5, SR_CgaCtaId ;  /* 0x00000000000579c3 */ /* 0x000e300000008800 */
[----:B------:R-:W-:Y:S06]  /*144b0*/  BAR.SYNC.DEFER_BLOCKING 0x5, 0x180 ;  /* 0x0146000000007b1d */ /* 0x000fec0000010000 */
[----:B------:R-:W-:-:S02]  /*144c0*/  UMOV UR4, 0x400 ;  /* 0x0000040000047882 */ /* 0x000fc40000000000 */
[----:B0-----:R-:W-:-:S06]  /*144d0*/  ULEA UR4, UR5, UR4, 0x18 ;  /* 0x0000000405047291 */ /* 0x001fcc000f8ec03f */
[----:B------:R-:W-:-:S05]  /*144e0*/  IMAD.U32 R17, RZ, RZ, UR4 ;  /* 0x00000004ff117e24 */ /* 0x000fca000f8e00ff */
[----:B------:R0:W1:Y:S01]  /*144f0*/  LDS R34, [R17+0x308d0] ;  /* 0x0308d00011227984 */ /* 0x0000620000000800 */
[----:B------:R-:W-:Y:S06]  /*14500*/  BAR.ARV 0x4, 0x180 ;  /* 0x0106000000007b1d */ /* 0x000fec0000002000 */
[----:B------:R-:W-:Y:S05]  /*14510*/  BRA `(.L_x_1142) ;  /* 0x00000000002c7947 */ /* 0x000fea0003800000 */
.L_x_1141:
[----:B------:R-:W-:-:S03]  /*14520*/  UMOV UR4, 0xffffffff ;  /* 0xffffffff00047882 */ /* 0x000fc60000000000 */
[----:B------:R-:W-:Y:S05]  /*14530*/  BRA.DIV UR4, `(.L_x_1143) ;  /* 0x0000002a04b47947 */ /* 0x000fea000b800000 */
[----:B------:R0:W1:Y:S02]  /*14540*/  SHFL.IDX PT, R14, R34, RZ, 0x1f ;  /* 0x00001fff220e7589 */ /* 0x00006400000e0000 */
.L_x_1225:
[----:B------:R-:W2:Y:S01]  /*14550*/  @!P2 S2R R3, SR_CgaCtaId ;  /* 0x000000000003a919 */ /* 0x000ea20000008800 */
[----:B------:R-:W-:Y:S05]  /*14560*/  WARPSYNC.ALL ;  /* 0x0000000000007948 */ /* 0x000fea0003800000 */
[----:B------:R-:W-:Y:S01]  /*14570*/  BAR.SYNC.DEFER_BLOCKING 0x4, 0x180 ;  /* 0x0106000000007b1d */ /* 0x000fe20000010000 */
[----:B------:R-:W-:-:S04]  /*14580*/  @!P2 MOV R0, 0x400 ;  /* 0x000004000000a802 */ /* 0x000fc80000000f00 */
[----:B--2---:R-:W-:-:S05]  /*14590*/  @!P2 LEA R17, R3, R0, 0x18 ;  /* 0x000000000311a211 */ /* 0x004fca00078ec0ff */
[----:B------:R0:W-:Y:S02]  /*145a0*/  @!P2 STS [R17+0x308d0], R34 ;  /* 0x0308d0221100a388 */ /* 0x0001e40000000800 */
[----:B01----:R-:W-:Y:S01]  /*145b0*/  IMAD.MOV.U32 R34, RZ, RZ, R14 ;  /* 0x000000ffff227224 */ /* 0x003fe200078e000e */
[----:B------:R-:W-:Y:S06]  /*145c0*/  BAR.ARV 0x5, 0x180 ;  /* 0x0146000000007b1d */ /* 0x000fec0000002000 */
.L_x_1142:
[----:B------:R-:W-:Y:S02]  /*145d0*/  ULDC UR4, c[0x0][0xc38] ;  /* 0x00030e0000047ab9 */ /* 0x000fe40000000800 */
[----:B-1----:R-:W-:-:S13]  /*145e0*/  ISETP.GE.AND P0, PT, R34, UR4, PT ;  /* 0x0000000422007c0c */ /* 0x002fda000bf06270 */
[----:B------:R-:W-:Y:S05]  /*145f0*/  @!P0 BRA `(.L_x_1144) ;  /* 0xffffffc400548947 */ /* 0x000fea000383ffff */
.L_x_1089:
[----:B------:R-:W2:Y:S01]  /*14600*/  LDL.LU R0, [R1] ;  /* 0x0000000001007983 */ /* 0x000ea20000300800 */
[----:B------:R-:W-:Y:S01]  /*14610*/  BSSY B0, `(.L_x_1145) ;  /* 0x000000b000007945 */ /* 0x000fe20003800000 */
[----:B------:R-:W1:Y:S01]  /*14620*/  S2R R5, SR_CgaCtaId ;  /* 0x0000000000057919 */ /* 0x000e620000008800 */
[----:B--2---:R-:W-:-:S04]  /*14630*/  IADD3 R0, R0, 0x1, RZ ;  /* 0x0000000100007810 */ /* 0x004fc80007ffe0ff */
[----:B------:R-:W-:-:S04]  /*14640*/  LEA.HI R2, R0, R0, RZ, 0x1 ;  /* 0x0000000000027211 */ /* 0x000fc800078f08ff */
[----:B------:R-:W-:Y:S02]  /*14650*/  LOP3.LUT R3, R2, 0xfffffffe, RZ, 0xc0, !PT ;  /* 0xfffffffe02037812 */ /* 0x000fe400078ec0ff */
[----:B------:R-:W-:-:S03]  /*14660*/  MOV R2, 0x400 ;  /* 0x0000040000027802 */ /* 0x000fc60000000f00 */
[----:B------:R-:W-:Y:S01]  /*14670*/  IMAD.IADD R0, R0, 0x1, -R3 ;  /* 0x0000000100007824 */ /* 0x000fe200078e0a03 */
[----:B-1----:R-:W-:-:S04]  /*14680*/  LEA R5, R5, R2, 0x18 ;  /* 0x0000000205057211 */ /* 0x002fc800078ec0ff */
[----:B------:R-:W-:-:S04]  /*14690*/  SHF.L.U32 R0, R0, 0x1f, RZ ;  /* 0x0000001f00007819 */ /* 0x000fc800000006ff */
[----:B------:R-:W1:Y:S02]  /*146a0*/  SYNCS.PHASECHK.TRANS64.TRYWAIT P0, [R5+URZ+0x30820], R0 ;  /* 0x03082000050075a7 */ /* 0x000e64000800017f */
[----:B-1----:R-:W-:Y:S05]  /*146b0*/  @!P0 BRA `(.L_x_1146) ;  /* 0x00000028007c8947 */ /* 0x002fea0003800000 */
.L_x_1226:
[----:B------:R-:W-:Y:S05]  /*146c0*/  BSYNC B0 ;  /* 0x0000000000007941 */ /* 0x000fea0003800000 */
.L_x_1145:
[----:B------:R-:W-:-:S03]  /*146d0*/  UMOV UR4, 0xffffffff ;  /* 0xffffffff00047882 */ /* 0x000fc60000000000 */
[----:B------:R-:W-:Y:S05]  /*146e0*/  BRA.DIV UR4, `(.L_x_1147) ;  /* 0x0000002a04847947 */ /* 0x000fea000b800000 */
[----:B-1----:R-:W1:Y:S02]  /*146f0*/  S2R R0, SR_TID.X ;  /* 0x0000000000007919 */ /* 0x002e640000002100 */
[----:B-1----:R-:W-:-:S04]  /*14700*/  SHF.R.U32.HI R0, RZ, 0x5, R0 ;  /* 0x00000005ff007819 */ /* 0x002fc80000011600 */
[----:B------:R-:W-:-:S05]  /*14710*/  LOP3.LUT R0, R0, 0x3, RZ, 0xc0, !PT ;  /* 0x0000000300007812 */ /* 0x000fca00078ec0ff */
[----:B------:R1:W2:Y:S02]  /*14720*/  SHFL.IDX PT, R14, R0, RZ, 0x1f ;  /* 0x00001fff000e7589 */ /* 0x0002a400000e0000 */
.L_x_1229:
[----:B--2---:R-:W-:Y:S01]  /*14730*/  ISETP.NE.AND P0, PT, R14, RZ, PT ;  /* 0x000000ff0e00720c */ /* 0x004fe20003f05270 */
[----:B------:R-:W-:-:S12]  /*14740*/  BSSY B0, `(.L_x_1148) ;  /* 0x0000026000007945 */ /* 0x000fd80003800000 */
[----:B------:R-:W-:Y:S05]  /*14750*/  @P0 BRA `(.L_x_1149) ;  /* 0x0000000000900947 */ /* 0x000fea0003800000 */
[----:B------:R-:W-:-:S03]  /*14760*/  UMOV UR4, 0xffffffff ;  /* 0xffffffff00047882 */ /* 0x000fc60000000000 */
[----:B------:R-:W-:Y:S05]  /*14770*/  BRA.DIV UR4, `(.L_x_1150) ;  /* 0x0000002a04947947 */ /* 0x000fea000b800000 */
[----:B------:R-:W-:-:S13]  /*14780*/  ELECT P6, URZ, PT ;  /* 0x00000000003f782f */ /* 0x000fda00038c0000 */
.L_x_1232:
[----:B------:R-:W-:Y:S05]  /*14790*/  @!P6 BRA `(.L_x_1149) ;  /* 0x000000000080e947 */ /* 0x000fea0003800000 */
[----:B-1----:R-:W2:Y:S02]  /*147a0*/  LDL R0, [R1+0x4] ;  /* 0x0000040001007983 */ /* 0x002ea40000100800 */
[----:B--2---:R-:W-:-:S13]  /*147b0*/  R2UR UR4, R0 ;  /* 0x00000000000472ca */ /* 0x004fda00000e0000 */
[----:B------:R-:W-:-:S06]  /*147c0*/  ULOP3.LUT UR4, UR4, 0x2, URZ, 0xfc, !UPT ;  /* 0x0000000204047892 */ /* 0x000fcc000f8efc3f */
[----:B------:R-:W-:-:S05]  /*147d0*/  IMAD.U32 R0, RZ, RZ, UR4 ;  /* 0x00000004ff007e24 */ /* 0x000fca000f8e00ff */
[----:B------:R-:W-:-:S13]  /*147e0*/  ISETP.NE.AND P0, PT, R0, 0x3, PT ;  /* 0x000000030000780c */ /* 0x000fda0003f05270 */
[----:B------:R-:W-:Y:S05]  /*147f0*/  @!P0 BRA `(.L_x_1151) ;  /* 0x0000000000048947 */ /* 0x000fea0003800000 */
[----:B------:R-:W-:Y:S01]  /*14800*/  BPT.TRAP 0x1 ;  /* 0x000000040000795c */ /* 0x000fe20000300000 */
.L_x_1151:
[----:B------:R-:W-:Y:S01]  /*14810*/  IMAD R3, R23, 0x8, R5 ;  /* 0x0000000817037824 */ /* 0x000fe200078e0205 */
[----:B------:R-:W-:Y:S01]  /*14820*/  SHF.L.U32 R2, R25, 0x1f, RZ ;  /* 0x0000001f19027819 */ /* 0x000fe200000006ff */
[----:B------:R-:W-:-:S03]  /*14830*/  VIADD R23, R23, 0x1 ;  /* 0x0000000117177836 */ /* 0x000fc60000000000 */
[----:B------:R-:W1:Y:S02]  /*14840*/  SYNCS.PHASECHK.TRANS64.TRYWAIT P1, [R3+URZ+0x30840], R2 ;  /* 0x03084002030075a7 */ /* 0x000e64000802017f */
[----:B------:R-:W-:-:S04]  /*14850*/  ISETP.NE.AND P2, PT, R23, 0x2, PT ;  /* 0x000000021700780c */ /* 0x000fc80003f45270 */
[----:B------:R-:W-:Y:S01]  /*14860*/  SEL R0, RZ, 0x1, P2 ;  /* 0x00000001ff007807 */ /* 0x000fe20001000000 */
[----:B-1----:R-:W-:Y:S08]  /*14870*/  @!P1 BRA `(.L_x_1152) ;  /* 0x0000002800749947 */ /* 0x002ff00003800000 */
.L_x_1233:
[----:B------:R-:W-:Y:S02]  /*14880*/  SEL R23, R23, RZ, P2 ;  /* 0x000000ff17177207 */ /* 0x000fe40001000000 */
[----:B------:R-:W-:Y:S01]  /*14890*/  LOP3.LUT R0, R25, R0, RZ, 0x3c, !PT ;  /* 0x0000000019007212 */ /* 0x000fe200078e3cff */
[----:B------:R-:W-:Y:S06]  /*148a0*/  @!P0 BRA `(.L_x_1153) ;  /* 0x0000000000048947 */ /* 0x000fec0003800000 */
[----:B------:R-:W-:Y:S01]  /*148b0*/  BPT.TRAP 0x1 ;  /* 0x000000040000795c */ /* 0x000fe20000300000 */
.L_x_1153:
[----:B------:R-:W-:Y:S01]  /*148c0*/  IMAD R23, R23, 0x8, R5 ;  /* 0x0000000817177824 */ /* 0x000fe200078e0205 */
[----:B------:R-:W-:-:S04]  /*148d0*/  SHF.L.U32 R0, R0, 0x1f, RZ ;  /* 0x0000001f00007819 */ /* 0x000fc800000006ff */
[----:B------:R-:W2:Y:S02]  /*148e0*/  SYNCS.PHASECHK.TRANS64.TRYWAIT P1, [R23+URZ+0x30840], R0 ;  /* 0x03084000170075a7 */ /* 0x000ea4000802017f */
[----:B--2---:R-:W-:Y:S05]  /*148f0*/  @!P1 BRA `(.L_x_1154) ;  /* 0x0000002800689947 */ /* 0x004fea0003800000 */
.L_x_1234:
[----:B------:R-:W-:Y:S05]  /*14900*/  @!P0 BRA `(.L_x_1155) ;  /* 0x0000000000048947 */ /* 0x000fea0003800000 */
[----:B------:R-:W-:Y:S01]  /*14910*/  BPT.TRAP 0x1 ;  /* 0x000000040000795c */ /* 0x000fe20000300000 */
.L_x_1155:
[----:B------:R-:W3:Y:S02]  /*14920*/  SYNCS.PHASECHK.TRANS64.TRYWAIT P1, [R3+URZ+0x30860], R2 ;  /* 0x03086002030075a7 */ /* 0x000ee4000802017f */
[----:B---3--:R-:W-:Y:S05]  /*14930*/  @!P1 BRA `(.L_x_1156) ;  /* 0x00000028006c9947 */ /* 0x008fea0003800000 */
.L_x_1235:
[----:B------:R-:W-:Y:S05]  /*14940*/  @!P0 BRA `(.L_x_1157) ;  /* 0x0000000000048947 */ /* 0x000fea0003800000 */
[----:B------:R-:W-:Y:S01]  /*14950*/  BPT.TRAP 0x1 ;  /* 0x000000040000795c */ /* 0x000fe20000300000 */
.L_x_1157:
[----:B----4-:R4:W0:Y:S02]  /*14960*/  SYNCS.PHASECHK.TRANS64.TRYWAIT P0, [R23+URZ+0x30860], R0 ;  /* 0x03086000170075a7 */ /* 0x010824000800017f */
[----:B0-----:R-:W-:Y:S05]  /*14970*/  @!P0 NANOSLEEP.SYNCS 0x989680 ;  /* 0x009896800000895d */ /* 0x001fea0003900000 */
[----:B------:R-:W0:Y:S02]  /*14980*/  @!P0 SYNCS.PHASECHK.TRANS64 P0, [R23+URZ+0x30860], R0 ;  /* 0x03086000170085a7 */ /* 0x000e24000800007f */
[----:B0-----:R-:W-:Y:S05]  /*14990*/  @!P0 BRA `(.L_x_1157) ;  /* 0xfffffffc00f08947 */ /* 0x001fea000383ffff */
.L_x_1149:
[----:B------:R-:W-:Y:S05]  /*149a0*/  BSYNC B0 ;  /* 0x0000000000007941 */ /* 0x000fea0003800000 */
.L_x_1148:
[----:B------:R-:W-:Y:S05]  /*149b0*/  EXIT ;  /* 0x000000000000794d */ /* 0x000fea0003800000 */
.L_x_994:
[----:B0-----:R-:W-:-:S04]  /*149c0*/  MOV R3, UR40 ;  /* 0x0000002800037c02 */ /* 0x001fc80008000f00 */
[----:B------:R0:W1:Y:S03]  /*149d0*/  SYNCS.PHASECHK.TRANS64.TRYWAIT P1, [R3+URZ+0x30800], R0 ;  /* 0x03080000030075a7 */ /* 0x000066000802017f */
[----:B-1----:R-:W-:Y:S05]  /*149e0*/  @!P1 NANOSLEEP.SYNCS 0x989680 ;  /* 0x009896800000995d */ /* 0x002fea0003900000 */
[----:B------:R-:W1:Y:S02]  /*149f0*/  @!P1 SYNCS.PHASECHK.TRANS64 P1, [R3+URZ+0x30800], R0 ;  /* 0x03080000030095a7 */ /* 0x000e64000802007f */
[----:B-1----:R-:W-:Y:S05]  /*14a00*/  @!P1 BRA `(.L_x_994) ;  /* 0xfffffffc00ec9947 */ /* 0x002fea000383ffff */
[----:B------:R-:W-:Y:S05]  /*14a10*/  BRA `(.L_x_1158) ;  /* 0xfffffed000987947 */ /* 0x000fea000383ffff */
.L_x_998:
[----:B-1----:R1:W2:Y:S02]  /*14a20*/  SYNCS.PHASECHK.TRANS64.TRYWAIT P1, [R3+URZ+0x30830], R0 ;  /* 0x03083000030075a7 */ /* 0x0022a4000802017f */
[----:B--2---:R-:W-:Y:S05]  /*14a30*/  @!P1 NANOSLEEP.SYNCS 0x989680 ;  /* 0x009896800000995d */ /* 0x004fea0003900000 */
[----:B------:R-:W2:Y:S02]  /*14a40*/  @!P1 SYNCS.PHASECHK.TRANS64 P1, [R3+URZ+0x30830], R0 ;  /* 0x03083000030095a7 */ /* 0x000ea4000802007f */
[----:B--2---:R-:W-:Y:S05]  /*14a50*/  @!P1 BRA `(.L_x_998) ;  /* 0xfffffffc00f09947 */ /* 0x004fea000383ffff */
[----:B------:R-:W-:Y:S05]  /*14a60*/  BRA `(.L_x_997) ;  /* 0xfffffed000b47947 */ /* 0x000fea000383ffff */
.L_x_1015:
[----:B-1----:R-:W-:-:S04]  /*14a70*/  IMAD.U32 R4, RZ, RZ, UR7 ;  /* 0x00000007ff047e24 */ /* 0x002fc8000f8e00ff */
[----:B------:R1:W2:Y:S03]  /*14a80*/  SYNCS.PHASECHK.TRANS64.TRYWAIT P1, [R4+URZ+0x30830], R3 ;  /* 0x03083003040075a7 */ /* 0x0002a6000802017f */
[----:B--2---:R-:W-:Y:S05]  /*14a90*/  @!P1 NANOSLEEP.SYNCS 0x989680 ;  /* 0x009896800000995d */ /* 0x004fea0003900000 */
[----:B------:R-:W2:Y:S02]  /*14aa0*/  @!P1 SYNCS.PHASECHK.TRANS64 P1, [R4+URZ+0x30830], R3 ;  /* 0x03083003040095a7 */ /* 0x000ea4000802007f */
[----:B--2---:R-:W-:Y:S05]  /*14ab0*/  @!P1 BRA `(.L_x_1015) ;  /* 0xfffffffc00ec9947 */ /* 0x004fea000383ffff */
[----:B------:R-:W-:Y:S05]  /*14ac0*/  BRA `(.L_x_1014) ;  /* 0xfffffefc00e87947 */ /* 0x000fea000383ffff */
.L_x_1019:
[----:B01----:R-:W-:-:S04]  /*14ad0*/  IMAD.U32 R3, RZ, RZ, UR6 ;  /* 0x00000006ff037e24 */ /* 0x003fc8000f8e00ff */
[----:B------:R0:W1:Y:S03]  /*14ae0*/  SYNCS.PHASECHK.TRANS64.TRYWAIT P1, [R3+URZ+0x30850], R0 ;  /* 0x03085000030075a7 */ /* 0x000066000802017f */
[----:B-1----:R-:W-:Y:S05]  /*14af0*/  @!P1 NANOSLEEP.SYNCS 0x989680 ;  /* 0x009896800000995d */ /* 0x002fea0003900000 */
[----:B------:R-:W1:Y:S02]  /*14b00*/  @!P1 SYNCS.PHASECHK.TRANS64 P1, [R3+URZ+0x30850], R0 ;  /* 0x03085000030095a7 */ /* 0x000e64000802007f */
[----:B-1----:R-:W-:Y:S05]  /*14b10*/  @!P1 BRA `(.L_x_1019) ;  /* 0xfffffffc00ec9947 */ /* 0x002fea000383ffff */
[----:B------:R-:W-:Y:S05]  /*14b20*/  BRA `(.L_x_1018) ;  /* 0xffffff0c00887947 */ /* 0x000fea000383ffff */
.L_x_1038:
[----:B-1----:R-:W-:-:S04]  /*14b30*/  IMAD.U32 R4, RZ, RZ, UR7 ;  /* 0x00000007ff047e24 */ /* 0x002fc8000f8e00ff */
[----:B------:R1:W2:Y:S03]  /*14b40*/  SYNCS.PHASECHK.TRANS64.TRYWAIT P1, [R4+URZ+0x30830], R3 ;  /* 0x03083003040075a7 */ /* 0x0002a6000802017f */
[----:B--2---:R-:W-:Y:S05]  /*14b50*/  @!P1 NANOSLEEP.SYNCS 0x989680 ;  /* 0x009896800000995d */ /* 0x004fea0003900000 */
[----:B------:R-:W2:Y:S02]  /*14b60*/  @!P1 SYNCS.PHASECHK.TRANS64 P1, [R4+URZ+0x30830], R3 ;  /* 0x03083003040095a7 */ /* 0x000ea4000802007f */
[----:B--2---:R-:W-:Y:S05]  /*14b70*/  @!P1 BRA `(.L_x_1038) ;  /* 0xfffffffc00ec9947 */ /* 0x004fea000383ffff */
[----:B------:R-:W-:Y:S05]  /*14b80*/  BRA `(.L_x_1037) ;  /* 0xffffff2c00847947 */ /* 0x000fea000383ffff */
.L_x_1042:
[----:B01----:R-:W-:-:S04]  /*14b90*/  IMAD.U32 R3, RZ, RZ, UR6 ;  /* 0x00000006ff037e24 */ /* 0x003fc8000f8e00ff */
[----:B------:R0:W1:Y:S03]  /*14ba0*/  SYNCS.PHASECHK.TRANS64.TRYWAIT P1, [R3+URZ+0x30850], R0 ;  /* 0x03085000030075a7 */ /* 0x000066000802017f */
[----:B-1----:R-:W-:Y:S05]  /*14bb0*/  @!P1 NANOSLEEP.SYNCS 0x989680 ;  /* 0x009896800000995d */ /* 0x002fea0003900000 */
[----:B------:R-:W1:Y:S02]  /*14bc0*/  @!P1 SYNCS.PHASECHK.TRANS64 P1, [R3+URZ+0x30850], R0 ;  /* 0x03085000030095a7 */ /* 0x000e64000802007f */
[----:B-1----:R-:W-:Y:S05]  /*14bd0*/  @!P1 BRA `(.L_x_1042) ;  /* 0xfffffffc00ec9947 */ /* 0x002fea000383ffff */
[----:B------:R-:W-:Y:S05]  /*14be0*/  BRA `(.L_x_1041) ;  /* 0xffffff3c00247947 */ /* 0x000fea000383ffff */
.L_x_1050:
[----:B-1----:R-:W-:-:S04]  /*14bf0*/  IMAD.U32 R4, RZ, RZ, UR6 ;  /* 0x00000006ff047e24 */ /* 0x002fc8000f8e00ff */
[----:B------:R1:W2:Y:S03]  /*14c00*/  SYNCS.PHASECHK.TRANS64.TRYWAIT P1, [R4+URZ+0x30830], R3 ;  /* 0x03083003040075a7 */ /* 0x0002a6000802017f */
[----:B--2---:R-:W-:Y:S05]  /*14c10*/  @!P1 NANOSLEEP.SYNCS 0x989680 ;  /* 0x009896800000995d */ /* 0x004fea0003900000 */
[----:B------:R-:W2:Y:S02]  /*14c20*/  @!P1 SYNCS.PHASECHK.TRANS64 P1, [R4+URZ+0x30830], R3 ;  /* 0x03083003040095a7 */ /* 0x000ea4000802007f */
[----:B--2---:R-:W-:Y:S05]  /*14c30*/  @!P1 BRA `(.L_x_1050) ;  /* 0xfffffffc00ec9947 */ /* 0x004fea000383ffff */
[----:B------:R-:W-:Y:S05]  /*14c40*/  BRA `(.L_x_1049) ;  /* 0xffffff4c00bc7947 */ /* 0x000fea000383ffff */
.L_x_1054:
[----:B01----:R-:W-:-:S04]  /*14c50*/  MOV R3, UR11 ;  /* 0x0000000b00037c02 */ /* 0x003fc80008000f00 */
[----:B------:R0:W1:Y:S03]  /*14c60*/  SYNCS.PHASECHK.TRANS64.TRYWAIT P1, [R3+URZ+0x30850], R0 ;  /* 0x03085000030075a7 */ /* 0x000066000802017f */
[----:B-1----:R-:W-:Y:S05]  /*14c70*/  @!P1 NANOSLEEP.SYNCS 0x989680 ;  /* 0x009896800000995d */ /* 0x002fea0003900000 */
[----:B------:R-:W1:Y:S02]  /*14c80*/  @!P1 SYNCS.PHASECHK.TRANS64 P1, [R3+URZ+0x30850], R0 ;  /* 0x03085000030095a7 */ /* 0x000e64000802007f */
[----:B-1----:R-:W-:Y:S05]  /*14c90*/  @!P1 BRA `(.L_x_1054) ;  /* 0xfffffffc00ec9947 */ /* 0x002fea000383ffff */
[----:B------:R-:W-:Y:S05]  /*14ca0*/  BRA `(.L_x_1053) ;  /* 0xffffff5c005c7947 */ /* 0x000fea000383ffff */
.L_x_1069:
[----:B-1----:R-:W-:-:S04]  /*14cb0*/  IMAD.U32 R7, RZ, RZ, UR5 ;  /* 0x00000005ff077e24 */ /* 0x002fc8000f8e00ff */
[----:B------:R1:W2:Y:S03]  /*14cc0*/  SYNCS.PHASECHK.TRANS64.TRYWAIT P1, [R7+URZ+0x30850], R0 ;  /* 0x03085000070075a7 */ /* 0x0002a6000802017f */
[----:B--2---:R-:W-:Y:S05]  /*14cd0*/  @!P1 NANOSLEEP.SYNCS 0x989680 ;  /* 0x009896800000995d */ /* 0x004fea0003900000 */
[----:B------:R-:W2:Y:S02]  /*14ce0*/  @!P1 SYNCS.PHASECHK.TRANS64 P1, [R7+URZ+0x30850], R0 ;  /* 0x03085000070095a7 */ /* 0x000ea4000802007f */
[----:B--2---:R-:W-:Y:S05]  /*14cf0*/  @!P1 BRA `(.L_x_1069) ;  /* 0xfffffffc00ec9947 */ /* 0x004fea000383ffff */
[----:B------:R-:W-:Y:S05]  /*14d00*/  BRA `(.L_x_1068) ;  /* 0xffffff80008c7947 */ /* 0x000fea000383ffff */
.L_x_1106:
[----:B------:R-:W0:Y:S01]  /*14d10*/  S2R R19, SR_TID.X ;  /* 0x0000000000137919 */ /* 0x000e220000002100 */
        /* <DEDUP_REMOVED lines=9> */
.L_x_1159:
[----:B------:R-:W-:Y:S05]  /*14db0*/  BRA `(.L_x_1160) ;  /* 0xffffffc800dc7947 */ /* 0x000fea000383ffff */
.L_x_1109:
[----:B0-----:R0:W1:Y:S02]  /*14dc0*/  SYNCS.PHASECHK.TRANS64.TRYWAIT P0, [R4+URZ+0x30840], R3 ;  /* 0x03084003040075a7 */ /* 0x001064000800017f */
[----:B-1----:R-:W-:Y:S05]  /*14dd0*/  @!P0 NANOSLEEP.SYNCS 0x989680 ;  /* 0x009896800000895d */ /* 0x002fea0003900000 */
[----:B------:R-:W1:Y:S02]  /*14de0*/  @!P0 SYNCS.PHASECHK.TRANS64 P0, [R4+URZ+0x30840], R3 ;  /* 0x03084003040085a7 */ /* 0x000e64000800007f */
[----:B-1----:R-:W-:Y:S05]  /*14df0*/  @!P0 BRA `(.L_x_1109) ;  /* 0xfffffffc00f08947 */ /* 0x002fea000383ffff */
[----:B------:R-:W-:Y:S05]  /*14e00*/  BRA `(.L_x_1161) ;  /* 0xffffffcc00c87947 */ /* 0x000fea000383ffff */
.L_x_1110:
        /* <DEDUP_REMOVED lines=8> */
.L_x_1163:
[----:B------:R-:W-:Y:S05]  /*14e90*/  BSYNC B0 ;  /* 0x0000000000007941 */ /* 0x000fea0003800000 */
.L_x_1162:
[----:B------:R-:W-:Y:S01]  /*14ea0*/  IMAD.MOV.U32 R13, RZ, RZ, R5 ;  /* 0x000000ffff0d7224 */ /* 0x000fe200078e0005 */
[----:B------:R-:W-:Y:S01]  /*14eb0*/  MOV R12, RZ ;  /* 0x000000ff000c7202 */ /* 0x000fe20000000f00 */
[----:B------:R-:W-:Y:S02]  /*14ec0*/  IMAD.MOV.U32 R11, RZ, RZ, 0x181f ;  /* 0x0000181fff0b7424 */ /* 0x000fe400078e00ff */
[----:B------:R-:W-:Y:S02]  /*14ed0*/  IMAD.MOV.U32 R15, RZ, RZ, -0x1 ;  /* 0xffffffffff0f7424 */ /* 0x000fe400078e00ff */
[----:B------:R-:W-:Y:S02]  /*14ee0*/  IMAD.MOV.U32 R2, RZ, RZ, R14 ;  /* 0x000000ffff027224 */ /* 0x000fe400078e000e */
[----:B------:R-:W-:-:S07]  /*14ef0*/  @P0 IMAD R9, R0, 0x2, R17 ;  /* 0x0000000200090824 */ /* 0x000fce00078e0211 */
[----:B------:R-:W-:Y:S05]  /*14f00*/  WARPSYNC.COLLECTIVE R15, `(.L_x_1164) ;  /* 0x000000000f087348 */ /* 0x000fea0003c00000 */
[----:B------:R0:W1:Y:S02]  /*14f10*/  SHFL.IDX P6, R14, R13, R12, R11 ;  /* 0x0000000c0d0e7389 */ /* 0x00006400000c000b */
[----:B01----:R-:W-:Y:S01]  /*14f20*/  ENDCOLLECTIVE ;  /* 0x000000000000791b */ /* 0x003fe20003800000 */
.L_x_1164:
[----:B------:R-:W-:Y:S01]  /*14f30*/  MOV R13, R6 ;  /* 0x00000006000d7202 */ /* 0x000fe20000000f00 */
[----:B------:R-:W-:Y:S01]  /*14f40*/  IMAD.MOV.U32 R12, RZ, RZ, 0x1 ;  /* 0x00000001ff0c7424 */ /* 0x000fe200078e00ff */
[----:B------:R-:W-:-:S05]  /*14f50*/  @P0 LEA R14, P1, R37, R14, 0x1 ;  /* 0x0000000e250e0211 */ /* 0x000fca00078208ff */
[----:B------:R-:W-:Y:S02]  /*14f60*/  @P0 IMAD.X R3, RZ, RZ, R2, P1 ;  /* 0x000000ffff030224 */ /* 0x000fe400008e0602 */
[----:B------:R-:W-:-:S07]  /*14f70*/  @P0 IMAD.MOV.U32 R2, RZ, RZ, R14 ;  /* 0x000000ffff020224 */ /* 0x000fce00078e000e */
[----:B------:R-:W-:Y:S05]  /*14f80*/  WARPSYNC.COLLECTIVE R15, `(.L_x_1165) ;  /* 0x000000000f087348 */ /* 0x000fea0003c00000 */
[----:B------:R0:W1:Y:S02]  /*14f90*/  SHFL.IDX P6, R14, R13, R12, R11 ;  /* 0x0000000c0d0e7389 */ /* 0x00006400000c000b */
[----:B01----:R-:W-:Y:S01]  /*14fa0*/  ENDCOLLECTIVE ;  /* 0x000000000000791b */ /* 0x003fe20003800000 */
.L_x_1165:
        /* <DEDUP_REMOVED lines=8> */
[----:B------:R-:W-:Y:S01]  /*15030*/  ISETP.GE.AND P0, PT, R7, 0x11, PT ;  /* 0x000000110700780c */ /* 0x000fe20003f06270 */
[----:B------:R-:W-:-:S12]  /*15040*/  IMAD.MOV.U32 R8, RZ, RZ, R14 ;  /* 0x000000ffff087224 */ /* 0x000fd800078e000e */
[----:B0-----:R-:W-:Y:S05]  /*15050*/  WARPSYNC.COLLECTIVE R15, `(.L_x_1166) ;  /* 0x000000000f087348 */ /* 0x001fea0003c00000 */
[----:B------:R1:W2:Y:S02]  /*15060*/  SHFL.IDX P6, R14, R13, R12, R11 ;  /* 0x0000000c0d0e7389 */ /* 0x0002a400000c000b */
[----:B012---:R-:W-:Y:S01]  /*15070*/  ENDCOLLECTIVE ;  /* 0x000000000000791b */ /* 0x007fe20003800000 */
.L_x_1166:
[----:B------:R-:W-:Y:S02]  /*15080*/  @P0 IMAD R27, R0, 0x2, R17 ;  /* 0x00000002001b0824 */ /* 0x000fe400078e0211 */
[----:B------:R-:W-:Y:S02]  /*15090*/  IMAD.MOV.U32 R13, RZ, RZ, R6 ;  /* 0x000000ffff0d7224 */ /* 0x000fe400078e0006 */
[----:B------:R-:W-:Y:S01]  /*150a0*/  IMAD.MOV.U32 R12, RZ, RZ, 0x2 ;  /* 0x00000002ff0c7424 */ /* 0x000fe200078e00ff */
[----:B------:R-:W-:-:S04]  /*150b0*/  @P0 LEA R14, P1, R37, R14, 0x1 ;  /* 0x0000000e250e0211 */ /* 0x000fc800078208ff */
[----:B------:R-:W-:Y:S01]  /*150c0*/  @P0 MOV R2, R14 ;  /* 0x0000000e00020202 */ /* 0x000fe20000000f00 */
[----:B------:R-:W-:-:S08]  /*150d0*/  @P0 IMAD.X R21, RZ, RZ, R8, P1 ;  /* 0x000000ffff150224 */ /* 0x000fd000008e0608 */
[----:B------:R-:W-:Y:S05]  /*150e0*/  WARPSYNC.COLLECTIVE R15, `(.L_x_1167) ;  /* 0x000000000f087348 */ /* 0x000fea0003c00000 */
[----:B------:R0:W1:Y:S02]  /*150f0*/  SHFL.IDX P6, R14, R13, R12, R11 ;  /* 0x0000000c0d0e7389 */ /* 0x00006400000c000b */
[----:B01----:R-:W-:Y:S01]  /*15100*/  ENDCOLLECTIVE ;  /* 0x000000000000791b */ /* 0x003fe20003800000 */
.L_x_1167:
        /* <DEDUP_REMOVED lines=14> */
.L_x_1168:
[----:B------:R-:W-:Y:S02]  /*151f0*/  @P0 IMAD R21, R0, 0x2, R17 ;  /* 0x0000000200150824 */ /* 0x000fe400078e0211 */
[----:B------:R-:W-:Y:S02]  /*15200*/  IMAD.MOV.U32 R13, RZ, RZ, R6 ;  /* 0x000000ffff0d7224 */ /* 0x000fe400078e0006 */
[----:B------:R-:W-:Y:S01]  /*15210*/  IMAD.MOV.U32 R12, RZ, RZ, 0x3 ;  /* 0x00000003ff0c7424 */ /* 0x000fe200078e00ff */
[----:B------:R-:W-:-:S04]  /*15220*/  @P0 LEA R14, P1, R37, R14, 0x1 ;  /* 0x0000000e250e0211 */ /* 0x000fc800078208ff */
[----:B------:R-:W-:Y:S01]  /*15230*/  @P0 IADD3.X R9, RZ, R8, RZ, P1, !PT ;  /* 0x00000008ff090210 */ /* 0x000fe20000ffe4ff */
[----:B------:R-:W-:-:S08]  /*15240*/  @P0 IMAD.MOV.U32 R2, RZ, RZ, R14 ;  /* 0x000000ffff020224 */ /* 0x000fd000078e000e */
[----:B------:R-:W-:Y:S05]  /*15250*/  WARPSYNC.COLLECTIVE R15, `(.L_x_1169) ;  /* 0x000000000f087348 */ /* 0x000fea0003c00000 */
[----:B------:R0:W1:Y:S02]  /*15260*/  SHFL.IDX P6, R14, R13, R12, R11 ;  /* 0x0000000c0d0e7389 */ /* 0x00006400000c000b */
[----:B01----:R-:W-:Y:S01]  /*15270*/  ENDCOLLECTIVE ;  /* 0x000000000000791b */ /* 0x003fe20003800000 */
.L_x_1169:
        /* <DEDUP_REMOVED lines=9> */
[----:B------:R-:W-:-:S07]  /*15310*/  MOV R8, R14 ;  /* 0x0000000e00087202 */ /* 0x000fce0000000f00 */
[----:B0-----:R-:W-:Y:S05]  /*15320*/  WARPSYNC.COLLECTIVE R15, `(.L_x_1170) ;  /* 0x000000000f087348 */ /* 0x001fea0003c00000 */
[----:B------:R1:W2:Y:S02]  /*15330*/  SHFL.IDX P6, R14, R13, R12, R11 ;  /* 0x0000000c0d0e7389 */ /* 0x0002a400000c000b */
[----:B012---:R-:W-:Y:S01]  /*15340*/  ENDCOLLECTIVE ;  /* 0x000000000000791b */ /* 0x007fe20003800000 */
.L_x_1170:
[----:B------:R-:W-:Y:S05]  /*15350*/  BRA `(.L_x_1171) ;  /* 0xffffffcc007c7947 */ /* 0x000fea000383ffff */
.L_x_1115:
[----:B------:R-:W-:Y:S02]  /*15360*/  IMAD.MOV.U32 R13, RZ, RZ, R4 ;  /* 0x000000ffff0d7224 */ /* 0x000fe400078e0004 */
[----:B------:R-:W-:Y:S02]  /*15370*/  IMAD.MOV.U32 R12, RZ, RZ, RZ ;  /* 0x000000ffff0c7224 */ /* 0x000fe400078e00ff */
[----:B------:R-:W-:Y:S02]  /*15380*/  IMAD.MOV.U32 R11, RZ, RZ, 0x181f ;  /* 0x0000181fff0b7424 */ /* 0x000fe400078e00ff */
[----:B------:R-:W-:Y:S02]  /*15390*/  IMAD.MOV.U32 R15, RZ, RZ, -0x1 ;  /* 0xffffffffff0f7424 */ /* 0x000fe400078e00ff */
[----:B------:R-:W-:-:S07]  /*153a0*/  VIADD R0, R36, UR44 ;  /* 0x0000002c24007c36 */ /* 0x000fce0008000000 */
[----:B------:R-:W-:Y:S05]  /*153b0*/  WARPSYNC.COLLECTIVE R15, `(.L_x_1172) ;  /* 0x000000000f087348 */ /* 0x000fea0003c00000 */
[----:B------:R0:W1:Y:S02]  /*153c0*/  SHFL.IDX P6, R14, R13, R12, R11 ;  /* 0x0000000c0d0e7389 */ /* 0x00006400000c000b */
[----:B01----:R-:W-:Y:S01]  /*153d0*/  ENDCOLLECTIVE ;  /* 0x000000000000791b */ /* 0x003fe20003800000 */
.L_x_1172:
[C---:B------:R-:W-:Y:S01]  /*153e0*/  VIADD R6, R0.reuse, 0x10 ;  /* 0x0000001000067836 */ /* 0x040fe20000000000 */
[----:B------:R-:W-:Y:S01]  /*153f0*/  ISETP.GE.AND P0, PT, R0, UR39, PT ;  /* 0x0000002700007c0c */ /* 0x000fe2000bf06270 */
[----:B------:R-:W-:Y:S01]  /*15400*/  IMAD.MOV.U32 R13, RZ, RZ, R5 ;  /* 0x000000ffff0d7224 */ /* 0x000fe200078e0005 */
[----:B------:R-:W-:-:S11]  /*15410*/  MOV R2, R14 ;  /* 0x0000000e00027202 */ /* 0x000fd60000000f00 */
[----:B------:R-:W-:Y:S05]  /*15420*/  WARPSYNC.COLLECTIVE R15, `(.L_x_1173) ;  /* 0x000000000f087348 */ /* 0x000fea0003c00000 */
[----:B------:R0:W1:Y:S02]  /*15430*/  SHFL.IDX P6, R14, R13, R12, R11 ;  /* 0x0000000c0d0e7389 */ /* 0x00006400000c000b */
[----:B01----:R-:W-:Y:S01]  /*15440*/  ENDCOLLECTIVE ;  /* 0x000000000000791b */ /* 0x003fe20003800000 */
.L_x_1173:
        /* <DEDUP_REMOVED lines=8> */
.L_x_1174:
[----:B------:R-:W-:Y:S01]  /*154d0*/  @!PT LDS RZ, [RZ] ;  /* 0x00000000fffff984 */ /* 0x000fe20000000800 */
[----:B------:R-:W-:Y:S01]  /*154e0*/  @!PT LDS RZ, [RZ] ;  /* 0x00000000fffff984 */ /* 0x000fe20000000800 */
[----:B------:R-:W-:Y:S01]  /*154f0*/  @!PT LDS RZ, [RZ] ;  /* 0x00000000fffff984 */ /* 0x000fe20000000800 */
[----:B------:R0:W-:Y:S04]  /*15500*/  @!P0 LDGSTS.E.BYPASS.LTC128B.128 [R31+0x10400], desc[UR36][R2.64], !P2 ;  /* 0x10400000021f8fae */ /* 0x0001e8000d101d64 */
[----:B------:R0:W-:Y:S04]  /*15510*/  @!P0 LDGSTS.E.BYPASS.LTC128B.128 [R31+0x14400], desc[UR36][R2.64+0x80], !P3 ;  /* 0x14400080021f8fae */ /* 0x0001e8000d901d64 */
[----:B------:R0:W-:Y:S01]  /*15520*/  @!P0 LDGSTS.E.BYPASS.LTC128B.128 [R31+0x18400], desc[UR36][R2.64+0x100], !P4 ;  /* 0x18400100021f8fae */ /* 0x0001e2000e101d64 */
[----:B------:R-:W-:-:S03]  /*15530*/  IMAD.MOV.U32 R13, RZ, RZ, R5 ;  /* 0x000000ffff0d7224 */ /* 0x000fc600078e0005 */
[----:B------:R0:W-:Y:S01]  /*15540*/  @!P0 LDGSTS.E.BYPASS.LTC128B.128 [R31+0x1c400], desc[UR36][R2.64+0x180], !P5 ;  /* 0x1c400180021f8fae */ /* 0x0001e2000e901d64 */
[----:B------:R-:W-:Y:S01]  /*15550*/  ISETP.GE.AND P0, PT, R6, UR39, PT ;  /* 0x0000002706007c0c */ /* 0x000fe2000bf06270 */
[----:B------:R-:W-:-:S12]  /*15560*/  IMAD.MOV.U32 R6, RZ, RZ, R14 ;  /* 0x000000ffff067224 */ /* 0x000fd800078e000e */
[----:B0-----:R-:W-:Y:S05]  /*15570*/  WARPSYNC.COLLECTIVE R15, `(.L_x_1175) ;  /* 0x000000000f087348 */ /* 0x001fea0003c00000 */
[----:B------:R1:W2:Y:S02]  /*15580*/  SHFL.IDX P6, R14, R13, R12, R11 ;  /* 0x0000000c0d0e7389 */ /* 0x0002a400000c000b */
[----:B012---:R-:W-:Y:S01]  /*15590*/  ENDCOLLECTIVE ;  /* 0x000000000000791b */ /* 0x007fe20003800000 */
.L_x_1175:
[----:B------:R-:W-:Y:S02]  /*155a0*/  IMAD.MOV.U32 R13, RZ, RZ, R4 ;  /* 0x000000ffff0d7224 */ /* 0x000fe400078e0004 */
[----:B------:R-:W-:Y:S01]  /*155b0*/  IMAD.MOV.U32 R12, RZ, RZ, 0x2 ;  /* 0x00000002ff0c7424 */ /* 0x000fe200078e00ff */
[----:B------:R-:W-:-:S05]  /*155c0*/  @!P0 LEA R14, P1, R37, R14, 0x1 ;  /* 0x0000000e250e8211 */ /* 0x000fca00078208ff */
[----:B------:R-:W-:-:S08]  /*155d0*/  @!P0 IMAD.MOV.U32 R2, RZ, RZ, R14 ;  /* 0x000000ffff028224 */ /* 0x000fd000078e000e */
[----:B------:R-:W-:Y:S05]  /*155e0*/  WARPSYNC.COLLECTIVE R15, `(.L_x_1176) ;  /* 0x000000000f087348 */ /* 0x000fea0003c00000 */
[----:B------:R0:W1:Y:S02]  /*155f0*/  SHFL.IDX P6, R14, R13, R12, R11 ;  /* 0x0000000c0d0e7389 */ /* 0x00006400000c000b */
[----:B01----:R-:W-:Y:S01]  /*15600*/  ENDCOLLECTIVE ;  /* 0x000000000000791b */ /* 0x003fe20003800000 */
.L_x_1176:
        /* <DEDUP_REMOVED lines=16> */
.L_x_1177:
[----:B------:R-:W-:Y:S02]  /*15710*/  IMAD.MOV.U32 R13, RZ, RZ, R4 ;  /* 0x000000ffff0d7224 */ /* 0x000fe400078e0004 */
[----:B------:R-:W-:Y:S01]  /*15720*/  IMAD.MOV.U32 R12, RZ, RZ, 0x3 ;  /* 0x00000003ff0c7424 */ /* 0x000fe200078e00ff */
[----:B------:R-:W-:-:S04]  /*15730*/  @!P0 LEA R14, P1, R37, R14, 0x1 ;  /* 0x0000000e250e8211 */ /* 0x000fc800078208ff */
[----:B------:R-:W-:Y:S01]  /*15740*/  @!P0 IADD3.X R7, RZ, R6, RZ, P1, !PT ;  /* 0x00000006ff078210 */ /* 0x000fe20000ffe4ff */
[----:B------:R-:W-:-:S08]  /*15750*/  @!P0 IMAD.MOV.U32 R2, RZ, RZ, R14 ;  /* 0x000000ffff028224 */ /* 0x000fd000078e000e */
[----:B------:R-:W-:Y:S05]  /*15760*/  WARPSYNC.COLLECTIVE R15, `(.L_x_1178) ;  /* 0x000000000f087348 */ /* 0x000fea0003c00000 */
[----:B------:R0:W1:Y:S02]  /*15770*/  SHFL.IDX P6, R14, R13, R12, R11 ;  /* 0x0000000c0d0e7389 */ /* 0x00006400000c000b */
[----:B01----:R-:W-:Y:S01]  /*15780*/  ENDCOLLECTIVE ;  /* 0x000000000000791b */ /* 0x003fe20003800000 */
.L_x_1178:
[----:B------:R-:W-:Y:S02]  /*15790*/  VIADD R6, R0, 0x30 ;  /* 0x0000003000067836 */ /* 0x000fe40000000000 */
        /* <DEDUP_REMOVED lines=14> */
.L_x_1179:
[----:B------:R-:W-:Y:S01]  /*15880*/  MOV R13, R4 ;  /* 0x00000004000d7202 */ /* 0x000fe20000000f00 */
[----:B------:R-:W-:Y:S01]  /*15890*/  IMAD.MOV.U32 R12, RZ, RZ, 0x4 ;  /* 0x00000004ff0c7424 */ /* 0x000fe200078e00ff */
[----:B------:R-:W-:-:S05]  /*158a0*/  @!P0 LEA R14, P1, R37, R14, 0x1 ;  /* 0x0000000e250e8211 */ /* 0x000fca00078208ff */
[----:B------:R-:W-:-:S08]  /*158b0*/  @!P0 IMAD.MOV.U32 R2, RZ, RZ, R14 ;  /* 0x000000ffff028224 */ /* 0x000fd000078e000e */
[----:B------:R-:W-:Y:S05]  /*158c0*/  WARPSYNC.COLLECTIVE R15, `(.L_x_1180) ;  /* 0x000000000f087348 */ /* 0x000fea0003c00000 */
[----:B------:R0:W1:Y:S02]  /*158d0*/  SHFL.IDX P6, R14, R13, R12, R11 ;  /* 0x0000000c0d0e7389 */ /* 0x00006400000c000b */
[----:B01----:R-:W-:Y:S01]  /*158e0*/  ENDCOLLECTIVE ;  /* 0x000000000000791b */ /* 0x003fe20003800000 */
.L_x_1180:
[----:B------:R-:W-:Y:S02]  /*158f0*/  @!P0 IMAD.X R7, RZ, RZ, R6, P1 ;  /* 0x000000ffff078224 */ /* 0x000fe400008e0606 */
        /* <DEDUP_REMOVED lines=10> */
[----:B------:R-:W-:Y:S01]  /*159a0*/  ISETP.GE.AND P0, PT, R6, UR39, PT ;  /* 0x0000002706007c0c */ /* 0x000fe2000bf06270 */
[----:B------:R-:W-:-:S12]  /*159b0*/  IMAD.MOV.U32 R6, RZ, RZ, R14 ;  /* 0x000000ffff067224 */ /* 0x000fd800078e000e */
[----:B0-----:R-:W-:Y:S05]  /*159c0*/  WARPSYNC.COLLECTIVE R15, `(.L_x_1181) ;  /* 0x000000000f087348 */ /* 0x001fea0003c00000 */
[----:B------:R1:W2:Y:S02]  /*159d0*/  SHFL.IDX P6, R14, R13, R12, R11 ;  /* 0x0000000c0d0e7389 */ /* 0x0002a400000c000b */
[----:B012---:R-:W-:Y:S01]  /*159e0*/  ENDCOLLECTIVE ;  /* 0x000000000000791b */ /* 0x007fe20003800000 */
.L_x_1181:
[----:B------:R-:W-:Y:S02]  /*159f0*/  IMAD.MOV.U32 R13, RZ, RZ, R4 ;  /* 0x000000ffff0d7224 */ /* 0x000fe400078e0004 */
[----:B------:R-:W-:Y:S01]  /*15a00*/  IMAD.MOV.U32 R12, RZ, RZ, 0x5 ;  /* 0x00000005ff0c7424 */ /* 0x000fe200078e00ff */
[----:B------:R-:W-:-:S05]  /*15a10*/  @!P0 LEA R14, P1, R37, R14, 0x1 ;  /* 0x0000000e250e8211 */ /* 0x000fca00078208ff */
[----:B------:R-:W-:-:S08]  /*15a20*/  @!P0 IMAD.MOV.U32 R2, RZ, RZ, R14 ;  /* 0x000000ffff028224 */ /* 0x000fd000078e000e */
[----:B------:R-:W-:Y:S05]  /*15a30*/  WARPSYNC.COLLECTIVE R15, `(.L_x_1182) ;  /* 0x000000000f087348 */ /* 0x000fea0003c00000 */
[----:B------:R0:W1:Y:S02]  /*15a40*/  SHFL.IDX P6, R14, R13, R12, R11 ;  /* 0x0000000c0d0e7389 */ /* 0x00006400000c000b */
[----:B01----:R-:W-:Y:S01]  /*15a50*/  ENDCOLLECTIVE ;  /* 0x000000000000791b */ /* 0x003fe20003800000 */
.L_x_1182:
        /* <DEDUP_REMOVED lines=16> */
.L_x_1183:
        /* <DEDUP_REMOVED lines=8> */
.L_x_1184:
        /* <DEDUP_REMOVED lines=15> */
.L_x_1185:
[----:B------:R-:W-:Y:S01]  /*15cd0*/  IMAD.MOV.U32 R13, RZ, RZ, R4 ;  /* 0x000000ffff0d7224 */ /* 0x000fe200078e0004 */
[----:B------:R-:W-:Y:S02]  /*15ce0*/  MOV R12, 0x7 ;  /* 0x00000007000c7802 */ /* 0x000fe40000000f00 */
[----:B------:R-:W-:-:S05]  /*15cf0*/  @!P0 LEA R14, P1, R37, R14, 0x1 ;  /* 0x0000000e250e8211 */ /* 0x000fca00078208ff */
[----:B------:R-:W-:-:S08]  /*15d00*/  @!P0 IMAD.MOV.U32 R2, RZ, RZ, R14 ;  /* 0x000000ffff028224 */ /* 0x000fd000078e000e */
[----:B------:R-:W-:Y:S05]  /*15d10*/  WARPSYNC.COLLECTIVE R15, `(.L_x_1186) ;  /* 0x000000000f087348 */ /* 0x000fea0003c00000 */
[----:B------:R0:W1:Y:S02]  /*15d20*/  SHFL.IDX P6, R14, R13, R12, R11 ;  /* 0x0000000c0d0e7389 */ /* 0x00006400000c000b */
[----:B01----:R-:W-:Y:S01]  /*15d30*/  ENDCOLLECTIVE ;  /* 0x000000000000791b */ /* 0x003fe20003800000 */
.L_x_1186:
[----:B------:R-:W-:-:S04]  /*15d40*/  @!P0 IMAD.X R7, RZ, RZ, R6, P1 ;  /* 0x000000ffff078224 */ /* 0x000fc800008e0606 */
[----:B------:R-:W-:-:S05]  /*15d50*/  @!P0 IMAD.MOV.U32 R3, RZ, RZ, R7 ;  /* 0x000000ffff038224 */ /* 0x000fca00078e0007 */
        /* <DEDUP_REMOVED lines=8> */
[----:B------:R-:W-:-:S07]  /*15de0*/  IMAD.MOV.U32 R6, RZ, RZ, R14 ;  /* 0x000000ffff067224 */ /* 0x000fce00078e000e */
[----:B0-----:R-:W-:Y:S05]  /*15df0*/  WARPSYNC.COLLECTIVE R15, `(.L_x_1187) ;  /* 0x000000000f087348 */ /* 0x001fea0003c00000 */
[----:B------:R1:W2:Y:S02]  /*15e00*/  SHFL.IDX P6, R14, R13, R12, R11 ;  /* 0x0000000c0d0e7389 */ /* 0x0002a400000c000b */
[----:B012---:R-:W-:Y:S01]  /*15e10*/  ENDCOLLECTIVE ;  /* 0x000000000000791b */ /* 0x007fe20003800000 */
.L_x_1187:
[----:B------:R-:W-:Y:S05]  /*15e20*/  BRA `(.L_x_1188) ;  /* 0xffffffcc00a47947 */ /* 0x000fea000383ffff */
.L_x_1118:
[----:B0-----:R0:W1:Y:S02]  /*15e30*/  SYNCS.PHASECHK.TRANS64.TRYWAIT P0, [R17+URZ+0x30820], R0 ;  /* 0x03082000110075a7 */ /* 0x001064000800017f */
[----:B-1----:R-:W-:Y:S05]  /*15e40*/  @!P0 NANOSLEEP.SYNCS 0x989680 ;  /* 0x009896800000895d */ /* 0x002fea0003900000 */
[----:B------:R-:W1:Y:S02]  /*15e50*/  @!P0 SYNCS.PHASECHK.TRANS64 P0, [R17+URZ+0x30820], R0 ;  /* 0x03082000110085a7 */ /* 0x000e64000800007f */
[----:B-1----:R-:W-:Y:S05]  /*15e60*/  @!P0 BRA `(.L_x_1118) ;  /* 0xfffffffc00f08947 */ /* 0x002fea000383ffff */
[----:B------:R-:W-:Y:S05]  /*15e70*/  BRA `(.L_x_1189) ;  /* 0xffffffd0000c7947 */ /* 0x000fea000383ffff */
.L_x_1122:
[----:B0-----:R0:W1:Y:S02]  /*15e80*/  SYNCS.PHASECHK.TRANS64.TRYWAIT P0, [R7+URZ+0x30840], R2 ;  /* 0x03084002070075a7 */ /* 0x001064000800017f */
[----:B-1----:R-:W-:Y:S05]  /*15e90*/  @!P0 NANOSLEEP.SYNCS 0x989680 ;  /* 0x009896800000895d */ /* 0x002fea0003900000 */
[----:B------:R-:W1:Y:S02]  /*15ea0*/  @!P0 SYNCS.PHASECHK.TRANS64 P0, [R7+URZ+0x30840], R2 ;  /* 0x03084002070085a7 */ /* 0x000e64000800007f */
[----:B-1----:R-:W-:Y:S05]  /*15eb0*/  @!P0 BRA `(.L_x_1122) ;  /* 0xfffffffc00f08947 */ /* 0x002fea000383ffff */
[----:B------:R-:W-:Y:S05]  /*15ec0*/  BRA `(.L_x_1190) ;  /* 0xffffffd000cc7947 */ /* 0x000fea000383ffff */
.L_x_1123:
        /* <DEDUP_REMOVED lines=8> */
.L_x_1192:
[----:B------:R-:W-:Y:S05]  /*15f50*/  BSYNC B1 ;  /* 0x0000000000017941 */ /* 0x000fea0003800000 */
.L_x_1191:
[----:B------:R-:W-:Y:S01]  /*15f60*/  IMAD.MOV.U32 R13, RZ, RZ, R20 ;  /* 0x000000ffff0d7224 */ /* 0x000fe200078e0014 */
[----:B------:R-:W-:Y:S01]  /*15f70*/  SHF.L.U32 R4, R37, 0x1, RZ ;  /* 0x0000000125047819 */ /* 0x000fe200000006ff */
        /* <DEDUP_REMOVED lines=8> */
.L_x_1193:
[----:B------:R-:W-:Y:S02]  /*16000*/  IMAD.MOV.U32 R13, RZ, RZ, R27 ;  /* 0x000000ffff0d7224 */ /* 0x000fe400078e001b */
[----:B------:R-:W-:Y:S01]  /*16010*/  IMAD.MOV.U32 R12, RZ, RZ, 0x1 ;  /* 0x00000001ff0c7424 */ /* 0x000fe200078e00ff */
[----:B------:R-:W-:-:S13]  /*16020*/  IADD3 R2, P0, R14, R4, RZ ;  /* 0x000000040e027210 */ /* 0x000fda0007f1e0ff */
[----:B------:R-:W-:Y:S05]  /*16030*/  WARPSYNC.COLLECTIVE R15, `(.L_x_1194) ;  /* 0x000000000f087348 */ /* 0x000fea0003c00000 */
[----:B------:R0:W1:Y:S02]  /*16040*/  SHFL.IDX P6, R14, R13, R12, R11 ;  /* 0x0000000c0d0e7389 */ /* 0x00006400000c000b */
[----:B01----:R-:W-:Y:S01]  /*16050*/  ENDCOLLECTIVE ;  /* 0x000000000000791b */ /* 0x003fe20003800000 */
.L_x_1194:
        /* <DEDUP_REMOVED lines=13> */
.L_x_1195:
[----:B------:R-:W-:Y:S02]  /*16130*/  IMAD.MOV.U32 R13, RZ, RZ, R27 ;  /* 0x000000ffff0d7224 */ /* 0x000fe400078e001b */
[----:B------:R-:W-:Y:S01]  /*16140*/  IMAD.MOV.U32 R12, RZ, RZ, 0x2 ;  /* 0x00000002ff0c7424 */ /* 0x000fe200078e00ff */
[----:B------:R-:W-:-:S13]  /*16150*/  IADD3 R2, P0, R14, R4, RZ ;  /* 0x000000040e027210 */ /* 0x000fda0007f1e0ff */
[----:B------:R-:W-:Y:S05]  /*16160*/  WARPSYNC.COLLECTIVE R15, `(.L_x_1196) ;  /* 0x000000000f087348 */ /* 0x000fea0003c00000 */
[----:B------:R0:W1:Y:S02]  /*16170*/  SHFL.IDX P6, R14, R13, R12, R11 ;  /* 0x0000000c0d0e7389 */ /* 0x00006400000c000b */
[----:B01----:R-:W-:Y:S01]  /*16180*/  ENDCOLLECTIVE ;  /* 0x000000000000791b */ /* 0x003fe20003800000 */
.L_x_1196:
        /* <DEDUP_REMOVED lines=13> */
.L_x_1197:
[----:B------:R-:W-:Y:S02]  /*16260*/  IMAD.MOV.U32 R13, RZ, RZ, R27 ;  /* 0x000000ffff0d7224 */ /* 0x000fe400078e001b */
[----:B------:R-:W-:Y:S01]  /*16270*/  IMAD.MOV.U32 R12, RZ, RZ, 0x3 ;  /* 0x00000003ff0c7424 */ /* 0x000fe200078e00ff */
[----:B------:R-:W-:-:S13]  /*16280*/  IADD3 R2, P0, R14, R4, RZ ;  /* 0x000000040e027210 */ /* 0x000fda0007f1e0ff */
[----:B------:R-:W-:Y:S05]  /*16290*/  WARPSYNC.COLLECTIVE R15, `(.L_x_1198) ;  /* 0x000000000f087348 */ /* 0x000fea0003c00000 */
[----:B------:R0:W1:Y:S02]  /*162a0*/  SHFL.IDX P6, R14, R13, R12, R11 ;  /* 0x0000000c0d0e7389 */ /* 0x00006400000c000b */
[----:B01----:R-:W-:Y:S01]  /*162b0*/  ENDCOLLECTIVE ;  /* 0x000000000000791b */ /* 0x003fe20003800000 */
.L_x_1198:
        /* <DEDUP_REMOVED lines=13> */
.L_x_1199:
[----:B------:R-:W-:Y:S05]  /*16390*/  BRA `(.L_x_1200) ;  /* 0xffffffd000787947 */ /* 0x000fea000383ffff */
.L_x_1128:
[----:B0-----:R0:W1:Y:S02]  /*163a0*/  SYNCS.PHASECHK.TRANS64.TRYWAIT P0, [R7+URZ+0x30860], R2 ;  /* 0x03086002070075a7 */ /* 0x001064000800017f */
[----:B-1----:R-:W-:Y:S05]  /*163b0*/  @!P0 NANOSLEEP.SYNCS 0x989680 ;  /* 0x009896800000895d */ /* 0x002fea0003900000 */
[----:B------:R-:W1:Y:S02]  /*163c0*/  @!P0 SYNCS.PHASECHK.TRANS64 P0, [R7+URZ+0x30860], R2 ;  /* 0x03086002070085a7 */ /* 0x000e64000800007f */
[----:B-1----:R-:W-:Y:S05]  /*163d0*/  @!P0 BRA `(.L_x_1128) ;  /* 0xfffffffc00f08947 */ /* 0x002fea000383ffff */
[----:B------:R-:W-:Y:S05]  /*163e0*/  BRA `(.L_x_1201) ;  /* 0xffffffd000d87947 */ /* 0x000fea000383ffff */
.L_x_1129:
[----:B------:R-:W-:Y:S01]  /*163f0*/  BSSY B1, `(.L_x_1202) ;  /* 0x0000008000017945 */ /* 0x000fe20003800000 */
[----:B------:R-:W-:Y:S01]  /*16400*/  IMAD.MOV.U32 R13, RZ, RZ, R19 ;  /* 0x000000ffff0d7224 */ /* 0x000fe200078e0013 */
[----:B------:R-:W-:Y:S01]  /*16410*/  MOV R12, RZ ;  /* 0x000000ff000c7202 */ /* 0x000fe20000000f00 */
[----:B------:R-:W-:Y:S02]  /*16420*/  IMAD.MOV.U32 R11, RZ, RZ, 0x181f ;  /* 0x0000181fff0b7424 */ /* 0x000fe400078e00ff */
[----:B------:R-:W-:-:S07]  /*16430*/  IMAD.MOV.U32 R15, RZ, RZ, -0x1 ;  /* 0xffffffffff0f7424 */ /* 0x000fce00078e00ff */
[----:B0-----:R-:W-:Y:S05]  /*16440*/  WARPSYNC.COLLECTIVE R15, `(.L_x_1203) ;  /* 0x000000000f087348 */ /* 0x001fea0003c00000 */
[----:B------:R1:W2:Y:S02]  /*16450*/  SHFL.IDX P6, R14, R13, R12, R11 ;  /* 0x0000000c0d0e7389 */ /* 0x0002a400000c000b */
[----:B012---:R-:W-:Y:S01]  /*16460*/  ENDCOLLECTIVE ;  /* 0x000000000000791b */ /* 0x007fe20003800000 */
.L_x_1203:
[----:B------:R-:W-:Y:S05]  /*16470*/  BSYNC B1 ;  /* 0x0000000000017941 */ /* 0x000fea0003800000 */
.L_x_1202:
[----:B------:R-:W-:Y:S01]  /*16480*/  IMAD.MOV.U32 R13, RZ, RZ, R18 ;  /* 0x000000ffff0d7224 */ /* 0x000fe200078e0012 */
[----:B------:R-:W-:Y:S01]  /*16490*/  MOV R11, 0x181f ;  /* 0x0000181f000b7802 */ /* 0x000fe20000000f00 */
[----:B------:R-:W-:Y:S02]  /*164a0*/  IMAD.MOV.U32 R12, RZ, RZ, RZ ;  /* 0x000000ffff0c7224 */ /* 0x000fe400078e00ff */
[----:B------:R-:W-:Y:S02]  /*164b0*/  IMAD.MOV.U32 R15, RZ, RZ, -0x1 ;  /* 0xffffffffff0f7424 */ /* 0x000fe400078e00ff */
[----:B------:R-:W-:Y:S02]  /*164c0*/  IMAD.MOV.U32 R3, RZ, RZ, R14 ;  /* 0x000000ffff037224 */ /* 0x000fe400078e000e */
[----:B------:R-:W-:-:S07]  /*164d0*/  IMAD R6, R6, 0x2, R17 ;  /* 0x0000000206067824 */ /* 0x000fce00078e0211 */
[----:B------:R-:W-:Y:S05]  /*164e0*/  WARPSYNC.COLLECTIVE R15, `(.L_x_1204) ;  /* 0x000000000f087348 */ /* 0x000fea0003c00000 */
[----:B------:R0:W1:Y:S02]  /*164f0*/  SHFL.IDX P6, R14, R13, R12, R11 ;  /* 0x0000000c0d0e7389 */ /* 0x00006400000c000b */
[----:B01----:R-:W-:Y:S01]  /*16500*/  ENDCOLLECTIVE ;  /* 0x000000000000791b */ /* 0x003fe20003800000 */
.L_x_1204:
[----:B------:R-:W-:Y:S02]  /*16510*/  IMAD.MOV.U32 R13, RZ, RZ, R19 ;  /* 0x000000ffff0d7224 */ /* 0x000fe400078e0013 */
[----:B------:R-:W-:Y:S01]  /*16520*/  IMAD.MOV.U32 R12, RZ, RZ, 0x1 ;  /* 0x00000001ff0c7424 */ /* 0x000fe200078e00ff */
[----:B------:R-:W-:-:S13]  /*16530*/  IADD3 R2, P0, R14, R4, RZ ;  /* 0x000000040e027210 */ /* 0x000fda0007f1e0ff */
[----:B------:R-:W-:Y:S05]  /*16540*/  WARPSYNC.COLLECTIVE R15, `(.L_x_1205) ;  /* 0x000000000f087348 */ /* 0x000fea0003c00000 */
[----:B------:R0:W1:Y:S02]  /*16550*/  SHFL.IDX P6, R14, R13, R12, R11 ;  /* 0x0000000c0d0e7389 */ /* 0x00006400000c000b */
[----:B01----:R-:W-:Y:S01]  /*16560*/  ENDCOLLECTIVE ;  /* 0x000000000000791b */ /* 0x003fe20003800000 */
.L_x_1205:
        /* <DEDUP_REMOVED lines=17> */
.L_x_1206:
[----:B------:R-:W-:Y:S02]  /*16680*/  IMAD.MOV.U32 R13, RZ, RZ, R19 ;  /* 0x000000ffff0d7224 */ /* 0x000fe400078e0013 */
[----:B------:R-:W-:Y:S01]  /*16690*/  IMAD.MOV.U32 R12, RZ, RZ, 0x2 ;  /* 0x00000002ff0c7424 */ /* 0x000fe200078e00ff */
[----:B------:R-:W-:-:S13]  /*166a0*/  IADD3 R2, P0, R14, R4, RZ ;  /* 0x000000040e027210 */ /* 0x000fda0007f1e0ff */
[----:B------:R-:W-:Y:S05]  /*166b0*/  WARPSYNC.COLLECTIVE R15, `(.L_x_1207) ;  /* 0x000000000f087348 */ /* 0x000fea0003c00000 */
[----:B------:R0:W1:Y:S02]  /*166c0*/  SHFL.IDX P6, R14, R13, R12, R11 ;  /* 0x0000000c0d0e7389 */ /* 0x00006400000c000b */
[----:B01----:R-:W-:Y:S01]  /*166d0*/  ENDCOLLECTIVE ;  /* 0x000000000000791b */ /* 0x003fe20003800000 */
.L_x_1207:
        /* <DEDUP_REMOVED lines=17> */
.L_x_1208:
[----:B------:R-:W-:Y:S02]  /*167f0*/  IMAD.MOV.U32 R13, RZ, RZ, R19 ;  /* 0x000000ffff0d7224 */ /* 0x000fe400078e0013 */
[----:B------:R-:W-:Y:S01]  /*16800*/  IMAD.MOV.U32 R12, RZ, RZ, 0x3 ;  /* 0x00000003ff0c7424 */ /* 0x000fe200078e00ff */
[----:B------:R-:W-:-:S13]  /*16810*/  IADD3 R2, P0, R14, R4, RZ ;  /* 0x000000040e027210 */ /* 0x000fda0007f1e0ff */
[----:B------:R-:W-:Y:S05]  /*16820*/  WARPSYNC.COLLECTIVE R15, `(.L_x_1209) ;  /* 0x000000000f087348 */ /* 0x000fea0003c00000 */
[----:B------:R0:W1:Y:S02]  /*16830*/  SHFL.IDX P6, R14, R13, R12, R11 ;  /* 0x0000000c0d0e7389 */ /* 0x00006400000c000b */
[----:B01----:R-:W-:Y:S01]  /*16840*/  ENDCOLLECTIVE ;  /* 0x000000000000791b */ /* 0x003fe20003800000 */
.L_x_1209:
        /* <DEDUP_REMOVED lines=12> */
.L_x_1210:
        /* <DEDUP_REMOVED lines=9> */
.L_x_1137:
[----:B0-----:R0:W1:Y:S02]  /*169a0*/  SYNCS.PHASECHK.TRANS64.TRYWAIT P0, [R4+URZ+0x30860], R3 ;  /* 0x03086003040075a7 */ /* 0x001064000800017f */
[----:B-1----:R-:W-:Y:S05]  /*169b0*/  @!P0 NANOSLEEP.SYNCS 0x989680 ;  /* 0x009896800000895d */ /* 0x002fea0003900000 */
[----:B------:R-:W1:Y:S02]  /*169c0*/  @!P0 SYNCS.PHASECHK.TRANS64 P0, [R4+URZ+0x30860], R3 ;  /* 0x03086003040085a7 */ /* 0x000e64000800007f */
[----:B-1----:R-:W-:Y:S05]  /*169d0*/  @!P0 BRA `(.L_x_1137) ;  /* 0xfffffffc00f08947 */ /* 0x002fea000383ffff */
[----:B------:R-:W-:Y:S05]  /*169e0*/  BRA `(.L_x_1212) ;  /* 0xffffffd4005c7947 */ /* 0x000fea000383ffff */
.L_x_1138:
[----:B------:R-:W-:Y:S01]  /*169f0*/  BSSY B0, `(.L_x_1213) ;  /* 0x0000008000007945 */ /* 0x000fe20003800000 */
[----:B------:R-:W-:Y:S01]  /*16a00*/  MOV R13, R19 ;  /* 0x00000013000d7202 */ /* 0x000fe20000000f00 */
[----:B------:R-:W-:Y:S02]  /*16a10*/  IMAD.MOV.U32 R12, RZ, RZ, RZ ;  /* 0x000000ffff0c7224 */ /* 0x000fe400078e00ff */
[----:B------:R-:W-:Y:S02]  /*16a20*/  IMAD.MOV.U32 R11, RZ, RZ, 0x181f ;  /* 0x0000181fff0b7424 */ /* 0x000fe400078e00ff */
[----:B------:R-:W-:-:S07]  /*16a30*/  IMAD.MOV.U32 R15, RZ, RZ, -0x1 ;  /* 0xffffffffff0f7424 */ /* 0x000fce00078e00ff */
[----:B0-----:R-:W-:Y:S05]  /*16a40*/  WARPSYNC.COLLECTIVE R15, `(.L_x_1214) ;  /* 0x000000000f087348 */ /* 0x001fea0003c00000 */
[----:B------:R1:W2:Y:S02]  /*16a50*/  SHFL.IDX P6, R14, R13, R12, R11 ;  /* 0x0000000c0d0e7389 */ /* 0x0002a400000c000b */
[----:B012---:R-:W-:Y:S01]  /*16a60*/  ENDCOLLECTIVE ;  /* 0x000000000000791b */ /* 0x007fe20003800000 */
.L_x_1214:
[----:B------:R-:W-:Y:S05]  /*16a70*/  BSYNC B0 ;  /* 0x0000000000007941 */ /* 0x000fea0003800000 */
.L_x_1213:
[----:B------:R-:W-:Y:S01]  /*16a80*/  IMAD.MOV.U32 R13, RZ, RZ, R18 ;  /* 0x000000ffff0d7224 */ /* 0x000fe200078e0012 */
[----:B------:R-:W-:Y:S01]  /*16a90*/  MOV R12, RZ ;  /* 0x000000ff000c7202 */ /* 0x000fe20000000f00 */
[----:B------:R-:W-:Y:S02]  /*16aa0*/  IMAD.MOV.U32 R11, RZ, RZ, 0x181f ;  /* 0x0000181fff0b7424 */ /* 0x000fe400078e00ff */
[----:B------:R-:W-:Y:S02]  /*16ab0*/  IMAD.MOV.U32 R15, RZ, RZ, -0x1 ;  /* 0xffffffffff0f7424 */ /* 0x000fe400078e00ff */
[----:B------:R-:W-:Y:S02]  /*16ac0*/  IMAD.MOV.U32 R0, RZ, RZ, R14 ;  /* 0x000000ffff007224 */ /* 0x000fe400078e000e */
[----:B------:R-:W-:-:S07]  /*16ad0*/  IMAD.SHL.U32 R6, R37, 0x2, RZ ;  /* 0x0000000225067824 */ /* 0x000fce00078e00ff */
[----:B------:R-:W-:Y:S05]  /*16ae0*/  WARPSYNC.COLLECTIVE R15, `(.L_x_1215) ;  /* 0x000000000f087348 */ /* 0x000fea0003c00000 */
[----:B------:R0:W1:Y:S02]  /*16af0*/  SHFL.IDX P6, R14, R13, R12, R11 ;  /* 0x0000000c0d0e7389 */ /* 0x00006400000c000b */
[----:B01----:R-:W-:Y:S01]  /*16b00*/  ENDCOLLECTIVE ;  /* 0x000000000000791b */ /* 0x003fe20003800000 */
.L_x_1215:
[----:B------:R-:W-:Y:S01]  /*16b10*/  MOV R13, R19 ;  /* 0x00000013000d7202 */ /* 0x000fe20000000f00 */
[----:B------:R-:W-:Y:S01]  /*16b20*/  IMAD.MOV.U32 R12, RZ, RZ, 0x1 ;  /* 0x00000001ff0c7424 */ /* 0x000fe200078e00ff */
[----:B------:R-:W-:-:S13]  /*16b30*/  IADD3 R2, P0, R14, R6, RZ ;  /* 0x000000060e027210 */ /* 0x000fda0007f1e0ff */
[----:B------:R-:W-:Y:S05]  /*16b40*/  WARPSYNC.COLLECTIVE R15, `(.L_x_1216) ;  /* 0x000000000f087348 */ /* 0x000fea0003c00000 */
[----:B------:R0:W1:Y:S02]  /*16b50*/  SHFL.IDX P6, R14, R13, R12, R11 ;  /* 0x0000000c0d0e7389 */ /* 0x00006400000c000b */
[----:B01----:R-:W-:Y:S01]  /*16b60*/  ENDCOLLECTIVE ;  /* 0x000000000000791b */ /* 0x003fe20003800000 */
.L_x_1216:
[----:B------:R-:W-:Y:S01]  /*16b70*/  IMAD.X R3, RZ, RZ, R0, P0 ;  /* 0x000000ffff037224 */ /* 0x000fe200000e0600 */
[----:B------:R-:W-:Y:S01]  /*16b80*/  ISETP.LT.OR P0, PT, R5, 0x1, P5 ;  /* 0x000000010500780c */ /* 0x000fe20002f01670 */
[----:B------:R-:W-:Y:S02]  /*16b90*/  IMAD R0, R8, 0x2, R17 ;  /* 0x0000000208007824 */ /* 0x000fe400078e0211 */
        /* <DEDUP_REMOVED lines=10> */
.L_x_1217:
        /* <DEDUP_REMOVED lines=14> */
.L_x_1218:
        /* <DEDUP_REMOVED lines=12> */
.L_x_1219:
        /* <DEDUP_REMOVED lines=14> */
.L_x_1220:
        /* <DEDUP_REMOVED lines=12> */
.L_x_1221:
        /* <DEDUP_REMOVED lines=9> */
.L_x_1143:
[----:B------:R-:W-:Y:S01]  /*17010*/  BSSY B0, `(.L_x_1223) ;  /* 0x0000008000007945 */ /* 0x000fe20003800000 */
[----:B------:R-:W-:Y:S02]  /*17020*/  IMAD.MOV.U32 R13, RZ, RZ, R34 ;  /* 0x000000ffff0d7224 */ /* 0x000fe400078e0022 */
[----:B------:R-:W-:Y:S02]  /*17030*/  IMAD.MOV.U32 R12, RZ, RZ, RZ ;  /* 0x000000ffff0c7224 */ /* 0x000fe400078e00ff */
[----:B------:R-:W-:Y:S02]  /*17040*/  IMAD.MOV.U32 R11, RZ, RZ, 0x1f ;  /* 0x0000001fff0b7424 */ /* 0x000fe400078e00ff */
[----:B------:R-:W-:-:S07]  /*17050*/  IMAD.MOV.U32 R15, RZ, RZ, -0x1 ;  /* 0xffffffffff0f7424 */ /* 0x000fce00078e00ff */
[----:B-----5:R-:W-:Y:S05]  /*17060*/  WARPSYNC.COLLECTIVE R15, `(.L_x_1224) ;  /* 0x000000000f087348 */ /* 0x020fea0003c00000 */
[----:B------:R0:W1:Y:S02]  /*17070*/  SHFL.IDX P6, R14, R13, R12, R11 ;  /* 0x0000000c0d0e7389 */ /* 0x00006400000c000b */
[----:B01---5:R-:W-:Y:S01]  /*17080*/  ENDCOLLECTIVE ;  /* 0x000000000000791b */ /* 0x023fe20003800000 */
.L_x_1224:
[----:B------:R-:W-:Y:S05]  /*17090*/  BSYNC B0 ;  /* 0x0000000000007941 */ /* 0x000fea0003800000 */
.L_x_1223:
[----:B------:R-:W-:Y:S05]  /*170a0*/  BRA `(.L_x_1225) ;  /* 0xffffffd400287947 */ /* 0x000fea000383ffff */
.L_x_1146:
[----:B-1----:R1:W2:Y:S02]  /*170b0*/  SYNCS.PHASECHK.TRANS64.TRYWAIT P0, [R5+URZ+0x30820], R0 ;  /* 0x03082000050075a7 */ /* 0x0022a4000800017f */
[----:B--2---:R-:W-:Y:S05]  /*170c0*/  @!P0 NANOSLEEP.SYNCS 0x989680 ;  /* 0x009896800000895d */ /* 0x004fea0003900000 */
[----:B------:R-:W2:Y:S02]  /*170d0*/  @!P0 SYNCS.PHASECHK.TRANS64 P0, [R5+URZ+0x30820], R0 ;  /* 0x03082000050085a7 */ /* 0x000ea4000800007f */
[----:B--2---:R-:W-:Y:S05]  /*170e0*/  @!P0 BRA `(.L_x_1146) ;  /* 0xfffffffc00f08947 */ /* 0x004fea000383ffff */
[----:B------:R-:W-:Y:S05]  /*170f0*/  BRA `(.L_x_1226) ;  /* 0xffffffd400707947 */ /* 0x000fea000383ffff */
.L_x_1147:
[----:B------:R-:W2:Y:S01]  /*17100*/  S2R R2, SR_TID.X ;  /* 0x0000000000027919 */ /* 0x000ea20000002100 */
[----:B------:R-:W-:Y:S01]  /*17110*/  BSSY B0, `(.L_x_1227) ;  /* 0x000000a000007945 */ /* 0x000fe20003800000 */
[----:B------:R-:W-:Y:S02]  /*17120*/  IMAD.MOV.U32 R12, RZ, RZ, RZ ;  /* 0x000000ffff0c7224 */ /* 0x000fe400078e00ff */
[----:B------:R-:W-:Y:S02]  /*17130*/  IMAD.MOV.U32 R11, RZ, RZ, 0x1f ;  /* 0x0000001fff0b7424 */ /* 0x000fe400078e00ff */
[----:B------:R-:W-:Y:S01]  /*17140*/  IMAD.MOV.U32 R15, RZ, RZ, -0x1 ;  /* 0xffffffffff0f7424 */ /* 0x000fe200078e00ff */
[----:B--2---:R-:W-:-:S04]  /*17150*/  SHF.R.U32.HI R2, RZ, 0x5, R2 ;  /* 0x00000005ff027819 */ /* 0x004fc80000011602 */
[----:B------:R-:W-:-:S04]  /*17160*/  LOP3.LUT R2, R2, 0x3, RZ, 0xc0, !PT ;  /* 0x0000000302027812 */ /* 0x000fc800078ec0ff */
[----:B------:R-:W-:-:S07]  /*17170*/  MOV R13, R2 ;  /* 0x00000002000d7202 */ /* 0x000fce0000000f00 */
[----:B01---5:R-:W-:Y:S05]  /*17180*/  WARPSYNC.COLLECTIVE R15, `(.L_x_1228) ;  /* 0x000000000f087348 */ /* 0x023fea0003c00000 */
[----:B------:R2:W3:Y:S02]  /*17190*/  SHFL.IDX P6, R14, R13, R12, R11 ;  /* 0x0000000c0d0e7389 */ /* 0x0004e400000c000b */
[----:B0123-5:R-:W-:Y:S01]  /*171a0*/  ENDCOLLECTIVE ;  /* 0x000000000000791b */ /* 0x02ffe20003800000 */
.L_x_1228:
[----:B------:R-:W-:Y:S05]  /*171b0*/  BSYNC B0 ;  /* 0x0000000000007941 */ /* 0x000fea0003800000 */
.L_x_1227:
[----:B------:R-:W-:Y:S05]  /*171c0*/  BRA `(.L_x_1229) ;  /* 0xffffffd400587947 */ /* 0x000fea000383ffff */
.L_x_1150:
[----:B------:R-:W-:Y:S01]  /*171d0*/  BSSY B1, `(.L_x_1230) ;  /* 0x0000006000017945 */ /* 0x000fe20003800000 */
[----:B------:R-:W-:-:S07]  /*171e0*/  IMAD.MOV.U32 R15, RZ, RZ, -0x1 ;  /* 0xffffffffff0f7424 */ /* 0x000fce00078e00ff */
[----:B01---5:R-:W-:Y:S05]  /*171f0*/  WARPSYNC.COLLECTIVE R15, `(.L_x_1231) ;  /* 0x000000000f0c7348 */ /* 0x023fea0003c00000 */
[----:B------:R-:W-:Y:S02]  /*17200*/  ELECT P6, UR62, PT ;  /* 0x00000000003e782f */ /* 0x000fe400038c0000 */
[----:B------:R-:W-:Y:S01]  /*17210*/  MOV R14, UR62 ;  /* 0x0000003e000e7c02 */ /* 0x000fe20008000f00 */
[----:B01---5:R-:W-:Y:S10]  /*17220*/  ENDCOLLECTIVE ;  /* 0x000000000000791b */ /* 0x023ff40003800000 */
.L_x_1231:
[----:B------:R-:W-:Y:S05]  /*17230*/  BSYNC B1 ;  /* 0x0000000000017941 */ /* 0x000fea0003800000 */
.L_x_1230:
[----:B------:R-:W-:Y:S05]  /*17240*/  BRA `(.L_x_1232) ;  /* 0xffffffd400507947 */ /* 0x000fea000383ffff */
.L_x_1152:
[----:B-1----:R1:W2:Y:S02]  /*17250*/  SYNCS.PHASECHK.TRANS64.TRYWAIT P1, [R3+URZ+0x30840], R2 ;  /* 0x03084002030075a7 */ /* 0x0022a4000802017f */
[----:B--2---:R-:W-:Y:S05]  /*17260*/  @!P1 NANOSLEEP.SYNCS 0x989680 ;  /* 0x009896800000995d */ /* 0x004fea0003900000 */
[----:B------:R-:W2:Y:S02]  /*17270*/  @!P1 SYNCS.PHASECHK.TRANS64 P1, [R3+URZ+0x30840], R2 ;  /* 0x03084002030095a7 */ /* 0x000ea4000802007f */
[----:B--2---:R-:W-:Y:S05]  /*17280*/  @!P1 BRA `(.L_x_1152) ;  /* 0xfffffffc00f09947 */ /* 0x004fea000383ffff */
[----:B------:R-:W-:Y:S05]  /*17290*/  BRA `(.L_x_1233) ;  /* 0xffffffd400787947 */ /* 0x000fea000383ffff */
.L_x_1154:
[----:B--2---:R2:W3:Y:S02]  /*172a0*/  SYNCS.PHASECHK.TRANS64.TRYWAIT P1, [R23+URZ+0x30840], R0 ;  /* 0x03084000170075a7 */ /* 0x0044e4000802017f */
[----:B---3--:R-:W-:Y:S05]  /*172b0*/  @!P1 NANOSLEEP.SYNCS 0x989680 ;  /* 0x009896800000995d */ /* 0x008fea0003900000 */
[----:B------:R-:W3:Y:S02]  /*172c0*/  @!P1 SYNCS.PHASECHK.TRANS64 P1, [R23+URZ+0x30840], R0 ;  /* 0x03084000170095a7 */ /* 0x000ee4000802007f */
[----:B---3--:R-:W-:Y:S05]  /*172d0*/  @!P1 BRA `(.L_x_1154) ;  /* 0xfffffffc00f09947 */ /* 0x008fea000383ffff */
[----:B------:R-:W-:Y:S05]  /*172e0*/  BRA `(.L_x_1234) ;  /* 0xffffffd400847947 */ /* 0x000fea000383ffff */
.L_x_1156:
[----:B---3--:R3:W4:Y:S02]  /*172f0*/  SYNCS.PHASECHK.TRANS64.TRYWAIT P1, [R3+URZ+0x30860], R2 ;  /* 0x03086002030075a7 */ /* 0x008724000802017f */
[----:B----4-:R-:W-:Y:S05]  /*17300*/  @!P1 NANOSLEEP.SYNCS 0x989680 ;  /* 0x009896800000995d */ /* 0x010fea0003900000 */
[----:B------:R-:W4:Y:S02]  /*17310*/  @!P1 SYNCS.PHASECHK.TRANS64 P1, [R3+URZ+0x30860], R2 ;  /* 0x03086002030095a7 */ /* 0x000f24000802007f */
[----:B----4-:R-:W-:Y:S05]  /*17320*/  @!P1 BRA `(.L_x_1156) ;  /* 0xfffffffc00f09947 */ /* 0x010fea000383ffff */
[----:B------:R-:W-:Y:S05]  /*17330*/  BRA `(.L_x_1235) ;  /* 0xffffffd400807947 */ /* 0x000fea000383ffff */
.L_x_1236:
        /* <DEDUP_REMOVED lines=12> */
.L_x_3297:


//--------------------- .text._ZN7cutlass13device_kernelIN5flash11enable_sm90INS1_16FlashAttnFwdSm90INS1_25CollectiveMainloopFwdSm90ILi2EN4cute5tupleIJNS5_1CILi1EEES8_S8_EEENS6_IJNS7_ILi128EEENS7_ILi64EEENS7_ILi256EEEEEELi256ENS_10bfloat16_tEfNS_4arch4Sm90ELb0ELb1ELb1ELb1ELb1ELb0ELb0ELb1ELb1ELb1ELb0ELb0EEENS1_21CollectiveEpilogueFwdINS6_IJSA_SC_SB_EEES9_SE_SG_Li256ELb1ELb1ELb0ELb0EEENS1_36VarlenDynamicPersistentTileSchedulerILi128ELi64ELi256ELi128ELb0ELb1ELb1ELb1ELb0ELb1EEEEEEEEEvNT_6ParamsE --------------------------
	.section	.text._ZN7cutlass13device_kernelIN5flash11enable_sm90INS1_16FlashAttnFwdSm90INS1_25CollectiveMainloopFwdSm90ILi2EN4cute5tupleIJNS5_1CILi1EEES8_S8_EEENS6_IJNS7_ILi128EEENS7_ILi64EEENS7_ILi256EEEEEELi256ENS_10bfloat16_tEfNS_4arch4Sm90ELb0ELb1ELb1ELb1ELb1ELb0ELb0ELb1ELb1ELb1ELb0ELb0EEENS1_21CollectiveEpilogueFwdINS6_IJSA_SC_SB_EEES9_SE_SG_Li256ELb1ELb1ELb0ELb0EEENS1_36VarlenDynamicPersistentTileSchedulerILi128ELi64ELi256ELi128ELb0ELb1ELb1ELb1ELb0ELb1EEEEEEEEEvNT_6ParamsE,"ax",@progbits
	.align	128
.text._ZN7cutlass13device_kernelIN5flash11enable_sm90INS1_16FlashAttnFwdSm90INS1_25CollectiveMainloopFwdSm90ILi2EN4cute5tupleIJNS5_1CILi1EEES8_S8_EEENS6_IJNS7_ILi128EEENS7_ILi64EEENS7_ILi256EEEEEELi256ENS_10bfloat16_tEfNS_4arch4Sm90ELb0ELb1ELb1ELb1ELb1ELb0ELb0ELb1ELb1ELb1ELb0ELb0EEENS1_21CollectiveEpilogueFwdINS6_IJSA_SC_SB_EEES9_SE_SG_Li256ELb1ELb1ELb0ELb0EEENS1_36VarlenDynamicPersistentTileSchedulerILi128ELi64ELi256ELi128ELb0ELb1ELb1ELb1ELb0ELb1EEEEEEEEEvNT_6ParamsE:
        .type           _ZN7cutlass13device_kernelIN5flash11enable_sm90INS1_16FlashAttnFwdSm90INS1_25CollectiveMainloopFwdSm90ILi2EN4cute5tupleIJNS5_1CILi1EEES8_S8_EEENS6_IJNS7_ILi128EEENS7_ILi64EEENS7_ILi256EEEEEELi256ENS_10bfloat16_tEfNS_4arch4Sm90ELb0ELb1ELb1ELb1ELb1ELb0ELb0ELb1ELb1ELb1ELb0ELb0EEENS1_21CollectiveEpilogueFwdINS6_IJSA_SC_SB_EEES9_SE_SG_Li256ELb1ELb1ELb0ELb0EEENS1_36VarlenDynamicPersistentTileSchedulerILi128ELi64ELi256ELi128ELb0ELb1ELb1ELb1ELb0ELb1EEEEEEEEEvNT_6ParamsE,@function
        .size           _ZN7cutlass13device_kernelIN5flash11enable_sm90INS1_16FlashAttnFwdSm90INS1_25CollectiveMainloopFwdSm90ILi2EN4cute5tupleIJNS5_1CILi1EEES8_S8_EEENS6_IJNS7_ILi128EEENS7_ILi64EEENS7_ILi256EEEEEELi256ENS_10bfloat16_tEfNS_4arch4Sm90ELb0ELb1ELb1ELb1ELb1ELb0ELb0ELb1ELb1ELb1ELb0ELb0EEENS1_21CollectiveEpilogueFwdINS6_IJSA_SC_SB_EEES9_SE_SG_Li256ELb1ELb1ELb0ELb0EEENS1_36VarlenDynamicPersistentTileSchedulerILi128ELi64ELi256ELi128ELb0ELb1ELb1ELb1ELb0ELb1EEEEEEEEEvNT_6ParamsE,(.L_x_3298 - _ZN7cutlass13device_kernelIN5flash11enable_sm90INS1_16FlashAttnFwdSm90INS1_25CollectiveMainloopFwdSm90ILi2EN4cute5tupleIJNS5_1CILi1EEES8_S8_EEENS6_IJNS7_ILi128EEENS7_ILi64EEENS7_ILi256EEEEEELi256ENS_10bfloat16_tEfNS_4arch4Sm90ELb0ELb1ELb1ELb1ELb1ELb0ELb0ELb1ELb1ELb1ELb0ELb0EEENS1_21CollectiveEpilogueFwdINS6_IJSA_SC_SB_EEES9_SE_SG_Li256ELb1ELb1ELb0ELb0EEENS1_36VarlenDynamicPersistentTileSchedulerILi128ELi64ELi256ELi128ELb0ELb1ELb1ELb1ELb0ELb1EEEEEEEEEvNT_6ParamsE)
        .other          _ZN7cutlass13device_kernelIN5flash11enable_sm90INS1_16FlashAttnFwdSm90INS1_25CollectiveMainloopFwdSm90ILi2EN4cute5tupleIJNS5_1CILi1EEES8_S8_EEENS6_IJNS7_ILi128EEENS7_ILi64EEENS7_ILi256EEEEEELi256ENS_10bfloat16_tEfNS_4arch4Sm90ELb0ELb1ELb1ELb1ELb1ELb0ELb0ELb1ELb1ELb1ELb0ELb0EEENS1_21CollectiveEpilogueFwdINS6_IJSA_SC_SB_EEES9_SE_SG_Li256ELb1ELb1ELb0ELb0EEENS1_36VarlenDynamicPersistentTileSchedulerILi128ELi64ELi256ELi128ELb0ELb1ELb1ELb1ELb0ELb1EEEEEEEEEvNT_6ParamsE,@"STO_CUDA_ENTRY STV_DEFAULT"
_ZN7cutlass13device_kernelIN5flash11enable_sm90INS1_16FlashAttnFwdSm90INS1_25CollectiveMainloopFwdSm90ILi2EN4cute5tupleIJNS5_1CILi1EEES8_S8_EEENS6_IJNS7_ILi128EEENS7_ILi64EEENS7_ILi256EEEEEELi256ENS_10bfloat16_tEfNS_4arch4Sm90ELb0ELb1ELb1ELb1ELb1ELb0ELb0ELb1ELb1ELb1ELb0ELb0EEENS1_21CollectiveEpilogueFwdINS6_IJSA_SC_SB_EEES9_SE_SG_Li256ELb1ELb1ELb0ELb0EEENS1_36VarlenDynamicPersistentTileSchedulerILi128ELi64ELi256ELi128ELb0ELb1ELb1ELb1ELb0ELb1EEEEEEEEEvNT_6ParamsE:
        /* <DEDUP_REMOVED lines=45> */
.L_x_1237:
        /* <DEDUP_REMOVED lines=22> */
.L_x_1238:
        /* <DEDUP_REMOVED lines=18> */
.L_x_1239:
        /* <DEDUP_REMOVED lines=22> */
.L_x_1240:
        /* <DEDUP_REMOVED lines=23> */
.L_x_1241:
        /* <DEDUP_REMOVED lines=10> */
.L_x_1243:
        /* <DEDUP_REMOVED lines=14> */
[----:B------:R-:W2:Y:S01]  /*09a0*/  LDL R2, [R1+0x20] ;  /* 0x0000200001027983 */ /* 0x000ea20000100800 */
[----:B------:R-:W-:Y:S01]  /*09b0*/  VIADD R219, R0, 0xffffff80 ;  /* 0xffffff8000db7836 */ /* 0x000fe20000000000 */
[----:B------:R-:W-:Y:S01]  /*09c0*/  R2UR UR6, R11 ;  /* 0x000000000b0672ca */ /* 0x000fe200000e0000 */
[----:B------:R-:W-:Y:S01]  /*09d0*/  UMOV UR39, URZ ;  /* 0x0000003f00277c82 */ /* 0x000fe20008000000 */
[----:B------:R-:W-:Y:S01]  /*09e0*/  R2UR UR5, R9 ;  /* 0x00000000090572ca */ /* 0x000fe200000e0000 */
[----:B------:R-:W-:Y:S01]  /*09f0*/  UMOV UR38, URZ ;  /* 0x0000003f00267c82 */ /* 0x000fe20008000000 */
[----:B------:R-:W-:Y:S02]  /*0a00*/  SHF.R.S32.HI R0, RZ, 0x1f, R219 ;  /* 0x0000001fff007819 */ /* 0x000fe400000114db */
[----:B------:R-:W-:Y:S02]  /*0a10*/  R2UR UR7, R10 ;  /* 0x000000000a0772ca */ /* 0x000fe400000e0000 */
[----:B0-----:R-:W-:-:S02]  /*0a20*/  LEA.HI R3, R0, R219, RZ, 0x4 ;  /* 0x000000db00037211 */ /* 0x001fc400078f20ff */
[CC--:B------:R-:W-:Y:S02]  /*0a30*/  LEA.HI R4, R0.reuse, R219.reuse, RZ, 0x5 ;  /* 0x000000db00047211 */ /* 0x0c0fe400078f28ff */
[----:B------:R-:W-:Y:S02]  /*0a40*/  SHF.R.S32.HI R6, RZ, 0x4, R3 ;  /* 0x00000004ff067819 */ /* 0x000fe40000011403 */
[----:B------:R-:W-:Y:S01]  /*0a50*/  LEA.HI R11, R0, R219, RZ, 0x2 ;  /* 0x000000db000b7211 */ /* 0x000fe200078f10ff */
[----:B------:R-:W-:Y:S01]  /*0a60*/  IMAD.SHL.U32 R5, R4, 0x20, RZ ;  /* 0x0000002004057824 */ /* 0x000fe200078e00ff */
[C---:B------:R-:W-:Y:S02]  /*0a70*/  LOP3.LUT R4, R3.reuse, 0x3fffff0, RZ, 0xc0, !PT ;  /* 0x03fffff003047812 */ /* 0x040fe400078ec0ff */
[----:B------:R-:W-:Y:S02]  /*0a80*/  LEA.HI R3, R3, R6, RZ, 0x1 ;  /* 0x0000000603037211 */ /* 0x000fe400078f08ff */
[----:B------:R-:W-:Y:S01]  /*0a90*/  LOP3.LUT R5, R5, 0xfffffc00, RZ, 0xc0, !PT ;  /* 0xfffffc0005057812 */ /* 0x000fe200078ec0ff */
[----:B------:R-:W-:Y:S01]  /*0aa0*/  IMAD.IADD R4, R219, 0x1, -R4 ;  /* 0x00000001db047824 */ /* 0x000fe200078e0a04 */
[----:B------:R-:W-:-:S03]  /*0ab0*/  LOP3.LUT R3, R3, 0x1ffffffe, RZ, 0xc0, !PT ;  /* 0x1ffffffe03037812 */ /* 0x000fc600078ec0ff */
[----:B------:R-:W-:Y:S01]  /*0ac0*/  IMAD R4, R4, 0x40, R5 ;  /* 0x0000004004047824 */ /* 0x000fe200078e0205 */
[----:B------:R-:W-:Y:S02]  /*0ad0*/  IADD3 R3, R6, -R3, RZ ;  /* 0x8000000306037210 */ /* 0x000fe40007ffe0ff */
        /* <DEDUP_REMOVED lines=24> */
[----:B------:R-:W-:Y:S01]  /*0c60*/  SHF.R.S32.HI R7, RZ, 0x5, R7 ;  /* 0x00000005ff077819 */ /* 0x000fe20000011407 */
[----:B------:R-:W-:Y:S01]  /*0c70*/  IMAD.IADD R205, R219, 0x1, -R2 ;  /* 0x00000001dbcd7824 */ /* 0x000fe200078e0a02 */
[----:B------:R-:W-:Y:S02]  /*0c80*/  LOP3.LUT R10, R10, 0xfffffff8, RZ, 0xc0, !PT ;  /* 0xfffffff80a0a7812 */ /* 0x000fe400078ec0ff */
[----:B------:R-:W-:Y:S01]  /*0c90*/  LOP3.LUT R19, R8, 0x7ffffffc, RZ, 0xc0, !PT ;  /* 0x7ffffffc08137812 */ /* 0x000fe200078ec0ff */
[----:B------:R-:W-:Y:S02]  /*0ca0*/  IMAD.SHL.U32 R23, R205, 0x8, RZ ;  /* 0x00000008cd177824 */ /* 0x000fe400078e00ff */
[----:B------:R-:W-:Y:S01]  /*0cb0*/  IMAD.IADD R10, R9, 0x1, -R10 ;  /* 0x00000001090a7824 */ /* 0x000fe200078e0a0a */
[----:B------:R-:W-:Y:S01]  /*0cc0*/  LEA.HI R9, R5, R5, RZ, 0x1 ;  /* 0x0000000505097211 */ /* 0x000fe200078f08ff */
[----:B------:R-:W-:Y:S01]  /*0cd0*/  VIADD R203, R23, 0x40 ;  /* 0x0000004017cb7836 */ /* 0x000fe20000000000 */
[----:B------:R-:W-:Y:S01]  /*0ce0*/  SHF.R.S32.HI R218, RZ, 0x1f, R23 ;  /* 0x0000001fffda7819 */ /* 0x000fe20000011417 */
[----:B------:R-:W-:Y:S01]  /*0cf0*/  IMAD R7, R7, 0x10, R10 ;  /* 0x0000001007077824 */ /* 0x000fe200078e020a */
[----:B------:R-:W-:Y:S01]  /*0d00*/  LOP3.LUT R10, R9, 0x1ffffffe, RZ, 0xc0, !PT ;  /* 0x1ffffffe090a7812 */ /* 0x000fe200078ec0ff */
[C---:B------:R-:W-:Y:S01]  /*0d10*/  VIADD R202, R23.reuse, 0x80 ;  /* 0x0000008017ca7836 */ /* 0x040fe20000000000 */
[----:B------:R-:W-:Y:S01]  /*0d20*/  SHF.R.S32.HI R217, RZ, 0x1f, R203 ;  /* 0x0000001fffd97819 */ /* 0x000fe200000114cb */
[----:B------:R-:W-:Y:S01]  /*0d30*/  VIADD R204, R23, 0xc0 ;  /* 0x000000c017cc7836 */ /* 0x000fe20000000000 */
[----:B------:R-:W-:Y:S01]  /*0d40*/  LEA R212, R6, R7, 0x6 ;  /* 0x0000000706d47211 */ /* 0x000fe200078e30ff */
[----:B------:R-:W-:Y:S01]  /*0d50*/  IMAD.IADD R5, R5, 0x1, -R10 ;  /* 0x0000000105057824 */ /* 0x000fe200078e0a0a */
[----:B------:R-:W-:Y:S01]  /*0d60*/  SHF.R.S32.HI R216, RZ, 0x1f, R202 ;  /* 0x0000001fffd87819 */ /* 0x000fe200000114ca */
[----:B------:R-:W-:Y:S01]  /*0d70*/  IMAD.IADD R19, R210, 0x1, -R19 ;  /* 0x00000001d2137824 */ /* 0x000fe200078e0a13 */
[----:B------:R-:W-:-:S02]  /*0d80*/  SHF.R.S32.HI R215, RZ, 0x1f, R204 ;  /* 0x0000001fffd77819 */ /* 0x000fc400000114cc */
[----:B------:R-:W-:-:S07]  /*0d90*/  LEA R200, R5, R212, 0x3 ;  /* 0x000000d405c87211 */ /* 0x000fce00078e18ff */
.L_x_1351:
[----:B------:R-:W-:Y:S01]  /*0da0*/  ULDC.64 UR8, c[0x0][0xa28] ;  /* 0x00028a0000087ab9 */ /* 0x000fe20000000a00 */
[----:B------:R-:W-:Y:S01]  /*0db0*/  ULDC UR4, c[0x0][0x424] ;  /* 0x0001090000047ab9 */ /* 0x000fe20000000800 */
[----:B------:R-:W-:-:S04]  /*0dc0*/  UISETP.NE.U32.AND UP0, UPT, UR8, URZ, UPT ;  /* 0x0000003f0800728c */ /* 0x000fc8000bf05070 */
[----:B------:R-:W-:-:S03]  /*0dd0*/  UISETP.NE.AND.EX UP0, UPT, UR9, URZ, UPT, UP0 ;  /* 0x0000003f0900728c */ /* 0x000fc6000bf05300 */
[----:B------:R-:W-:Y:S02]  /*0de0*/  ULDC.64 UR8, c[0x0][0xa18] ;  /* 0x0002860000087ab9 */ /* 0x000fe40000000a00 */
[----:B------:R-:W-:Y:S01]  /*0df0*/  UISETP.NE.U32.AND UP1, UPT, UR8, URZ, UPT ;  /* 0x0000003f0800728c */ /* 0x000fe2000bf25070 */
[----:B------:R-:W-:-:S03]  /*0e00*/  PLOP3.LUT P0, PT, PT, PT, UP0, 0x80, 0x0 ;  /* 0x000000000000781c */ /* 0x000fc60003f0f008 */
[----:B------:R-:W-:-:S03]  /*0e10*/  UISETP.NE.AND.EX UP1, UPT, UR9, URZ, UPT, UP1 ;  /* 0x0000003f0900728c */ /* 0x000fc6000bf25310 */
[----:B------:R-:W-:Y:S02]  /*0e20*/  @UP0 ULDC.64 UR8, c[0x0][0xa28] ;  /* 0x00028a0000080ab9 */ /* 0x000fe40000000a00 */
[----:B------:R-:W-:Y:S01]  /*0e30*/  @UP0 UIMAD.WIDE UR8, UR6, 0x4, UR8 ;  /* 0x00000004060808a5 */ /* 0x000fe2000f8e0208 */
[----:B------:R-:W-:-:S05]  /*0e40*/  PLOP3.LUT P2, PT, PT, PT, UP1, 0x80, 0x0 ;  /* 0x000000000000781c */ /* 0x000fca0003f4f018 */
[----:B------:R-:W-:Y:S01]  /*0e50*/  @UP1 ULDC.64 UR10, c[0x0][0xa18] ;  /* 0x00028600000a1ab9 */ /* 0x000fe20000000a00 */
[----:B0-2-4-:R-:W-:Y:S02]  /*0e60*/  IMAD.U32 R2, RZ, RZ, UR8 ;  /* 0x00000008ff027e24 */ /* 0x015fe4000f8e00ff */
[----:B------:R-:W-:Y:S01]  /*0e70*/  IMAD.U32 R3, RZ, RZ, UR9 ;  /* 0x00000009ff037e24 */ /* 0x000fe2000f8e00ff */
[----:B------:R-:W-:-:S04]  /*0e80*/  @UP1 UIMAD.WIDE UR8, UR6, 0x4, UR10 ;  /* 0x00000004060818a5 */ /* 0x000fc8000f8e020a */
[----:B------:R-:W2:Y:S02]  /*0e90*/  @P0 LDG.E R2, desc[UR36][R2.64] ;  /* 0x0000002402020981 */ /* 0x000ea4000c1e1900 */
[----:B------:R-:W-:Y:S02]  /*0ea0*/  IMAD.U32 R4, RZ, RZ, UR8 ;  /* 0x00000008ff047e24 */ /* 0x000fe4000f8e00ff */
[----:B------:R-:W-:Y:S01]  /*0eb0*/  IMAD.U32 R5, RZ, RZ, UR9 ;  /* 0x00000009ff057e24 */ /* 0x000fe2000f8e00ff */
[----:B------:R-:W-:-:S04]  /*0ec0*/  ULDC.64 UR8, c[0x0][0x418] ;  /* 0x0001060000087ab9 */ /* 0x000fc80000000a00 */
[----:B---3--:R-:W3:Y:S01]  /*0ed0*/  @P2 LDG.E R4, desc[UR36][R4.64] ;  /* 0x0000002404042981 */ /* 0x008ee2000c1e1900 */
[----:B------:R-:W-:Y:S01]  /*0ee0*/  UISETP.NE.U32.AND UP0, UPT, UR8, URZ, UPT ;  /* 0x0000003f0800728c */ /* 0x000fe2000bf05070 */
[----:B------:R-:W-:Y:S01]  /*0ef0*/  IMAD.U32 R206, RZ, RZ, UR7 ;  /* 0x00000007ffce7e24 */ /* 0x000fe2000f8e00ff */
[----:B------:R-:W-:Y:S02]  /*0f00*/  UMOV UR43, URZ ;  /* 0x0000003f002b7c82 */ /* 0x000fe40008000000 */
[----:B------:R-:W-:-:S03]  /*0f10*/  UISETP.NE.AND.EX UP0, UPT, UR9, URZ, UPT, UP0 ;  /* 0x0000003f0900728c */ /* 0x000fc6000bf05300 */
[----:B------:R-:W-:Y:S01]  /*0f20*/  ULDC.64 UR8, c[0x0][0xa20] ;  /* 0x0002880000087ab9 */ /* 0x000fe20000000a00 */
[----:B------:R-:W-:Y:S01]  /*0f30*/  USEL UR4, UR4, 0x1, UP0 ;  /* 0x0000000104047887 */ /* 0x000fe20008000000 */
[----:B------:R-:W-:Y:S01]  /*0f40*/  ISETP.NE.U32.AND P1, PT, RZ, UR8, PT ;  /* 0x00000008ff007c0c */ /* 0x000fe2000bf25070 */
[----:B------:R-:W-:Y:S02]  /*0f50*/  ULDC UR8, c[0x0][0x2f0] ;  /* 0x0000bc0000087ab9 */ /* 0x000fe40000000800 */
[----:B------:R-:W-:Y:S01]  /*0f60*/  UIMAD UR4, UR4, UR8, URZ ;  /* 0x00000008040472a4 */ /* 0x000fe2000f8e023f */
[----:B------:R-:W-:Y:S02]  /*0f70*/  ISETP.NE.AND.EX P1, PT, RZ, UR9, PT, P1 ;  /* 0x00000009ff007c0c */ /* 0x000fe4000bf25310 */
[----:B--2---:R-:W-:Y:S02]  /*0f80*/  @P0 R2UR UR43, R2 ;  /* 0x00000000022b02ca */ /* 0x004fe400000e0000 */
[----:B---3--:R-:W-:Y:S01]  /*0f90*/  @P2 R2UR UR42, R4 ;  /* 0x00000000042a22ca */ /* 0x008fe200000e0000 */
[----:B-1----:R-:W-:-:S14]  /*0fa0*/  @P2 BRA `(.L_x_1244) ;  /* 0x0000000000382947 */ /* 0x002fdc0003800000 */
[----:B------:R-:W-:Y:S01]  /*0fb0*/  ULDC.64 UR8, c[0x0][0xa00] ;  /* 0x0002800000087ab9 */ /* 0x000fe20000000a00 */
[----:B------:R-:W-:Y:S01]  /*0fc0*/  ULDC UR42, c[0x0][0x288] ;  /* 0x0000a200002a7ab9 */ /* 0x000fe20000000800 */
[----:B------:R-:W-:-:S04]  /*0fd0*/  ISETP.NE.U32.AND P0, PT, RZ, UR8, PT ;  /* 0x00000008ff007c0c */ /* 0x000fc8000bf05070 */
[----:B------:R-:W-:-:S13]  /*0fe0*/  ISETP.NE.AND.EX P0, PT, RZ, UR9, PT, P0 ;  /* 0x00000009ff007c0c */ /* 0x000fda000bf05300 */
[----:B------:R-:W-:Y:S05]  /*0ff0*/  @!P0 BRA `(.L_x_1244) ;  /* 0x0000000000248947 */ /* 0x000fea0003800000 */
[----:B------:R-:W-:Y:S02]  /*1000*/  ULDC.64 UR8, c[0x0][0xa00] ;  /* 0x0002800000087ab9 */ /* 0x000fe40000000a00 */
        /* <DEDUP_REMOVED lines=8> */
.L_x_1244:
[----:B------:R-:W-:Y:S01]  /*1090*/  MOV R208, UR6 ;  /* 0x0000000600d07c02 */ /* 0x000fe20008000f00 */
[----:B------:R-:W-:Y:S06]  /*10a0*/  @!P1 BRA `(.L_x_1245) ;  /* 0x00000000001c9947 */ /* 0x000fec0003800000 */
[----:B------:R-:W-:Y:S02]  /*10b0*/  ULDC.64 UR8, c[0x0][0xa20] ;  /* 0x0002880000087ab9 */ /* 0x000fe40000000a00 */
[----:B------:R-:W-:-:S06]  /*10c0*/  UIMAD.WIDE UR6, UR6, 0x4, UR8 ;  /* 0x00000004060678a5 */ /* 0x000fcc000f8e0208 */
[----:B------:R-:W-:Y:S02]  /*10d0*/  IMAD.U32 R2, RZ, RZ, UR6 ;  /* 0x00000006ff027e24 */ /* 0x000fe4000f8e00ff */
[----:B------:R-:W-:-:S05]  /*10e0*/  IMAD.U32 R3, RZ, RZ, UR7 ;  /* 0x00000007ff037e24 */ /* 0x000fca000f8e00ff */
[----:B------:R-:W2:Y:S02]  /*10f0*/  LDG.E R2, desc[UR36][R2.64] ;  /* 0x0000002402027981 */ /* 0x000ea4000c1e1900 */
[----:B--2---:R-:W-:Y:S01]  /*1100*/  R2UR UR4, R2 ;  /* 0x00000000020472ca */ /* 0x004fe200000e0000 */
[----:B------:R-:W-:-:S14]  /*1110*/  BRA `(.L_x_1246) ;  /* 0x0000000000347947 */ /* 0x000fdc0003800000 */
.L_x_1245:
[----:B------:R-:W-:Y:S02]  /*1120*/  ULDC.64 UR8, c[0x0][0xa08] ;  /* 0x0002820000087ab9 */ /* 0x000fe40000000a00 */
        /* <DEDUP_REMOVED lines=12> */
.L_x_1246:
[----:B------:R-:W-:Y:S01]  /*11f0*/  ULDC UR6, c[0x0][0x448] ;  /* 0x0001120000067ab9 */ /* 0x000fe20000000800 */
[----:B------:R-:W-:Y:S02]  /*1200*/  USHF.L.U32 UR61, UR5, 0x7, URZ ;  /* 0x00000007053d7899 */ /* 0x000fe4000800063f */
[----:B------:R-:W-:Y:S02]  /*1210*/  UISETP.NE.AND UP0, UPT, UR6, 0x1, UPT ;  /* 0x000000010600788c */ /* 0x000fe4000bf05270 */
[----:B------:R-:W-:Y:S02]  /*1220*/  UIADD3 UR43, -UR43, UR4, URZ ;  /* 0x000000042b2b7290 */ /* 0x000fe4000fffe13f */
[----:B------:R-:W-:Y:S02]  /*1230*/  UIADD3 UR8, UR61, 0x7f, URZ ;  /* 0x0000007f3d087890 */ /* 0x000fe4000fffe03f */
[----:B------:R-:W-:Y:S02]  /*1240*/  UP2UR UR4, UPR, URZ, 0x1 ;  /* 0x000000013f047883 */ /* 0x000fe40008000000 */
[----:B------:R-:W-:-:S03]  /*1250*/  UIADD3 UR9, UR43, 0x1, -UR42 ;  /* 0x000000012b097890 */ /* 0x000fc6000fffe82a */
[----:B------:R-:W-:Y:S01]  /*1260*/  @UP0 ULDC UR6, c[0x0][0x44c] ;  /* 0x0001130000060ab9 */ /* 0x000fe20000000800 */
[----:B------:R-:W-:Y:S01]  /*1270*/  IMAD.U32 R22, RZ, RZ, UR4 ;  /* 0x00000004ff167e24 */ /* 0x000fe2000f8e00ff */
[----:B------:R-:W-:Y:S01]  /*1280*/  UIMAD.WIDE.U32 UR6, UR8, UR6, URZ ;  /* 0x00000006080672a5 */ /* 0x000fe2000f8e003f */
[----:B------:R-:W-:Y:S01]  /*1290*/  @UP0 ULDC UR10, c[0x0][0x450] ;  /* 0x00011400000a0ab9 */ /* 0x000fe20000000800 */
[----:B------:R-:W-:Y:S02]  /*12a0*/  ULDC.64 UR4, c[0x0][0x9e0] ;  /* 0x0002780000047ab9 */ /* 0x000fe40000000a00 */
[----:B------:R-:W-:Y:S02]  /*12b0*/  @UP0 USHF.R.U32.HI UR8, URZ, UR10, UR7 ;  /* 0x0000000a3f080299 */ /* 0x000fe40008011607 */
[----:B------:R-:W-:Y:S02]  /*12c0*/  UISETP.GE.AND UP0, UPT, UR5, 0x1, UPT ;  /* 0x000000010500788c */ /* 0x000fe4000bf06270 */
[----:B------:R-:W-:-:S02]  /*12d0*/  UIADD3 UR8, UR9, UR8, URZ ;  /* 0x0000000809087290 */ /* 0x000fc4000fffe03f */
[----:B------:R-:W-:Y:S02]  /*12e0*/  UP2UR UR60, UPR, URZ, 0x1 ;  /* 0x000000013f3c7883 */ /* 0x000fe40008000000 */
[----:B------:R-:W-:Y:S01]  /*12f0*/  PLOP3.LUT P0, PT, PT, PT, UP0, 0x40, 0x0 ;  /* 0x000000000000781c */ /* 0x000fe20003f0e808 */
[----:B------:R-:W-:-:S06]  /*1300*/  UIADD3 UR4, UR8, UR4, URZ ;  /* 0x0000000408047290 */ /* 0x000fcc000fffe03f */
[----:B------:R-:W-:-:S06]  /*1310*/  IMAD.U32 R0, RZ, RZ, UR4 ;  /* 0x00000004ff007e24 */ /* 0x000fcc000f8e00ff */
[----:B------:R-:W-:Y:S05]  /*1320*/  @P0 BRA `(.L_x_1247) ;  /* 0x0000000000400947 */ /* 0x000fea0003800000 */
        /* <DEDUP_REMOVED lines=10> */
.L_x_1248:
[----:B------:R-:W-:-:S11]  /*13d0*/  UISETP.NE.AND UP0, UPT, UR5, 0x1, UPT ;  /* 0x000000010500788c */ /* 0x000fd6000bf05270 */
[----:B------:R-:W-:Y:S02]  /*13e0*/  @UP0 ULDC.64 UR8, c[0x0][0x9e8] ;  /* 0x00027a0000080ab9 */ /* 0x000fe40000000a00 */
[----:B------:R-:W-:-:S04]  /*13f0*/  UIMAD.WIDE.U32 UR6, UR4, UR8, URZ ;  /* 0x00000008040672a5 */ /* 0x000fc8000f8e003f */
[----:B------:R-:W-:-:S12]  /*1400*/  @UP0 USHF.R.U32.HI UR4, URZ, UR9, UR7 ;  /* 0x000000093f040299 */ /* 0x000fd80008011607 */
.L_x_1249:
[----:B------:R-:W-:-:S06]  /*1410*/  UIMAD UR4, UR4, UR5, UR5 ;  /* 0x00000005040472a4 */ /* 0x000fcc000f8e0205 */
[----:B------:R-:W-:-:S07]  /*1420*/  VIMNMX R0, R0, UR4, PT ;  /* 0x0000000400007c48 */ /* 0x000fce000bfe0100 */
.L_x_1247:
[----:B------:R-:W-:Y:S01]  /*1430*/  R2UR UR4, R22 ;  /* 0x00000000160472ca */ /* 0x000fe200000e0000 */
[----:B------:R-:W-:Y:S01]  /*1440*/  UMOV UR9, UR61 ;  /* 0x0000003d00097c82 */ /* 0x000fe20008000000 */
[----:B------:R-:W-:Y:S01]  /*1450*/  VIADD R0, R0, 0x3f ;  /* 0x0000003f00007836 */ /* 0x000fe20000000000 */
[----:B------:R-:W-:Y:S01]  /*1460*/  UIADD3 UR41, UR43, -UR42, URZ ;  /* 0x8000002a2b297290 */ /* 0x000fe2000fffe03f */
[----:B------:R-:W-:-:S03]  /*1470*/  ULDC UR10, c[0x0][0x9dc] ;  /* 0x00027700000a7ab9 */ /* 0x000fc60000000800 */
[----:B------:R-:W-:-:S04]  /*1480*/  SHF.R.S32.HI R3, RZ, 0x1f, R0 ;  /* 0x0000001fff037819 */ /* 0x000fc80000011400 */
[----:B------:R-:W-:Y:S02]  /*1490*/  LEA.HI R3, R3, R0, RZ, 0x6 ;  /* 0x0000000003037211 */ /* 0x000fe400078f30ff */
[----:B------:R-:W-:Y:S02]  /*14a0*/  UISETP.NE.AND UP0, UPT, UR4, URZ, UPT ;  /* 0x0000003f0400728c */ /* 0x000fe4000bf05270 */
[----:B------:R-:W-:Y:S01]  /*14b0*/  UIADD3 UR4, UR43, 0x3f, URZ ;  /* 0x0000003f2b047890 */ /* 0x000fe2000fffe03f */
        /* <DEDUP_REMOVED lines=24> */
.L_x_1251:
[----:B------:R-:W-:-:S11]  /*1640*/  UISETP.NE.AND UP0, UPT, UR5, 0x1, UPT ;  /* 0x000000010500788c */ /* 0x000fd6000bf05270 */
[----:B------:R-:W-:Y:S02]  /*1650*/  @UP0 ULDC.64 UR10, c[0x0][0x9e8] ;  /* 0x00027a00000a0ab9 */ /* 0x000fe40000000a00 */
[----:B------:R-:W-:-:S04]  /*1660*/  UIMAD.WIDE.U32 UR6, UR4, UR10, URZ ;  /* 0x0000000a040672a5 */ /* 0x000fc8000f8e003f */
[----:B------:R-:W-:-:S12]  /*1670*/  @UP0 USHF.R.U32.HI UR4, URZ, UR11, UR7 ;  /* 0x0000000b3f040299 */ /* 0x000fd80008011607 */
.L_x_1252:
[----:B------:R-:W-:-:S04]  /*1680*/  UIMAD UR4, UR4, UR5, URZ ;  /* 0x00000005040472a4 */ /* 0x000fc8000f8e023f */
[----:B------:R-:W-:-:S04]  /*1690*/  UISETP.LT.AND UP0, UPT, UR9, UR4, UPT ;  /* 0x000000040900728c */ /* 0x000fc8000bf01270 */
[----:B------:R-:W-:-:S12]  /*16a0*/  USEL UR9, UR9, UR4, !UP0 ;  /* 0x0000000409097287 */ /* 0x000fd8000c000000 */
.L_x_1250:
[----:B------:R-:W-:Y:S01]  /*16b0*/  USHF.R.S32.HI UR4, URZ, 0x1f, UR9 ;  /* 0x0000001f3f047899 */ /* 0x000fe20008011409 */
[----:B------:R-:W-:Y:S02]  /*16c0*/  PLOP3.LUT P0, PT, PT, PT, PT, 0x80, 0x0 ;  /* 0x000000000000781c */ /* 0x000fe40003f0f070 */
[----:B------:R-:W-:Y:S02]  /*16d0*/  CS2R R2, SRZ ;  /* 0x0000000000027805 */ /* 0x000fe4000001ff00 */
[----:B------:R-:W-:Y:S01]  /*16e0*/  MOV R0, RZ ;  /* 0x000000ff00007202 */ /* 0x000fe20000000f00 */
        /* <DEDUP_REMOVED lines=29> */
[----:B------:R-:W-:Y:S01]  /*18c0*/  CS2R R104, SRZ ;  /* 0x0000000000687805 */ /* 0x000fe2000001ff00 */
[----:B------:R-:W-:Y:S01]  /*18d0*/  IMAD.MOV.U32 R166, RZ, RZ, RZ ;  /* 0x000000ffffa67224 */ /* 0x000fe200078e00ff */
        /* <DEDUP_REMOVED lines=36> */
[----:B------:R-:W-:Y:S01]  /*1b20*/  IMAD.MOV.U32 R8, RZ, RZ, RZ ;  /* 0x000000ffff087224 */ /* 0x000fe200078e00ff */
        /* <DEDUP_REMOVED lines=35> */
.L_x_1254:
        /* <DEDUP_REMOVED lines=11> */
.L_x_1446:
[----:B------:R-:W-:Y:S05]  /*1e10*/  @!P0 BRA `(.L_x_1256) ;  /* 0x0000000000048947 */ /* 0x000fea0003800000 */
[----:B------:R-:W-:Y:S01]  /*1e20*/  BPT.TRAP 0x1 ;  /* 0x000000040000795c */ /* 0x000fe20000300000 */
.L_x_1256:
[----:B0-----:R-:W-:Y:S01]  /*1e30*/  IMAD.U32 R0, RZ, RZ, UR39 ;  /* 0x00000027ff007e24 */ /* 0x001fe2000f8e00ff */
[----:B------:R-:W-:-:S04]  /*1e40*/  MOV R3, UR38 ;  /* 0x0000002600037c02 */ /* 0x000fc80008000f00 */
[----:B------:R-:W-:Y:S02]  /*1e50*/  LEA R3, R3, UR40, 0x3 ;  /* 0x0000002803037c11 */ /* 0x000fe4000f8e18ff */
[----:B------:R-:W-:-:S04]  /*1e60*/  SHF.L.U32 R0, R0, 0x1f, RZ ;  /* 0x0000001f00007819 */ /* 0x000fc800000006ff */
[----:B------:R0:W1:Y:S01]  /*1e70*/  SYNCS.PHASECHK.TRANS64.TRYWAIT P1, [R3+URZ+0x30830], R0 ;  /* 0x03083000030075a7 */ /* 0x000062000802017f */
[----:B------:R-:W-:Y:S05]  /*1e80*/  @!P0 BRA `(.L_x_1257) ;  /* 0x0000000000048947 */ /* 0x000fea0003800000 */
[----:B------:R-:W-:Y:S01]  /*1e90*/  BPT.TRAP 0x1 ;  /* 0x000000040000795c */ /* 0x000fe20000300000 */
.L_x_1257:
[----:B-1----:R-:W-:Y:S05]  /*1ea0*/  @P1 BRA `(.L_x_1258) ;  /* 0x0000000000081947 */ /* 0x002fea0003800000 */
[----:B------:R-:W1:Y:S02]  /*1eb0*/  SYNCS.PHASECHK.TRANS64.TRYWAIT P1, [R3+URZ+0x30830], R0 ;  /* 0x03083000030075a7 */ /* 0x000e64000802017f */
[----:B-1----:R-:W-:Y:S05]  /*1ec0*/  @!P1 BRA `(.L_x_1259) ;  /* 0x0000014400d89947 */ /* 0x002fea0003800000 */
.L_x_1258:
        /* <DEDUP_REMOVED lines=13> */
[----:B------:R-:W-:Y:S01]  /*1fa0*/  ULOP3.LUT UR4, UR44, 0x10000, URZ, 0xfc, !UPT ;  /* 0x000100002c047892 */ /* 0x000fe2000f8efc3f */
[----:B------:R-:W-:Y:S01]  /*1fb0*/  UMOV UR13, 0x40000040 ;  /* 0x40000040000d7882 */ /* 0x000fe20000000000 */
[----:B------:R-:W-:Y:S02]  /*1fc0*/  UMOV UR15, 0x40000040 ;  /* 0x40000040000f7882 */ /* 0x000fe40000000000 */
[----:B------:R-:W-:Y:S01]  /*1fd0*/  IMAD.U32 R20, RZ, RZ, UR5 ;  /* 0x00000005ff147e24 */ /* 0x000fe2000f8e00ff */
[----:B------:R-:W-:Y:S02]  /*1fe0*/  ULEA UR5, UR38, UR5, 0xb ;  /* 0x0000000526057291 */ /* 0x000fe4000f8e583f */
[----:B------:R-:W-:Y:S01]  /*1ff0*/  UMOV UR8, UR4 ;  /* 0x0000000400087c82 */ /* 0x000fe20008000000 */
[----:B------:R-:W-:Y:S01]  /*2000*/  UIADD3 UR6, UR4, 0x2, URZ ;  /* 0x0000000204067890 */ /* 0x000fe2000fffe03f */
[----:B------:R-:W-:Y:S01]  /*2010*/  IMAD.U32 R16, RZ, RZ, UR8 ;  /* 0x00000008ff107e24 */ /* 0x000fe2000f8e00ff */
[----:B------:R-:W-:-:S02]  /*2020*/  UIADD3 UR7, UR5, 0x2, URZ ;  /* 0x0000000205077890 */ /* 0x000fc4000fffe03f */
[----:B------:R-:W-:Y:S01]  /*2030*/  UMOV UR10, UR5 ;  /* 0x00000005000a7c82 */ /* 0x000fe20008000000 */
[----:B------:R-:W-:Y:S01]  /*2040*/  UIADD3 UR56, UR4, 0x404, URZ ;  /* 0x0000040404387890 */ /* 0x000fe2000fffe03f */
        /* <DEDUP_REMOVED lines=9> */
[----:B------:R-:W-:-:S02]  /*20e0*/  UIADD3 UR58, UR5, 0x204, URZ ;  /* 0x00000204053a7890 */ /* 0x000fc4000fffe03f */
[----:B------:R-:W-:Y:S02]  /*20f0*/  UIADD3 UR52, UR4, 0x406, URZ ;  /* 0x0000040604347890 */ /* 0x000fe4000fffe03f */
        /* <DEDUP_REMOVED lines=67> */
[----:B------:R-:W-:Y:S02]  /*2530*/  IMAD.U32 R6, RZ, RZ, UR8 ;  /* 0x00000008ff067e24 */ /* 0x000fe4000f8e00ff */
        /* <DEDUP_REMOVED lines=41> */
.L_x_1260:
[----:B------:R-:W-:Y:S01]  /*27d0*/  R2UR UR4, R22 ;  /* 0x00000000160472ca */ /* 0x000fe200000e0000 */
[----:B------:R-:W2:Y:S01]  /*27e0*/  S2UR UR7, SR_CgaCtaId ;  /* 0x00000000000779c3 */ /* 0x000ea20000008800 */
[----:B01----:R-:W-:Y:S01]  /*27f0*/  VIADD R0, R200, UR61 ;  /* 0x0000003dc8007c36 */ /* 0x003fe20008000000 */
[----:B------:R-:W-:Y:S01]  /*2800*/  ULDC UR5, c[0x0][0x9d8] ;  /* 0x0002760000057ab9 */ /* 0x000fe20000000800 */
[----:B------:R-:W-:Y:S01]  /*2810*/  UISETP.NE.AND UP0, UPT, UR60, URZ, UPT ;  /* 0x0000003f3c00728c */ /* 0x000fe2000bf05270 */
[----:B------:R-:W-:Y:S01]  /*2820*/  FMUL.FTZ R31, R31, UR5 ;  /* 0x000000051f1f7c20 */ /* 0x000fe20008410000 */
[----:B------:R-:W-:Y:S01]  /*2830*/  FMUL.FTZ R24, R24, UR5 ;  /* 0x0000000518187c20 */ /* 0x000fe20008410000 */
[----:B------:R-:W-:Y:S01]  /*2840*/  MOV R2, R0 ;  /* 0x0000000000027202 */ /* 0x000fe20000000f00 */
[----:B------:R-:W-:Y:S01]  /*2850*/  FMUL.FTZ R25, R25, UR5 ;  /* 0x0000000519197c20 */ /* 0x000fe20008410000 */
[----:B------:R0:W1:Y:S01]  /*2860*/  MUFU.TANH R21, R31 ;  /* 0x0000001f00157308 */ /* 0x0000620000002400 */
[----:B------:R-:W-:Y:S01]  /*2870*/  FMUL.FTZ R27, R27, UR5 ;  /* 0x000000051b1b7c20 */ /* 0x000fe20008410000 */
[----:B------:R-:W-:Y:S01]  /*2880*/  FMUL.FTZ R28, R28, UR5 ;  /* 0x000000051c1c7c20 */ /* 0x000fe20008410000 */
[----:B------:R-:W-:Y:S01]  /*2890*/  FMUL.FTZ R29, R29, UR5 ;  /* 0x000000051d1d7c20 */ /* 0x000fe20008410000 */
[----:B------:R-:W-:Y:S01]  /*28a0*/  UISETP.NE.AND UP1, UPT, UR4, URZ, UPT ;  /* 0x0000003f0400728c */ /* 0x000fe2000bf25270 */
[----:B------:R-:W-:Y:S01]  /*28b0*/  R2UR UR4, R3 ;  /* 0x00000000030472ca */ /* 0x000fe200000e0000 */
[----:B------:R-:W-:Y:S01]  /*28c0*/  FMUL.FTZ R32, R32, UR5 ;  /* 0x0000000520207c20 */ /* 0x000fe20008410000 */
[----:B------:R-:W-:Y:S01]  /*28d0*/  FMUL.FTZ R33, R33, UR5 ;  /* 0x0000000521217c20 */ /* 0x000fe20008410000 */
[----:B------:R-:W-:Y:S01]  /*28e0*/  FMUL.FTZ R34, R34, UR5 ;  /* 0x0000000522227c20 */ /* 0x000fe20008410000 */
[----:B------:R-:W-:Y:S01]  /*28f0*/  FMUL.FTZ R35, R35, UR5 ;  /* 0x0000000523237c20 */ /* 0x000fe20008410000 */
[----:B------:R-:W-:Y:S01]  /*2900*/  PLOP3.LUT P1, PT, PT, PT, UP1, 0x80, 0x0 ;  /* 0x000000000000781c */ /* 0x000fe20003f2f018 */
[----:B------:R-:W-:Y:S01]  /*2910*/  FMUL.FTZ R36, R36, UR5 ;  /* 0x0000000524247c20 */ /* 0x000fe20008410000 */
[----:B------:R-:W-:Y:S01]  /*2920*/  PLOP3.LUT P2, PT, PT, PT, UP1, 0x80, 0x0 ;  /* 0x000000000000781c */ /* 0x000fe20003f4f018 */
[----:B------:R-:W-:Y:S01]  /*2930*/  FMUL.FTZ R37, R37, UR5 ;  /* 0x0000000525257c20 */ /* 0x000fe20008410000 */
[----:B------:R-:W-:Y:S01]  /*2940*/  FMUL.FTZ R39, R39, UR5 ;  /* 0x0000000527277c20 */ /* 0x000fe20008410000 */
[----:B------:R-:W-:Y:S01]  /*2950*/  @UP1 ULDC UR6, c[0x0][0x44c] ;  /* 0x0001130000061ab9 */ /* 0x000fe20000000800 */
[----:B------:R-:W-:Y:S01]  /*2960*/  FMUL.FTZ R40, R40, UR5 ;  /* 0x0000000528287c20 */ /* 0x000fe20008410000 */
[----:B------:R-:W-:Y:S01]  /*2970*/  FMUL.FTZ R41, R41, UR5 ;  /* 0x0000000529297c20 */ /* 0x000fe20008410000 */
[----:B------:R-:W-:Y:S01]  /*2980*/  UIADD3 UR4, UR4, 0x30840, URZ ;  /* 0x0003084004047890 */ /* 0x000fe2000fffe03f */
[----:B------:R-:W-:Y:S01]  /*2990*/  FMUL.FTZ R42, R42, UR5 ;  /* 0x000000052a2a7c20 */ /* 0x000fe20008410000 */
[----:B------:R-:W-:Y:S01]  /*29a0*/  FMUL.FTZ R43, R43, UR5 ;  /* 0x000000052b2b7c20 */ /* 0x000fe20008410000 */
[----:B------:R-:W-:Y:S01]  /*29b0*/  FMUL.FTZ R44, R44, UR5 ;  /* 0x000000052c2c7c20 */ /* 0x000fe20008410000 */
[----:B--2---:R-:W-:Y:S01]  /*29c0*/  UPRMT UR4, UR7, 0x654, UR4 ;  /* 0x0000065407047896 */ /* 0x004fe20008000004 */
[----:B------:R-:W-:Y:S01]  /*29d0*/  @P1 IMAD.HI.U32 R3, R0, UR6, RZ ;  /* 0x0000000600031c27 */ /* 0x000fe2000f8e00ff */
[----:B------:R-:W-:-:S03]  /*29e0*/  @UP1 ULDC UR6, c[0x0][0x450] ;  /* 0x0001140000061ab9 */ /* 0x000fc60000000800 */
[----:B------:R-:W-:Y:S01]  /*29f0*/  FMUL.FTZ R45, R45, UR5 ;  /* 0x000000052d2d7c20 */ /* 0x000fe20008410000 */
[----:B------:R-:W-:Y:S01]  /*2a00*/  FMUL.FTZ R46, R46, UR5 ;  /* 0x000000052e2e7c20 */ /* 0x000fe20008410000 */
[----:B------:R-:W-:Y:S01]  /*2a10*/  FMUL.FTZ R47, R47, UR5 ;  /* 0x000000052f2f7c20 */ /* 0x000fe20008410000 */
[----:B------:R-:W-:Y:S01]  /*2a20*/  @P2 SHF.R.U32.HI R2, RZ, UR6, R3 ;  /* 0x00000006ff022c19 */ /* 0x000fe20008011603 */
[----:B------:R-:W-:Y:S02]  /*2a30*/  IMAD.MOV.U32 R3, RZ, RZ, -0x40 ;  /* 0xffffffc0ff037424 */ /* 0x000fe400078e00ff */
[----:B------:R-:W-:Y:S01]  /*2a40*/  FMUL.FTZ R48, R48, UR5 ;  /* 0x0000000530307c20 */ /* 0x000fe20008410000 */
[----:B------:R-:W-:Y:S01]  /*2a50*/  FMUL.FTZ R49, R49, UR5 ;  /* 0x0000000531317c20 */ /* 0x000fe20008410000 */
[----:B------:R-:W-:Y:S01]  /*2a60*/  FMUL.FTZ R50, R50, UR5 ;  /* 0x0000000532327c20 */ /* 0x000fe20008410000 */
[----:B------:R-:W2:Y:S01]  /*2a70*/  SHFL.IDX PT, R5, R2, RZ, 0x1c1f ;  /* 0x001c1fff02057589 */ /* 0x000ea200000e0000 */
[----:B0-----:R-:W-:-:S02]  /*2a80*/  IMAD R31, R62, R3, 0x40 ;  /* 0x000000403e1f7424 */ /* 0x001fc400078e0203 */
[----:B------:R-:W-:Y:S01]  /*2a90*/  FMUL.FTZ R51, R51, UR5 ;  /* 0x0000000533337c20 */ /* 0x000fe20008410000 */
[----:B------:R-:W-:Y:S01]  /*2aa0*/  FMUL.FTZ R52, R52, UR5 ;  /* 0x0000000534347c20 */ /* 0x000fe20008410000 */
[----:B------:R-:W-:Y:S01]  /*2ab0*/  FMUL.FTZ R53, R53, UR5 ;  /* 0x0000000535357c20 */ /* 0x000fe20008410000 */
[----:B------:R-:W-:Y:S02]  /*2ac0*/  VIADD R0, R31, 0x1 ;  /* 0x000000011f007836 */ /* 0x000fe40000000000 */
[----:B------:R-:W-:Y:S01]  /*2ad0*/  FMUL.FTZ R54, R54, UR5 ;  /* 0x0000000536367c20 */ /* 0x000fe20008410000 */
[----:B------:R-:W-:Y:S01]  /*2ae0*/  FMUL.FTZ R55, R55, UR5 ;  /* 0x0000000537377c20 */ /* 0x000fe20008410000 */
[----:B------:R-:W-:Y:S01]  /*2af0*/  IMAD.U32 R4, RZ, RZ, UR42 ;  /* 0x0000002aff047e24 */ /* 0x000fe2000f8e00ff */
[----:B------:R-:W-:Y:S01]  /*2b00*/  PLOP3.LUT P1, PT, PT, PT, UP0, 0x40, 0x0 ;  /* 0x000000000000781c */ /* 0x000fe20003f2e808 */
[----:B------:R-:W-:Y:S01]  /*2b10*/  IMAD R3, R19, -0x2, R0 ;  /* 0xfffffffe13037824 */ /* 0x000fe200078e0200 */
[----:B------:R-:W0:Y:S01]  /*2b20*/  MUFU.TANH R24, R24 ;  /* 0x0000001800187308 */ /* 0x000e220000002400 */
[----:B------:R-:W-:Y:S01]  /*2b30*/  FMUL.FTZ R26, R26, UR5 ;  /* 0x000000051a1a7c20 */ /* 0x000fe20008410000 */
[----:B------:R-:W-:Y:S01]  /*2b40*/  ULDC UR7, c[0x0][0x9dc] ;  /* 0x0002770000077ab9 */ /* 0x000fe20000000800 */
[----:B------:R-:W-:Y:S01]  /*2b50*/  SYNCS.ARRIVE.TRANS64.RED.A1T0 RZ, [UR4], RZ ;  /* 0x000000ffffff79a7 */ /* 0x000fe20008100404 */
[----:B------:R-:W-:Y:S01]  /*2b60*/  FMUL.FTZ R38, R38, UR5 ;  /* 0x0000000526267c20 */ /* 0x000fe20008410000 */
[----:B------:R-:W-:Y:S01]  /*2b70*/  ULOP3.LUT UR4, URZ, UR7, URZ, 0x33, !UPT ;  /* 0x000000073f047292 */ /* 0x000fe2000f8e333f */
[----:B------:R-:W-:Y:S01]  /*2b80*/  IADD3 R3, -R4, UR43, R3 ;  /* 0x0000002b04037c10 */ /* 0x000fe2000fffe103 */
[----:B------:R-:W-:Y:S01]  /*2b90*/  VIADD R0, R31, UR43 ;  /* 0x0000002b1f007c36 */ /* 0x000fe20008000000 */
[----:B------:R-:W3:Y:S01]  /*2ba0*/  MUFU.TANH R25, R25 ;  /* 0x0000001900197308 */ /* 0x000ee20000002400 */
[----:B------:R-:W-:Y:S01]  /*2bb0*/  ULDC UR14, c[0x0][0x9e0] ;  /* 0x00027800000e7ab9 */ /* 0x000fe20000000800 */
[----:B------:R-:W-:Y:S01]  /*2bc0*/  FMUL.FTZ R30, R30, UR5 ;  /* 0x000000051e1e7c20 */ /* 0x000fe20008410000 */
[----:B------:R-:W-:-:S02]  /*2bd0*/  VIADD R57, R3, UR14 ;  /* 0x0000000e03397c36 */ /* 0x000fc40008000000 */
[----:B------:R-:W-:-:S03]  /*2be0*/  VIADD R58, R3, UR4 ;  /* 0x00000004033a7c36 */ /* 0x000fc60008000000 */
[----:B------:R-:W4:Y:S01]  /*2bf0*/  MUFU.TANH R27, R27 ;  /* 0x0000001b001b7308 */ /* 0x000f220000002400 */
[----:B--2---:R-:W-:-:S07]  /*2c00*/  IMAD.IADD R3, R58, 0x1, R5 ;  /* 0x000000013a037824 */ /* 0x004fce00078e0205 */
[----:B------:R-:W2:Y:S08]  /*2c10*/  MUFU.TANH R28, R28 ;  /* 0x0000001c001c7308 */ /* 0x000eb00000002400 */
        /* <DEDUP_REMOVED lines=27> */
[----:B-----5:R-:W-:-:S05]  /*2dd0*/  IMAD R38, R19, -0x2, R0 ;  /* 0xfffffffe13267824 */ /* 0x020fca00078e0200 */
[----:B------:R-:W-:Y:S02]  /*2de0*/  VIADDMNMX R0, R5, R57, R38, PT ;  /* 0x0000003905007246 */ /* 0x000fe40003800126 */
[----:B-1----:R-:W-:Y:S01]  /*2df0*/  LEA R30, R62, 0xffffffc0, 0x6 ;  /* 0xffffffc03e1e7811 */ /* 0x002fe200078e30ff */
[----:B--234-:R-:W-:Y:S06]  /*2e00*/  @P1 BRA `(.L_x_1261) ;  /* 0x0000000000641947 */ /* 0x01cfec0003800000 */
[----:B------:R-:W-:Y:S01]  /*2e10*/  MOV R4, UR42 ;  /* 0x0000002a00047c02 */ /* 0x000fe20008000f00 */
[----:B------:R-:W-:Y:S03]  /*2e20*/  BSSY B0, `(.L_x_1262) ;  /* 0x0000013000007945 */ /* 0x000fe60003800000 */
[----:B------:R-:W-:-:S04]  /*2e30*/  IADD3 R5, -R4, UR43, R5 ;  /* 0x0000002b04057c10 */ /* 0x000fc8000fffe105 */
        /* <DEDUP_REMOVED lines=11> */
.L_x_1263:
[----:B------:R-:W-:Y:S02]  /*2ef0*/  ULDC UR4, c[0x0][0x9e4] ;  /* 0x0002790000047ab9 */ /* 0x000fe40000000800 */
[----:B------:R-:W-:-:S05]  /*2f00*/  IMAD.U32 R59, RZ, RZ, UR4 ;  /* 0x00000004ff3b7e24 */ /* 0x000fca000f8e00ff */
[----:B------:R-:W-:-:S13]  /*2f10*/  ISETP.NE.AND P1, PT, R59, 0x1, PT ;  /* 0x000000013b00780c */ /* 0x000fda0003f25270 */
[----:B------:R-:W1:Y:S02]  /*2f20*/  @P1 LDC.64 R60, c[0x0][0x9e8] ;  /* 0x00027a00ff3c1b82 */ /* 0x000e640000000a00 */
[----:B-1----:R-:W-:-:S05]  /*2f30*/  @P1 IMAD.HI.U32 R4, R5, R60, RZ ;  /* 0x0000003c05041227 */ /* 0x002fca00078e00ff */
[----:B------:R-:W-:-:S07]  /*2f40*/  @P1 SHF.R.U32.HI R5, RZ, R61, R4 ;  /* 0x0000003dff051219 */ /* 0x000fce0000011604 */
.L_x_1264:
[----:B------:R-:W-:Y:S05]  /*2f50*/  BSYNC B0 ;  /* 0x0000000000007941 */ /* 0x000fea0003800000 */
.L_x_1262:
[----:B------:R-:W-:-:S04]  /*2f60*/  IMAD R4, R5, R59, -R30 ;  /* 0x0000003b05047224 */ /* 0x000fc800078e0a1e */
[----:B------:R-:W-:-:S05]  /*2f70*/  IMAD R4, R19, -0x2, R4 ;  /* 0xfffffffe13047824 */ /* 0x000fca00078e0204 */
[----:B------:R-:W-:Y:S02]  /*2f80*/  VIADDMNMX R0, R4, R59, R0, PT ;  /* 0x0000003b04007246 */ /* 0x000fe40003800100 */
[----:B------:R-:W-:-:S07]  /*2f90*/  VIMNMX R3, R3, R4, !PT ;  /* 0x0000000403037248 */ /* 0x000fce0007fe0100 */
.L_x_1261:
        /* <DEDUP_REMOVED lines=12> */
[----:B------:R-:W-:Y:S02]  /*3060*/  FSEL R60, R25, -INF , !P4 ;  /* 0xff800000193c7808 */ /* 0x000fe40006000000 */
[----:B------:R-:W-:-:S02]  /*3070*/  P2R R61, PR, RZ, 0x20 ;  /* 0x00000020ff3d7803 */ /* 0x000fc40000000000 */
[----:B------:R-:W-:Y:S02]  /*3080*/  ISETP.LT.OR P3, PT, R0, 0x11, P3 ;  /* 0x000000110000780c */ /* 0x000fe40001f61670 */
[----:B------:R-:W-:Y:S02]  /*3090*/  ISETP.GT.AND P4, PT, R3, 0x9, !P6 ;  /* 0x000000090300780c */ /* 0x000fe40007784270 */
[----:B------:R-:W-:Y:S02]  /*30a0*/  ISETP.GE.AND P5, PT, R31, 0x12, PT ;  /* 0x000000121f00780c */ /* 0x000fe40003fa6270 */
[----:B0-----:R-:W-:Y:S02]  /*30b0*/  FSEL R68, R32, -INF , !P3 ;  /* 0xff80000020447808 */ /* 0x001fe40005800000 */
        /* <DEDUP_REMOVED lines=63> */
[----:B------:R-:W-:Y:S01]  /*34b0*/  IMAD.U32 R2, RZ, RZ, UR42 ;  /* 0x0000002aff027e24 */ /* 0x000fe2000f8e00ff */
[----:B------:R-:W-:Y:S04]  /*34c0*/  BSSY B0, `(.L_x_1266) ;  /* 0x0000013000007945 */ /* 0x000fe80003800000 */
[----:B------:R-:W-:-:S04]  /*34d0*/  IADD3 R5, -R2, UR43, R5 ;  /* 0x0000002b02057c10 */ /* 0x000fc8000fffe105 */
        /* <DEDUP_REMOVED lines=11> */
.L_x_1267:
[----:B------:R-:W-:Y:S02]  /*3590*/  ULDC UR4, c[0x0][0x9e4] ;  /* 0x0002790000047ab9 */ /* 0x000fe40000000800 */
[----:B------:R-:W-:-:S05]  /*35a0*/  IMAD.U32 R25, RZ, RZ, UR4 ;  /* 0x00000004ff197e24 */ /* 0x000fca000f8e00ff */
[----:B------:R-:W-:-:S13]  /*35b0*/  ISETP.NE.AND P6, PT, R25, 0x1, PT ;  /* 0x000000011900780c */ /* 0x000fda0003fc5270 */
[----:B------:R-:W0:Y:S02]  /*35c0*/  @P6 LDC.64 R28, c[0x0][0x9e8] ;  /* 0x00027a00ff1c6b82 */ /* 0x000e240000000a00 */
[----:B0-----:R-:W-:-:S05]  /*35d0*/  @P6 IMAD.HI.U32 R2, R5, R28, RZ ;  /* 0x0000001c05026227 */ /* 0x001fca00078e00ff */
[----:B------:R-:W-:-:S07]  /*35e0*/  @P6 SHF.R.U32.HI R5, RZ, R29, R2 ;  /* 0x0000001dff056219 */ /* 0x000fce0000011602 */
.L_x_1268:
[----:B------:R-:W-:Y:S05]  /*35f0*/  BSYNC B0 ;  /* 0x0000000000007941 */ /* 0x000fea0003800000 */
.L_x_1266:
[----:B------:R-:W-:-:S04]  /*3600*/  IMAD R2, R5, R25, -R30 ;  /* 0x0000001905027224 */ /* 0x000fc800078e0a1e */
[----:B------:R-:W-:-:S05]  /*3610*/  IMAD R2, R19, -0x2, R2 ;  /* 0xfffffffe13027824 */ /* 0x000fca00078e0202 */
[----:B------:R-:W-:Y:S02]  /*3620*/  VIADDMNMX R0, R2, R25, R0, PT ;  /* 0x0000001902007246 */ /* 0x000fe40003800100 */
[----:B------:R-:W-:-:S07]  /*3630*/  VIMNMX R3, R3, R2, !PT ;  /* 0x0000000203037248 */ /* 0x000fce0007fe0100 */
.L_x_1265:
        /* <DEDUP_REMOVED lines=25> */
[----:B------:R-:W-:Y:S02]  /*37d0*/  ISETP.GT.AND P1, PT, R3, 0x11, !P1 ;  /* 0x000000110300780c */ /* 0x000fe40004f24270 */
[----:B------:R-:W-:Y:S02]  /*37e0*/  FMNMX.FTZ R4, R78, R4, !PT ;  /* 0x000000044e047209 */ /* 0x000fe40007810000 */
[----:B------:R-:W-:-:S02]  /*37f0*/  ISETP.LT.OR P1, PT, R0, 0x12, P1 ;  /* 0x000000120000780c */ /* 0x000fc40000f21670 */
[----:B------:R-:W-:Y:S02]  /*3800*/  FMNMX.FTZ R4, R80, R4, !PT ;  /* 0x0000000450047209 */ /* 0x000fe40007810000 */
[----:B------:R-:W-:Y:S02]  /*3810*/  FSEL R25, R35, -INF , !P1 ;  /* 0xff80000023197808 */ /* 0x000fe40004800000 */
[----:B------:R-:W-:Y:S02]  /*3820*/  ISETP.NE.AND P1, PT, R33, RZ, PT ;  /* 0x000000ff2100720c */ /* 0x000fe40003f25270 */
[C---:B------:R-:W-:Y:S02]  /*3830*/  ISETP.GT.AND P2, PT, R3.reuse, 0x8, !P2 ;  /* 0x000000080300780c */ /* 0x040fe40005744270 */
[----:B------:R-:W-:Y:S02]  /*3840*/  ISETP.GT.AND P1, PT, R3, 0x18, !P1 ;  /* 0x000000180300780c */ /* 0x000fe40004f24270 */
[----:B------:R-:W-:-:S02]  /*3850*/  FMNMX.FTZ R4, R82, R4, !PT ;  /* 0x0000000452047209 */ /* 0x000fc40007810000 */
[C---:B------:R-:W-:Y:S02]  /*3860*/  ISETP.LT.OR P1, PT, R0.reuse, 0x19, P1 ;  /* 0x000000190000780c */ /* 0x040fe40000f21670 */
[----:B------:R-:W-:Y:S02]  /*3870*/  ISETP.LT.OR P2, PT, R0, 0x9, P2 ;  /* 0x000000090000780c */ /* 0x000fe40001741670 */
[----:B------:R-:W-:Y:S02]  /*3880*/  FSEL R26, R26, -INF , !P1 ;  /* 0xff8000001a1a7808 */ /* 0x000fe40004800000 */
[----:B------:R-:W-:Y:S02]  /*3890*/  ISETP.NE.AND P1, PT, R63, RZ, PT ;  /* 0x000000ff3f00720c */ /* 0x000fe40003f25270 */
[----:B------:R-:W-:Y:S02]  /*38a0*/  FMNMX.FTZ R4, R48, R4, !PT ;  /* 0x0000000430047209 */ /* 0x000fe40007810000 */
[----:B------:R-:W-:-:S02]  /*38b0*/  ISETP.GT.AND P1, PT, R3, 0x19, !P1 ;  /* 0x000000190300780c */ /* 0x000fc40004f24270 */
[----:B------:R-:W-:Y:S02]  /*38c0*/  FSEL R18, R18, -INF , !P2 ;  /* 0xff80000012127808 */ /* 0x000fe40005000000 */
[----:B------:R-:W-:Y:S02]  /*38d0*/  ISETP.LT.OR P1, PT, R0, 0x1a, P1 ;  /* 0x0000001a0000780c */ /* 0x000fe40000f21670 */
[----:B------:R-:W-:Y:S02]  /*38e0*/  ISETP.NE.AND P2, PT, R40, RZ, PT ;  /* 0x000000ff2800720c */ /* 0x000fe40003f45270 */
[----:B------:R-:W-:Y:S02]  /*38f0*/  FSEL R27, R39, -INF , !P1 ;  /* 0xff800000271b7808 */ /* 0x000fe40004800000 */
[----:B------:R-:W-:Y:S02]  /*3900*/  ISETP.NE.AND P1, PT, R37, RZ, PT ;  /* 0x000000ff2500720c */ /* 0x000fe40003f25270 */
[----:B------:R-:W-:-:S02]  /*3910*/  FMNMX.FTZ R4, R84, R4, !PT ;  /* 0x0000000454047209 */ /* 0x000fc40007810000 */
[C---:B------:R-:W-:Y:S02]  /*3920*/  ISETP.GT.AND P1, PT, R3.reuse, 0x20, !P1 ;  /* 0x000000200300780c */ /* 0x040fe40004f24270 */
[----:B------:R-:W-:Y:S02]  /*3930*/  FMNMX.FTZ R4, R52, R4, !PT ;  /* 0x0000000434047209 */ /* 0x000fe40007810000 */
[----:B------:R-:W-:Y:S02]  /*3940*/  ISETP.LT.OR P1, PT, R0, 0x21, P1 ;  /* 0x000000210000780c */ /* 0x000fe40000f21670 */
[----:B------:R-:W-:Y:S02]  /*3950*/  FMNMX.FTZ R32, R86, R4, !PT ;  /* 0x0000000456207209 */ /* 0x000fe40007810000 */
        /* <DEDUP_REMOVED lines=8> */
[----:B------:R-:W0:Y:S01]  /*39e0*/  SHFL.BFLY PT, R31, R32, 0x2, 0x1f ;  /* 0x0c401f00201f7f89 */ /* 0x000e2200000e0000 */
[----:B------:R-:W-:Y:S02]  /*39f0*/  ISETP.LT.OR P1, PT, R0, 0x1, P1 ;  /* 0x000000010000780c */ /* 0x000fe40000f21670 */
[----:B------:R-:W-:Y:S02]  /*3a00*/  ISETP.GT.AND P3, PT, R3, 0x30, !P3 ;  /* 0x000000300300780c */ /* 0x000fe40005f64270 */
[----:B------:R-:W-:Y:S02]  /*3a10*/  FSEL R2, R56, -INF , !P1 ;  /* 0xff80000038027808 */ /* 0x000fe40004800000 */
[----:B------:R-:W-:Y:S02]  /*3a20*/  ISETP.NE.AND P1, PT, R41, RZ, PT ;  /* 0x000000ff2900720c */ /* 0x000fe40003f25270 */
[C---:B------:R-:W-:Y:S02]  /*3a30*/  ISETP.GT.AND P4, PT, R3.reuse, 0x31, !P4 ;  /* 0x000000310300780c */ /* 0x040fe40006784270 */
[----:B------:R-:W-:-:S02]  /*3a40*/  ISETP.GT.AND P1, PT, R3, 0x28, !P1 ;  /* 0x000000280300780c */ /* 0x000fc40004f24270 */
[----:B------:R-:W-:Y:S02]  /*3a50*/  ISETP.GT.AND P5, PT, R3, 0x38, !P5 ;  /* 0x000000380300780c */ /* 0x000fe40006fa4270 */
[C---:B------:R-:W-:Y:S02]  /*3a60*/  ISETP.LT.OR P1, PT, R0.reuse, 0x29, P1 ;  /* 0x000000290000780c */ /* 0x040fe40000f21670 */
[C---:B------:R-:W-:Y:S02]  /*3a70*/  ISETP.LT.OR P2, PT, R0.reuse, 0x2a, P2 ;  /* 0x0000002a0000780c */ /* 0x040fe40001741670 */
[C---:B------:R-:W-:Y:S02]  /*3a80*/  ISETP.LT.OR P3, PT, R0.reuse, 0x31, P3 ;  /* 0x000000310000780c */ /* 0x040fe40001f61670 */
[C---:B------:R-:W-:Y:S02]  /*3a90*/  ISETP.LT.OR P4, PT, R0.reuse, 0x32, P4 ;  /* 0x000000320000780c */ /* 0x040fe40002781670 */
[----:B------:R-:W-:-:S02]  /*3aa0*/  ISETP.LT.OR P5, PT, R0, 0x39, P5 ;  /* 0x000000390000780c */ /* 0x000fc40002fa1670 */
[----:B0-----:R-:W-:Y:S02]  /*3ab0*/  FMNMX.FTZ R33, R32, R31, !PT ;  /* 0x0000001f20217209 */ /* 0x001fe40007810000 */
[----:B------:R-:W-:Y:S02]  /*3ac0*/  FMNMX.FTZ R31, R2, R5, !PT ;  /* 0x00000005021f7209 */ /* 0x000fe40007810000 */
[----:B------:R-:W-:Y:S01]  /*3ad0*/  R2UR UR4, R22 ;  /* 0x00000000160472ca */ /* 0x000fe200000e0000 */
[----:B------:R-:W0:Y:S01]  /*3ae0*/  SHFL.BFLY PT, R34, R33, 0x1, 0x1f ;  /* 0x0c201f0021227f89 */ /* 0x000e2200000e0000 */
[----:B------:R-:W-:-:S04]  /*3af0*/  FMNMX.FTZ R4, R18, R31, !PT ;  /* 0x0000001f12047209 */ /* 0x000fc80007810000 */
[----:B------:R-:W-:-:S04]  /*3b00*/  FMNMX.FTZ R31, R21, R4, !PT ;  /* 0x00000004151f7209 */ /* 0x000fc80007810000 */
[----:B------:R-:W-:-:S03]  /*3b10*/  FMNMX.FTZ R30, R24, R31, !PT ;  /* 0x0000001f181e7209 */ /* 0x000fc60007810000 */
[----:B------:R-:W-:Y:S01]  /*3b20*/  UISETP.NE.AND UP1, UPT, UR4, URZ, UPT ;  /* 0x0000003f0400728c */ /* 0x000fe2000bf25270 */
[----:B------:R-:W-:Y:S02]  /*3b30*/  FMNMX.FTZ R31, R25, R30, !PT ;  /* 0x0000001e191f7209 */ /* 0x000fe40007810000 */
[----:B------:R-:W-:Y:S02]  /*3b40*/  FSEL R30, R46, -INF , !P1 ;  /* 0xff8000002e1e7808 */ /* 0x000fe40004800000 */
[----:B------:R-:W-:-:S04]  /*3b50*/  FMNMX.FTZ R32, R26, R31, !PT ;  /* 0x0000001f1a207209 */ /* 0x000fc80007810000 */
[----:B------:R-:W-:Y:S02]  /*3b60*/  FMNMX.FTZ R31, R27, R32, !PT ;  /* 0x000000201b1f7209 */ /* 0x000fe40007810000 */
[----:B------:R-:W-:Y:S01]  /*3b70*/  @UP1 ULDC UR4, c[0x0][0x44c] ;  /* 0x0001130000041ab9 */ /* 0x000fe20000000800 */
[----:B0-----:R-:W-:Y:S01]  /*3b80*/  FMNMX.FTZ R4, R33, R34, !PT ;  /* 0x0000002221047209 */ /* 0x001fe20007810000 */
[----:B------:R-:W-:Y:S01]  /*3b90*/  UIMAD.WIDE.U32 UR4, UR61, UR4, URZ ;  /* 0x000000043d0472a5 */ /* 0x000fe2000f8e003f */
[----:B------:R-:W-:Y:S01]  /*3ba0*/  FMNMX.FTZ R32, R28, R31, !PT ;  /* 0x0000001f1c207209 */ /* 0x000fe20007810000 */
[----:B------:R-:W-:Y:S01]  /*3bb0*/  @UP1 ULDC UR11, c[0x0][0x450] ;  /* 0x00011400000b1ab9 */ /* 0x000fe20000000800 */
[C---:B------:R-:W-:Y:S01]  /*3bc0*/  FSETP.NEU.FTZ.AND P1, PT, R4.reuse, -INF , PT ;  /* 0xff8000000400780b */ /* 0x040fe20003f3d000 */
[----:B------:R-:W-:Y:S01]  /*3bd0*/  FMUL.FTZ R33, R4, UR6 ;  /* 0x0000000604217c20 */ /* 0x000fe20008410000 */
[----:B------:R-:W-:Y:S01]  /*3be0*/  FSEL R31, R47, -INF , !P2 ;  /* 0xff8000002f1f7808 */ /* 0x000fe20005000000 */
[----:B------:R-:W-:-:S03]  /*3bf0*/  @UP1 USHF.R.U32.HI UR10, URZ, UR11, UR5 ;  /* 0x0000000b3f0a1299 */ /* 0x000fc60008011605 */
[----:B------:R-:W-:Y:S01]  /*3c00*/  FSEL R35, R33, RZ, P1 ;  /* 0x000000ff21237208 */ /* 0x000fe20000800000 */
[----:B------:R-:W-:Y:S01]  /*3c10*/  UIADD3 UR41, UR41, UR10, URZ ;  /* 0x0000000a29297290 */ /* 0x000fe2000fffe03f */
[----:B------:R-:W-:Y:S02]  /*3c20*/  ISETP.GT.AND P1, PT, R3, 0x39, !P6 ;  /* 0x000000390300780c */ /* 0x000fe40007724270 */
[----:B------:R-:W-:Y:S01]  /*3c30*/  FMNMX.FTZ R3, R29, R32, !PT ;  /* 0x000000201d037209 */ /* 0x000fe20007810000 */
[--C-:B------:R-:W-:Y:S01]  /*3c40*/  FFMA.FTZ R36, R36, UR6, -R35.reuse ;  /* 0x0000000624247c23 */ /* 0x100fe20008010823 */
[----:B------:R-:W-:Y:S01]  /*3c50*/  FSEL R32, R50, -INF , !P3 ;  /* 0xff80000032207808 */ /* 0x000fe20005800000 */
[--C-:B------:R-:W-:Y:S01]  /*3c60*/  FFMA.FTZ R37, R60, UR6, -R35.reuse ;  /* 0x000000063c257c23 */ /* 0x100fe20008010823 */
[----:B------:R-:W-:Y:S01]  /*3c70*/  FMNMX.FTZ R34, R30, R3, !PT ;  /* 0x000000031e227209 */ /* 0x000fe20007810000 */
[----:B------:R0:W-:Y:S01]  /*3c80*/  MUFU.EX2 R196, R36 ;  /* 0x0000002400c47308 */ /* 0x0001e20000000800 */
[----:B------:R-:W-:Y:S01]  /*3c90*/  FSEL R33, R51, -INF , !P4 ;  /* 0xff80000033217808 */ /* 0x000fe20006000000 */
[--C-:B------:R-:W-:Y:S01]  /*3ca0*/  FFMA.FTZ R38, R64, UR6, -R35.reuse ;  /* 0x0000000640267c23 */ /* 0x100fe20008010823 */
[----:B------:R-:W-:Y:S01]  /*3cb0*/  FMNMX.FTZ R3, R31, R34, !PT ;  /* 0x000000221f037209 */ /* 0x000fe20007810000 */
[--C-:B------:R-:W-:Y:S01]  /*3cc0*/  FFMA.FTZ R39, R66, UR6, -R35.reuse ;  /* 0x0000000642277c23 */ /* 0x100fe20008010823 */
[----:B------:R-:W-:Y:S01]  /*3cd0*/  ISETP.LT.OR P1, PT, R0, 0x3a, P1 ;  /* 0x0000003a0000780c */ /* 0x000fe20000f21670 */
[--C-:B------:R-:W-:Y:S01]  /*3ce0*/  FFMA.FTZ R40, R68, UR6, -R35.reuse ;  /* 0x0000000644287c23 */ /* 0x100fe20008010823 */
[----:B------:R-:W-:Y:S01]  /*3cf0*/  FMNMX.FTZ R34, R32, R3, !PT ;  /* 0x0000000320227209 */ /* 0x000fe20007810000 */
[----:B------:R-:W1:Y:S01]  /*3d00*/  MUFU.EX2 R37, R37 ;  /* 0x0000002500257308 */ /* 0x000e620000000800 */
[----:B------:R-:W-:Y:S01]  /*3d10*/  FSEL R0, R54, -INF , !P5 ;  /* 0xff80000036007808 */ /* 0x000fe20006800000 */
[--C-:B------:R-:W-:Y:S01]  /*3d20*/  FFMA.FTZ R41, R70, UR6, -R35.reuse ;  /* 0x0000000646297c23 */ /* 0x100fe20008010823 */
        /* <DEDUP_REMOVED lines=12> */
[----:B------:R-:W-:Y:S01]  /*3df0*/  FFMA.FTZ R49, R84, UR6, -R35 ;  /* 0x0000000654317c23 */ /* 0x000fe20008010823 */
[----:B0-----:R-:W0:Y:S01]  /*3e00*/  SHFL.BFLY PT, R36, R3, 0x2, 0x1f ;  /* 0x0c401f0003247f89 */ /* 0x001e2200000e0000 */
[----:B------:R-:W2:Y:S01]  /*3e10*/  MUFU.EX2 R39, R39 ;  /* 0x0000002700277308 */ /* 0x000ea20000000800 */
[----:B-1----:R-:W-:Y:S01]  /*3e20*/  FADD.FTZ R53, R196, R37 ;  /* 0x00000025c4357221 */ /* 0x002fe20000010000 */
[----:B------:R-:W-:Y:S01]  /*3e30*/  F2FP.BF16.F32.PACK_AB R196, R37, R196 ;  /* 0x000000c425c4723e */ /* 0x000fe200000010ff */
[----:B------:R-:W-:-:S05]  /*3e40*/  UIADD3 UR14, UR41, UR14, URZ ;  /* 0x0000000e290e7290 */ /* 0x000fca000fffe03f */
[----:B------:R-:W-:Y:S08]  /*3e50*/  MUFU.EX2 R40, R40 ;  /* 0x0000002800287308 */ /* 0x000ff00000000800 */
[----:B------:R-:W1:Y:S01]  /*3e60*/  MUFU.EX2 R41, R41 ;  /* 0x0000002900297308 */ /* 0x000e620000000800 */
[----:B--2---:R-:W-:Y:S02]  /*3e70*/  F2FP.BF16.F32.PACK_AB R198, R39, R38 ;  /* 0x0000002627c6723e */ /* 0x004fe400000010ff */
[----:B0-----:R-:W-:-:S05]  /*3e80*/  FMNMX.FTZ R36, R3, R36, !PT ;  /* 0x0000002403247209 */ /* 0x001fca0007810000 */
        /* <DEDUP_REMOVED lines=9> */
[----:B------:R-:W-:-:S02]  /*3f20*/  FFMA.FTZ R35, R86, UR6, -R35 ;  /* 0x0000000656237c23 */ /* 0x000fc40008010823 */
[C---:B------:R-:W-:Y:S01]  /*3f30*/  FSETP.NEU.FTZ.AND P1, PT, R3.reuse, -INF , PT ;  /* 0xff8000000300780b */ /* 0x040fe20003f3d000 */
[----:B------:R-:W-:Y:S01]  /*3f40*/  FMUL.FTZ R50, R3, UR6 ;  /* 0x0000000603327c20 */ /* 0x000fe20008410000 */
[----:B------:R-:W-:Y:S04]  /*3f50*/  MUFU.EX2 R46, R46 ;  /* 0x0000002e002e7308 */ /* 0x000fe80000000800 */
[----:B------:R-:W-:Y:S02]  /*3f60*/  FSEL R51, R50, RZ, P1 ;  /* 0x000000ff32337208 */ /* 0x000fe40000800000 */
[----:B------:R-:W-:Y:S02]  /*3f70*/  PLOP3.LUT P1, PT, PT, PT, UP0, 0x40, 0x0 ;  /* 0x000000000000781c */ /* 0x000fe40003f2e808 */
        /* <DEDUP_REMOVED lines=8> */
[----:B------:R2:W-:Y:S01]  /*4000*/  MUFU.EX2 R199, R18 ;  /* 0x0000001200c77308 */ /* 0x0005e20000000800 */
[--C-:B------:R-:W-:Y:S01]  /*4010*/  FFMA.FTZ R27, R27, UR6, -R51.reuse ;  /* 0x000000061b1b7c23 */ /* 0x100fe20008010833 */
[--C-:B------:R-:W-:Y:S01]  /*4020*/  FFMA.FTZ R28, R28, UR6, -R51.reuse ;  /* 0x000000061c1c7c23 */ /* 0x100fe20008010833 */
[--C-:B------:R-:W-:Y:S01]  /*4030*/  FFMA.FTZ R29, R29, UR6, -R51.reuse ;  /* 0x000000061d1d7c23 */ /* 0x100fe20008010833 */
[--C-:B------:R-:W-:Y:S01]  /*4040*/  FFMA.FTZ R30, R30, UR6, -R51.reuse ;  /* 0x000000061e1e7c23 */ /* 0x100fe20008010833 */
[--C-:B------:R-:W-:Y:S01]  /*4050*/  FFMA.FTZ R31, R31, UR6, -R51.reuse ;  /* 0x000000061f1f7c23 */ /* 0x100fe20008010833 */
[--C-:B------:R-:W-:Y:S01]  /*4060*/  FFMA.FTZ R32, R32, UR6, -R51.reuse ;  /* 0x0000000620207c23 */ /* 0x100fe20008010833 */
[----:B------:R-:W-:Y:S01]  /*4070*/  FFMA.FTZ R33, R33, UR6, -R51 ;  /* 0x0000000621217c23 */ /* 0x000fe20008010833 */
[----:B------:R-:W-:Y:S01]  /*4080*/  MUFU.EX2 R2, R2 ;  /* 0x0000000200027308 */ /* 0x000fe20000000800 */
[----:B--2---:R-:W-:Y:S01]  /*4090*/  FADD.FTZ R18, R38, R53 ;  /* 0x0000003526127221 */ /* 0x004fe20000010000 */
[--C-:B------:R-:W-:Y:S01]  /*40a0*/  FFMA.FTZ R0, R0, UR6, -R51.reuse ;  /* 0x0000000600007c23 */ /* 0x100fe20008010833 */
[----:B------:R-:W-:Y:S01]  /*40b0*/  FFMA.FTZ R34, R34, UR6, -R51 ;  /* 0x0000000622227c23 */ /* 0x000fe20008010833 */
[----:B-1----:R-:W-:-:S02]  /*40c0*/  F2FP.BF16.F32.PACK_AB R188, R45, R44 ;  /* 0x0000002c2dbc723e */ /* 0x002fc400000010ff */
[----:B0-----:R-:W-:Y:S02]  /*40d0*/  F2FP.BF16.F32.PACK_AB R190, R47, R46 ;  /* 0x0000002e2fbe723e */ /* 0x001fe400000010ff */
[----:B------:R-:W0:Y:S08]  /*40e0*/  MUFU.EX2 R5, R5 ;  /* 0x0000000500057308 */ /* 0x000e300000000800 */
[----:B------:R1:W2:Y:S08]  /*40f0*/  MUFU.EX2 R50, R21 ;  /* 0x0000001500327308 */ /* 0x0002b00000000800 */
[----:B------:R-:W3:Y:S01]  /*4100*/  MUFU.EX2 R24, R24 ;  /* 0x0000001800187308 */ /* 0x000ee20000000800 */
[----:B-1----:R-:W-:Y:S01]  /*4110*/  FADD.FTZ R21, R39, R18 ;  /* 0x0000001227157221 */ /* 0x002fe20000010000 */
[----:B0-----:R-:W-:-:S03]  /*4120*/  F2FP.BF16.F32.PACK_AB R197, R5, R2 ;  /* 0x0000000205c5723e */ /* 0x001fc600000010ff */
[----:B------:R-:W-:-:S03]  /*4130*/  FADD.FTZ R18, R40, R21 ;  /* 0x0000001528127221 */ /* 0x000fc60000010000 */
[----:B------:R-:W0:Y:S01]  /*4140*/  MUFU.EX2 R25, R25 ;  /* 0x0000001900197308 */ /* 0x000e220000000800 */
[----:B------:R-:W-:Y:S01]  /*4150*/  FADD.FTZ R21, R41, R18 ;  /* 0x0000001229157221 */ /* 0x000fe20000010000 */
[----:B------:R-:W-:-:S03]  /*4160*/  FADD.FTZ R18, R2, R5 ;  /* 0x0000000502127221 */ /* 0x000fc60000010000 */
[----:B------:R-:W-:Y:S01]  /*4170*/  FADD.FTZ R52, R42, R21 ;  /* 0x000000152a347221 */ /* 0x000fe20000010000 */
[----:B------:R-:W-:Y:S01]  /*4180*/  FADD.FTZ R21, R199, R18 ;  /* 0x00000012c7157221 */ /* 0x000fe20000010000 */
[C---:B--2---:R-:W-:Y:S01]  /*4190*/  F2FP.BF16.F32.PACK_AB R199, R50.reuse, R199 ;  /* 0x000000c732c7723e */ /* 0x044fe200000010ff */
[----:B------:R-:W1:Y:S01]  /*41a0*/  MUFU.EX2 R26, R26 ;  /* 0x0000001a001a7308 */ /* 0x000e620000000800 */
[----:B------:R-:W-:Y:S01]  /*41b0*/  FADD.FTZ R53, R43, R52 ;  /* 0x000000342b357221 */ /* 0x000fe20000010000 */
[----:B------:R-:W-:-:S03]  /*41c0*/  FADD.FTZ R21, R50, R21 ;  /* 0x0000001532157221 */ /* 0x000fc60000010000 */
[----:B------:R-:W-:-:S03]  /*41d0*/  FADD.FTZ R18, R44, R53 ;  /* 0x000000352c127221 */ /* 0x000fc60000010000 */
[----:B------:R-:W2:Y:S01]  /*41e0*/  MUFU.EX2 R27, R27 ;  /* 0x0000001b001b7308 */ /* 0x000ea20000000800 */
[----:B------:R-:W-:Y:S01]  /*41f0*/  FADD.FTZ R53, R45, R18 ;  /* 0x000000122d357221 */ /* 0x000fe20000010000 */
[----:B---3--:R-:W-:Y:S01]  /*4200*/  FADD.FTZ R18, R24, R21 ;  /* 0x0000001518127221 */ /* 0x008fe20000010000 */
[C---:B0-----:R-:W-:Y:S02]  /*4210*/  F2FP.BF16.F32.PACK_AB R193, R25.reuse, R24 ;  /* 0x0000001819c1723e */ /* 0x041fe400000010ff */
[----:B------:R-:W-:Y:S01]  /*4220*/  FADD.FTZ R52, R46, R53 ;  /* 0x000000352e347221 */ /* 0x000fe20000010000 */
[----:B------:R-:W-:Y:S02]  /*4230*/  FADD.FTZ R21, R25, R18 ;  /* 0x0000001219157221 */ /* 0x000fe40000010000 */
[----:B------:R-:W0:Y:S01]  /*4240*/  MUFU.EX2 R28, R28 ;  /* 0x0000001c001c7308 */ /* 0x000e220000000800 */
[----:B------:R-:W-:Y:S01]  /*4250*/  FADD.FTZ R37, R47, R52 ;  /* 0x000000342f257221 */ /* 0x000fe20000010000 */
[----:B-1----:R-:W-:-:S06]  /*4260*/  FADD.FTZ R18, R26, R21 ;  /* 0x000000151a127221 */ /* 0x002fcc0000010000 */
        /* <DEDUP_REMOVED lines=14> */
[----:B-1----:R-:W-:-:S07]  /*4350*/  FADD.FTZ R2, R32, R5 ;  /* 0x0000000520027221 */ /* 0x002fce0000010000 */
        /* <DEDUP_REMOVED lines=11> */
[----:B0-----:R-:W-:Y:S01]  /*4410*/  FADD.FTZ R38, R36, R37 ;  /* 0x0000002524267221 */ /* 0x001fe20000010000 */
[C---:B-1----:R-:W-:Y:S01]  /*4420*/  FADD.FTZ R5, R187.reuse, R2 ;  /* 0x00000002bb057221 */ /* 0x042fe20000010000 */
[----:B------:R-:W-:Y:S02]  /*4430*/  F2FP.BF16.F32.PACK_AB R187, R187, R0 ;  /* 0x00000000bbbb723e */ /* 0x000fe400000010ff */
[C---:B--2---:R-:W-:Y:S01]  /*4440*/  FADD.FTZ R18, R35.reuse, R38 ;  /* 0x0000002623127221 */ /* 0x044fe20000010000 */
        /* <DEDUP_REMOVED lines=13> */
.L_x_1270:
[----:B------:R-:W-:Y:S02]  /*4520*/  ULDC UR15, c[0x0][0x9e4] ;  /* 0x00027900000f7ab9 */ /* 0x000fe40000000800 */
[----:B------:R-:W-:-:S11]  /*4530*/  UISETP.NE.AND UP0, UPT, UR15, 0x1, UPT ;  /* 0x000000010f00788c */ /* 0x000fd6000bf05270 */
[----:B------:R-:W-:Y:S02]  /*4540*/  @UP0 ULDC.64 UR4, c[0x0][0x9e8] ;  /* 0x00027a0000040ab9 */ /* 0x000fe40000000a00 */
[----:B------:R-:W-:-:S04]  /*4550*/  UIMAD.WIDE.U32 UR10, UR18, UR4, URZ ;  /* 0x00000004120a72a5 */ /* 0x000fc8000f8e003f */
[----:B------:R-:W-:-:S12]  /*4560*/  @UP0 USHF.R.U32.HI UR18, URZ, UR5, UR11 ;  /* 0x000000053f120299 */ /* 0x000fd8000801160b */
.L_x_1271:
[----:B------:R-:W-:-:S04]  /*4570*/  UIMAD UR15, UR18, UR15, UR15 ;  /* 0x0000000f120f72a4 */ /* 0x000fc8000f8e020f */
[----:B------:R-:W-:-:S04]  /*4580*/  UISETP.LT.AND UP0, UPT, UR14, UR15, UPT ;  /* 0x0000000f0e00728c */ /* 0x000fc8000bf01270 */
[----:B------:R-:W-:-:S12]  /*4590*/  USEL UR14, UR14, UR15, UP0 ;  /* 0x0000000f0e0e7287 */ /* 0x000fd80008000000 */
.L_x_1269:
[----:B------:R-:W-:Y:S01]  /*45a0*/  R2UR UR5, R201 ;  /* 0x00000000c90572ca */ /* 0x000fe200000e0000 */
[----:B------:R-:W-:Y:S01]  /*45b0*/  USHF.R.S32.HI UR4, URZ, 0x1f, UR14 ;  /* 0x0000001f3f047899 */ /* 0x000fe2000801140e */
[----:B------:R-:W-:Y:S01]  /*45c0*/  MOV R2, 0x3f800000 ;  /* 0x3f80000000027802 */ /* 0x000fe20000000f00 */
[----:B------:R-:W-:Y:S01]  /*45d0*/  IMAD.MOV.U32 R0, RZ, RZ, 0x3f800000 ;  /* 0x3f800000ff007424 */ /* 0x000fe200078e00ff */
[----:B------:R-:W-:Y:S01]  /*45e0*/  CS2R R150, SRZ ;  /* 0x0000000000967805 */ /* 0x000fe2000001ff00 */
        /* <DEDUP_REMOVED lines=70> */
[----:B------:R-:W-:Y:S01]  /*4a50*/  UMOV UR41, UR39 ;  /* 0x0000002700297c82 */ /* 0x000fe20008000000 */
[----:B------:R-:W-:Y:S01]  /*4a60*/  IMAD.MOV.U32 R220, RZ, RZ, R4 ;  /* 0x000000ffffdc7224 */ /* 0x000fe200078e0004 */
[----:B------:R-:W-:Y:S01]  /*4a70*/  UMOV UR4, UR38 ;  /* 0x0000002600047c82 */ /* 0x000fe20008000000 */
[----:B------:R-:W-:Y:S01]  /*4a80*/  IMAD.MOV.U32 R2, RZ, RZ, 0x3f800000 ;  /* 0x3f800000ff027424 */ /* 0x000fe200078e00ff */
[----:B------:R-:W-:Y:S01]  /*4a90*/  ULDC UR51, c[0x0][0x9e4] ;  /* 0x0002790000337ab9 */ /* 0x000fe20000000800 */
[----:B------:R-:W-:Y:S01]  /*4aa0*/  IMAD.MOV.U32 R151, RZ, RZ, RZ ;  /* 0x000000ffff977224 */ /* 0x000fe200078e00ff */
[----:B------:R-:W-:Y:S01]  /*4ab0*/  ULDC UR54, c[0x0][0x9dc] ;  /* 0x0002770000367ab9 */ /* 0x000fe20000000800 */
[----:B------:R-:W-:-:S05]  /*4ac0*/  ULDC UR5, c[0x0][0x9d8] ;  /* 0x0002760000057ab9 */ /* 0x000fca0000000800 */
.L_x_1291:
[----:B------:R-:W-:-:S04]  /*4ad0*/  UISETP.NE.AND UP0, UPT, UR4, 0x1, UPT ;  /* 0x000000010400788c */ /* 0x000fc8000bf05270 */
[----:B------:R-:W-:-:S04]  /*4ae0*/  USEL UR39, URZ, 0x1, UP0 ;  /* 0x000000013f277887 */ /* 0x000fc80008000000 */
[----:B------:R-:W-:Y:S01]  /*4af0*/  ULOP3.LUT UR39, UR41, UR39, URZ, 0x3c, !UPT ;  /* 0x0000002729277292 */ /* 0x000fe2000f8e3c3f */
[----:B------:R-:W-:Y:S11]  /*4b00*/  @!P0 BRA `(.L_x_1273) ;  /* 0x0000000000048947 */ /* 0x000ff60003800000 */
[----:B------:R-:W-:Y:S01]  /*4b10*/  BPT.TRAP 0x1 ;  /* 0x000000040000795c */ /* 0x000fe20000300000 */
.L_x_1273:
        /* <DEDUP_REMOVED lines=9> */
.L_x_1274:
[----:B-1----:R-:W-:Y:S05]  /*4bb0*/  @P1 BRA `(.L_x_1275) ;  /* 0x0000000000081947 */ /* 0x002fea0003800000 */
[----:B------:R-:W1:Y:S02]  /*4bc0*/  SYNCS.PHASECHK.TRANS64.TRYWAIT P1, [UR7+0x30830], R3 ;  /* 0x03083003ff0075a7 */ /* 0x000e640008020147 */
[----:B-1----:R-:W-:Y:S05]  /*4bd0*/  @!P1 BRA `(.L_x_1276) ;  /* 0x0000011800a89947 */ /* 0x002fea0003800000 */
.L_x_1275:
[----:B------:R-:W-:Y:S01]  /*4be0*/  R2UR UR6, R20 ;  /* 0x00000000140672ca */ /* 0x000fe200000e0000 */
[----:B------:R-:W-:Y:S01]  /*4bf0*/  WARPGROUP.ARRIVE ;  /* 0x00000000000079c5 */ /* 0x000fe20000000000 */
[----:B------:R-:W-:Y:S01]  /*4c00*/  R2UR UR44, R16 ;  /* 0x00000000102c72ca */ /* 0x000fe200000e0000 */
[----:B------:R-:W-:Y:S01]  /*4c10*/  UMOV UR47, 0x40000040 ;  /* 0x40000040002f7882 */ /* 0x000fe20000000000 */
[----:B------:R-:W-:Y:S01]  /*4c20*/  R2UR UR45, R17 ;  /* 0x00000000112d72ca */ /* 0x000fe200000e0000 */
[----:B------:R-:W-:Y:S01]  /*4c30*/  UMOV UR11, 0x40000040 ;  /* 0x40000040000b7882 */ /* 0x000fe20000000000 */
[----:B------:R-:W-:Y:S01]  /*4c40*/  UMOV UR15, 0x40000040 ;  /* 0x40000040000f7882 */ /* 0x000fe20000000000 */
[----:B------:R-:W-:Y:S01]  /*4c50*/  UMOV UR19, 0x40000040 ;  /* 0x4000004000137882 */ /* 0x000fe20000000000 */
[----:B------:R-:W-:Y:S01]  /*4c60*/  UMOV UR23, 0x40000040 ;  /* 0x4000004000177882 */ /* 0x000fe20000000000 */
[----:B------:R-:W-:Y:S01]  /*4c70*/  UMOV UR27, 0x40000040 ;  /* 0x40000040001b7882 */ /* 0x000fe20000000000 */
[----:B------:R-:W-:Y:S01]  /*4c80*/  UMOV UR31, 0x40000040 ;  /* 0x40000040001f7882 */ /* 0x000fe20000000000 */
[----:B------:R-:W-:Y:S01]  /*4c90*/  UMOV UR35, 0x40000040 ;  /* 0x4000004000237882 */ /* 0x000fe20000000000 */
[-C--:B------:R-:W-:Y:S01]  /*4ca0*/  FMUL.FTZ R24, R24, R0.reuse ;  /* 0x0000000018187220 */ /* 0x080fe20000410000 */
[----:B------:R-:W-:Y:S01]  /*4cb0*/  ULEA UR6, UR38, UR6, 0xb ;  /* 0x0000000626067291 */ /* 0x000fe2000f8e583f */
[-C--:B------:R-:W-:Y:S01]  /*4cc0*/  FMUL.FTZ R25, R25, R0.reuse ;  /* 0x0000000019197220 */ /* 0x080fe20000410000 */
[-C--:B------:R-:W-:Y:S01]  /*4cd0*/  FMUL.FTZ R28, R28, R0.reuse ;  /* 0x000000001c1c7220 */ /* 0x080fe20000410000 */
[-C--:B------:R-:W-:Y:S01]  /*4ce0*/  FMUL.FTZ R29, R29, R0.reuse ;  /* 0x000000001d1d7220 */ /* 0x080fe20000410000 */
[----:B------:R-:W-:Y:S01]  /*4cf0*/  UIADD3 UR10, UR6, 0x400, URZ ;  /* 0x00000400060a7890 */ /* 0x000fe2000fffe03f */
[-C--:B------:R-:W-:Y:S01]  /*4d00*/  FMUL.FTZ R32, R32, R0.reuse ;  /* 0x0000000020207220 */ /* 0x080fe20000410000 */
[----:B------:R-:W-:Y:S01]  /*4d10*/  UIADD3 UR14, UR6, 0x402, URZ ;  /* 0x00000402060e7890 */ /* 0x000fe2000fffe03f */
[-C--:B------:R-:W-:Y:S01]  /*4d20*/  FMUL.FTZ R33, R33, R0.reuse ;  /* 0x0000000021217220 */ /* 0x080fe20000410000 */
[----:B------:R-:W-:Y:S01]  /*4d30*/  UMOV UR46, UR6 ;  /* 0x00000006002e7c82 */ /* 0x000fe20008000000 */
[----:B------:R-:W-:Y:S01]  /*4d40*/  UIADD3 UR18, UR6, 0x404, URZ ;  /* 0x0000040406127890 */ /* 0x000fe2000fffe03f */
[----:B------:R-:W-:Y:S01]  /*4d50*/  HGMMA.64x64x16.F32.BF16 R152, gdesc[UR44], RZ, !UPT, gsb0 ;  /* 0x00e000002c9879f0 */ /* 0x000fe2000c0018ff */
[----:B------:R-:W-:Y:S01]  /*4d60*/  R2UR UR44, R14 ;  /* 0x000000000e2c72ca */ /* 0x000fe200000e0000 */
[----:B------:R-:W-:Y:S01]  /*4d70*/  UIADD3 UR46, UR6, 0x2, URZ ;  /* 0x00000002062e7890 */ /* 0x000fe2000fffe03f */
[----:B------:R-:W-:Y:S01]  /*4d80*/  R2UR UR45, R15 ;  /* 0x000000000f2d72ca */ /* 0x000fe200000e0000 */
        /* <DEDUP_REMOVED lines=203> */
.L_x_1277:
[----:B------:R-:W-:Y:S01]  /*5a40*/  ULEA UR14, UR4, UR40, 0x3 ;  /* 0x00000028040e7291 */ /* 0x000fe2000f8e183f */
[----:B------:R-:W-:-:S04]  /*5a50*/  MOV R0, UR41 ;  /* 0x0000002900007c02 */ /* 0x000fc80008000f00 */
[----:B------:R-:W-:-:S04]  /*5a60*/  SHF.L.U32 R0, R0, 0x1f, RZ ;  /* 0x0000001f00007819 */ /* 0x000fc800000006ff */
[----:B------:R2:W3:Y:S01]  /*5a70*/  SYNCS.PHASECHK.TRANS64.TRYWAIT P1, [UR14+0x30850], R0 ;  /* 0x03085000ff0075a7 */ /* 0x0004e2000802014e */
[----:B------:R-:W-:Y:S05]  /*5a80*/  @!P0 BRA `(.L_x_1278) ;  /* 0x0000000000048947 */ /* 0x000fea0003800000 */
[----:B------:R-:W-:Y:S01]  /*5a90*/  BPT.TRAP 0x1 ;  /* 0x000000040000795c */ /* 0x000fe20000300000 */
.L_x_1278:
[----:B---3--:R-:W-:Y:S05]  /*5aa0*/  @P1 BRA `(.L_x_1279) ;  /* 0x0000000000081947 */ /* 0x008fea0003800000 */
[----:B------:R-:W3:Y:S02]  /*5ab0*/  SYNCS.PHASECHK.TRANS64.TRYWAIT P1, [UR14+0x30850], R0 ;  /* 0x03085000ff0075a7 */ /* 0x000ee4000802014e */
[----:B---3--:R-:W-:Y:S05]  /*5ac0*/  @!P1 BRA `(.L_x_1280) ;  /* 0x0000010c00049947 */ /* 0x008fea0003800000 */
.L_x_1279:
        /* <DEDUP_REMOVED lines=30> */
.L_x_1281:
[----:B------:R-:W-:Y:S01]  /*5cb0*/  R2UR UR4, R22 ;  /* 0x00000000160472ca */ /* 0x000fe200000e0000 */
[----:B------:R-:W3:Y:S01]  /*5cc0*/  S2UR UR6, SR_CgaCtaId ;  /* 0x00000000000679c3 */ /* 0x000ee20000008800 */
[----:B------:R-:W-:Y:S01]  /*5cd0*/  FMUL.FTZ R191, R169, UR5 ;  /* 0x00000005a9bf7c20 */ /* 0x000fe20008410000 */
[----:B------:R-:W-:Y:S02]  /*5ce0*/  VIADD R169, R200, UR61 ;  /* 0x0000003dc8a97c36 */ /* 0x000fe40008000000 */
[----:B------:R-:W-:Y:S01]  /*5cf0*/  FMUL.FTZ R186, R156, UR5 ;  /* 0x000000059cba7c20 */ /* 0x000fe20008410000 */
[----:B-1----:R-:W-:Y:S01]  /*5d00*/  FMUL.FTZ R4, R153, UR5 ;  /* 0x0000000599047c20 */ /* 0x002fe20008410000 */
[----:B------:R-:W-:Y:S01]  /*5d10*/  FMUL.FTZ R156, R163, UR5 ;  /* 0x00000005a39c7c20 */ /* 0x000fe20008410000 */
[----:B------:R-:W-:Y:S01]  /*5d20*/  UIADD3 UR7, UR7, 0x30840, URZ ;  /* 0x0003084007077890 */ /* 0x000fe2000fffe03f */
[----:B------:R-:W-:Y:S01]  /*5d30*/  FMUL.FTZ R153, R158, UR5 ;  /* 0x000000059e997c20 */ /* 0x000fe20008410000 */
[----:B------:R-:W-:Y:S01]  /*5d40*/  FMUL.FTZ R163, R178, UR5 ;  /* 0x00000005b2a37c20 */ /* 0x000fe20008410000 */
[----:B------:R-:W-:Y:S01]  /*5d50*/  FMUL.FTZ R158, R167, UR5 ;  /* 0x00000005a79e7c20 */ /* 0x000fe20008410000 */
[----:B------:R-:W-:-:S02]  /*5d60*/  IMAD.SHL.U32 R178, R221, 0x40, RZ ;  /* 0x00000040ddb27824 */ /* 0x000fc400078e00ff */
[----:B------:R-:W-:Y:S01]  /*5d70*/  FMUL.FTZ R184, R152, UR5 ;  /* 0x0000000598b87c20 */ /* 0x000fe20008410000 */
[----:B------:R-:W-:Y:S01]  /*5d80*/  UISETP.NE.AND UP1, UPT, UR4, URZ, UPT ;  /* 0x0000003f0400728c */ /* 0x000fe2000bf25270 */
[----:B------:R-:W-:Y:S01]  /*5d90*/  FMUL.FTZ R152, R155, UR5 ;  /* 0x000000059b987c20 */ /* 0x000fe20008410000 */
[----:B------:R-:W-:Y:S01]  /*5da0*/  UISETP.NE.AND UP0, UPT, UR60, URZ, UPT ;  /* 0x0000003f3c00728c */ /* 0x000fe2000bf05270 */
[----:B------:R-:W-:Y:S01]  /*5db0*/  FMUL.FTZ R188, R160, UR5 ;  /* 0x00000005a0bc7c20 */ /* 0x000fe20008410000 */
[----:B0-2---:R-:W-:Y:S01]  /*5dc0*/  FMUL.FTZ R0, R154, UR5 ;  /* 0x000000059a007c20 */ /* 0x005fe20008410000 */
[----:B------:R-:W-:Y:S01]  /*5dd0*/  FMUL.FTZ R185, R157, UR5 ;  /* 0x000000059db97c20 */ /* 0x000fe20008410000 */
[----:B------:R-:W-:Y:S01]  /*5de0*/  PLOP3.LUT P1, PT, PT, PT, UP1, 0x80, 0x0 ;  /* 0x000000000000781c */ /* 0x000fe20003f2f018 */
[----:B------:R-:W-:Y:S01]  /*5df0*/  FMUL.FTZ R187, R161, UR5 ;  /* 0x00000005a1bb7c20 */ /* 0x000fe20008410000 */
[----:B------:R-:W-:Y:S01]  /*5e00*/  PLOP3.LUT P2, PT, PT, PT, UP1, 0x80, 0x0 ;  /* 0x000000000000781c */ /* 0x000fe20003f4f018 */
[----:B------:R-:W-:Y:S01]  /*5e10*/  FMUL.FTZ R155, R162, UR5 ;  /* 0x00000005a29b7c20 */ /* 0x000fe20008410000 */
        /* <DEDUP_REMOVED lines=19> */
[----:B------:R-:W0:Y:S01]  /*5f50*/  SHFL.IDX PT, R167, R169, RZ, 0x1c1f ;  /* 0x001c1fffa9a77589 */ /* 0x000e2200000e0000 */
[----:B------:R-:W-:Y:S01]  /*5f60*/  FMUL.FTZ R175, R177, UR5 ;  /* 0x00000005b1af7c20 */ /* 0x000fe20008410000 */
[----:B------:R-:W-:Y:S01]  /*5f70*/  FMUL.FTZ R174, R180, UR5 ;  /* 0x00000005b4ae7c20 */ /* 0x000fe20008410000 */
[----:B------:R-:W-:Y:S01]  /*5f80*/  FMUL.FTZ R179, R181, UR5 ;  /* 0x00000005b5b37c20 */ /* 0x000fe20008410000 */
[----:B------:R-:W-:Y:S01]  /*5f90*/  FMUL.FTZ R165, R182, UR5 ;  /* 0x00000005b6a57c20 */ /* 0x000fe20008410000 */
[----:B------:R-:W-:Y:S01]  /*5fa0*/  FMUL.FTZ R166, R183, UR5 ;  /* 0x00000005b7a67c20 */ /* 0x000fe20008410000 */
[----:B------:R-:W-:Y:S01]  /*5fb0*/  IMAD R2, R19, -0x2, R2 ;  /* 0xfffffffe13027824 */ /* 0x000fe200078e0202 */
[----:B------:R-:W-:Y:S01]  /*5fc0*/  PLOP3.LUT P1, PT, PT, PT, UP0, 0x40, 0x0 ;  /* 0x000000000000781c */ /* 0x000fe20003f2e808 */
[----:B------:R-:W-:Y:S01]  /*5fd0*/  IMAD.U32 R3, RZ, RZ, UR42 ;  /* 0x0000002aff037e24 */ /* 0x000fe2000f8e00ff */
[----:B------:R-:W-:Y:S01]  /*5fe0*/  SYNCS.ARRIVE.TRANS64.RED.A1T0 RZ, [UR7], RZ ;  /* 0x000000ffffff79a7 */ /* 0x000fe20008100407 */
[----:B------:R-:W-:Y:S01]  /*5ff0*/  UMOV UR7, UR54 ;  /* 0x0000003600077c82 */ /* 0x000fe20008000000 */
[----:B------:R-:W1:Y:S01]  /*6000*/  MUFU.TANH R184, R184 ;  /* 0x000000b800b87308 */ /* 0x000e620000002400 */
[----:B------:R-:W-:Y:S01]  /*6010*/  ULOP3.LUT UR4, URZ, UR7, URZ, 0x33, !UPT ;  /* 0x000000073f047292 */ /* 0x000fe2000f8e333f */
[----:B------:R-:W-:Y:S01]  /*6020*/  IADD3 R2, -R3, UR43, R2 ;  /* 0x0000002b03027c10 */ /* 0x000fe2000fffe102 */
[----:B------:R-:W-:-:S04]  /*6030*/  ULDC UR6, c[0x0][0x9e0] ;  /* 0x0002780000067ab9 */ /* 0x000fc80000000800 */
[C---:B------:R-:W-:Y:S01]  /*6040*/  VIADD R180, R2.reuse, UR4 ;  /* 0x0000000402b47c36 */ /* 0x040fe20008000000 */
[----:B------:R-:W2:Y:S01]  /*6050*/  MUFU.TANH R4, R4 ;  /* 0x0000000400047308 */ /* 0x000ea20000002400 */
[----:B------:R-:W-:-:S04]  /*6060*/  VIADD R177, R2, UR6 ;  /* 0x0000000602b17c36 */ /* 0x000fc80008000000 */
[----:B0-----:R-:W-:Y:S01]  /*6070*/  IMAD.IADD R181, R177, 0x1, R167 ;  /* 0x00000001b1b57824 */ /* 0x001fe200078e02a7 */
[----:B------:R-:W-:Y:S02]  /*6080*/  IADD3 R182, R180, R167, RZ ;  /* 0x000000a7b4b67210 */ /* 0x000fe40007ffe0ff */
[----:B------:R-:W0:Y:S08]  /*6090*/  MUFU.TANH R0, R0 ;  /* 0x0000000000007308 */ /* 0x000e300000002400 */
        /* <DEDUP_REMOVED lines=30> */
[----:B------:R-:W-:Y:S01]  /*6280*/  IMAD.U32 R2, RZ, RZ, UR42 ;  /* 0x0000002aff027e24 */ /* 0x000fe2000f8e00ff */
[----:B------:R-:W-:Y:S04]  /*6290*/  BSSY B0, `(.L_x_1283) ;  /* 0x0000011000007945 */ /* 0x000fe80003800000 */
[----:B------:R-:W-:-:S04]  /*62a0*/  IADD3 R167, -R2, UR43, R167 ;  /* 0x0000002b02a77c10 */ /* 0x000fc8000fffe1a7 */
        /* <DEDUP_REMOVED lines=10> */
.L_x_1284:
[----:B------:R-:W-:-:S05]  /*6350*/  IMAD.U32 R168, RZ, RZ, UR51 ;  /* 0x00000033ffa87e24 */ /* 0x000fca000f8e00ff */
[----:B------:R-:W-:-:S13]  /*6360*/  ISETP.NE.AND P1, PT, R168, 0x1, PT ;  /* 0x00000001a800780c */ /* 0x000fda0003f25270 */
[----:B------:R-:W1:Y:S02]  /*6370*/  @P1 LDC.64 R2, c[0x0][0x9e8] ;  /* 0x00027a00ff021b82 */ /* 0x000e640000000a00 */
[----:B-1----:R-:W-:-:S05]  /*6380*/  @P1 IMAD.HI.U32 R2, R167, R2, RZ ;  /* 0x00000002a7021227 */ /* 0x002fca00078e00ff */
[----:B------:R-:W-:-:S07]  /*6390*/  @P1 SHF.R.U32.HI R167, RZ, R3, R2 ;  /* 0x00000003ffa71219 */ /* 0x000fce0000011602 */
.L_x_1285:
[----:B------:R-:W-:Y:S05]  /*63a0*/  BSYNC B0 ;  /* 0x0000000000007941 */ /* 0x000fea0003800000 */
.L_x_1283:
[----:B------:R-:W-:-:S04]  /*63b0*/  IMAD R2, R167, R168, -R178 ;  /* 0x000000a8a7027224 */ /* 0x000fc800078e0ab2 */
[----:B------:R-:W-:-:S05]  /*63c0*/  IMAD R2, R19, -0x2, R2 ;  /* 0xfffffffe13027824 */ /* 0x000fca00078e0202 */
[----:B------:R-:W-:Y:S02]  /*63d0*/  VIADDMNMX R181, R2, R168, R181, PT ;  /* 0x000000a802b57246 */ /* 0x000fe400038001b5 */
[----:B------:R-:W-:-:S07]  /*63e0*/  VIMNMX R182, R182, R2, !PT ;  /* 0x00000002b6b67248 */ /* 0x000fce0007fe0100 */
.L_x_1282:
        /* <DEDUP_REMOVED lines=8> */
[----:B------:R-:W-:Y:S02]  /*6470*/  ISETP.GT.AND P4, PT, R182, 0x18, P1 ;  /* 0x00000018b600780c */ /* 0x000fe40000f84270 */
[----:B------:R-:W-:Y:S02]  /*6480*/  FSEL R167, R184, -INF , !P5 ;  /* 0xff800000b8a77808 */ /* 0x000fe40006800000 */
[----:B------:R-:W-:Y:S02]  /*6490*/  ISETP.LT.OR P4, PT, R181, 0x19, P4 ;  /* 0x00000019b500780c */ /* 0x000fe40002781670 */
[C---:B------:R-:W-:Y:S02]  /*64a0*/  ISETP.GT.AND P6, PT, R182.reuse, 0x8, P1 ;  /* 0x00000008b600780c */ /* 0x040fe40000fc4270 */
[----:B------:R-:W-:-:S02]  /*64b0*/  ISETP.GT.AND P2, PT, R182, 0x9, P1 ;  /* 0x00000009b600780c */ /* 0x000fc40000f44270 */
[C---:B------:R-:W-:Y:S01]  /*64c0*/  ISETP.GT.AND P3, PT, R182.reuse, 0x10, P1 ;  /* 0x00000010b600780c */ /* 0x040fe20000f64270 */
[--C-:B-1----:R-:W-:Y:S01]  /*64d0*/  IMAD.IADD R177, R177, 0x1, R2.reuse ;  /* 0x00000001b1b17824 */ /* 0x102fe200078e0202 */
[----:B------:R-:W-:Y:S01]  /*64e0*/  ISETP.GT.AND P5, PT, R182, 0x11, P1 ;  /* 0x00000011b600780c */ /* 0x000fe20000fa4270 */
[----:B------:R-:W-:Y:S01]  /*64f0*/  IMAD.IADD R180, R180, 0x1, R2 ;  /* 0x00000001b4b47824 */ /* 0x000fe200078e0202 */
[----:B0-----:R-:W-:Y:S02]  /*6500*/  FSEL R190, R190, -INF , !P4 ;  /* 0xff800000bebe7808 */ /* 0x001fe40006000000 */
        /* <DEDUP_REMOVED lines=37> */
[----:B------:R-:W-:Y:S01]  /*6760*/  IMAD.U32 R179, RZ, RZ, UR42 ;  /* 0x0000002affb37e24 */ /* 0x000fe2000f8e00ff */
[----:B------:R-:W-:Y:S04]  /*6770*/  BSSY B0, `(.L_x_1287) ;  /* 0x0000011000007945 */ /* 0x000fe80003800000 */
[----:B------:R-:W-:-:S04]  /*6780*/  IADD3 R179, -R179, UR43, R2 ;  /* 0x0000002bb3b37c10 */ /* 0x000fc8000fffe102 */
[----:B------:R-:W-:-:S13]  /*6790*/  ISETP.GT.AND P2, PT, R179, -0x1, PT ;  /* 0xffffffffb300780c */ /* 0x000fda0003f44270 */
[----:B------:R-:W-:Y:S05]  /*67a0*/  @P2 BRA `(.L_x_1288) ;  /* 0x0000000000202947 */ /* 0x000fea0003800000 */
[----:B------:R-:W-:Y:S02]  /*67b0*/  MOV R4, UR51 ;  /* 0x0000003300047c02 */ /* 0x000fe40008000f00 */
[----:B------:R-:W-:Y:S02]  /*67c0*/  LOP3.LUT R179, RZ, R179, RZ, 0x33, !PT ;  /* 0x000000b3ffb37212 */ /* 0x000fe400078e33ff */
[----:B------:R-:W-:-:S13]  /*67d0*/  ISETP.NE.AND P2, PT, R4, 0x1, PT ;  /* 0x000000010400780c */ /* 0x000fda0003f45270 */
[----:B------:R-:W0:Y:S02]  /*67e0*/  @P2 LDC.64 R2, c[0x0][0x9e8] ;  /* 0x00027a00ff022b82 */ /* 0x000e240000000a00 */
[----:B0-----:R-:W-:-:S05]  /*67f0*/  @P2 IMAD.HI.U32 R2, R179, R2, RZ ;  /* 0x00000002b3022227 */ /* 0x001fca00078e00ff */
[----:B------:R-:W-:-:S04]  /*6800*/  @P2 SHF.R.U32.HI R179, RZ, R3, R2 ;  /* 0x00000003ffb32219 */ /* 0x000fc80000011602 */
[----:B------:R-:W-:Y:S01]  /*6810*/  LOP3.LUT R179, RZ, R179, RZ, 0x33, !PT ;  /* 0x000000b3ffb37212 */ /* 0x000fe200078e33ff */
[----:B------:R-:W-:Y:S06]  /*6820*/  BRA `(.L_x_1289) ;  /* 0x0000000000147947 */ /* 0x000fec0003800000 */
.L_x_1288:
[----:B------:R-:W-:-:S05]  /*6830*/  IMAD.U32 R4, RZ, RZ, UR51 ;  /* 0x00000033ff047e24 */ /* 0x000fca000f8e00ff */
[----:B------:R-:W-:-:S13]  /*6840*/  ISETP.NE.AND P2, PT, R4, 0x1, PT ;  /* 0x000000010400780c */ /* 0x000fda0003f45270 */
[----:B------:R-:W0:Y:S02]  /*6850*/  @P2 LDC.64 R2, c[0x0][0x9e8] ;  /* 0x00027a00ff022b82 */ /* 0x000e240000000a00 */
[----:B0-----:R-:W-:-:S05]  /*6860*/  @P2 IMAD.HI.U32 R2, R179, R2, RZ ;  /* 0x00000002b3022227 */ /* 0x001fca00078e00ff */
[----:B------:R-:W-:-:S07]  /*6870*/  @P2 SHF.R.U32.HI R179, RZ, R3, R2 ;  /* 0x00000003ffb32219 */ /* 0x000fce0000011602 */
.L_x_1289:
[----:B------:R-:W-:Y:S05]  /*6880*/  BSYNC B0 ;  /* 0x0000000000007941 */ /* 0x000fea0003800000 */
.L_x_1287:
[----:B------:R-:W-:-:S04]  /*6890*/  IMAD R178, R179, R4, -R178 ;  /* 0x00000004b3b27224 */ /* 0x000fc800078e0ab2 */
[----:B------:R-:W-:-:S05]  /*68a0*/  IMAD R178, R19, -0x2, R178 ;  /* 0xfffffffe13b27824 */ /* 0x000fca00078e02b2 */
[----:B------:R-:W-:Y:S02]  /*68b0*/  VIADDMNMX R177, R178, R4, R177, PT ;  /* 0x00000004b2b17246 */ /* 0x000fe400038001b1 */
[----:B------:R-:W-:-:S07]  /*68c0*/  VIMNMX R180, R180, R178, !PT ;  /* 0x000000b2b4b47248 */ /* 0x000fce0007fe0100 */
.L_x_1286:
[----:B------:R-:W-:Y:S01]  /*68d0*/  FMNMX.FTZ R3, R167, R220, !PT ;  /* 0x000000dca7037209 */ /* 0x000fe20007810000 */
[----:B------:R-:W-:Y:S01]  /*68e0*/  ULDC UR6, c[0x0][0x988] ;  /* 0x0002620000067ab9 */ /* 0x000fe20000000800 */
[----:B------:R-:W-:Y:S02]  /*68f0*/  ISETP.GT.AND P3, PT, R180, RZ, P1 ;  /* 0x000000ffb400720c */ /* 0x000fe40000f64270 */
        /* <DEDUP_REMOVED lines=45> */
[----:B------:R-:W-:Y:S02]  /*6bd0*/  FSEL R2, R0, -INF , !P3 ;  /* 0xff80000000027808 */ /* 0x000fe40005800000 */
[C---:B------:R-:W-:Y:S01]  /*6be0*/  ISETP.GT.AND P3, PT, R180.reuse, 0x20, P1 ;  /* 0x00000020b400780c */ /* 0x040fe20000f64270 */
[----:B------:R-:W0:Y:S01]  /*6bf0*/  SHFL.BFLY PT, R4, R3, 0x1, 0x1f ;  /* 0x0c201f0003047f89 */ /* 0x000e2200000e0000 */
[----:B------:R-:W-:-:S02]  /*6c00*/  ISETP.GT.AND P2, PT, R180, 0x30, P1 ;  /* 0x00000030b400780c */ /* 0x000fc40000f44270 */
[C---:B------:R-:W-:Y:S02]  /*6c10*/  ISETP.LT.OR P3, PT, R177.reuse, 0x21, P3 ;  /* 0x00000021b100780c */ /* 0x040fe40001f61670 */
[----:B------:R-:W-:Y:S02]  /*6c20*/  ISETP.LT.OR P6, PT, R177, 0x2a, P6 ;  /* 0x0000002ab100780c */ /* 0x000fe400037c1670 */
[----:B------:R-:W-:Y:S02]  /*6c30*/  FSEL R159, R159, -INF , !P3 ;  /* 0xff8000009f9f7808 */ /* 0x000fe40005800000 */
[----:B------:R-:W-:Y:S02]  /*6c40*/  ISETP.GT.AND P5, PT, R180, 0x31, P1 ;  /* 0x00000031b400780c */ /* 0x000fe40000fa4270 */
[----:B------:R-:W-:Y:S02]  /*6c50*/  ISETP.LT.OR P2, PT, R177, 0x31, P2 ;  /* 0x00000031b100780c */ /* 0x000fe40001741670 */
[----:B------:R-:W-:-:S02]  /*6c60*/  FSEL R162, R162, -INF , !P6 ;  /* 0xff800000a2a27808 */ /* 0x000fc40007000000 */
[----:B------:R-:W-:Y:S02]  /*6c70*/  ISETP.LT.OR P5, PT, R177, 0x32, P5 ;  /* 0x00000032b100780c */ /* 0x000fe40002fa1670 */
[----:B------:R-:W-:Y:S02]  /*6c80*/  FSEL R163, R163, -INF , !P2 ;  /* 0xff800000a3a37808 */ /* 0x000fe40005000000 */
[----:B------:R-:W-:Y:S02]  /*6c90*/  FSEL R164, R164, -INF , !P5 ;  /* 0xff800000a4a47808 */ /* 0x000fe40006800000 */
[----:B0-----:R-:W-:Y:S02]  /*6ca0*/  FMNMX.FTZ R4, R3, R4, !PT ;  /* 0x0000000403047209 */ /* 0x001fe40007810000 */
[----:B------:R-:W-:Y:S02]  /*6cb0*/  FMNMX.FTZ R3, R2, R21, !PT ;  /* 0x0000001502037209 */ /* 0x000fe40007810000 */
[----:B------:R-:W-:-:S02]  /*6cc0*/  FSETP.NEU.FTZ.AND P3, PT, R4, -INF , PT ;  /* 0xff8000000400780b */ /* 0x000fc40003f7d000 */
[----:B------:R-:W-:-:S04]  /*6cd0*/  FMNMX.FTZ R0, R152, R3, !PT ;  /* 0x0000000398007209 */ /* 0x000fc80007810000 */
[----:B------:R-:W-:-:S04]  /*6ce0*/  FMNMX.FTZ R3, R153, R0, !PT ;  /* 0x0000000099037209 */ /* 0x000fc80007810000 */
        /* <DEDUP_REMOVED lines=16> */
[----:B------:R0:W-:Y:S01]  /*6df0*/  MUFU.EX2 R161, R179 ;  /* 0x000000b300a17308 */ /* 0x0001e20000000800 */
        /* <DEDUP_REMOVED lines=11> */
[--C-:B0-----:R-:W-:Y:S01]  /*6eb0*/  FFMA.FTZ R179, R189, UR6, -R0.reuse ;  /* 0x00000006bdb37c23 */ /* 0x101fe20008010800 */
[----:B------:R-:W-:Y:S01]  /*6ec0*/  FSEL R168, R165, -INF , !P4 ;  /* 0xff800000a5a87808 */ /* 0x000fe20006000000 */
[--C-:B------:R-:W-:Y:S01]  /*6ed0*/  FFMA.FTZ R169, R172, UR6, -R0.reuse ;  /* 0x00000006aca97c23 */ /* 0x100fe20008010800 */
[----:B------:R-:W-:Y:S01]  /*6ee0*/  FMNMX.FTZ R3, R164, R3, !PT ;  /* 0x00000003a4037209 */ /* 0x000fe20007810000 */
[--C-:B------:R-:W-:Y:S01]  /*6ef0*/  FFMA.FTZ R184, R176, UR6, -R0.reuse ;  /* 0x00000006b0b87c23 */ /* 0x100fe20008010800 */
[----:B------:R-:W-:Y:S01]  /*6f00*/  FSEL R166, R166, -INF , !P1 ;  /* 0xff800000a6a67808 */ /* 0x000fe20004800000 */
[--C-:B------:R-:W-:Y:S01]  /*6f10*/  FFMA.FTZ R165, R175, UR6, -R0.reuse ;  /* 0x00000006afa57c23 */ /* 0x100fe20008010800 */
[----:B------:R-:W-:Y:S01]  /*6f20*/  FMNMX.FTZ R3, R168, R3, !PT ;  /* 0x00000003a8037209 */ /* 0x000fe20007810000 */
[--C-:B------:R-:W-:Y:S01]  /*6f30*/  FFMA.FTZ R186, R174, UR6, -R0.reuse ;  /* 0x00000006aeba7c23 */ /* 0x100fe20008010800 */
[----:B------:R-:W-:Y:S01]  /*6f40*/  FSEL R173, R4, RZ, P3 ;  /* 0x000000ff04ad7208 */ /* 0x000fe20001800000 */
[----:B------:R-:W-:Y:S01]  /*6f50*/  FFMA.FTZ R171, R171, UR6, -R0 ;  /* 0x00000006abab7c23 */ /* 0x000fe20008010800 */
[----:B------:R-:W-:Y:S01]  /*6f60*/  FMNMX.FTZ R3, R166, R3, !PT ;  /* 0x00000003a6037209 */ /* 0x000fe20007810000 */
[----:B------:R-:W-:Y:S02]  /*6f70*/  MUFU.EX2 R196, R196 ;  /* 0x000000c400c47308 */ /* 0x000fe40000000800 */
[----:B------:R-:W-:-:S02]  /*6f80*/  FADD.FTZ R173, -R173, R220 ;  /* 0x000000dcadad7221 */ /* 0x000fc40000010100 */
[----:B------:R-:W0:Y:S02]  /*6f90*/  SHFL.BFLY PT, R178, R3, 0x2, 0x1f ;  /* 0x0c401f0003b27f89 */ /* 0x000e2400000e0000 */
[----:B------:R-:W-:Y:S02]  /*6fa0*/  FMUL.FTZ R0, R173, UR6 ;  /* 0x00000006ad007c20 */ /* 0x000fe40008410000 */
        /* <DEDUP_REMOVED lines=12> */
[----:B------:R-:W-:Y:S03]  /*7070*/  MUFU.EX2 R188, R188 ;  /* 0x000000bc00bc7308 */ /* 0x000fe60000000800 */
[----:B------:R-:W-:-:S05]  /*7080*/  FSEL R173, R170, RZ, P1 ;  /* 0x000000ffaaad7208 */ /* 0x000fca0000800000 */
        /* <DEDUP_REMOVED lines=17> */
[----:B------:R-:W-:Y:S01]  /*71a0*/  FADD.FTZ R170, R198, R21 ;  /* 0x00000015c6aa7221 */ /* 0x000fe20000010000 */
[--C-:B------:R-:W-:Y:S01]  /*71b0*/  FFMA.FTZ R191, R167, UR6, -R173.reuse ;  /* 0x00000006a7bf7c23 */ /* 0x100fe200080108ad */
[--C-:B------:R-:W-:Y:S01]  /*71c0*/  FFMA.FTZ R162, R162, UR6, -R173.reuse ;  /* 0x00000006a2a27c23 */ /* 0x100fe200080108ad */
[--C-:B------:R-:W-:Y:S01]  /*71d0*/  FFMA.FTZ R185, R163, UR6, -R173.reuse ;  /* 0x00000006a3b97c23 */ /* 0x100fe200080108ad */
[----:B--2---:R-:W-:Y:S01]  /*71e0*/  FADD.FTZ R21, R183, R170 ;  /* 0x000000aab7157221 */ /* 0x004fe20000010000 */
[--C-:B------:R-:W-:Y:S01]  /*71f0*/  FFMA.FTZ R164, R164, UR6, -R173.reuse ;  /* 0x00000006a4a47c23 */ /* 0x100fe200080108ad */
[----:B------:R-:W1:Y:S01]  /*7200*/  MUFU.EX2 R2, R2 ;  /* 0x0000000200027308 */ /* 0x000e620000000800 */
[----:B------:R-:W-:Y:S01]  /*7210*/  FFMA.FTZ R187, R168, UR6, -R173 ;  /* 0x00000006a8bb7c23 */ /* 0x000fe200080108ad */
[----:B0-----:R-:W-:Y:S01]  /*7220*/  FADD.FTZ R170, R192, R21 ;  /* 0x00000015c0aa7221 */ /* 0x001fe20000010000 */
[----:B------:R-:W-:-:S03]  /*7230*/  FFMA.FTZ R166, R166, UR6, -R173 ;  /* 0x00000006a6a67c23 */ /* 0x000fc600080108ad */
[----:B----4-:R-:W-:Y:S02]  /*7240*/  FADD.FTZ R21, R181, R170 ;  /* 0x000000aab5157221 */ /* 0x010fe40000010000 */
[----:B------:R-:W0:Y:S02]  /*7250*/  MUFU.EX2 R199, R199 ;  /* 0x000000c700c77308 */ /* 0x000e240000000800 */
[----:B-----5:R-:W-:-:S04]  /*7260*/  FADD.FTZ R170, R194, R21 ;  /* 0x00000015c2aa7221 */ /* 0x020fc80000010000 */
[----:B------:R-:W-:Y:S02]  /*7270*/  FADD.FTZ R21, R179, R170 ;  /* 0x000000aab3157221 */ /* 0x000fe40000010000 */
[----:B------:R-:W2:Y:S01]  /*7280*/  MUFU.EX2 R154, R154 ;  /* 0x0000009a009a7308 */ /* 0x000ea20000000800 */
[----:B-1----:R-:W-:Y:S01]  /*7290*/  FFMA.FTZ R5, R2, R5, R197 ;  /* 0x0000000502057223 */ /* 0x002fe200000100c5 */
[----:B------:R-:W-:-:S03]  /*72a0*/  FADD.FTZ R168, R188, R21 ;  /* 0x00000015bca87221 */ /* 0x000fc60000010000 */
[----:B------:R-:W-:-:S03]  /*72b0*/  FADD.FTZ R18, R152, R5 ;  /* 0x0000000598127221 */ /* 0x000fc60000010000 */
        /* <DEDUP_REMOVED lines=42> */
.L_x_1290:
[----:B------:R-:W0:Y:S01]  /*7560*/  S2UR UR4, SR_CgaCtaId ;  /* 0x00000000000479c3 */ /* 0x000e220000008800 */
[----:B------:R-:W-:Y:S01]  /*7570*/  UIADD3 UR14, UR14, 0x30860, URZ ;  /* 0x000308600e0e7890 */ /* 0x000fe2000fffe03f */
[C---:B------:R-:W-:Y:S01]  /*7580*/  ISETP.GT.AND P1, PT, R221.reuse, UR50, PT ;  /* 0x00000032dd007c0c */ /* 0x040fe2000bf24270 */
        /* <DEDUP_REMOVED lines=24> */
.L_x_1272:
[----:B------:R-:W-:Y:S01]  /*7710*/  R2UR UR4, R22 ;  /* 0x00000000160472ca */ /* 0x000fe200000e0000 */
[----:B------:R-:W-:Y:S02]  /*7720*/  UISETP.NE.AND UP0, UPT, UR60, URZ, UPT ;  /* 0x0000003f3c00728c */ /* 0x000fe4000bf05270 */
[----:B------:R-:W-:Y:S02]  /*7730*/  UIADD3 UR11, UR61, 0x7f, URZ ;  /* 0x0000007f3d0b7890 */ /* 0x000fe4000fffe03f */
[----:B------:R-:W-:Y:S02]  /*7740*/  UIADD3 UR10, UR43, 0x1, -UR42 ;  /* 0x000000012b0a7890 */ /* 0x000fe4000fffe82a */
[----:B------:R-:W-:-:S06]  /*7750*/  PLOP3.LUT P1, PT, PT, PT, UP0, 0x40, 0x0 ;  /* 0x000000000000781c */ /* 0x000fcc0003f2e808 */
[----:B------:R-:W-:-:S11]  /*7760*/  UISETP.NE.AND UP1, UPT, UR4, URZ, UPT ;  /* 0x0000003f0400728c */ /* 0x000fd6000bf25270 */
[----:B------:R-:W-:Y:S01]  /*7770*/  @UP1 ULDC UR4, c[0x0][0x44c] ;  /* 0x0001130000041ab9 */ /* 0x000fe20000000800 */
[----:B------:R-:W-:Y:S01]  /*7780*/  @UP1 ULDC UR14, c[0x0][0x450] ;  /* 0x00011400000e1ab9 */ /* 0x000fe20000000800 */
[----:B------:R-:W-:-:S04]  /*7790*/  UIMAD.WIDE.U32 UR4, UR11, UR4, URZ ;  /* 0x000000040b0472a5 */ /* 0x000fc8000f8e003f */
[----:B------:R-:W-:-:S04]  /*77a0*/  @UP1 USHF.R.U32.HI UR11, URZ, UR14, UR5 ;  /* 0x0000000e3f0b1299 */ /* 0x000fc80008011605 */
[----:B------:R-:W-:-:S04]  /*77b0*/  UIADD3 UR15, UR10, UR11, URZ ;  /* 0x0000000b0a0f7290 */ /* 0x000fc8000fffe03f */
[----:B------:R-:W-:Y:S01]  /*77c0*/  UIADD3 UR7, UR15, -UR7, URZ ;  /* 0x800000070f077290 */ /* 0x000fe2000fffe03f */
[----:B------:R-:W-:Y:S11]  /*77d0*/  @P1 BRA `(.L_x_1292) ;  /* 0x00000000004c1947 */ /* 0x000ff60003800000 */
[----:B------:R-:W-:-:S06]  /*77e0*/  UISETP.GT.AND UP0, UPT, UR15, -0x1, UPT ;  /* 0xffffffff0f00788c */ /* 0x000fcc000bf04270 */
[----:B------:R-:W-:-:S13]  /*77f0*/  PLOP3.LUT P1, PT, PT, PT, UP0, 0x80, 0x0 ;  /* 0x000000000000781c */ /* 0x000fda0003f2f008 */
[----:B------:R-:W-:Y:S05]  /*7800*/  @P1 BRA `(.L_x_1293) ;  /* 0x0000000000201947 */ /* 0x000fea0003800000 */
[----:B------:R-:W-:Y:S01]  /*7810*/  ULDC UR14, c[0x0][0x9e4] ;  /* 0x00027900000e7ab9 */ /* 0x000fe20000000800 */
[----:B------:R-:W-:Y:S02]  /*7820*/  ULOP3.LUT UR15, URZ, UR15, URZ, 0x33, !UPT ;  /* 0x0000000f3f0f7292 */ /* 0x000fe4000f8e333f */
[----:B------:R-:W-:-:S11]  /*7830*/  UISETP.NE.AND UP0, UPT, UR14, 0x1, UPT ;  /* 0x000000010e00788c */ /* 0x000fd6000bf05270 */
[----:B------:R-:W-:Y:S02]  /*7840*/  @UP0 ULDC.64 UR4, c[0x0][0x9e8] ;  /* 0x00027a0000040ab9 */ /* 0x000fe40000000a00 */
[----:B------:R-:W-:-:S04]  /*7850*/  UIMAD.WIDE.U32 UR10, UR15, UR4, URZ ;  /* 0x000000040f0a72a5 */ /* 0x000fc8000f8e003f */
[----:B------:R-:W-:-:S04]  /*7860*/  @UP0 USHF.R.U32.HI UR15, URZ, UR5, UR11 ;  /* 0x000000053f0f0299 */ /* 0x000fc8000801160b */
[----:B------:R-:W-:Y:S01]  /*7870*/  ULOP3.LUT UR15, URZ, UR15, URZ, 0x33, !UPT ;  /* 0x0000000f3f0f7292 */ /* 0x000fe2000f8e333f */
[----:B------:R-:W-:Y:S11]  /*7880*/  BRA `(.L_x_1294) ;  /* 0x0000000000147947 */ /* 0x000ff60003800000 */
.L_x_1293:
[----:B------:R-:W-:Y:S02]  /*7890*/  ULDC UR14, c[0x0][0x9e4] ;  /* 0x00027900000e7ab9 */ /* 0x000fe40000000800 */
[----:B------:R-:W-:-:S11]  /*78a0*/  UISETP.NE.AND UP0, UPT, UR14, 0x1, UPT ;  /* 0x000000010e00788c */ /* 0x000fd6000bf05270 */
[----:B------:R-:W-:Y:S02]  /*78b0*/  @UP0 ULDC.64 UR4, c[0x0][0x9e8] ;  /* 0x00027a0000040ab9 */ /* 0x000fe40000000a00 */
[----:B------:R-:W-:-:S04]  /*78c0*/  UIMAD.WIDE.U32 UR10, UR15, UR4, URZ ;  /* 0x000000040f0a72a5 */ /* 0x000fc8000f8e003f */
[----:B------:R-:W-:-:S12]  /*78d0*/  @UP0 USHF.R.U32.HI UR15, URZ, UR5, UR11 ;  /* 0x000000053f0f0299 */ /* 0x000fd8000801160b */
.L_x_1294:
[----:B------:R-:W-:-:S04]  /*78e0*/  UIMAD UR14, UR15, UR14, URZ ;  /* 0x0000000e0f0e72a4 */ /* 0x000fc8000f8e023f */
[----:B------:R-:W-:-:S04]  /*78f0*/  UISETP.LT.AND UP0, UPT, UR7, UR14, UPT ;  /* 0x0000000e0700728c */ /* 0x000fc8000bf01270 */
[----:B------:R-:W-:-:S12]  /*7900*/  USEL UR7, UR7, UR14, !UP0 ;  /* 0x0000000e07077287 */ /* 0x000fd8000c000000 */
.L_x_1292:
[----:B------:R-:W-:Y:S01]  /*7910*/  UIADD3 UR7, UR7, 0x3f, URZ ;  /* 0x0000003f07077890 */ /* 0x000fe2000fffe03f */
[----:B------:R-:W-:-:S03]  /*7920*/  R2UR UR5, R201 ;  /* 0x00000000c90572ca */ /* 0x000fc600000e0000 */
[----:B------:R-:W-:-:S04]  /*7930*/  USHF.R.S32.HI UR4, URZ, 0x1f, UR7 ;  /* 0x0000001f3f047899 */ /* 0x000fc80008011407 */
[----:B------:R-:W-:-:S04]  /*7940*/  ULEA.HI UR4, UR4, UR7, URZ, 0x6 ;  /* 0x0000000704047291 */ /* 0x000fc8000f8f303f */
[----:B------:R-:W-:-:S04]  /*7950*/  USHF.R.S32.HI UR4, URZ, 0x6, UR4 ;  /* 0x000000063f047899 */ /* 0x000fc80008011404 */
[----:B------:R-:W-:-:S04]  /*7960*/  UISETP.LT.AND UP0, UPT, UR5, UR4, UPT ;  /* 0x000000040500728c */ /* 0x000fc8000bf01270 */
[----:B------:R-:W-:-:S06]  /*7970*/  USEL UR50, UR5, UR4, !UP0 ;  /* 0x0000000405327287 */ /* 0x000fcc000c000000 */
[----:B------:R-:W-:-:S13]  /*7980*/  ISETP.GE.AND P1, PT, R221, UR50, PT ;  /* 0x00000032dd007c0c */ /* 0x000fda000bf26270 */
[----:B------:R-:W-:Y:S05]  /*7990*/  @!P1 BRA `(.L_x_1295) ;  /* 0x0000002000589947 */ /* 0x000fea0003800000 */
[----:B------:R-:W-:Y:S01]  /*79a0*/  IMAD.MOV.U32 R220, RZ, RZ, R3 ;  /* 0x000000ffffdc7224 */ /* 0x000fe200078e0003 */
[----:B------:R-:W-:Y:S01]  /*79b0*/  UMOV UR41, UR39 ;  /* 0x0000002700297c82 */ /* 0x000fe20008000000 */
[----:B------:R-:W-:Y:S01]  /*79c0*/  IMAD.MOV.U32 R21, RZ, RZ, R4 ;  /* 0x000000ffff157224 */ /* 0x000fe200078e0004 */
[----:B------:R-:W-:Y:S01]  /*79d0*/  UMOV UR4, UR38 ;  /* 0x0000002600047c82 */ /* 0x000fe20008000000 */
[----:B------:R-:W-:Y:S01]  /*79e0*/  ULDC UR5, c[0x0][0x9d8] ;  /* 0x0002760000057ab9 */ /* 0x000fe20000000800 */
[----:B------:R-:W-:-:S05]  /*79f0*/  ULDC UR51, c[0x0][0x988] ;  /* 0x0002620000337ab9 */ /* 0x000fca0000000800 */
.L_x_1306:
[----:B------:R-:W-:-:S04]  /*7a00*/  UISETP.NE.AND UP0, UPT, UR4, 0x1, UPT ;  /* 0x000000010400788c */ /* 0x000fc8000bf05270 */
[----:B------:R-:W-:-:S04]  /*7a10*/  USEL UR39, URZ, 0x1, UP0 ;  /* 0x000000013f277887 */ /* 0x000fc80008000000 */
[----:B------:R-:W-:Y:S01]  /*7a20*/  ULOP3.LUT UR39, UR41, UR39, URZ, 0x3c, !UPT ;  /* 0x0000002729277292 */ /* 0x000fe2000f8e3c3f */
[----:B------:R-:W-:Y:S11]  /*7a30*/  @!P0 BRA `(.L_x_1296) ;  /* 0x0000000000048947 */ /* 0x000ff60003800000 */
[----:B------:R-:W-:Y:S01]  /*7a40*/  BPT.TRAP 0x1 ;  /* 0x000000040000795c */ /* 0x000fe20000300000 */
.L_x_1296:
[----:B------:R-:W-:Y:S01]  /*7a50*/  UIADD3 UR38, UR4, 0x1, URZ ;  /* 0x0000000104267890 */ /* 0x000fe2000fffe03f */
[----:B------:R-:W-:-:S03]  /*7a60*/  MOV R3, UR39 ;  /* 0x0000002700037c02 */ /* 0x000fc60008000f00 */
[----:B------:R-:W-:Y:S01]  /*7a70*/  UISETP.NE.AND UP0, UPT, UR38, 0x2, UPT ;  /* 0x000000022600788c */ /* 0x000fe2000bf05270 */
[----:B------:R-:W-:-:S03]  /*7a80*/  SHF.L.U32 R3, R3, 0x1f, RZ ;  /* 0x0000001f03037819 */ /* 0x000fc600000006ff */
[----:B------:R-:W-:-:S04]  /*7a90*/  USEL UR38, UR38, URZ, UP0 ;  /* 0x0000003f26267287 */ /* 0x000fc80008000000 */
[----:B------:R-:W-:-:S09]  /*7aa0*/  ULEA UR7, UR38, UR40, 0x3 ;  /* 0x0000002826077291 */ /* 0x000fd2000f8e183f */
[----:B------:R0:W1:Y:S01]  /*7ab0*/  SYNCS.PHASECHK.TRANS64.TRYWAIT P1, [UR7+0x30830], R3 ;  /* 0x03083003ff0075a7 */ /* 0x0000620008020147 */
[----:B------:R-:W-:Y:S05]  /*7ac0*/  @!P0 BRA `(.L_x_1297) ;  /* 0x0000000000048947 */ /* 0x000fea0003800000 */
[----:B------:R-:W-:Y:S01]  /*7ad0*/  BPT.TRAP 0x1 ;  /* 0x000000040000795c */ /* 0x000fe20000300000 */
.L_x_1297:
[----:B-1----:R-:W-:Y:S05]  /*7ae0*/  @P1 BRA `(.L_x_1298) ;  /* 0x0000000000081947 */ /* 0x002fea0003800000 */
[----:B------:R-:W1:Y:S02]  /*7af0*/  SYNCS.PHASECHK.TRANS64.TRYWAIT P1, [UR7+0x30830], R3 ;  /* 0x03083003ff0075a7 */ /* 0x000e640008020147 */
[----:B-1----:R-:W-:Y:S05]  /*7b00*/  @!P1 BRA `(.L_x_1299) ;  /* 0x000000ec000c9947 */ /* 0x002fea0003800000 */
.L_x_1298:
        /* <DEDUP_REMOVED lines=230> */
.L_x_1300:
[----:B------:R-:W-:Y:S01]  /*8970*/  ULEA UR14, UR4, UR40, 0x3 ;  /* 0x00000028040e7291 */ /* 0x000fe2000f8e183f */
[----:B------:R-:W-:-:S05]  /*8980*/  IMAD.U32 R0, RZ, RZ, UR41 ;  /* 0x00000029ff007e24 */ /* 0x000fca000f8e00ff */
[----:B------:R-:W-:-:S04]  /*8990*/  SHF.L.U32 R0, R0, 0x1f, RZ ;  /* 0x0000001f00007819 */ /* 0x000fc800000006ff */
[----:B------:R2:W3:Y:S01]  /*89a0*/  SYNCS.PHASECHK.TRANS64.TRYWAIT P1, [UR14+0x30850], R0 ;  /* 0x03085000ff0075a7 */ /* 0x0004e2000802014e */
[----:B------:R-:W-:Y:S05]  /*89b0*/  @!P0 BRA `(.L_x_1301) ;  /* 0x0000000000048947 */ /* 0x000fea0003800000 */
[----:B------:R-:W-:Y:S01]  /*89c0*/  BPT.TRAP 0x1 ;  /* 0x000000040000795c */ /* 0x000fe20000300000 */
.L_x_1301:
[----:B---3--:R-:W-:Y:S05]  /*89d0*/  @P1 BRA `(.L_x_1302) ;  /* 0x0000000000081947 */ /* 0x008fea0003800000 */
[----:B------:R-:W3:Y:S02]  /*89e0*/  SYNCS.PHASECHK.TRANS64.TRYWAIT P1, [UR14+0x30850], R0 ;  /* 0x03085000ff0075a7 */ /* 0x000ee4000802014e */
[----:B---3--:R-:W-:Y:S05]  /*89f0*/  @!P1 BRA `(.L_x_1303) ;  /* 0x000000dc00689947 */ /* 0x008fea0003800000 */
.L_x_1302:
        /* <DEDUP_REMOVED lines=30> */
.L_x_1304:
        /* <DEDUP_REMOVED lines=110> */
[----:B------:R-:W-:-:S03]  /*92c0*/  FMUL.FTZ R181, R4, UR6 ;  /* 0x0000000604b57c20 */ /* 0x000fc60008410000 */
[----:B------:R-:W-:Y:S01]  /*92d0*/  FMUL.FTZ R177, R21, UR6 ;  /* 0x0000000615b17c20 */ /* 0x000fe20008410000 */
[--C-:B------:R-:W-:Y:S01]  /*92e0*/  FFMA.FTZ R21, R152, UR6, -R181.reuse ;  /* 0x0000000698157c23 */ /* 0x100fe200080108b5 */
[C---:B------:R-:W-:Y:S01]  /*92f0*/  FADD.FTZ R2, -R3.reuse, R220 ;  /* 0x000000dc03027221 */ /* 0x040fe20000010100 */
[----:B------:R-:W-:Y:S01]  /*9300*/  FMUL.FTZ R152, R3, UR6 ;  /* 0x0000000603987c20 */ /* 0x000fe20008410000 */
[--C-:B------:R-:W-:Y:S01]  /*9310*/  FFMA.FTZ R196, R153, UR6, -R181.reuse ;  /* 0x0000000699c47c23 */ /* 0x100fe200080108b5 */
[----:B------:R-:W-:Y:S01]  /*9320*/  MUFU.EX2 R0, R177 ;  /* 0x000000b100007308 */ /* 0x000fe20000000800 */
[----:B------:R-:W-:Y:S01]  /*9330*/  FMUL.FTZ R2, R2, UR6 ;  /* 0x0000000602027c20 */ /* 0x000fe20008410000 */
        /* <DEDUP_REMOVED lines=25> */
[--C-:B------:R-:W-:Y:S01]  /*94d0*/  FFMA.FTZ R184, R174, UR6, -R181.reuse ;  /* 0x00000006aeb87c23 */ /* 0x100fe200080108b5 */
[--C-:B------:R-:W-:Y:S01]  /*94e0*/  FFMA.FTZ R185, R169, UR6, -R152.reuse ;  /* 0x00000006a9b97c23 */ /* 0x100fe20008010898 */
[--C-:B------:R-:W-:Y:S01]  /*94f0*/  FFMA.FTZ R153, R176, UR6, -R181.reuse ;  /* 0x00000006b0997c23 */ /* 0x100fe200080108b5 */
[----:B------:R-:W-:Y:S01]  /*9500*/  FFMA.FTZ R187, R171, UR6, -R152 ;  /* 0x00000006abbb7c23 */ /* 0x000fe20008010898 */
[----:B------:R-:W-:Y:S01]  /*9510*/  FFMA.FTZ R179, R179, UR6, -R181 ;  /* 0x00000006b3b37c23 */ /* 0x000fe200080108b5 */
        /* <DEDUP_REMOVED lines=67> */
.L_x_1305:
        /* <DEDUP_REMOVED lines=27> */
.L_x_1295:
[----:B------:R-:W-:-:S13]  /*9b00*/  R2UR UR4, R201 ;  /* 0x00000000c90472ca */ /* 0x000fda00000e0000 */
[----:B------:R-:W-:-:S13]  /*9b10*/  ISETP.GE.AND P1, PT, R221, UR4, PT ;  /* 0x00000004dd007c0c */ /* 0x000fda000bf26270 */
[----:B------:R-:W-:Y:S05]  /*9b20*/  @!P1 BRA `(.L_x_1307) ;  /* 0x0000002c00309947 */ /* 0x000fea0003800000 */
[----:B------:R-:W-:Y:S01]  /*9b30*/  IMAD.MOV.U32 R21, RZ, RZ, R3 ;  /* 0x000000ffff157224 */ /* 0x000fe200078e0003 */
[----:B------:R-:W-:Y:S01]  /*9b40*/  UMOV UR7, UR39 ;  /* 0x0000002700077c82 */ /* 0x000fe20008000000 */
[----:B------:R-:W-:Y:S01]  /*9b50*/  IMAD.MOV.U32 R220, RZ, RZ, R4 ;  /* 0x000000ffffdc7224 */ /* 0x000fe200078e0004 */
[----:B------:R-:W-:Y:S01]  /*9b60*/  UMOV UR4, UR38 ;  /* 0x0000002600047c82 */ /* 0x000fe20008000000 */
[----:B------:R-:W-:Y:S01]  /*9b70*/  ULDC UR41, c[0x0][0x9e4] ;  /* 0x0002790000297ab9 */ /* 0x000fe20000000800 */
[----:B------:R-:W-:Y:S01]  /*9b80*/  ULDC UR50, c[0x0][0x9dc] ;  /* 0x0002770000327ab9 */ /* 0x000fe20000000800 */
[----:B------:R-:W-:Y:S01]  /*9b90*/  ULDC UR5, c[0x0][0x9d8] ;  /* 0x0002760000057ab9 */ /* 0x000fe20000000800 */
[----:B------:R-:W-:-:S05]  /*9ba0*/  ULDC UR51, c[0x0][0x988] ;  /* 0x0002620000337ab9 */ /* 0x000fca0000000800 */
.L_x_1326:
[----:B------:R-:W-:-:S04]  /*9bb0*/  UIADD3 UR38, UR4, 0x1, URZ ;  /* 0x0000000104267890 */ /* 0x000fc8000fffe03f */
[----:B------:R-:W-:-:S04]  /*9bc0*/  UISETP.NE.AND UP0, UPT, UR38, 0x2, UPT ;  /* 0x000000022600788c */ /* 0x000fc8000bf05270 */
[----:B------:R-:W-:Y:S02]  /*9bd0*/  USEL UR39, URZ, 0x1, UP0 ;  /* 0x000000013f277887 */ /* 0x000fe40008000000 */
[----:B------:R-:W-:Y:S02]  /*9be0*/  USEL UR38, UR38, URZ, UP0 ;  /* 0x0000003f26267287 */ /* 0x000fe40008000000 */
[----:B------:R-:W-:Y:S01]  /*9bf0*/  ULOP3.LUT UR39, UR7, UR39, URZ, 0x3c, !UPT ;  /* 0x0000002707277292 */ /* 0x000fe2000f8e3c3f */
[----:B------:R-:W-:Y:S11]  /*9c00*/  @!P0 BRA `(.L_x_1308) ;  /* 0x0000000000048947 */ /* 0x000ff60003800000 */
[----:B------:R-:W-:Y:S01]  /*9c10*/  BPT.TRAP 0x1 ;  /* 0x000000040000795c */ /* 0x000fe20000300000 */
.L_x_1308:
[----:B------:R-:W-:Y:S01]  /*9c20*/  ULEA UR6, UR38, UR40, 0x3 ;  /* 0x0000002826067291 */ /* 0x000fe2000f8e183f */
[----:B------:R-:W-:-:S04]  /*9c30*/  MOV R3, UR39 ;  /* 0x0000002700037c02 */ /* 0x000fc80008000f00 */
[----:B------:R-:W-:-:S04]  /*9c40*/  SHF.L.U32 R3, R3, 0x1f, RZ ;  /* 0x0000001f03037819 */ /* 0x000fc800000006ff */
[----:B------:R0:W1:Y:S01]  /*9c50*/  SYNCS.PHASECHK.TRANS64.TRYWAIT P1, [UR6+0x30830], R3 ;  /* 0x03083003ff0075a7 */ /* 0x0000620008020146 */
[----:B------:R-:W-:Y:S05]  /*9c60*/  @!P0 BRA `(.L_x_1309) ;  /* 0x0000000000048947 */ /* 0x000fea0003800000 */
[----:B------:R-:W-:Y:S01]  /*9c70*/  BPT.TRAP 0x1 ;  /* 0x000000040000795c */ /* 0x000fe20000300000 */
.L_x_1309:
[----:B-1----:R-:W-:Y:S05]  /*9c80*/  @P1 BRA `(.L_x_1310) ;  /* 0x0000000000081947 */ /* 0x002fea0003800000 */
[----:B------:R-:W1:Y:S02]  /*9c90*/  SYNCS.PHASECHK.TRANS64.TRYWAIT P1, [UR6+0x30830], R3 ;  /* 0x03083003ff0075a7 */ /* 0x000e640008020146 */
[----:B-1----:R-:W-:Y:S05]  /*9ca0*/  @!P1 BRA `(.L_x_1311) ;  /* 0x000000c800d49947 */ /* 0x002fea0003800000 */
.L_x_1310:
        /* <DEDUP_REMOVED lines=230> */
.L_x_1312:
[----:B------:R-:W-:Y:S01]  /*ab10*/  ULEA UR10, UR4, UR40, 0x3 ;  /* 0x00000028040a7291 */ /* 0x000fe2000f8e183f */
[----:B------:R-:W-:-:S05]  /*ab20*/  IMAD.U32 R0, RZ, RZ, UR7 ;  /* 0x00000007ff007e24 */ /* 0x000fca000f8e00ff */
[----:B------:R-:W-:-:S04]  /*ab30*/  SHF.L.U32 R0, R0, 0x1f, RZ ;  /* 0x0000001f00007819 */ /* 0x000fc800000006ff */
[----:B------:R2:W3:Y:S01]  /*ab40*/  SYNCS.PHASECHK.TRANS64.TRYWAIT P1, [UR10+0x30850], R0 ;  /* 0x03085000ff0075a7 */ /* 0x0004e2000802014a */
[----:B------:R-:W-:Y:S05]  /*ab50*/  @!P0 BRA `(.L_x_1313) ;  /* 0x0000000000048947 */ /* 0x000fea0003800000 */
[----:B------:R-:W-:Y:S01]  /*ab60*/  BPT.TRAP 0x1 ;  /* 0x000000040000795c */ /* 0x000fe20000300000 */
.L_x_1313:
[----:B---3--:R-:W-:Y:S05]  /*ab70*/  @P1 BRA `(.L_x_1314) ;  /* 0x0000000000081947 */ /* 0x008fea0003800000 */
[----:B------:R-:W3:Y:S02]  /*ab80*/  SYNCS.PHASECHK.TRANS64.TRYWAIT P1, [UR10+0x30850], R0 ;  /* 0x03085000ff0075a7 */ /* 0x000ee4000802014a */
[----:B---3--:R-:W-:Y:S05]  /*ab90*/  @!P1 BRA `(.L_x_1315) ;  /* 0x000000bc00309947 */ /* 0x008fea0003800000 */
.L_x_1314:
        /* <DEDUP_REMOVED lines=30> */
.L_x_1316:
[----:B------:R-:W-:Y:S01]  /*ad80*/  R2UR UR4, R22 ;  /* 0x00000000160472ca */ /* 0x000fe200000e0000 */
[----:B------:R-:W3:Y:S01]  /*ad90*/  S2UR UR7, SR_CgaCtaId ;  /* 0x00000000000779c3 */ /* 0x000ee20000008800 */
[----:B------:R-:W-:Y:S01]  /*ada0*/  FMUL.FTZ R191, R169, UR5 ;  /* 0x00000005a9bf7c20 */ /* 0x000fe20008410000 */
[----:B------:R-:W-:Y:S02]  /*adb0*/  VIADD R169, R200, UR61 ;  /* 0x0000003dc8a97c36 */ /* 0x000fe40008000000 */
[----:B------:R-:W-:Y:S01]  /*adc0*/  FMUL.FTZ R184, R152, UR5 ;  /* 0x0000000598b87c20 */ /* 0x000fe20008410000 */
[----:B------:R-:W-:Y:S01]  /*add0*/  FMUL.FTZ R152, R155, UR5 ;  /* 0x000000059b987c20 */ /* 0x000fe20008410000 */
[----:B------:R-:W-:Y:S01]  /*ade0*/  FMUL.FTZ R155, R162, UR5 ;  /* 0x00000005a29b7c20 */ /* 0x000fe20008410000 */
[----:B-1----:R-:W-:Y:S01]  /*adf0*/  FMUL.FTZ R4, R153, UR5 ;  /* 0x0000000599047c20 */ /* 0x002fe20008410000 */
[----:B------:R-:W-:Y:S01]  /*ae00*/  FMUL.FTZ R162, R175, UR5 ;  /* 0x00000005afa27c20 */ /* 0x000fe20008410000 */
[----:B------:R-:W-:Y:S01]  /*ae10*/  FMUL.FTZ R153, R158, UR5 ;  /* 0x000000059e997c20 */ /* 0x000fe20008410000 */
[----:B------:R-:W-:Y:S01]  /*ae20*/  FMUL.FTZ R175, R177, UR5 ;  /* 0x00000005b1af7c20 */ /* 0x000fe20008410000 */
[----:B------:R-:W-:Y:S01]  /*ae30*/  FMUL.FTZ R158, R167, UR5 ;  /* 0x00000005a79e7c20 */ /* 0x000fe20008410000 */
[----:B------:R-:W-:Y:S01]  /*ae40*/  IMAD.SHL.U32 R177, R221, 0x40, RZ ;  /* 0x00000040ddb17824 */ /* 0x000fe200078e00ff */
[----:B------:R-:W-:Y:S01]  /*ae50*/  UISETP.NE.AND UP1, UPT, UR4, URZ, UPT ;  /* 0x0000003f0400728c */ /* 0x000fe2000bf25270 */
[----:B------:R-:W-:Y:S01]  /*ae60*/  FMUL.FTZ R188, R160, UR5 ;  /* 0x00000005a0bc7c20 */ /* 0x000fe20008410000 */
[----:B------:R-:W-:Y:S01]  /*ae70*/  ULEA UR4, UR38, UR40, 0x3 ;  /* 0x0000002826047291 */ /* 0x000fe2000f8e183f */
[----:B0-2---:R-:W-:Y:S01]  /*ae80*/  FMUL.FTZ R0, R154, UR5 ;  /* 0x000000059a007c20 */ /* 0x005fe20008410000 */
[----:B------:R-:W-:Y:S01]  /*ae90*/  UISETP.NE.AND UP0, UPT, UR60, URZ, UPT ;  /* 0x0000003f3c00728c */ /* 0x000fe2000bf05270 */
[----:B------:R-:W-:Y:S01]  /*aea0*/  FMUL.FTZ R186, R156, UR5 ;  /* 0x000000059cba7c20 */ /* 0x000fe20008410000 */
[----:B------:R-:W-:Y:S01]  /*aeb0*/  PLOP3.LUT P1, PT, PT, PT, UP1, 0x80, 0x0 ;  /* 0x000000000000781c */ /* 0x000fe20003f2f018 */
[----:B------:R-:W-:Y:S01]  /*aec0*/  UIADD3 UR4, UR4, 0x30840, URZ ;  /* 0x0003084004047890 */ /* 0x000fe2000fffe03f */
[----:B------:R-:W-:Y:S01]  /*aed0*/  PLOP3.LUT P2, PT, PT, PT, UP1, 0x80, 0x0 ;  /* 0x000000000000781c */ /* 0x000fe20003f4f018 */
[----:B------:R-:W-:Y:S01]  /*aee0*/  FMUL.FTZ R185, R157, UR5 ;  /* 0x000000059db97c20 */ /* 0x000fe20008410000 */
[----:B------:R-:W-:Y:S01]  /*aef0*/  FMUL.FTZ R187, R161, UR5 ;  /* 0x00000005a1bb7c20 */ /* 0x000fe20008410000 */
[----:B------:R-:W-:Y:S01]  /*af00*/  @UP1 ULDC UR6, c[0x0][0x44c] ;  /* 0x0001130000061ab9 */ /* 0x000fe20000000800 */
[----:B------:R-:W-:Y:S01]  /*af10*/  FMUL.FTZ R190, R164, UR5 ;  /* 0x00000005a4be7c20 */ /* 0x000fe20008410000 */
[----:B------:R-:W-:Y:S01]  /*af20*/  FMUL.FTZ R160, R171, UR5 ;  /* 0x00000005aba07c20 */ /* 0x000fe20008410000 */
[----:B---3--:R-:W-:Y:S01]  /*af30*/  UPRMT UR4, UR7, 0x654, UR4 ;  /* 0x0000065407047896 */ /* 0x008fe20008000004 */
        /* <DEDUP_REMOVED lines=24> */
[----:B------:R-:W1:Y:S01]  /*b0c0*/  MUFU.TANH R184, R184 ;  /* 0x000000b800b87308 */ /* 0x000e620000002400 */
[----:B------:R-:W-:Y:S01]  /*b0d0*/  SYNCS.ARRIVE.TRANS64.RED.A1T0 RZ, [UR4], RZ ;  /* 0x000000ffffff79a7 */ /* 0x000fe20008100404 */
[----:B------:R-:W-:-:S02]  /*b0e0*/  ULOP3.LUT UR4, URZ, UR50, URZ, 0x33, !UPT ;  /* 0x000000323f047292 */ /* 0x000fc4000f8e333f */
[----:B------:R-:W-:Y:S01]  /*b0f0*/  IADD3 R2, -R3, UR43, R2 ;  /* 0x0000002b03027c10 */ /* 0x000fe2000fffe102 */
[----:B------:R-:W-:-:S03]  /*b100*/  ULDC UR6, c[0x0][0x9e0] ;  /* 0x0002780000067ab9 */ /* 0x000fc60000000800 */
[----:B------:R-:W2:Y:S01]  /*b110*/  MUFU.TANH R4, R4 ;  /* 0x0000000400047308 */ /* 0x000ea20000002400 */
[C---:B------:R-:W-:Y:S02]  /*b120*/  VIADD R178, R2.reuse, UR6 ;  /* 0x0000000602b27c36 */ /* 0x040fe40008000000 */
[----:B------:R-:W-:-:S03]  /*b130*/  VIADD R180, R2, UR4 ;  /* 0x0000000402b47c36 */ /* 0x000fc60008000000 */
[----:B0-----:R-:W-:Y:S01]  /*b140*/  IADD3 R181, R178, R167, RZ ;  /* 0x000000a7b2b57210 */ /* 0x001fe20007ffe0ff */
[----:B------:R-:W-:Y:S01]  /*b150*/  IMAD.IADD R182, R180, 0x1, R167 ;  /* 0x00000001b4b67824 */ /* 0x000fe200078e02a7 */
        /* <DEDUP_REMOVED lines=44> */
.L_x_1319:
[----:B------:R-:W-:-:S05]  /*b420*/  IMAD.U32 R168, RZ, RZ, UR41 ;  /* 0x00000029ffa87e24 */ /* 0x000fca000f8e00ff */
[----:B------:R-:W-:-:S13]  /*b430*/  ISETP.NE.AND P1, PT, R168, 0x1, PT ;  /* 0x00000001a800780c */ /* 0x000fda0003f25270 */
[----:B------:R-:W1:Y:S02]  /*b440*/  @P1 LDC.64 R2, c[0x0][0x9e8] ;  /* 0x00027a00ff021b82 */ /* 0x000e640000000a00 */
[----:B-1----:R-:W-:-:S05]  /*b450*/  @P1 IMAD.HI.U32 R2, R167, R2, RZ ;  /* 0x00000002a7021227 */ /* 0x002fca00078e00ff */
[----:B------:R-:W-:-:S07]  /*b460*/  @P1 SHF.R.U32.HI R167, RZ, R3, R2 ;  /* 0x00000003ffa71219 */ /* 0x000fce0000011602 */
.L_x_1320:
[----:B------:R-:W-:Y:S05]  /*b470*/  BSYNC B0 ;  /* 0x0000000000007941 */ /* 0x000fea0003800000 */
.L_x_1318:
[----:B------:R-:W-:-:S04]  /*b480*/  IMAD R2, R167, R168, -R177 ;  /* 0x000000a8a7027224 */ /* 0x000fc800078e0ab1 */
[----:B------:R-:W-:-:S05]  /*b490*/  IMAD R2, R19, -0x2, R2 ;  /* 0xfffffffe13027824 */ /* 0x000fca00078e0202 */
[----:B------:R-:W-:Y:S02]  /*b4a0*/  VIADDMNMX R181, R2, R168, R181, PT ;  /* 0x000000a802b57246 */ /* 0x000fe400038001b5 */
[----:B------:R-:W-:-:S07]  /*b4b0*/  VIMNMX R182, R182, R2, !PT ;  /* 0x00000002b6b67248 */ /* 0x000fce0007fe0100 */
.L_x_1317:
        /* <DEDUP_REMOVED lines=13> */
[----:B------:R-:W-:Y:S01]  /*b590*/  ISETP.GT.AND P3, PT, R182, 0x10, P1 ;  /* 0x00000010b600780c */ /* 0x000fe20000f64270 */
        /* <DEDUP_REMOVED lines=41> */
[----:B------:R-:W-:Y:S01]  /*b830*/  MOV R4, UR42 ;  /* 0x0000002a00047c02 */ /* 0x000fe20008000f00 */
[----:B------:R-:W-:Y:S03]  /*b840*/  BSSY B0, `(.L_x_1322) ;  /* 0x0000011000007945 */ /* 0x000fe60003800000 */
[----:B------:R-:W-:-:S04]  /*b850*/  IADD3 R4, -R4, UR43, R3 ;  /* 0x0000002b04047c10 */ /* 0x000fc8000fffe103 */
        /* <DEDUP_REMOVED lines=10> */
.L_x_1323:
[----:B------:R-:W-:-:S05]  /*b900*/  IMAD.U32 R181, RZ, RZ, UR41 ;  /* 0x00000029ffb57e24 */ /* 0x000fca000f8e00ff */
[----:B------:R-:W-:-:S13]  /*b910*/  ISETP.NE.AND P2, PT, R181, 0x1, PT ;  /* 0x00000001b500780c */ /* 0x000fda0003f45270 */
[----:B------:R-:W0:Y:S02]  /*b920*/  @P2 LDC.64 R2, c[0x0][0x9e8] ;  /* 0x00027a00ff022b82 */ /* 0x000e240000000a00 */
[----:B0-----:R-:W-:-:S05]  /*b930*/  @P2 IMAD.HI.U32 R2, R4, R2, RZ ;  /* 0x0000000204022227 */ /* 0x001fca00078e00ff */
[----:B------:R-:W-:-:S07]  /*b940*/  @P2 SHF.R.U32.HI R4, RZ, R3, R2 ;  /* 0x00000003ff042219 */ /* 0x000fce0000011602 */
.L_x_1324:
[----:B------:R-:W-:Y:S05]  /*b950*/  BSYNC B0 ;  /* 0x0000000000007941 */ /* 0x000fea0003800000 */
.L_x_1322:
[----:B------:R-:W-:-:S04]  /*b960*/  IMAD R4, R4, R181, -R177 ;  /* 0x000000b504047224 */ /* 0x000fc800078e0ab1 */
[----:B------:R-:W-:-:S05]  /*b970*/  IMAD R3, R19, -0x2, R4 ;  /* 0xfffffffe13037824 */ /* 0x000fca00078e0204 */
[----:B------:R-:W-:Y:S02]  /*b980*/  VIADDMNMX R178, R3, R181, R178, PT ;  /* 0x000000b503b27246 */ /* 0x000fe400038001b2 */
[----:B------:R-:W-:-:S07]  /*b990*/  VIMNMX R180, R180, R3, !PT ;  /* 0x00000003b4b47248 */ /* 0x000fce0007fe0100 */
.L_x_1321:
[----:B------:R-:W-:Y:S01]  /*b9a0*/  FMNMX.FTZ R3, R167, R220, !PT ;  /* 0x000000dca7037209 */ /* 0x000fe20007810000 */
[----:B------:R-:W-:Y:S01]  /*b9b0*/  UMOV UR6, UR51 ;  /* 0x0000003300067c82 */ /* 0x000fe20008000000 */
        /* <DEDUP_REMOVED lines=78> */
[----:B------:R0:W-:Y:S01]  /*bea0*/  MUFU.EX2 R161, R177 ;  /* 0x000000b100a17308 */ /* 0x0001e20000000800 */
        /* <DEDUP_REMOVED lines=9> */
[--C-:B0-----:R-:W-:Y:S01]  /*bf40*/  FFMA.FTZ R177, R170, UR6, -R0.reuse ;  /* 0x00000006aab17c23 */ /* 0x101fe20008010800 */
        /* <DEDUP_REMOVED lines=110> */
.L_x_1325:
[----:B------:R-:W0:Y:S01]  /*c630*/  S2UR UR7, SR_CgaCtaId ;  /* 0x00000000000779c3 */ /* 0x000e220000008800 */
[----:B------:R-:W-:Y:S01]  /*c640*/  R2UR UR4, R201 ;  /* 0x00000000c90472ca */ /* 0x000fe200000e0000 */
[----:B------:R-:W-:Y:S01]  /*c650*/  UIADD3 UR10, UR10, 0x30860, URZ ;  /* 0x000308600a0a7890 */ /* 0x000fe2000fffe03f */
[----:B------:R-:W-:Y:S01]  /*c660*/  F2FP.BF16.F32.PACK_AB R196, R196, R161 ;  /* 0x000000a1c4c4723e */ /* 0x000fe200000010ff */
[----:B------:R-:W-:Y:S01]  /*c670*/  IMAD.MOV.U32 R21, RZ, RZ, R3 ;  /* 0x000000ffff157224 */ /* 0x000fe200078e0003 */
[----:B------:R-:W-:Y:S01]  /*c680*/  F2FP.BF16.F32.PACK_AB R197, R152, R197 ;  /* 0x000000c598c5723e */ /* 0x000fe200000010ff */
[----:B------:R-:W-:Y:S01]  /*c690*/  IMAD.MOV.U32 R220, RZ, RZ, R4 ;  /* 0x000000ffffdc7224 */ /* 0x000fe200078e0004 */
[----:B------:R-:W-:Y:S02]  /*c6a0*/  F2FP.BF16.F32.PACK_AB R198, R183, R198 ;  /* 0x000000c6b7c6723e */ /* 0x000fe400000010ff */
[----:B------:R-:W-:Y:S02]  /*c6b0*/  F2FP.BF16.F32.PACK_AB R199, R154, R199 ;  /* 0x000000c79ac7723e */ /* 0x000fe400000010ff */
[----:B------:R-:W-:-:S02]  /*c6c0*/  F2FP.BF16.F32.PACK_AB R192, R181, R192 ;  /* 0x000000c0b5c0723e */ /* 0x000fc400000010ff */
[----:B------:R-:W-:Y:S02]  /*c6d0*/  F2FP.BF16.F32.PACK_AB R193, R156, R193 ;  /* 0x000000c19cc1723e */ /* 0x000fe400000010ff */
[----:B------:R-:W-:Y:S01]  /*c6e0*/  ISETP.GT.AND P1, PT, R221, UR4, PT ;  /* 0x00000004dd007c0c */ /* 0x000fe2000bf24270 */
        /* <DEDUP_REMOVED lines=16> */
.L_x_1307:
        /* <DEDUP_REMOVED lines=131> */
.L_x_1327:
[----:B------:R-:W-:Y:S01]  /*d020*/  ULEA UR5, UR38, UR40, 0x3 ;  /* 0x0000002826057291 */ /* 0x000fe2000f8e183f */
[----:B------:R-:W-:-:S05]  /*d030*/  IMAD.U32 R0, RZ, RZ, UR39 ;  /* 0x00000027ff007e24 */ /* 0x000fca000f8e00ff */
[----:B------:R-:W-:-:S04]  /*d040*/  SHF.L.U32 R0, R0, 0x1f, RZ ;  /* 0x0000001f00007819 */ /* 0x000fc800000006ff */
[----:B------:R0:W1:Y:S01]  /*d050*/  SYNCS.PHASECHK.TRANS64.TRYWAIT P1, [UR5+0x30850], R0 ;  /* 0x03085000ff0075a7 */ /* 0x0000620008020145 */
[----:B------:R-:W-:Y:S05]  /*d060*/  @!P0 BRA `(.L_x_1328) ;  /* 0x0000000000048947 */ /* 0x000fea0003800000 */
[----:B------:R-:W-:Y:S01]  /*d070*/  BPT.TRAP 0x1 ;  /* 0x000000040000795c */ /* 0x000fe20000300000 */
.L_x_1328:
[----:B-1----:R-:W-:Y:S05]  /*d080*/  @P1 BRA `(.L_x_1329) ;  /* 0x0000000000081947 */ /* 0x002fea0003800000 */
[----:B------:R-:W1:Y:S02]  /*d090*/  SYNCS.PHASECHK.TRANS64.TRYWAIT P1, [UR5+0x30850], R0 ;  /* 0x03085000ff0075a7 */ /* 0x000e640008020145 */
[----:B-1----:R-:W-:Y:S05]  /*d0a0*/  @!P1 BRA `(.L_x_1330) ;  /* 0x0000009800049947 */ /* 0x002fea0003800000 */
.L_x_1329:
[----:B------:R-:W-:Y:S01]  /*d0b0*/  UIADD3 UR40, UR40, 0x400, URZ ;  /* 0x0000040028287890 */ /* 0x000fe2000fffe03f */
[----:B------:R-:W-:Y:S01]  /*d0c0*/  WARPGROUP.ARRIVE ;  /* 0x00000000000079c5 */ /* 0x000fe20000000000 */
[----:B------:R-:W-:Y:S01]  /*d0d0*/  UMOV UR11, 0x40000040 ;  /* 0x40000040000b7882 */ /* 0x000fe20000000000 */
[----:B-1----:R-:W1:Y:S01]  /*d0e0*/  SHFL.BFLY PT, R7, R18, 0x2, 0x1f ;  /* 0x0c401f0012077f89 */ /* 0x002e6200000e0000 */
[----:B------:R-:W-:Y:S01]  /*d0f0*/  USHF.R.U32.HI UR40, URZ, 0x4, UR40 ;  /* 0x000000043f287899 */ /* 0x000fe20008011628 */
[----:B------:R-:W-:Y:S01]  /*d100*/  MOV R6, RZ ;  /* 0x000000ff00067202 */ /* 0x000fe20000000f00 */
[----:B------:R-:W-:Y:S01]  /*d110*/  IMAD.U32 R13, RZ, RZ, UR6 ;  /* 0x00000006ff0d7e24 */ /* 0x000fe2000f8e00ff */
[----:B0-----:R-:W0:Y:S01]  /*d120*/  SHFL.BFLY PT, R0, R5, 0x2, 0x1f ;  /* 0x0c401f0005007f89 */ /* 0x001e2200000e0000 */
[----:B------:R-:W-:-:S04]  /*d130*/  ULOP3.LUT UR40, UR40, 0x3fff, URZ, 0xc0, !UPT ;  /* 0x00003fff28287892 */ /* 0x000fc8000f8ec03f */
[----:B------:R-:W-:-:S04]  /*d140*/  ULOP3.LUT UR4, UR40, 0x2000000, URZ, 0xfc, !UPT ;  /* 0x0200000028047892 */ /* 0x000fc8000f8efc3f */
[----:B------:R-:W-:-:S04]  /*d150*/  ULEA UR4, UR38, UR4, 0xb ;  /* 0x0000000426047291 */ /* 0x000fc8000f8e583f */
[----:B------:R-:W-:-:S03]  /*d160*/  UIADD3 UR8, UR4, 0x80, URZ ;  /* 0x0000008004087890 */ /* 0x000fc6000fffe03f */
[----:B------:R-:W-:-:S06]  /*d170*/  UMOV UR10, UR4 ;  /* 0x00000004000a7c82 */ /* 0x000fcc0008000000 */
[----:B------:R-:W-:Y:S01]  /*d180*/  HGMMA.64x256x16.F32.BF16 R24, R196, gdesc[UR8].tnspB, R24, gsb0 ;  /* 0x43e00008c4187df0 */ /* 0x000fe20008001818 */
[----:B------:R-:W-:Y:S01]  /*d190*/  UMOV UR11, 0x40000040 ;  /* 0x40000040000b7882 */ /* 0x000fe20000000000 */
[----:B------:R-:W-:Y:S01]  /*d1a0*/  UMOV UR10, UR8 ;  /* 0x00000008000a7c82 */ /* 0x000fe20008000000 */
[----:B------:R-:W-:Y:S01]  /*d1b0*/  UIADD3 UR8, UR4, 0x100, URZ ;  /* 0x0000010004087890 */ /* 0x000fe2000fffe03f */
[----:B-1----:R-:W-:Y:S01]  /*d1c0*/  FADD.FTZ R7, R7, R18 ;  /* 0x0000001207077221 */ /* 0x002fe20000010000 */
[----:B------:R-:W-:Y:S01]  /*d1d0*/  UIADD3 UR4, UR4, 0x180, URZ ;  /* 0x0000018004047890 */ /* 0x000fe2000fffe03f */
        /* <DEDUP_REMOVED lines=39> */
.L_x_1331:
        /* <DEDUP_REMOVED lines=136> */
[-C--:B------:R-:W-:Y:S01]  /*dcd0*/  FMUL.FTZ R147, R147, R5.reuse ;  /* 0x0000000593937220 */ /* 0x080fe20000410000 */
[-C--:B------:R-:W-:Y:S01]  /*dce0*/  FMUL.FTZ R150, R150, R5.reuse ;  /* 0x0000000596967220 */ /* 0x080fe20000410000 */
[----:B------:R-:W-:Y:S01]  /*dcf0*/  FMUL.FTZ R151, R151, R5 ;  /* 0x0000000597977220 */ /* 0x000fe20000410000 */
[----:B------:R-:W-:-:S02]  /*dd00*/  USEL UR38, UR38, URZ, UP0 ;  /* 0x0000003f26267287 */ /* 0x000fc40008000000 */
[----:B------:R-:W-:-:S12]  /*dd10*/  ULOP3.LUT UR39, UR39, UR4, URZ, 0x3c, !UPT ;  /* 0x0000000427277292 */ /* 0x000fd8000f8e3c3f */
.L_x_1253:
[----:B------:R-:W0:Y:S01]  /*dd20*/  S2R R5, SR_CgaCtaId ;  /* 0x0000000000057919 */ /* 0x000e220000008800 */
[----:B------:R-:W-:Y:S01]  /*dd30*/  MOV R22, 0x400 ;  /* 0x0000040000167802 */ /* 0x000fe20000000f00 */
[----:B------:R-:W-:Y:S01]  /*dd40*/  BSSY B0, `(.L_x_1332) ;  /* 0x00002dd000007945 */ /* 0x000fe20003800000 */
[----:B------:R-:W-:Y:S02]  /*dd50*/  BAR.SYNC.DEFER_BLOCKING 0x5, 0x180 ;  /* 0x0146000000007b1d */ /* 0x000fe40000010000 */
[----:B0-----:R-:W-:-:S05]  /*dd60*/  LEA R22, R5, R22, 0x18 ;  /* 0x0000001605167211 */ /* 0x001fca00078ec0ff */
[----:B------:R-:W0:Y:S02]  /*dd70*/  LDS.128 R4, [R22+0x308d0] ;  /* 0x0308d00016047984 */ /* 0x000e240000000c00 */
[----:B0-----:R-:W-:Y:S02]  /*dd80*/  R2UR UR5, R5 ;  /* 0x00000000050572ca */ /* 0x001fe400000e0000 */
[----:B------:R-:W-:Y:S02]  /*dd90*/  R2UR UR7, R6 ;  /* 0x00000000060772ca */ /* 0x000fe400000e0000 */
[----:B------:R-:W-:Y:S01]  /*dda0*/  R2UR UR6, R7 ;  /* 0x00000000070672ca */ /* 0x000fe200000e0000 */
[----:B------:R-:W-:Y:S06]  /*ddb0*/  BAR.ARV 0x4, 0x180 ;  /* 0x0106000000007b1d */ /* 0x000fec0000002000 */
[----:B------:R-:W-:Y:S08]  /*ddc0*/  @P0 BRA `(.L_x_1333) ;  /* 0x0000001c00dc0947 */ /* 0x000ff00003800000 */
[----:B------:R-:W0:Y:S01]  /*ddd0*/  S2R R7, SR_SWINHI ;  /* 0x0000000000077919 */ /* 0x000e220000002f00 */
[----:B------:R-:W-:Y:S01]  /*dde0*/  F2FP.BF16.F32.PACK_AB R24, R25, R24 ;  /* 0x000000181918723e */ /* 0x000fe200000010ff */
[----:B------:R-:W-:Y:S01]  /*ddf0*/  ULDC.64 UR8, c[0x0][0xc00] ;  /* 0x0003000000087ab9 */ /* 0x000fe20000000a00 */
[----:B------:R-:W-:Y:S01]  /*de00*/  F2FP.BF16.F32.PACK_AB R25, R161, R26 ;  /* 0x0000001aa119723e */ /* 0x000fe200000010ff */
[----:B------:R-:W-:Y:S01]  /*de10*/  UISETP.NE.U32.AND UP0, UPT, UR8, URZ, UPT ;  /* 0x0000003f0800728c */ /* 0x000fe2000bf05070 */
[----:B------:R-:W-:Y:S02]  /*de20*/  F2FP.BF16.F32.PACK_AB R26, R29, R28 ;  /* 0x0000001c1d1a723e */ /* 0x000fe400000010ff */
[----:B------:R-:W-:Y:S01]  /*de30*/  F2FP.BF16.F32.PACK_AB R27, R8, R27 ;  /* 0x0000001b081b723e */ /* 0x000fe200000010ff */
[----:B------:R-:W-:Y:S01]  /*de40*/  UISETP.NE.AND.EX UP0, UPT, UR9, URZ, UPT, UP0 ;  /* 0x0000003f0900728c */ /* 0x000fe2000bf05300 */
[----:B------:R-:W-:Y:S02]  /*de50*/  F2FP.BF16.F32.PACK_AB R32, R33, R32 ;  /* 0x000000202120723e */ /* 0x000fe400000010ff */
[----:B------:R-:W-:Y:S01]  /*de60*/  F2FP.BF16.F32.PACK_AB R33, R160, R34 ;  /* 0x00000022a021723e */ /* 0x000fe200000010ff */
[----:B------:R-:W-:Y:S01]  /*de70*/  ULDC.64 UR8, c[0x0][0xc00] ;  /* 0x0003000000087ab9 */ /* 0x000fe20000000a00 */
        /* <DEDUP_REMOVED lines=10> */
[----:B------:R-:W-:Y:S02]  /*df20*/  MOV R4, R22 ;  /* 0x0000001600047202 */ /* 0x000fe40000000f00 */
[----:B0-----:R-:W-:Y:S02]  /*df30*/  MOV R5, R7 ;  /* 0x0000000700057202 */ /* 0x001fe40000000f00 */
[----:B------:R-:W-:-:S02]  /*df40*/  F2FP.BF16.F32.PACK_AB R51, R155, R51 ;  /* 0x000000339b33723e */ /* 0x000fc400000010ff */
[----:B------:R-:W-:Y:S01]  /*df50*/  F2FP.BF16.F32.PACK_AB R57, R154, R58 ;  /* 0x0000003a9a39723e */ /* 0x000fe200000010ff */
[----:B------:R-:W-:Y:S01]  /*df60*/  IMAD.WIDE R102, R213, 0x2, R4 ;  /* 0x00000002d5667825 */ /* 0x000fe200078e0204 */
[----:B------:R-:W-:Y:S02]  /*df70*/  F2FP.BF16.F32.PACK_AB R64, R65, R64 ;  /* 0x000000404140723e */ /* 0x000fe400000010ff */
[----:B------:R-:W-:Y:S02]  /*df80*/  F2FP.BF16.F32.PACK_AB R58, R61, R60 ;  /* 0x0000003c3d3a723e */ /* 0x000fe400000010ff */
[C---:B------:R-:W-:Y:S02]  /*df90*/  IADD3 R169, P1, R102.reuse, 0x20, RZ ;  /* 0x0000002066a97810 */ /* 0x040fe40007f3e0ff */
[----:B------:R-:W-:Y:S02]  /*dfa0*/  IADD3 R171, P0, R102, 0x40, RZ ;  /* 0x0000004066ab7810 */ /* 0x000fe40007f1e0ff */
[----:B------:R-:W-:-:S02]  /*dfb0*/  IADD3.X R11, RZ, R103, RZ, P1, !PT ;  /* 0x00000067ff0b7210 */ /* 0x000fc40000ffe4ff */
[C---:B------:R-:W-:Y:S01]  /*dfc0*/  IADD3 R183, P1, R102.reuse, 0x8000, RZ ;  /* 0x0000800066b77810 */ /* 0x040fe20007f3e0ff */
[--C-:B------:R-:W-:Y:S01]  /*dfd0*/  IMAD.X R13, RZ, RZ, R103.reuse, P0 ;  /* 0x000000ffff0d7224 */ /* 0x100fe200000e0667 */
[C---:B------:R-:W-:Y:S02]  /*dfe0*/  IADD3 R173, P4, R102.reuse, 0x60, RZ ;  /* 0x0000006066ad7810 */ /* 0x040fe40007f9e0ff */
[C---:B------:R-:W-:Y:S02]  /*dff0*/  IADD3 R179, P5, R102.reuse, 0x4040, RZ ;  /* 0x0000404066b37810 */ /* 0x040fe40007fbe0ff */
[C---:B------:R-:W-:Y:S01]  /*e000*/  IADD3 R175, P3, R102.reuse, 0x4000, RZ ;  /* 0x0000400066af7810 */ /* 0x040fe20007f7e0ff */
[--C-:B------:R-:W-:Y:S01]  /*e010*/  IMAD.X R15, RZ, RZ, R103.reuse, P4 ;  /* 0x000000ffff0f7224 */ /* 0x100fe200020e0667 */
[----:B------:R-:W-:Y:S01]  /*e020*/  IADD3.X R47, RZ, R103, RZ, P1, !PT ;  /* 0x00000067ff2f7210 */ /* 0x000fe20000ffe4ff */
[--C-:B------:R-:W-:Y:S01]  /*e030*/  IMAD.X R31, RZ, RZ, R103.reuse, P5 ;  /* 0x000000ffff1f7224 */ /* 0x100fe200028e0667 */
[C---:B------:R-:W-:Y:S01]  /*e040*/  LOP3.LUT R7, R102.reuse, 0x380, RZ, 0xc0, !PT ;  /* 0x0000038066077812 */ /* 0x040fe200078ec0ff */
[----:B------:R-:W-:Y:S01]  /*e050*/  IMAD.X R17, RZ, RZ, R103, P3 ;  /* 0x000000ffff117224 */ /* 0x000fe200018e0667 */
[----:B------:R-:W-:-:S02]  /*e060*/  IADD3 R167, P1, R102, 0xc060, RZ ;  /* 0x0000c06066a77810 */ /* 0x000fc40007f3e0ff */
[----:B------:R-:W-:Y:S02]  /*e070*/  LOP3.LUT R10, R169, 0x380, RZ, 0xc0, !PT ;  /* 0x00000380a90a7812 */ /* 0x000fe400078ec0ff */
[C---:B------:R-:W-:Y:S02]  /*e080*/  IADD3 R177, P6, R102.reuse, 0x4020, RZ ;  /* 0x0000402066b17810 */ /* 0x040fe40007fde0ff */
[----:B------:R-:W-:Y:S02]  /*e090*/  IADD3 R181, P2, R102, 0x4060, RZ ;  /* 0x0000406066b57810 */ /* 0x000fe40007f5e0ff */
[----:B------:R-:W-:Y:S01]  /*e0a0*/  LOP3.LUT R12, R171, 0x380, RZ, 0xc0, !PT ;  /* 0x00000380ab0c7812 */ /* 0x000fe200078ec0ff */
[--C-:B------:R-:W-:Y:S01]  /*e0b0*/  IMAD.X R21, RZ, RZ, R103.reuse, P6 ;  /* 0x000000ffff157224 */ /* 0x100fe200030e0667 */
[----:B------:R-:W-:Y:S01]  /*e0c0*/  LOP3.LUT R14, R173, 0x380, RZ, 0xc0, !PT ;  /* 0x00000380ad0e7812 */ /* 0x000fe200078ec0ff */
[----:B------:R-:W-:Y:S01]  /*e0d0*/  IMAD.X R39, RZ, RZ, R103, P2 ;  /* 0x000000ffff277224 */ /* 0x000fe200010e0667 */
[----:B------:R-:W-:-:S02]  /*e0e0*/  LOP3.LUT R16, R175, 0x380, RZ, 0xc0, !PT ;  /* 0x00000380af107812 */ /* 0x000fc400078ec0ff */
[----:B------:R-:W-:Y:S02]  /*e0f0*/  IADD3 R6, P5, R102, 0xc020, RZ ;  /* 0x0000c02066067810 */ /* 0x000fe40007fbe0ff */
[----:B------:R-:W-:Y:S02]  /*e100*/  SHF.R.U64 R7, R7, 0x3, RZ ;  /* 0x0000000307077819 */ /* 0x000fe400000012ff */
[----:B------:R-:W-:Y:S01]  /*e110*/  SHF.R.U64 R10, R10, 0x3, RZ ;  /* 0x000000030a0a7819 */ /* 0x000fe200000012ff */
[----:B------:R-:W-:Y:S01]  /*e120*/  IMAD.X R99, RZ, RZ, R103, P5 ;  /* 0x000000ffff637224 */ /* 0x000fe200028e0667 */
[----:B------:R-:W-:Y:S02]  /*e130*/  LOP3.LUT R161, R167, 0x380, RZ, 0xc0, !PT ;  /* 0x00000380a7a17812 */ /* 0x000fe400078ec0ff */
[----:B------:R-:W-:Y:S02]  /*e140*/  IADD3 R54, P0, R102, 0x8020, RZ ;  /* 0x0000802066367810 */ /* 0x000fe40007f1e0ff */
[----:B------:R-:W-:-:S02]  /*e150*/  SHF.R.U64 R12, R12, 0x3, RZ ;  /* 0x000000030c0c7819 */ /* 0x000fc400000012ff */
[----:B------:R-:W-:Y:S01]  /*e160*/  LOP3.LUT R20, R177, 0x380, RZ, 0xc0, !PT ;  /* 0x00000380b1147812 */ /* 0x000fe200078ec0ff */
[--C-:B------:R-:W-:Y:S01]  /*e170*/  IMAD.X R55, RZ, RZ, R103.reuse, P0 ;  /* 0x000000ffff377224 */ /* 0x100fe200000e0667 */
[----:B------:R-:W-:Y:S02]  /*e180*/  IADD3 R62, P4, R102, 0x8040, RZ ;  /* 0x00008040663e7810 */ /* 0x000fe40007f9e0ff */
[----:B------:R-:W-:Y:S02]  /*e190*/  SHF.R.U64 R14, R14, 0x3, RZ ;  /* 0x000000030e0e7819 */ /* 0x000fe400000012ff */
[----:B------:R-:W-:Y:S01]  /*e1a0*/  LOP3.LUT R30, R179, 0x380, RZ, 0xc0, !PT ;  /* 0x00000380b31e7812 */ /* 0x000fe200078ec0ff */
[----:B------:R-:W-:Y:S01]  /*e1b0*/  IMAD.X R63, RZ, RZ, R103, P4 ;  /* 0x000000ffff3f7224 */ /* 0x000fe200020e0667 */
[C---:B------:R-:W-:Y:S02]  /*e1c0*/  IADD3 R70, P3, R102.reuse, 0x8060, RZ ;  /* 0x0000806066467810 */ /* 0x040fe40007f7e0ff */
[----:B------:R-:W-:-:S02]  /*e1d0*/  IADD3 R94, P6, R102, 0xc000, RZ ;  /* 0x0000c000665e7810 */ /* 0x000fc40007fde0ff */
[----:B------:R-:W-:Y:S01]  /*e1e0*/  IADD3 R168, P2, R102, 0xc040, RZ ;  /* 0x0000c04066a87810 */ /* 0x000fe20007f5e0ff */
[--C-:B------:R-:W-:Y:S01]  /*e1f0*/  IMAD.X R71, RZ, RZ, R103.reuse, P3 ;  /* 0x000000ffff477224 */ /* 0x100fe200018e0667 */
[----:B------:R-:W-:Y:S01]  /*e200*/  SHF.R.U64 R16, R16, 0x3, RZ ;  /* 0x0000000310107819 */ /* 0x000fe200000012ff */
[--C-:B------:R-:W-:Y:S01]  /*e210*/  IMAD.X R95, RZ, RZ, R103.reuse, P6 ;  /* 0x000000ffff5f7224 */ /* 0x100fe200030e0667 */
[----:B------:R-:W-:Y:S02]  /*e220*/  LOP3.LUT R38, R181, 0x380, RZ, 0xc0, !PT ;  /* 0x00000380b5267812 */ /* 0x000fe400078ec0ff */
[----:B------:R-:W-:Y:S01]  /*e230*/  LOP3.LUT R102, R7, R102, RZ, 0x3c, !PT ;  /* 0x0000006607667212 */ /* 0x000fe200078e3cff */
[----:B------:R-:W-:Y:S01]  /*e240*/  IMAD.X R7, RZ, RZ, R103, P2 ;  /* 0x000000ffff077224 */ /* 0x000fe200010e0667 */
[----:B------:R-:W-:Y:S02]  /*e250*/  LOP3.LUT R10, R10, R169, RZ, 0x3c, !PT ;  /* 0x000000a90a0a7212 */ /* 0x000fe400078e3cff */
[----:B------:R-:W-:-:S02]  /*e260*/  LOP3.LUT R46, R183, 0x380, RZ, 0xc0, !PT ;  /* 0x00000380b72e7812 */ /* 0x000fc400078ec0ff */
[----:B------:R-:W-:Y:S02]  /*e270*/  LOP3.LUT R98, R6, 0x380, RZ, 0xc0, !PT ;  /* 0x0000038006627812 */ /* 0x000fe400078ec0ff */
[----:B------:R-:W-:Y:S02]  /*e280*/  SHF.R.U64 R28, R161, 0x3, RZ ;  /* 0x00000003a11c7819 */ /* 0x000fe400000012ff */
[----:B------:R-:W-:Y:S02]  /*e290*/  LOP3.LUT R12, R12, R171, RZ, 0x3c, !PT ;  /* 0x000000ab0c0c7212 */ /* 0x000fe400078e3cff */
[----:B------:R-:W-:Y:S02]  /*e2a0*/  SHF.R.U64 R20, R20, 0x3, RZ ;  /* 0x0000000314147819 */ /* 0x000fe400000012ff */
[----:B------:R-:W-:Y:S02]  /*e2b0*/  LOP3.LUT R169, R54, 0x380, RZ, 0xc0, !PT ;  /* 0x0000038036a97812 */ /* 0x000fe400078ec0ff */
[----:B------:R-:W-:-:S02]  /*e2c0*/  LOP3.LUT R14, R14, R173, RZ, 0x3c, !PT ;  /* 0x000000ad0e0e7212 */ /* 0x000fc400078e3cff */
[----:B------:R-:W-:Y:S02]  /*e2d0*/  SHF.R.U64 R30, R30, 0x3, RZ ;  /* 0x000000031e1e7819 */ /* 0x000fe400000012ff */
[----:B------:R-:W-:Y:S02]  /*e2e0*/  LOP3.LUT R171, R62, 0x380, RZ, 0xc0, !PT ;  /* 0x000003803eab7812 */ /* 0x000fe400078ec0ff */
[----:B------:R-:W-:Y:S02]  /*e2f0*/  LOP3.LUT R16, R16, R175, RZ, 0x3c, !PT ;  /* 0x000000af10107212 */ /* 0x000fe400078e3cff */
[----:B------:R-:W-:Y:S02]  /*e300*/  SHF.R.U64 R38, R38, 0x3, RZ ;  /* 0x0000000326267819 */ /* 0x000fe400000012ff */
[----:B------:R-:W-:Y:S02]  /*e310*/  LOP3.LUT R173, R70, 0x380, RZ, 0xc0, !PT ;  /* 0x0000038046ad7812 */ /* 0x000fe400078ec0ff */
[----:B------:R-:W-:-:S02]  /*e320*/  SHF.R.U64 R46, R46, 0x3, RZ ;  /* 0x000000032e2e7819 */ /* 0x000fc400000012ff */
[----:B------:R-:W-:Y:S02]  /*e330*/  LOP3.LUT R175, R94, 0x380, RZ, 0xc0, !PT ;  /* 0x000003805eaf7812 */ /* 0x000fe400078ec0ff */
[----:B------:R-:W-:Y:S01]  /*e340*/  MOV R102, R102 ;  /* 0x0000006600667202 */ /* 0x000fe20000000f00 */
[----:B------:R-:W-:Y:S01]  /*e350*/  BAR.SYNC.DEFER_BLOCKING 0x1, 0x100 ;  /* 0x0044000000007b1d */ /* 0x000fe20000010000 */
[----:B------:R-:W-:Y:S02]  /*e360*/  SHF.R.U64 R29, R98, 0x3, RZ ;  /* 0x00000003621d7819 */ /* 0x000fe400000012ff */
[----:B------:R-:W-:Y:S02]  /*e370*/  LOP3.LUT R8, R28, R167, RZ, 0x3c, !PT ;  /* 0x000000a71c087212 */ /* 0x000fe400078e3cff */
[----:B------:R-:W-:Y:S02]  /*e380*/  IADD3.X R9, RZ, R103, RZ, P1, !PT ;  /* 0x00000067ff097210 */ /* 0x000fe40000ffe4ff */
[----:B------:R-:W-:-:S02]  /*e390*/  LOP3.LUT R20, R20, R177, RZ, 0x3c, !PT ;  /* 0x000000b114147212 */ /* 0x000fc400078e3cff */
[----:B------:R-:W-:Y:S02]  /*e3a0*/  SHF.R.U64 R169, R169, 0x3, RZ ;  /* 0x00000003a9a97819 */ /* 0x000fe400000012ff */
[----:B------:R-:W-:Y:S02]  /*e3b0*/  MOV R28, R10 ;  /* 0x0000000a001c7202 */ /* 0x000fe40000000f00 */
[----:B------:R-:W-:Y:S02]  /*e3c0*/  LOP3.LUT R30, R30, R179, RZ, 0x3c, !PT ;  /* 0x000000b31e1e7212 */ /* 0x000fe400078e3cff */
[----:B------:R-:W-:Y:S02]  /*e3d0*/  SHF.R.U64 R171, R171, 0x3, RZ ;  /* 0x00000003abab7819 */ /* 0x000fe400000012ff */
[----:B------:R-:W-:Y:S02]  /*e3e0*/  LOP3.LUT R103, R168, 0x380, RZ, 0xc0, !PT ;  /* 0x00000380a8677812 */ /* 0x000fe400078ec0ff */
[----:B------:R-:W-:-:S02]  /*e3f0*/  MOV R12, R12 ;  /* 0x0000000c000c7202 */ /* 0x000fc40000000f00 */
[----:B------:R-:W-:Y:S02]  /*e400*/  LOP3.LUT R38, R38, R181, RZ, 0x3c, !PT ;  /* 0x000000b526267212 */ /* 0x000fe400078e3cff */
[----:B------:R-:W-:Y:S01]  /*e410*/  SHF.R.U64 R173, R173, 0x3, RZ ;  /* 0x00000003adad7819 */ /* 0x000fe200000012ff */
[----:B------:R-:W-:Y:S01]  /*e420*/  STSM.16.M88.4 [R102], R24 ;  /* 0x0000001866007844 */ /* 0x000fe20000000200 */
[----:B------:R-:W-:Y:S02]  /*e430*/  MOV R14, R14 ;  /* 0x0000000e000e7202 */ /* 0x000fe40000000f00 */
[----:B------:R-:W-:Y:S01]  /*e440*/  LOP3.LUT R46, R46, R183, RZ, 0x3c, !PT ;  /* 0x000000b72e2e7212 */ /* 0x000fe200078e3cff */
[----:B------:R-:W-:Y:S01]  /*e450*/  STSM.16.M88.4 [R28], R32 ;  /* 0x000000201c007844 */ /* 0x000fe20000000200 */
[----:B------:R-:W-:Y:S02]  /*e460*/  SHF.R.U64 R175, R175, 0x3, RZ ;  /* 0x00000003afaf7819 */ /* 0x000fe400000012ff */
[----:B------:R-:W-:Y:S01]  /*e470*/  LOP3.LUT R98, R29, R6, RZ, 0x3c, !PT ;  /* 0x000000061d627212 */ /* 0x000fe200078e3cff */
[----:B------:R0:W-:Y:S01]  /*e480*/  STSM.16.M88.4 [R12], R40 ;  /* 0x000000280c007844 */ /* 0x0001e20000000200 */
[----:B------:R-:W-:-:S02]  /*e490*/  MOV R16, R16 ;  /* 0x0000001000107202 */ /* 0x000fc40000000f00 */
[----:B------:R-:W-:Y:S01]  /*e4a0*/  F2FP.BF16.F32.PACK_AB R59, R153, R59 ;  /* 0x0000003b993b723e */ /* 0x000fe200000010ff */
[----:B------:R-:W-:Y:S01]  /*e4b0*/  STSM.16.M88.4 [R14], R48 ;  /* 0x000000300e007844 */ /* 0x000fe20000000200 */
[----:B------:R-:W-:Y:S02]  /*e4c0*/  F2FP.BF16.F32.PACK_AB R65, R152, R66 ;  /* 0x000000429841723e */ /* 0x000fe400000010ff */
[----:B------:R-:W-:Y:S01]  /*e4d0*/  F2FP.BF16.F32.PACK_AB R72, R73, R72 ;  /* 0x000000484948723e */ /* 0x000fe200000010ff */
[----:B------:R-:W-:Y:S01]  /*e4e0*/  STSM.16.M88.4 [R16], R56 ;  /* 0x0000003810007844 */ /* 0x000fe20000000200 */
[----:B------:R-:W-:Y:S02]  /*e4f0*/  LOP3.LUT R54, R169, R54, RZ, 0x3c, !PT ;  /* 0x00000036a9367212 */ /* 0x000fe400078e3cff */
[----:B------:R-:W-:Y:S02]  /*e500*/  MOV R20, R20 ;  /* 0x0000001400147202 */ /* 0x000fe40000000f00 */
[----:B------:R-:W-:-:S02]  /*e510*/  F2FP.BF16.F32.PACK_AB R66, R69, R68 ;  /* 0x000000444542723e */ /* 0x000fc400000010ff */
[----:B------:R-:W-:Y:S02]  /*e520*/  F2FP.BF16.F32.PACK_AB R67, R18, R67 ;  /* 0x000000431243723e */ /* 0x000fe400000010ff */
[----:B------:R-:W-:Y:S02]  /*e530*/  F2FP.BF16.F32.PACK_AB R73, R3, R74 ;  /* 0x0000004a0349723e */ /* 0x000fe400000010ff */
[----:B------:R-:W-:Y:S01]  /*e540*/  F2FP.BF16.F32.PACK_AB R80, R81, R80 ;  /* 0x000000505150723e */ /* 0x000fe200000010ff */
[----:B------:R-:W-:Y:S01]  /*e550*/  STSM.16.M88.4 [R20], R64 ;  /* 0x0000004014007844 */ /* 0x000fe20000000200 */
[----:B------:R-:W-:Y:S02]  /*e560*/  LOP3.LUT R62, R171, R62, RZ, 0x3c, !PT ;  /* 0x0000003eab3e7212 */ /* 0x000fe400078e3cff */
        /* <DEDUP_REMOVED lines=9> */
[----:B------:R-:W-:Y:S01]  /*e600*/  R2UR UR4, R208 ;  /* 0x00000000d00472ca */ /* 0x000fe200000e0000 */
[----:B------:R-:W-:Y:S01]  /*e610*/  ULDC UR10, c[0x0][0xa88] ;  /* 0x0002a200000a7ab9 */ /* 0x000fe20000000800 */
[----:B------:R-:W-:Y:S01]  /*e620*/  SHF.R.U64 R103, R103, 0x3, RZ ;  /* 0x0000000367677819 */ /* 0x000fe200000012ff */
[----:B------:R-:W1:Y:S01]  /*e630*/  LDC R18, c[0x0][0xbe8] ;  /* 0x0002fa00ff127b82 */ /* 0x000e620000000800 */
[----:B------:R-:W-:Y:S02]  /*e640*/  MOV R30, R30 ;  /* 0x0000001e001e7202 */ /* 0x000fe40000000f00 */
[----:B------:R-:W-:Y:S02]  /*e650*/  F2FP.BF16.F32.PACK_AB R74, R77, R76 ;  /* 0x0000004c4d4a723e */ /* 0x000fe400000010ff */
[----:B------:R-:W-:-:S02]  /*e660*/  F2FP.BF16.F32.PACK_AB R81, R83, R82 ;  /* 0x000000525351723e */ /* 0x000fc400000010ff */
[----:B------:R-:W-:Y:S01]  /*e670*/  LOP3.LUT R70, R173, R70, RZ, 0x3c, !PT ;  /* 0x00000046ad467212 */ /* 0x000fe200078e3cff */
[----:B------:R-:W-:Y:S01]  /*e680*/  STSM.16.M88.4 [R30], R72 ;  /* 0x000000481e007844 */ /* 0x000fe20000000200 */
[----:B------:R-:W-:Y:S01]  /*e690*/  MOV R38, R38 ;  /* 0x0000002600267202 */ /* 0x000fe20000000f00 */
[----:B------:R-:W-:Y:S01]  /*e6a0*/  UIMAD.WIDE UR8, UR4, 0x4, UR8 ;  /* 0x00000004040878a5 */ /* 0x000fe2000f8e0208 */
[----:B------:R-:W-:Y:S02]  /*e6b0*/  F2FP.BF16.F32.PACK_AB R82, R85, R84 ;  /* 0x000000545552723e */ /* 0x000fe400000010ff */
[----:B------:R-:W-:Y:S02]  /*e6c0*/  F2FP.BF16.F32.PACK_AB R83, R87, R86 ;  /* 0x000000565753723e */ /* 0x000fe400000010ff */
[----:B------:R-:W-:Y:S02]  /*e6d0*/  LOP3.LUT R94, R175, R94, RZ, 0x3c, !PT ;  /* 0x0000005eaf5e7212 */ /* 0x000fe400078e3cff */
[----:B------:R-:W-:Y:S01]  /*e6e0*/  MOV R46, R46 ;  /* 0x0000002e002e7202 */ /* 0x000fe20000000f00 */
[----:B------:R-:W-:Y:S01]  /*e6f0*/  STSM.16.M88.4 [R38], R80 ;  /* 0x0000005026007844 */ /* 0x000fe20000000200 */
[----:B------:R-:W-:-:S02]  /*e700*/  MOV R11, R98 ;  /* 0x00000062000b7202 */ /* 0x000fc40000000f00 */
[----:B------:R-:W-:Y:S02]  /*e710*/  F2FP.BF16.F32.PACK_AB R76, R89, R88 ;  /* 0x00000058594c723e */ /* 0x000fe400000010ff */
[----:B------:R-:W-:Y:S02]  /*e720*/  F2FP.BF16.F32.PACK_AB R77, R91, R90 ;  /* 0x0000005a5b4d723e */ /* 0x000fe400000010ff */
[----:B------:R-:W-:Y:S02]  /*e730*/  F2FP.BF16.F32.PACK_AB R78, R93, R92 ;  /* 0x0000005c5d4e723e */ /* 0x000fe400000010ff */
[----:B------:R-:W-:Y:S02]  /*e740*/  MOV R54, R54 ;  /* 0x0000003600367202 */ /* 0x000fe40000000f00 */
[----:B------:R-:W-:Y:S01]  /*e750*/  F2FP.BF16.F32.PACK_AB R97, R164, R163 ;  /* 0x000000a3a461723e */ /* 0x000fe200000010ff */
[----:B------:R-:W-:Y:S01]  /*e760*/  STSM.16.M88.4 [R46], R76 ;  /* 0x0000004c2e007844 */ /* 0x000fe20000000200 */
[----:B------:R-:W-:-:S02]  /*e770*/  F2FP.BF16.F32.PACK_AB R98, R101, R100 ;  /* 0x000000646562723e */ /* 0x000fc400000010ff */
[----:B------:R-:W-:Y:S02]  /*e780*/  F2FP.BF16.F32.PACK_AB R99, R166, R165 ;  /* 0x000000a5a663723e */ /* 0x000fe400000010ff */
[----:B------:R-:W-:Y:S02]  /*e790*/  F2FP.BF16.F32.PACK_AB R105, R107, R106 ;  /* 0x0000006a6b69723e */ /* 0x000fe400000010ff */
[----:B------:R-:W-:Y:S01]  /*e7a0*/  LOP3.LUT R6, R103, R168, RZ, 0x3c, !PT ;  /* 0x000000a867067212 */ /* 0x000fe200078e3cff */
[----:B------:R-:W-:Y:S01]  /*e7b0*/  STSM.16.M88.4 [R54], R96 ;  /* 0x0000006036007844 */ /* 0x000fe20000000200 */
[----:B------:R-:W-:Y:S02]  /*e7c0*/  MOV R62, R62 ;  /* 0x0000003e003e7202 */ /* 0x000fe40000000f00 */
[----:B------:R-:W-:Y:S02]  /*e7d0*/  F2FP.BF16.F32.PACK_AB R106, R109, R108 ;  /* 0x0000006c6d6a723e */ /* 0x000fe400000010ff */
[----:B------:R-:W-:-:S02]  /*e7e0*/  F2FP.BF16.F32.PACK_AB R107, R111, R110 ;  /* 0x0000006e6f6b723e */ /* 0x000fc400000010ff */
[----:B------:R-:W-:Y:S02]  /*e7f0*/  F2FP.BF16.F32.PACK_AB R113, R115, R114 ;  /* 0x000000727371723e */ /* 0x000fe400000010ff */
[----:B------:R-:W-:Y:S01]  /*e800*/  MOV R70, R70 ;  /* 0x0000004600467202 */ /* 0x000fe20000000f00 */
[----:B------:R-:W-:Y:S01]  /*e810*/  STSM.16.M88.4 [R62], R104 ;  /* 0x000000683e007844 */ /* 0x000fe20000000200 */
[----:B------:R-:W-:Y:S02]  /*e820*/  F2FP.BF16.F32.PACK_AB R114, R117, R116 ;  /* 0x000000747572723e */ /* 0x000fe400000010ff */
[----:B------:R-:W-:Y:S02]  /*e830*/  F2FP.BF16.F32.PACK_AB R115, R119, R118 ;  /* 0x000000767773723e */ /* 0x000fe400000010ff */
[----:B------:R-:W-:Y:S02]  /*e840*/  F2FP.BF16.F32.PACK_AB R121, R123, R122 ;  /* 0x0000007a7b79723e */ /* 0x000fe400000010ff */
[----:B------:R-:W-:Y:S01]  /*e850*/  MOV R94, R94 ;  /* 0x0000005e005e7202 */ /* 0x000fe20000000f00 */
[----:B------:R-:W-:Y:S01]  /*e860*/  STSM.16.M88.4 [R70], R112 ;  /* 0x0000007046007844 */ /* 0x000fe20000000200 */
[----:B------:R-:W-:-:S02]  /*e870*/  F2FP.BF16.F32.PACK_AB R122, R125, R124 ;  /* 0x0000007c7d7a723e */ /* 0x000fc400000010ff */
[----:B------:R-:W-:Y:S02]  /*e880*/  F2FP.BF16.F32.PACK_AB R123, R127, R126 ;  /* 0x0000007e7f7b723e */ /* 0x000fe400000010ff */
[----:B------:R-:W-:Y:S02]  /*e890*/  F2FP.BF16.F32.PACK_AB R129, R131, R130 ;  /* 0x000000828381723e */ /* 0x000fe400000010ff */
[----:B------:R-:W-:Y:S01]  /*e8a0*/  F2FP.BF16.F32.PACK_AB R130, R133, R132 ;  /* 0x000000848582723e */ /* 0x000fe200000010ff */
[----:B------:R-:W-:Y:S01]  /*e8b0*/  STSM.16.M88.4 [R94], R120 ;  /* 0x000000785e007844 */ /* 0x000fe20000000200 */
[----:B------:R-:W-:Y:S02]  /*e8c0*/  F2FP.BF16.F32.PACK_AB R131, R135, R134 ;  /* 0x000000868783723e */ /* 0x000fe400000010ff */
[----:B------:R-:W-:Y:S02]  /*e8d0*/  F2FP.BF16.F32.PACK_AB R137, R139, R138 ;  /* 0x0000008a8b89723e */ /* 0x000fe400000010ff */
[----:B------:R-:W-:Y:S01]  /*e8e0*/  MOV R10, R6 ;  /* 0x00000006000a7202 */ /* 0x000fe20000000f00 */
[----:B------:R-:W-:Y:S01]  /*e8f0*/  STSM.16.M88.4 [R11], R128 ;  /* 0x000000800b007844 */ /* 0x000fe20000000200 */
[----:B------:R-:W-:Y:S01]  /*e900*/  F2FP.BF16.F32.PACK_AB R138, R141, R140 ;  /* 0x0000008c8d8a723e */ /* 0x000fe200000010ff */
[----:B------:R-:W-:Y:S01]  /*e910*/  IMAD.U32 R6, RZ, RZ, UR8 ;  /* 0x00000008ff067e24 */ /* 0x000fe2000f8e00ff */
[----:B------:R-:W-:Y:S01]  /*e920*/  F2FP.BF16.F32.PACK_AB R139, R143, R142 ;  /* 0x0000008e8f8b723e */ /* 0x000fe200000010ff */
[----:B------:R-:W-:Y:S01]  /*e930*/  IMAD.U32 R7, RZ, RZ, UR9 ;  /* 0x00000009ff077e24 */ /* 0x000fe2000f8e00ff */
[----:B------:R-:W-:Y:S01]  /*e940*/  F2FP.BF16.F32.PACK_AB R145, R147, R146 ;  /* 0x000000929391723e */ /* 0x000fe200000010ff */
[----:B------:R-:W-:Y:S01]  /*e950*/  ULDC.64 UR8, c[0x0][0xc08] ;  /* 0x0003020000087ab9 */ /* 0x000fe20000000a00 */
[----:B------:R-:W-:Y:S01]  /*e960*/  MOV R8, R8 ;  /* 0x0000000800087202 */ /* 0x000fe20000000f00 */
[----:B------:R2:W-:Y:S01]  /*e970*/  STSM.16.M88.4 [R10], R136 ;  /* 0x000000880a007844 */ /* 0x0005e20000000200 */
[----:B------:R-:W-:-:S02]  /*e980*/  F2FP.BF16.F32.PACK_AB R146, R149, R148 ;  /* 0x000000949592723e */ /* 0x000fc400000010ff */
[----:B------:R-:W-:Y:S02]  /*e990*/  F2FP.BF16.F32.PACK_AB R147, R151, R150 ;  /* 0x000000969793723e */ /* 0x000fe400000010ff */
[----:B------:R-:W-:-:S03]  /*e9a0*/  PLOP3.LUT P0, PT, PT, PT, UP0, 0x80, 0x0 ;  /* 0x000000000000781c */ /* 0x000fc60003f0f008 */
[----:B------:R3:W-:Y:S01]  /*e9b0*/  STSM.16.M88.4 [R8], R144 ;  /* 0x0000009008007844 */ /* 0x0007e20000000200 */
[----:B------:R-:W-:Y:S09]  /*e9c0*/  BAR.SYNC.DEFER_BLOCKING 0x1, 0x100 ;  /* 0x0044000000007b1d */ /* 0x000ff20000010000 */
[----:B------:R-:W4:Y:S01]  /*e9d0*/  @P0 LDG.E R3, desc[UR36][R6.64] ;  /* 0x0000002406030981 */ /* 0x000f22000c1e1900 */
[----:B------:R-:W-:Y:S01]  /*e9e0*/  UISETP.NE.U32.AND UP1, UPT, UR8, URZ, UPT ;  /* 0x0000003f0800728c */ /* 0x000fe2000bf25070 */
[----:B-1----:R-:W-:-:S03]  /*e9f0*/  ISETP.NE.AND P1, PT, R18, 0x1, PT ;  /* 0x000000011200780c */ /* 0x002fc60003f25270 */
[----:B------:R-:W-:-:S06]  /*ea00*/  UISETP.NE.AND.EX UP1, UPT, UR9, URZ, UPT, UP1 ;  /* 0x0000003f0900728c */ /* 0x000fcc000bf25310 */
[----:B------:R-:W-:-:S04]  /*ea10*/  PLOP3.LUT P2, PT, PT, PT, UP1, 0x80, 0x0 ;  /* 0x000000000000781c */ /* 0x000fc80003f4f018 */
[----:B------:R-:W1:Y:S01]  /*ea20*/  @P1 LDC R9, c[0x0][0xbec] ;  /* 0x0002fb00ff091b82 */ /* 0x000e620000000800 */
[----:B------:R-:W-:Y:S02]  /*ea30*/  @UP1 ULDC.64 UR8, c[0x0][0xc08] ;  /* 0x0003020000081ab9 */ /* 0x000fe40000000a00 */
[----:B------:R-:W-:-:S03]  /*ea40*/  @UP1 UIMAD.WIDE UR8, UR4, 0x4, UR8 ;  /* 0x00000004040818a5 */ /* 0x000fc6000f8e0208 */
[----:B------:R-:W-:Y:S02]  /*ea50*/  UMOV UR4, URZ ;  /* 0x0000003f00047c82 */ /* 0x000fe40008000000 */
[----:B0-----:R-:W0:Y:S01]  /*ea60*/  @P1 LDC R12, c[0x0][0xbf0] ;  /* 0x0002fc00ff0c1b82 */ /* 0x001e220000000800 */
[----:B--2---:R-:W-:Y:S02]  /*ea70*/  IMAD.U32 R10, RZ, RZ, UR8 ;  /* 0x00000008ff0a7e24 */ /* 0x004fe4000f8e00ff */
[----:B------:R-:W-:Y:S01]  /*ea80*/  IMAD.U32 R11, RZ, RZ, UR9 ;  /* 0x00000009ff0b7e24 */ /* 0x000fe2000f8e00ff */
[----:B----4-:R-:W-:Y:S01]  /*ea90*/  @P0 R2UR UR4, R3 ;  /* 0x00000000030402ca */ /* 0x010fe200000e0000 */
[----:B------:R-:W-:-:S06]  /*eaa0*/  IMAD.U32 R3, RZ, RZ, UR10 ;  /* 0x0000000aff037e24 */ /* 0x000fcc000f8e00ff */
[----:B------:R3:W5:Y:S01]  /*eab0*/  @P2 LDG.E R3, desc[UR36][R10.64] ;  /* 0x000000240a032981 */ /* 0x000762000c1e1900 */
[----:B01----:R-:W-:Y:S07]  /*eac0*/  @P2 BRA `(.L_x_1334) ;  /* 0x0000000000102947 */ /* 0x003fee0003800000 */
[----:B------:R-:W-:Y:S05]  /*ead0*/  @!P0 BRA `(.L_x_1334) ;  /* 0x00000000000c8947 */ /* 0x000fea0003800000 */
[----:B---3--:R-:W2:Y:S04]  /*eae0*/  LDG.E R8, desc[UR36][R6.64] ;  /* 0x0000002406087981 */ /* 0x008ea8000c1e1900 */
[----:B-----5:R-:W2:Y:S02]  /*eaf0*/  LDG.E R3, desc[UR36][R6.64+0x4] ;  /* 0x0000042406037981 */ /* 0x020ea4000c1e1900 */
[----:B--2---:R-:W-:-:S07]  /*eb00*/  IMAD.IADD R3, R3, 0x1, -R8 ;  /* 0x0000000103037824 */ /* 0x004fce00078e0a08 */
.L_x_1334:
[----:B------:R-:W-:Y:S01]  /*eb10*/  R2UR UR19, R206 ;  /* 0x00000000ce1372ca */ /* 0x000fe200000e0000 */
[----:B------:R-:W-:Y:S01]  /*eb20*/  USHF.R.S32.HI UR9, URZ, 0x1f, UR4 ;  /* 0x0000001f3f097899 */ /* 0x000fe20008011404 */
[----:B------:R-:W-:Y:S01]  /*eb30*/  R2UR UR13, R208 ;  /* 0x00000000d00d72ca */ /* 0x000fe200000e0000 */
[----:B------:R-:W-:Y:S01]  /*eb40*/  ULDC.64 UR14, c[0x0][0xb90] ;  /* 0x0002e400000e7ab9 */ /* 0x000fe20000000a00 */
[----:B---3--:R-:W-:Y:S01]  /*eb50*/  IADD3 R8, R200, UR61, RZ ;  /* 0x0000003dc8087c10 */ /* 0x008fe2000fffe0ff */
[----:B------:R-:W-:Y:S01]  /*eb60*/  UMOV UR8, UR4 ;  /* 0x0000000400087c82 */ /* 0x000fe20008000000 */
[----:B------:R-:W-:Y:S01]  /*eb70*/  IADD3 R26, R212, UR61, RZ ;  /* 0x0000003dd41a7c10 */ /* 0x000fe2000fffe0ff */
[----:B-----5:R-:W-:Y:S02]  /*eb80*/  IMAD R79, R3, R18, RZ ;  /* 0x00000012034f7224 */ /* 0x020fe400078e02ff */
[----:B------:R-:W-:-:S04]  /*eb90*/  @P1 IMAD.HI.U32 R7, R8, R9, RZ ;  /* 0x0000000908071227 */ /* 0x000fc800078e00ff */
[----:B------:R-:W-:Y:S01]  /*eba0*/  USHF.R.S32.HI UR16, URZ, 0x1f, UR19 ;  /* 0x0000001f3f107899 */ /* 0x000fe20008011413 */
[----:B------:R-:W-:Y:S01]  /*ebb0*/  IMAD.MOV.U32 R6, RZ, RZ, R8 ;  /* 0x000000ffff067224 */ /* 0x000fe200078e0008 */
[----:B------:R-:W-:Y:S01]  /*ebc0*/  UIMAD.WIDE.U32 UR10, UR19, UR14, UR8 ;  /* 0x0000000e130a72a5 */ /* 0x000fe2000f8e0008 */
[----:B------:R-:W-:Y:S01]  /*ebd0*/  @P1 SHF.R.U32.HI R6, RZ, R12, R7 ;  /* 0x0000000cff061219 */ /* 0x000fe20000011607 */
[----:B------:R-:W-:Y:S01]  /*ebe0*/  USHF.R.S32.HI UR8, URZ, 0x1f, UR13 ;  /* 0x0000001f3f087899 */ /* 0x000fe2000801140d */
[----:B------:R-:W-:Y:S01]  /*ebf0*/  IMAD R7, R207, 0x40, R23 ;  /* 0x00000040cf077824 */ /* 0x000fe200078e0217 */
[----:B------:R-:W-:Y:S02]  /*ec00*/  UIMAD UR12, UR16, UR14, URZ ;  /* 0x0000000e100c72a4 */ /* 0x000fe4000f8e023f */
[----:B------:R-:W-:Y:S01]  /*ec10*/  USEL UR18, UR8, URZ, !UP0 ;  /* 0x0000003f08127287 */ /* 0x000fe2000c000000 */
[----:B------:R-:W-:Y:S01]  /*ec20*/  IMAD.MOV R9, RZ, RZ, -R6 ;  /* 0x000000ffff097224 */ /* 0x000fe200078e0a06 */
[----:B------:R-:W-:Y:S01]  /*ec30*/  UIMAD UR12, UR19, UR15, UR12 ;  /* 0x0000000f130c72a4 */ /* 0x000fe2000f8e020c */
[----:B------:R-:W-:Y:S01]  /*ec40*/  IMAD.WIDE R4, R7, 0x2, R4 ;  /* 0x0000000207047825 */ /* 0x000fe200078e0204 */
[----:B------:R-:W-:Y:S01]  /*ec50*/  USEL UR17, UR13, URZ, !UP0 ;  /* 0x0000003f0d117287 */ /* 0x000fe2000c000000 */
[----:B------:R-:W-:Y:S01]  /*ec60*/  SHF.R.S32.HI R7, RZ, 0x1f, R6 ;  /* 0x0000001fff077819 */ /* 0x000fe20000011406 */
[----:B------:R-:W-:Y:S01]  /*ec70*/  ULDC.64 UR14, c[0x0][0xb98] ;  /* 0x0002e600000e7ab9 */ /* 0x000fe20000000a00 */
[----:B------:R-:W-:Y:S01]  /*ec80*/  UIADD3 UR11, UR11, UR12, URZ ;  /* 0x0000000c0b0b7290 */ /* 0x000fe2000fffe03f */
[----:B------:R-:W-:Y:S01]  /*ec90*/  IMAD R9, R18, R9, R8 ;  /* 0x0000000912097224 */ /* 0x000fe200078e0208 */
[----:B------:R-:W-:Y:S01]  /*eca0*/  UIMAD UR8, UR18, UR14, URZ ;  /* 0x0000000e120872a4 */ /* 0x000fe2000f8e023f */
[C---:B------:R-:W-:Y:S01]  /*ecb0*/  IADD3 R11, P5, R4.reuse, 0x1000, RZ ;  /* 0x00001000040b7810 */ /* 0x040fe20007fbe0ff */
[----:B------:R-:W-:Y:S01]  /*ecc0*/  UIMAD.WIDE.U32 UR10, UR17, UR14, UR10 ;  /* 0x0000000e110a72a5 */ /* 0x000fe2000f8e000a */
[C---:B------:R-:W-:Y:S01]  /*ecd0*/  IADD3 R53, P3, R4.reuse, 0x4000, RZ ;  /* 0x0000400004357810 */ /* 0x040fe20007f7e0ff */
[----:B------:R-:W-:Y:S01]  /*ece0*/  UIMAD UR8, UR17, UR15, UR8 ;  /* 0x0000000f110872a4 */ /* 0x000fe2000f8e0208 */
[----:B------:R-:W-:Y:S01]  /*ecf0*/  SHF.R.S32.HI R8, RZ, 0x1f, R9 ;  /* 0x0000001fff087819 */ /* 0x000fe20000011409 */
[----:B------:R-:W-:Y:S01]  /*ed00*/  ULDC.64 UR12, c[0x0][0xaa0] ;  /* 0x0002a800000c7ab9 */ /* 0x000fe20000000a00 */
[----:B------:R-:W-:-:S02]  /*ed10*/  IADD3 R29, P2, R4, 0x5000, RZ ;  /* 0x00005000041d7810 */ /* 0x000fc40007f5e0ff */
[----:B------:R-:W-:Y:S01]  /*ed20*/  IADD3 R6, P0, R6, UR10, RZ ;  /* 0x0000000a06067c10 */ /* 0x000fe2000ff1e0ff */
[----:B------:R-:W-:Y:S01]  /*ed30*/  IMAD.U32 R10, RZ, RZ, UR8 ;  /* 0x00000008ff0a7e24 */ /* 0x000fe2000f8e00ff */
[----:B------:R-:W-:Y:S02]  /*ed40*/  LOP3.LUT R52, R53, 0x380, RZ, 0xc0, !PT ;  /* 0x0000038035347812 */ /* 0x000fe400078ec0ff */
[----:B------:R-:W-:Y:S02]  /*ed50*/  LOP3.LUT R28, R29, 0x380, RZ, 0xc0, !PT ;  /* 0x000003801d1c7812 */ /* 0x000fe400078ec0ff */
[----:B------:R-:W-:Y:S01]  /*ed60*/  IADD3.X R7, R7, UR11, R10, P0, !PT ;  /* 0x0000000b07077c10 */ /* 0x000fe200087fe40a */
[----:B------:R-:W-:Y:S01]  /*ed70*/  ULDC.64 UR10, c[0x0][0xb88] ;  /* 0x0002e200000a7ab9 */ /* 0x000fe20000000a00 */
[----:B------:R-:W-:Y:S01]  /*ed80*/  SHF.R.U64 R52, R52, 0x3, RZ ;  /* 0x0000000334347819 */ /* 0x000fe200000012ff */
[----:B------:R-:W-:Y:S01]  /*ed90*/  IMAD R10, R8, UR10, RZ ;  /* 0x0000000a080a7c24 */ /* 0x000fe2000f8e02ff */
[----:B------:R-:W-:Y:S01]  /*eda0*/  LOP3.LUT R8, R11, 0x380, RZ, 0xc0, !PT ;  /* 0x000003800b087812 */ /* 0x000fe200078ec0ff */
[----:B------:R-:W-:Y:S01]  /*edb0*/  IMAD.WIDE.U32 R6, R9, UR10, R6 ;  /* 0x0000000a09067c25 */ /* 0x000fe2000f8e0006 */
[----:B------:R-:W-:-:S02]  /*edc0*/  SHF.R.U64 R28, R28, 0x3, RZ ;  /* 0x000000031c1c7819 */ /* 0x000fc400000012ff */
[----:B------:R-:W-:Y:S01]  /*edd0*/  SHF.R.U64 R8, R8, 0x3, RZ ;  /* 0x0000000308087819 */ /* 0x000fe200000012ff */
[----:B------:R-:W-:Y:S01]  /*ede0*/  IMAD R15, R9, UR11, R10 ;  /* 0x0000000b090f7c24 */ /* 0x000fe2000f8e020a */
[----:B------:R-:W-:Y:S01]  /*edf0*/  ULDC.64 UR10, c[0x0][0xb50] ;  /* 0x0002d400000a7ab9 */ /* 0x000fe20000000a00 */
[----:B------:R-:W-:Y:S01]  /*ee00*/  LOP3.LUT R52, R52, R53, RZ, 0x3c, !PT ;  /* 0x0000003534347212 */ /* 0x000fe200078e3cff */
[----:B------:R-:W-:Y:S01]  /*ee10*/  IMAD.X R53, RZ, RZ, R5, P3 ;  /* 0x000000ffff357224 */ /* 0x000fe200018e0605 */
[----:B------:R-:W-:Y:S01]  /*ee20*/  LEA R14, P0, R6, UR10, 0x2 ;  /* 0x0000000a060e7c11 */ /* 0x000fe2000f8010ff */
[----:B------:R-:W-:Y:S01]  /*ee30*/  IMAD.IADD R7, R7, 0x1, R15 ;  /* 0x0000000107077824 */ /* 0x000fe200078e020f */
[----:B------:R-:W-:Y:S01]  /*ee40*/  LOP3.LUT R8, R8, R11, RZ, 0x3c, !PT ;  /* 0x0000000b08087212 */ /* 0x000fe200078e3cff */
[----:B------:R-:W-:Y:S01]  /*ee50*/  IMAD.X R9, RZ, RZ, R5, P5 ;  /* 0x000000ffff097224 */ /* 0x000fe200028e0605 */
[----:B------:R-:W-:Y:S01]  /*ee60*/  IADD3 R41, P3, R4, 0xa000, RZ ;  /* 0x0000a00004297810 */ /* 0x000fe20007f7e0ff */
[----:B------:R-:W-:Y:S01]  /*ee70*/  SHFL.IDX PT, R16, R14, RZ, 0x1c1f ;  /* 0x001c1fff0e107589 */ /* 0x000fe200000e0000 */
[----:B------:R-:W-:Y:S01]  /*ee80*/  LEA.HI.X R11, R6, UR11, R7, 0x2, P0 ;  /* 0x0000000b060b7c11 */ /* 0x000fe200080f1407 */
[----:B------:R-:W-:Y:S01]  /*ee90*/  VIADD R6, R26, 0x8 ;  /* 0x000000081a067836 */ /* 0x000fe20000000000 */
[----:B------:R-:W-:Y:S01]  /*eea0*/  IADD3 R25, P0, R4, 0x3000, RZ ;  /* 0x0000300004197810 */ /* 0x000fe20007f1e0ff */
[----:B------:R-:W-:Y:S01]  /*eeb0*/  SHFL.IDX PT, R20, R14, 0x1, 0x1c1f ;  /* 0x003c1f000e147f89 */ /* 0x000fe200000e0000 */
[----:B------:R-:W-:Y:S01]  /*eec0*/  LOP3.LUT R28, R28, R29, RZ, 0x3c, !PT ;  /* 0x0000001d1c1c7212 */ /* 0x000fe200078e3cff */
[----:B------:R-:W-:Y:S01]  /*eed0*/  IMAD.X R29, RZ, RZ, R5, P2 ;  /* 0x000000ffff1d7224 */ /* 0x000fe200010e0605 */
[----:B------:R-:W-:Y:S01]  /*eee0*/  LOP3.LUT R24, R25, 0x380, RZ, 0xc0, !PT ;  /* 0x0000038019187812 */ /* 0x000fe200078ec0ff */
[----:B------:R-:W0:Y:S01]  /*eef0*/  SHFL.IDX PT, R17, R11, RZ, 0x1c1f ;  /* 0x001c1fff0b117589 */ /* 0x000e2200000e0000 */
[----:B------:R-:W-:-:S02]  /*ef00*/  LOP3.LUT R40, R41, 0x380, RZ, 0xc0, !PT ;  /* 0x0000038029287812 */ /* 0x000fc400078ec0ff */
[----:B------:R-:W-:Y:S01]  /*ef10*/  SHF.R.U64 R24, R24, 0x3, RZ ;  /* 0x0000000318187819 */ /* 0x000fe200000012ff */
[----:B------:R-:W1:Y:S01]  /*ef20*/  SHFL.IDX PT, R21, R11, 0x1, 0x1c1f ;  /* 0x003c1f000b157f89 */ /* 0x000e6200000e0000 */
[----:B------:R-:W-:Y:S02]  /*ef30*/  IADD3 R45, P2, R4, 0xb000, RZ ;  /* 0x0000b000042d7810 */ /* 0x000fe40007f5e0ff */
[----:B------:R-:W-:Y:S01]  /*ef40*/  LOP3.LUT R24, R24, R25, RZ, 0x3c, !PT ;  /* 0x0000001918187212 */ /* 0x000fe200078e3cff */
[----:B------:R-:W-:Y:S01]  /*ef50*/  IMAD.X R25, RZ, RZ, R5, P0 ;  /* 0x000000ffff197224 */ /* 0x000fe200000e0605 */
[----:B------:R-:W-:Y:S02]  /*ef60*/  IADD3 R57, P0, R4, 0x9000, RZ ;  /* 0x0000900004397810 */ /* 0x000fe40007f1e0ff */
[----:B------:R-:W-:Y:S02]  /*ef70*/  SHF.R.U64 R40, R40, 0x3, RZ ;  /* 0x0000000328287819 */ /* 0x000fe400000012ff */
[----:B------:R-:W-:-:S02]  /*ef80*/  LOP3.LUT R56, R57, 0x380, RZ, 0xc0, !PT ;  /* 0x0000038039387812 */ /* 0x000fc400078ec0ff */
[----:B------:R-:W-:Y:S02]  /*ef90*/  LOP3.LUT R44, R45, 0x380, RZ, 0xc0, !PT ;  /* 0x000003802d2c7812 */ /* 0x000fe400078ec0ff */
[----:B------:R-:W-:Y:S02]  /*efa0*/  SHF.R.U64 R56, R56, 0x3, RZ ;  /* 0x0000000338387819 */ /* 0x000fe400000012ff */
[----:B------:R-:W-:Y:S01]  /*efb0*/  LOP3.LUT R40, R40, R41, RZ, 0x3c, !PT ;  /* 0x0000002928287212 */ /* 0x000fe200078e3cff */
[--C-:B------:R-:W-:Y:S01]  /*efc0*/  IMAD.X R41, RZ, RZ, R5.reuse, P3 ;  /* 0x000000ffff297224 */ /* 0x100fe200018e0605 */
[----:B------:R-:W-:Y:S01]  /*efd0*/  LOP3.LUT R56, R56, R57, RZ, 0x3c, !PT ;  /* 0x0000003938387212 */ /* 0x000fe200078e3cff */
[----:B------:R-:W-:Y:S01]  /*efe0*/  IMAD.X R57, RZ, RZ, R5, P0 ;  /* 0x000000ffff397224 */ /* 0x000fe200000e0605 */
[----:B------:R-:W-:Y:S02]  /*eff0*/  SHF.R.U64 R44, R44, 0x3, RZ ;  /* 0x000000032c2c7819 */ /* 0x000fe400000012ff */
[----:B------:R-:W-:-:S02]  /*f000*/  LOP3.LUT P0, RZ, R210, 0x3, RZ, 0xc0, !PT ;  /* 0x00000003d2ff7812 */ /* 0x000fc4000780c0ff */
[----:B------:R-:W-:Y:S02]  /*f010*/  IADD3 R10, P3, R4, 0xf000, RZ ;  /* 0x0000f000040a7810 */ /* 0x000fe40007f7e0ff */
[----:B------:R-:W-:Y:S01]  /*f020*/  LOP3.LUT R44, R44, R45, RZ, 0x3c, !PT ;  /* 0x0000002d2c2c7212 */ /* 0x000fe200078e3cff */
[--C-:B------:R-:W-:Y:S01]  /*f030*/  IMAD.X R45, RZ, RZ, R5.reuse, P2 ;  /* 0x000000ffff2d7224 */ /* 0x100fe200010e0605 */
[-C--:B------:R-:W-:Y:S02]  /*f040*/  ISETP.GE.OR P2, PT, R26, R79.reuse, P0 ;  /* 0x0000004f1a00720c */ /* 0x080fe40000746670 */
[----:B------:R-:W-:Y:S01]  /*f050*/  IADD3 R13, P4, R4, 0x2000, RZ ;  /* 0x00002000040d7810 */ /* 0x000fe20007f9e0ff */
[----:B------:R-:W-:Y:S01]  /*f060*/  UIMAD UR10, UR9, UR12, URZ ;  /* 0x0000000c090a72a4 */ /* 0x000fe2000f8e023f */
[----:B------:R-:W-:Y:S01]  /*f070*/  LOP3.LUT R3, R10, 0x380, RZ, 0xc0, !PT ;  /* 0x000003800a037812 */ /* 0x000fe200078ec0ff */
[----:B------:R-:W-:Y:S01]  /*f080*/  IMAD.X R49, RZ, RZ, R5, P3 ;  /* 0x000000ffff317224 */ /* 0x000fe200018e0605 */
[----:B------:R-:W-:-:S02]  /*f090*/  ISETP.GE.OR P0, PT, R6, R79, P0 ;  /* 0x0000004f0600720c */ /* 0x000fc40000706670 */
[----:B------:R-:W-:Y:S02]  /*f0a0*/  SHF.R.U64 R3, R3, 0x3, RZ ;  /* 0x0000000303037819 */ /* 0x000fe400000012ff */
        /* <DEDUP_REMOVED lines=8> */
[----:B------:R-:W-:Y:S02]  /*f130*/  IADD3.X R13, RZ, R5, RZ, P4, !PT ;  /* 0x00000005ff0d7210 */ /* 0x000fe400027fe4ff */
[C---:B------:R-:W-:Y:S01]  /*f140*/  IADD3 R37, P5, R4.reuse, 0x7000, RZ ;  /* 0x0000700004257810 */ /* 0x040fe20007fbe0ff */
[----:B------:R-:W-:Y:S01]  /*f150*/  UIMAD.WIDE.U32 UR8, UR4, UR12, URZ ;  /* 0x0000000c040872a5 */ /* 0x000fe2000f8e003f */
[----:B------:R-:W-:Y:S01]  /*f160*/  IADD3 R65, P4, R4, 0x8000, RZ ;  /* 0x0000800004417810 */ /* 0x000fe20007f9e0ff */
[----:B------:R-:W-:Y:S01]  /*f170*/  UIMAD UR10, UR4, UR13, UR10 ;  /* 0x0000000d040a72a4 */ /* 0x000fe2000f8e020a */
[----:B------:R-:W-:Y:S01]  /*f180*/  LOP3.LUT R32, R33, 0x380, RZ, 0xc0, !PT ;  /* 0x0000038021207812 */ /* 0x000fe200078ec0ff */
[----:B0-----:R-:W-:Y:S01]  /*f190*/  IMAD R0, R205, 0x20, R207 ;  /* 0x00000020cd007824 */ /* 0x001fe200078e02cf */
[----:B------:R-:W-:Y:S01]  /*f1a0*/  LOP3.LUT R36, R37, 0x380, RZ, 0xc0, !PT ;  /* 0x0000038025247812 */ /* 0x000fe200078ec0ff */
[----:B-1----:R-:W0:Y:S01]  /*f1b0*/  @P1 LDC R21, c[0x0][0xbf0] ;  /* 0x0002fc00ff151b82 */ /* 0x002e220000000800 */
[----:B------:R-:W-:Y:S01]  /*f1c0*/  LOP3.LUT R64, R65, 0x380, RZ, 0xc0, !PT ;  /* 0x0000038041407812 */ /* 0x000fe200078ec0ff */
[----:B------:R-:W-:Y:S01]  /*f1d0*/  ULDC.64 UR12, c[0x0][0xae8] ;  /* 0x0002ba00000c7ab9 */ /* 0x000fe20000000a00 */
[----:B------:R-:W-:Y:S01]  /*f1e0*/  SHF.R.U64 R32, R32, 0x3, RZ ;  /* 0x0000000320207819 */ /* 0x000fe200000012ff */
[----:B------:R-:W-:Y:S01]  /*f1f0*/  UIADD3 UR9, UR9, UR10, URZ ;  /* 0x0000000a09097290 */ /* 0x000fe2000fffe03f */
[----:B------:R-:W-:Y:S01]  /*f200*/  SHF.R.U64 R36, R36, 0x3, RZ ;  /* 0x0000000324247819 */ /* 0x000fe200000012ff */
[----:B------:R-:W-:Y:S01]  /*f210*/  UIMAD UR4, UR16, UR12, URZ ;  /* 0x0000000c100472a4 */ /* 0x000fe2000f8e023f */
[----:B------:R-:W-:Y:S01]  /*f220*/  SHF.R.U64 R64, R64, 0x3, RZ ;  /* 0x0000000340407819 */ /* 0x000fe200000012ff */
[----:B------:R-:W-:Y:S01]  /*f230*/  VIADD R16, R0, UR61 ;  /* 0x0000003d00107c36 */ /* 0x000fe20008000000 */
[----:B------:R-:W-:Y:S01]  /*f240*/  LOP3.LUT R32, R32, R33, RZ, 0x3c, !PT ;  /* 0x0000002120207212 */ /* 0x000fe200078e3cff */
[--C-:B------:R-:W-:Y:S01]  /*f250*/  IMAD.X R33, RZ, RZ, R5.reuse, P6 ;  /* 0x000000ffff217224 */ /* 0x100fe200030e0605 */
[----:B------:R-:W-:Y:S01]  /*f260*/  LOP3.LUT R36, R36, R37, RZ, 0x3c, !PT ;  /* 0x0000002524247212 */ /* 0x000fe200078e3cff */
[--C-:B------:R-:W-:Y:S01]  /*f270*/  IMAD.X R37, RZ, RZ, R5.reuse, P5 ;  /* 0x000000ffff257224 */ /* 0x100fe200028e0605 */
[----:B------:R-:W-:Y:S01]  /*f280*/  LOP3.LUT R64, R64, R65, RZ, 0x3c, !PT ;  /* 0x0000004140407212 */ /* 0x000fe200078e3cff */
[----:B------:R-:W-:Y:S01]  /*f290*/  IMAD.X R65, RZ, RZ, R5, P4 ;  /* 0x000000ffff417224 */ /* 0x000fe200020e0605 */
[----:B------:R-:W-:Y:S01]  /*f2a0*/  UIMAD UR4, UR19, UR13, UR4 ;  /* 0x0000000d130472a4 */ /* 0x000fe2000f8e0204 */
[C---:B------:R-:W-:Y:S01]  /*f2b0*/  IADD3 R73, P6, R4.reuse, 0xc000, RZ ;  /* 0x0000c00004497810 */ /* 0x040fe20007fde0ff */
[----:B------:R-:W-:Y:S01]  /*f2c0*/  UIMAD.WIDE.U32 UR8, UR19, UR12, UR8 ;  /* 0x0000000c130872a5 */ /* 0x000fe2000f8e0008 */
[C---:B------:R-:W-:Y:S01]  /*f2d0*/  IADD3 R69, P5, R4.reuse, 0xd000, RZ ;  /* 0x0000d00004457810 */ /* 0x040fe20007fbe0ff */
[----:B------:R-:W-:Y:S01]  /*f2e0*/  ULDC.64 UR10, c[0x0][0xaf0] ;  /* 0x0002bc00000a7ab9 */ /* 0x000fe20000000a00 */
[----:B------:R-:W-:Y:S01]  /*f2f0*/  IADD3 R61, P4, R4, 0xe000, RZ ;  /* 0x0000e000043d7810 */ /* 0x000fe20007f9e0ff */
[----:B--2---:R-:W-:Y:S01]  /*f300*/  @P1 IMAD.HI.U32 R0, R16, R3, RZ ;  /* 0x0000000310001227 */ /* 0x004fe200078e00ff */
[----:B------:R-:W-:Y:S01]  /*f310*/  UIADD3 UR9, UR9, UR4, URZ ;  /* 0x0000000409097290 */ /* 0x000fe2000fffe03f */
[----:B------:R-:W-:Y:S01]  /*f320*/  LOP3.LUT R72, R73, 0x380, RZ, 0xc0, !PT ;  /* 0x0000038049487812 */ /* 0x000fe200078ec0ff */
[----:B------:R-:W-:Y:S01]  /*f330*/  UIMAD UR4, UR18, UR10, URZ ;  /* 0x0000000a120472a4 */ /* 0x000fe2000f8e023f */
[----:B------:R-:W-:Y:S01]  /*f340*/  LOP3.LUT R68, R69, 0x380, RZ, 0xc0, !PT ;  /* 0x0000038045447812 */ /* 0x000fe200078ec0ff */
[----:B------:R-:W-:Y:S01]  /*f350*/  IMAD.MOV.U32 R17, RZ, RZ, R16 ;  /* 0x000000ffff117224 */ /* 0x000fe200078e0010 */
[----:B------:R-:W-:-:S02]  /*f360*/  LOP3.LUT R60, R61, 0x380, RZ, 0xc0, !PT ;  /* 0x000003803d3c7812 */ /* 0x000fc400078ec0ff */
[----:B------:R-:W-:Y:S01]  /*f370*/  LOP3.LUT R7, R4, 0x380, RZ, 0xc0, !PT ;  /* 0x0000038004077812 */ /* 0x000fe200078ec0ff */
[----:B------:R-:W-:Y:S01]  /*f380*/  UIMAD UR4, UR17, UR11, UR4 ;  /* 0x0000000b110472a4 */ /* 0x000fe2000f8e0204 */
[----:B0-----:R-:W-:Y:S01]  /*f390*/  @P1 SHF.R.U32.HI R17, RZ, R21, R0 ;  /* 0x00000015ff111219 */ /* 0x001fe20000011600 */
[----:B------:R-:W-:Y:S01]  /*f3a0*/  UIMAD.WIDE.U32 UR8, UR17, UR10, UR8 ;  /* 0x0000000a110872a5 */ /* 0x000fe2000f8e0008 */
[----:B------:R-:W-:Y:S01]  /*f3b0*/  SHF.R.U64 R72, R72, 0x3, RZ ;  /* 0x0000000348487819 */ /* 0x000fe200000012ff */
[----:B------:R-:W5:Y:S01]  /*f3c0*/  LD.E.128 R8, desc[UR36][R8.64] ;  /* 0x0000002408087980 */ /* 0x000f62000c101d00 */
[----:B------:R-:W-:Y:S02]  /*f3d0*/  SHF.R.U64 R68, R68, 0x3, RZ ;  /* 0x0000000344447819 */ /* 0x000fe400000012ff */
[----:B------:R-:W-:Y:S01]  /*f3e0*/  SHF.R.U64 R60, R60, 0x3, RZ ;  /* 0x000000033c3c7819 */ /* 0x000fe200000012ff */
[----:B------:R-:W5:Y:S01]  /*f3f0*/  LD.E.128 R12, desc[UR36][R12.64] ;  /* 0x000000240c0c7980 */ /* 0x000f62000c101d00 */
[----:B------:R-:W-:Y:S01]  /*f400*/  SHF.R.U64 R7, R7, 0x3, RZ ;  /* 0x0000000307077819 */ /* 0x000fe200000012ff */
[----:B------:R-:W-:Y:S01]  /*f410*/  UIADD3 UR4, UR9, UR4, URZ ;  /* 0x0000000409047290 */ /* 0x000fe2000fffe03f */
[--C-:B------:R-:W-:Y:S01]  /*f420*/  SHF.R.S32.HI R0, RZ, 0x1f, R17.reuse ;  /* 0x0000001fff007819 */ /* 0x100fe20000011411 */
[----:B------:R-:W-:Y:S01]  /*f430*/  IMAD.MOV R21, RZ, RZ, -R17 ;  /* 0x000000ffff157224 */ /* 0x000fe200078e0a11 */
[----:B------:R-:W-:Y:S01]  /*f440*/  LOP3.LUT R72, R72, R73, RZ, 0x3c, !PT ;  /* 0x0000004948487212 */ /* 0x000fe200078e3cff */
[--C-:B------:R-:W-:Y:S01]  /*f450*/  IMAD.X R73, RZ, RZ, R5.reuse, P6 ;  /* 0x000000ffff497224 */ /* 0x100fe200030e0605 */
[----:B------:R-:W-:Y:S01]  /*f460*/  LOP3.LUT R68, R68, R69, RZ, 0x3c, !PT ;  /* 0x0000004544447212 */ /* 0x000fe200078e3cff */
[----:B------:R-:W-:Y:S01]  /*f470*/  IMAD.X R69, RZ, RZ, R5, P5 ;  /* 0x000000ffff457224 */ /* 0x000fe200028e0605 */
[----:B------:R-:W-:Y:S01]  /*f480*/  LOP3.LUT R60, R60, R61, RZ, 0x3c, !PT ;  /* 0x0000003d3c3c7212 */ /* 0x000fe200078e3cff */
[----:B------:R-:W-:Y:S01]  /*f490*/  ULDC.64 UR10, c[0x0][0xae0] ;  /* 0x0002b800000a7ab9 */ /* 0x000fe20000000a00 */
[----:B------:R-:W-:Y:S01]  /*f4a0*/  LOP3.LUT R4, R7, R4, RZ, 0x3c, !PT ;  /* 0x0000000407047212 */ /* 0x000fe200078e3cff */
[----:B------:R-:W-:Y:S01]  /*f4b0*/  IMAD R21, R18, R21, R16 ;  /* 0x0000001512157224 */ /* 0x000fe200078e0210 */
[----:B------:R-:W-:Y:S01]  /*f4c0*/  IADD3.X R61, RZ, R5, RZ, P4, !PT ;  /* 0x00000005ff3d7210 */ /* 0x000fe200027fe4ff */
[----:B------:R-:W-:Y:S01]  /*f4d0*/  IMAD R0, R0, UR10, RZ ;  /* 0x0000000a00007c24 */ /* 0x000fe2000f8e02ff */
[----:B------:R-:W-:Y:S01]  /*f4e0*/  MOV R3, UR9 ;  /* 0x0000000900037c02 */ /* 0x000fe20008000f00 */
[----:B------:R-:W-:Y:S01]  /*f4f0*/  IMAD.U32 R2, RZ, RZ, UR8 ;  /* 0x00000008ff027e24 */ /* 0x000fe2000f8e00ff */
[----:B------:R-:W5:Y:S01]  /*f500*/  LD.E.128 R4, desc[UR36][R4.64] ;  /* 0x0000002404047980 */ /* 0x000f62000c101d00 */
[----:B------:R-:W-:Y:S01]  /*f510*/  IMAD.U32 R3, RZ, RZ, UR4 ;  /* 0x00000004ff037e24 */ /* 0x000fe2000f8e00ff */
[----:B------:R-:W-:Y:S01]  /*f520*/  ULDC.64 UR8, c[0x0][0xad8] ;  /* 0x0002b60000087ab9 */ /* 0x000fe20000000a00 */
[----:B------:R-:W-:Y:S01]  /*f530*/  IMAD R77, R17, UR11, R0 ;  /* 0x0000000b114d7c24 */ /* 0x000fe2000f8e0200 */
[----:B------:R-:W5:Y:S01]  /*f540*/  LD.E.128 R24, desc[UR36][R24.64] ;  /* 0x0000002418187980 */ /* 0x000f62000c101d00 */
[----:B------:R-:W-:-:S03]  /*f550*/  SHF.R.S32.HI R0, RZ, 0x1f, R21 ;  /* 0x0000001fff007819 */ /* 0x000fc60000011415 */
[----:B------:R-:W5:Y:S01]  /*f560*/  LD.E.128 R52, desc[UR36][R52.64] ;  /* 0x0000002434347980 */ /* 0x000f62000c101d00 */
[----:B------:R-:W-:-:S03]  /*f570*/  IMAD.WIDE.U32 R2, R17, UR10, R2 ;  /* 0x0000000a11027c25 */ /* 0x000fc6000f8e0002 */
[----:B------:R-:W5:Y:S04]  /*f580*/  LD.E.128 R28, desc[UR36][R28.64] ;  /* 0x000000241c1c7980 */ /* 0x000f68000c101d00 */
        /* <DEDUP_REMOVED lines=18> */
[----:B------:R-:W-:Y:S02]  /*f6b0*/  VIADD R80, R207, UR61 ;  /* 0x0000003dcf507c36 */ /* 0x000fe40008000000 */
[C---:B------:R-:W-:Y:S02]  /*f6c0*/  IMAD R17, R21.reuse, UR9, R16 ;  /* 0x0000000915117c24 */ /* 0x040fe4000f8e0210 */
[----:B------:R-:W-:Y:S01]  /*f6d0*/  IMAD.WIDE.U32 R2, R21, UR8, R2 ;  /* 0x0000000815027c25 */ /* 0x000fe2000f8e0002 */
[C---:B------:R-:W-:Y:S01]  /*f6e0*/  ISETP.GE.AND P2, PT, R80.reuse, R79, PT ;  /* 0x0000004f5000720c */ /* 0x040fe20003f46270 */
[----:B------:R-:W-:Y:S02]  /*f6f0*/  ULDC.64 UR8, c[0x0][0xa80] ;  /* 0x0002a00000087ab9 */ /* 0x000fe40000000a00 */
[----:B------:R-:W-:Y:S01]  /*f700*/  VIADD R0, R80, 0x20 ;  /* 0x0000002050007836 */ /* 0x000fe20000000000 */
[----:B------:R-:W-:Y:S01]  /*f710*/  IADD3 R3, R3, R17, RZ ;  /* 0x0000001103037210 */ /* 0x000fe20007ffe0ff */
[----:B------:R-:W-:Y:S01]  /*f720*/  VIADD R22, R22, 0x30820 ;  /* 0x0003082016167836 */ /* 0x000fe20000000000 */
[----:B------:R-:W-:-:S02]  /*f730*/  LEA R18, P3, R2, UR8, 0x1 ;  /* 0x0000000802127c11 */ /* 0x000fc4000f8608ff */
[-C--:B------:R-:W-:Y:S01]  /*f740*/  ISETP.GE.AND P1, PT, R0, R79.reuse, PT ;  /* 0x0000004f0000720c */ /* 0x080fe20003f26270 */
[----:B------:R-:W-:Y:S01]  /*f750*/  VIADD R0, R80, 0x40 ;  /* 0x0000004050007836 */ /* 0x000fe20000000000 */
[----:B------:R-:W-:Y:S02]  /*f760*/  LEA.HI.X R78, R2, UR9, R3, 0x1, P3 ;  /* 0x00000009024e7c11 */ /* 0x000fe400098f0c03 */
[----:B------:R-:W-:Y:S01]  /*f770*/  PRMT R22, RZ, 0x654, R22 ;  /* 0x00000654ff167816 */ /* 0x000fe20000000016 */
[----:B0-----:R0:W1:Y:S01]  /*f780*/  SHFL.IDX PT, R76, R18, RZ, 0x181f ;  /* 0x00181fff124c7589 */ /* 0x00106200000e0000 */
[----:B------:R-:W-:Y:S01]  /*f790*/  ISETP.GE.AND P0, PT, R0, R79, PT ;  /* 0x0000004f0000720c */ /* 0x000fe20003f06270 */
[----:B------:R-:W-:Y:S01]  /*f7a0*/  BSSY B1, `(.L_x_1335) ;  /* 0x0000015000017945 */ /* 0x000fe20003800000 */
[----:B------:R0:W-:Y:S01]  /*f7b0*/  SYNCS.ARRIVE.TRANS64.RED.A1T0 RZ, [R22+URZ], RZ ;  /* 0x000000ff16ff79a7 */ /* 0x0001e2000810043f */
[----:B------:R0:W2:Y:S02]  /*f7c0*/  SHFL.IDX PT, R0, R78, RZ, 0x181f ;  /* 0x00181fff4e007589 */ /* 0x0000a400000e0000 */
[----:B------:R-:W-:Y:S08]  /*f7d0*/  @P2 BRA `(.L_x_1336) ;  /* 0x0000000000442947 */ /* 0x000ff00003800000 */
        /* <DEDUP_REMOVED lines=17> */
.L_x_1336:
[----:B------:R-:W-:Y:S05]  /*f8f0*/  BSYNC B1 ;  /* 0x0000000000017941 */ /* 0x000fea0003800000 */
.L_x_1335:
        /* <DEDUP_REMOVED lines=21> */
.L_x_1338:
[----:B------:R-:W-:Y:S05]  /*fa50*/  BSYNC B1 ;  /* 0x0000000000017941 */ /* 0x000fea0003800000 */
.L_x_1337:
        /* <DEDUP_REMOVED lines=21> */
.L_x_1340:
[----:B------:R-:W-:Y:S05]  /*fbb0*/  BSYNC B1 ;  /* 0x0000000000017941 */ /* 0x000fea0003800000 */
.L_x_1339:
        /* <DEDUP_REMOVED lines=20> */
[----:B----4-:R-:W-:-:S04]  /*fd00*/  LEA R2, P0, R204, R18, 0x1 ;  /* 0x00000012cc027211 */ /* 0x010fc800078008ff */
[----:B------:R-:W-:-:S05]  /*fd10*/  LEA.HI.X R3, R204, R78, R215, 0x1, P0 ;  /* 0x0000004ecc037211 */ /* 0x000fca00000f0cd7 */
[----:B------:R0:W-:Y:S01]  /*fd20*/  ST.E.128 desc[UR36][R2.64], R48 ;  /* 0x0000003002007985 */ /* 0x0001e2000c101d24 */
[----:B------:R-:W-:Y:S05]  /*fd30*/  BRA `(.L_x_1341) ;  /* 0x0000000c00747947 */ /* 0x000fea0003800000 */
.L_x_1333:
        /* <DEDUP_REMOVED lines=19> */
[----:B------:R-:W-:Y:S02]  /*fe70*/  IMAD.U32 R0, RZ, RZ, UR4 ;  /* 0x00000004ff007e24 */ /* 0x000fe4000f8e00ff */
[----:B------:R-:W-:Y:S02]  /*fe80*/  IMAD.U32 R4, RZ, RZ, UR8 ;  /* 0x00000008ff047e24 */ /* 0x000fe4000f8e00ff */
[----:B------:R-:W-:-:S05]  /*fe90*/  IMAD.U32 R5, RZ, RZ, UR9 ;  /* 0x00000009ff057e24 */ /* 0x000fca000f8e00ff */
[----:B------:R1:W5:Y:S01]  /*fea0*/  @P3 LDG.E R0, desc[UR36][R4.64] ;  /* 0x0000002404003981 */ /* 0x000362000c1e1900 */
[----:B0-----:R-:W-:Y:S01]  /*feb0*/  ISETP.NE.AND P0, PT, R11, 0x1, PT ;  /* 0x000000010b00780c */ /* 0x001fe20003f05270 */
[----:B------:R-:W-:Y:S01]  /*fec0*/  UMOV UR4, URZ ;  /* 0x0000003f00047c82 */ /* 0x000fe20008000000 */
[----:B------:R-:W-:Y:S01]  /*fed0*/  USHF.R.S32.HI UR12, URZ, 0x1f, UR10 ;  /* 0x0000001f3f0c7899 */ /* 0x000fe2000801140a */
[----:B------:R-:W-:-:S10]  /*fee0*/  ISETP.GE.AND P1, PT, R219, 0x80, PT ;  /* 0x00000080db00780c */ /* 0x000fd40003f26270 */
[----:B------:R-:W0:Y:S01]  /*fef0*/  @P0 LDC R9, c[0x0][0xbec] ;  /* 0x0002fb00ff090b82 */ /* 0x000e220000000800 */
[----:B--2---:R-:W-:Y:S01]  /*ff00*/  @P2 R2UR UR4, R6 ;  /* 0x00000000060422ca */ /* 0x004fe200000e0000 */
[----:B01----:R-:W-:-:S14]  /*ff10*/  @P3 BRA `(.L_x_1342) ;  /* 0x0000000000103947 */ /* 0x003fdc0003800000 */
[----:B------:R-:W-:Y:S05]  /*ff20*/  @!P2 BRA `(.L_x_1342) ;  /* 0x00000000000ca947 */ /* 0x000fea0003800000 */
[----:B------:R-:W2:Y:S04]  /*ff30*/  LDG.E R5, desc[UR36][R2.64] ;  /* 0x0000002402057981 */ /* 0x000ea8000c1e1900 */
[----:B-----5:R-:W2:Y:S02]  /*ff40*/  LDG.E R0, desc[UR36][R2.64+0x4] ;  /* 0x0000042402007981 */ /* 0x020ea4000c1e1900 */
[----:B--2---:R-:W-:-:S07]  /*ff50*/  IADD3 R0, -R5, R0, RZ ;  /* 0x0000000005007210 */ /* 0x004fce0007ffe1ff */
.L_x_1342:
[----:B------:R-:W-:Y:S01]  /*ff60*/  R2UR UR9, R208 ;  /* 0x00000000d00972ca */ /* 0x000fe200000e0000 */
[----:B------:R-:W-:Y:S01]  /*ff70*/  USHF.R.S32.HI UR11, URZ, 0x1f, UR4 ;  /* 0x0000001f3f0b7899 */ /* 0x000fe20008011404 */
[----:B------:R-:W-:Y:S11]  /*ff80*/  BSSY B1, `(.L_x_1343) ;  /* 0x000002f000017945 */ /* 0x000ff60003800000 */
[----:B------:R-:W-:-:S02]  /*ff90*/  USHF.R.S32.HI UR8, URZ, 0x1f, UR9 ;  /* 0x0000001f3f087899 */ /* 0x000fc40008011409 */
[----:B------:R-:W-:Y:S02]  /*ffa0*/  USEL UR13, UR9, URZ, !UP0 ;  /* 0x0000003f090d7287 */ /* 0x000fe4000c000000 */
[----:B------:R-:W-:Y:S01]  /*ffb0*/  USEL UR14, UR8, URZ, !UP0 ;  /* 0x0000003f080e7287 */ /* 0x000fe2000c000000 */
[----:B------:R-:W-:Y:S11]  /*ffc0*/  @P1 BRA `(.L_x_1344) ;  /* 0x0000000000a81947 */ /* 0x000ff60003800000 */
[----:B------:R-:W0:Y:S01]  /*ffd0*/  S2R R4, SR_TID.X ;  /* 0x0000000000047919 */ /* 0x000e220000002100 */
[----:B------:R-:W1:Y:S01]  /*ffe0*/  LDC R7, c[0x0][0xbe8] ;  /* 0x0002fa00ff077b82 */ /* 0x000e620000000800 */
[----:B------:R-:W-:Y:S02]  /*fff0*/  IMAD.U32 R3, RZ, RZ, UR61 ;  /* 0x0000003dff037e24 */ /* 0x000fe4000f8e00ff */
[----:B-1---5:R-:W-:-:S03]  /*10000*/  IMAD R2, R0, R7, RZ ;  /* 0x0000000700027224 */ /* 0x022fc600078e02ff */
[----:B0-----:R-:W-:-:S04]  /*10010*/  IADD3 R4, R3, -0x80, R4 ;  /* 0xffffff8003047810 */ /* 0x001fc80007ffe004 */
[----:B------:R-:W-:-:S13]  /*10020*/  ISETP.GE.AND P1, PT, R4, R2, PT ;  /* 0x000000020400720c */ /* 0x000fda0003f26270 */
[----:B------:R-:W-:Y:S05]  /*10030*/  @P1 BRA `(.L_x_1344) ;  /* 0x00000000008c1947 */ /* 0x000fea0003800000 */
[----:B------:R-:W-:Y:S01]  /*10040*/  ISETP.NE.AND P1, PT, R7, 0x1, PT ;  /* 0x000000010700780c */ /* 0x000fe20003f25270 */
[----:B------:R-:W-:Y:S01]  /*10050*/  ULDC.64 UR16, c[0x0][0xb90] ;  /* 0x0002e40000107ab9 */ /* 0x000fe20000000a00 */
[----:B------:R-:W-:Y:S01]  /*10060*/  R2UR UR15, R206 ;  /* 0x00000000ce0f72ca */ /* 0x000fe200000e0000 */
[----:B------:R-:W-:Y:S01]  /*10070*/  UIMAD UR10, UR12, UR16, URZ ;  /* 0x000000100c0a72a4 */ /* 0x000fe2000f8e023f */
[----:B------:R-:W-:Y:S01]  /*10080*/  IMAD.MOV.U32 R2, RZ, RZ, R4 ;  /* 0x000000ffff027224 */ /* 0x000fe200078e0004 */
        /* <DEDUP_REMOVED lines=30> */
.L_x_1344:
[----:B------:R-:W-:Y:S05]  /*10270*/  BSYNC B1 ;  /* 0x0000000000017941 */ /* 0x000fea0003800000 */
.L_x_1343:
[----:B0-----:R-:W0:Y:S01]  /*10280*/  @P0 LDC R3, c[0x0][0xbf0] ;  /* 0x0002fc00ff030b82 */ /* 0x001e220000000800 */
[----:B------:R-:W-:Y:S01]  /*10290*/  ULDC.64 UR16, c[0x0][0xaa0] ;  /* 0x0002a80000107ab9 */ /* 0x000fe20000000a00 */
[----:B------:R-:W-:Y:S01]  /*102a0*/  R2UR UR15, R206 ;  /* 0x00000000ce0f72ca */ /* 0x000fe200000e0000 */
[----:B------:R-:W-:Y:S01]  /*102b0*/  UIMAD UR10, UR11, UR16, URZ ;  /* 0x000000100b0a72a4 */ /* 0x000fe2000f8e023f */
[----:B------:R-:W-:Y:S01]  /*102c0*/  LEA R2, R205, R207, 0x5 ;  /* 0x000000cfcd027211 */ /* 0x000fe200078e28ff */
[----:B------:R-:W-:Y:S01]  /*102d0*/  UIMAD.WIDE.U32 UR8, UR4, UR16, URZ ;  /* 0x00000010040872a5 */ /* 0x000fe2000f8e003f */
[----:B------:R-:W-:Y:S01]  /*102e0*/  BSSY B1, `(.L_x_1345) ;  /* 0x0000040000017945 */ /* 0x000fe20003800000 */
[----:B------:R-:W-:Y:S02]  /*102f0*/  UIMAD UR10, UR4, UR17, UR10 ;  /* 0x00000011040a72a4 */ /* 0x000fe4000f8e020a */
[----:B------:R-:W-:Y:S01]  /*10300*/  VIADD R6, R2, UR61 ;  /* 0x0000003d02067c36 */ /* 0x000fe20008000000 */
[----:B------:R-:W-:Y:S01]  /*10310*/  ULDC.64 UR16, c[0x0][0xae8] ;  /* 0x0002ba0000107ab9 */ /* 0x000fe20000000a00 */
[----:B------:R-:W-:-:S02]  /*10320*/  UIADD3 UR9, UR9, UR10, URZ ;  /* 0x0000000a09097290 */ /* 0x000fc4000fffe03f */
[----:B------:R-:W-:Y:S01]  /*10330*/  UIMAD UR4, UR12, UR16, URZ ;  /* 0x000000100c0472a4 */ /* 0x000fe2000f8e023f */
[----:B------:R-:W-:Y:S01]  /*10340*/  @P0 IMAD.HI.U32 R2, R6, R9, RZ ;  /* 0x0000000906020227 */ /* 0x000fe200078e00ff */
[----:B------:R-:W-:Y:S02]  /*10350*/  UIMAD.WIDE.U32 UR8, UR15, UR16, UR8 ;  /* 0x000000100f0872a5 */ /* 0x000fe4000f8e0008 */
[----:B------:R-:W-:Y:S01]  /*10360*/  UIMAD UR4, UR15, UR17, UR4 ;  /* 0x000000110f0472a4 */ /* 0x000fe2000f8e0204 */
[----:B------:R-:W-:Y:S01]  /*10370*/  IMAD.MOV.U32 R5, RZ, RZ, R6 ;  /* 0x000000ffff057224 */ /* 0x000fe200078e0006 */
[----:B------:R-:W-:Y:S02]  /*10380*/  ULDC.64 UR10, c[0x0][0xaf0] ;  /* 0x0002bc00000a7ab9 */ /* 0x000fe40000000a00 */
[----:B------:R-:W-:Y:S02]  /*10390*/  UIADD3 UR9, UR9, UR4, URZ ;  /* 0x0000000409097290 */ /* 0x000fe4000fffe03f */
[----:B------:R-:W-:Y:S01]  /*103a0*/  UIMAD UR4, UR14, UR10, URZ ;  /* 0x0000000a0e0472a4 */ /* 0x000fe2000f8e023f */
        /* <DEDUP_REMOVED lines=9> */
[----:B------:R-:W-:Y:S01]  /*10440*/  IMAD.U32 R2, RZ, RZ, UR8 ;  /* 0x00000008ff027e24 */ /* 0x000fe2000f8e00ff */
[----:B------:R-:W-:Y:S01]  /*10450*/  ULDC.64 UR8, c[0x0][0xad8] ;  /* 0x0002b60000087ab9 */ /* 0x000fe20000000a00 */
[----:B------:R-:W-:-:S02]  /*10460*/  IMAD.U32 R3, RZ, RZ, UR4 ;  /* 0x00000004ff037e24 */ /* 0x000fc4000f8e00ff */
[----:B------:R-:W-:Y:S02]  /*10470*/  IMAD R7, R11, R7, R6 ;  /* 0x000000070b077224 */ /* 0x000fe400078e0206 */
[C---:B------:R-:W-:Y:S02]  /*10480*/  IMAD R9, R5.reuse, UR11, R4 ;  /* 0x0000000b05097c24 */ /* 0x040fe4000f8e0204 */
[----:B------:R-:W-:Y:S01]  /*10490*/  IMAD.WIDE.U32 R2, R5, UR10, R2 ;  /* 0x0000000a05027c25 */ /* 0x000fe2000f8e0002 */
[----:B------:R-:W-:-:S03]  /*104a0*/  SHF.R.S32.HI R4, RZ, 0x1f, R7 ;  /* 0x0000001fff047819 */ /* 0x000fc60000011407 */
[----:B------:R-:W-:Y:S01]  /*104b0*/  VIADD R6, R207, UR61 ;  /* 0x0000003dcf067c36 */ /* 0x000fe20008000000 */
[----:B------:R-:W-:Y:S01]  /*104c0*/  IADD3 R3, R3, R9, RZ ;  /* 0x0000000903037210 */ /* 0x000fe20007ffe0ff */
[----:B------:R-:W-:Y:S02]  /*104d0*/  IMAD R4, R4, UR8, RZ ;  /* 0x0000000804047c24 */ /* 0x000fe4000f8e02ff */
[----:B-----5:R-:W-:Y:S02]  /*104e0*/  IMAD R11, R0, R11, RZ ;  /* 0x0000000b000b7224 */ /* 0x020fe400078e02ff */
[C---:B------:R-:W-:Y:S02]  /*104f0*/  IMAD R5, R7.reuse, UR9, R4 ;  /* 0x0000000907057c24 */ /* 0x040fe4000f8e0204 */
[----:B------:R-:W-:Y:S01]  /*10500*/  IMAD.WIDE.U32 R2, R7, UR8, R2 ;  /* 0x0000000807027c25 */ /* 0x000fe2000f8e0002 */
[----:B------:R-:W-:Y:S01]  /*10510*/  ISETP.GE.AND P2, PT, R6, R11, PT ;  /* 0x0000000b0600720c */ /* 0x000fe20003f46270 */
[----:B------:R-:W-:-:S02]  /*10520*/  ULDC.64 UR8, c[0x0][0xa80] ;  /* 0x0002a00000087ab9 */ /* 0x000fc40000000a00 */
        /* <DEDUP_REMOVED lines=27> */
.L_x_1346:
[----:B------:R-:W-:Y:S05]  /*106e0*/  BSYNC B1 ;  /* 0x0000000000017941 */ /* 0x000fea0003800000 */
.L_x_1345:
        /* <DEDUP_REMOVED lines=21> */
.L_x_1348:
[----:B------:R-:W-:Y:S05]  /*10840*/  BSYNC B1 ;  /* 0x0000000000017941 */ /* 0x000fea0003800000 */
.L_x_1347:
        /* <DEDUP_REMOVED lines=21> */
.L_x_1350:
[----:B------:R-:W-:Y:S05]  /*109a0*/  BSYNC B1 ;  /* 0x0000000000017941 */ /* 0x000fea0003800000 */
.L_x_1349:
        /* <DEDUP_REMOVED lines=22> */
.L_x_1341:
[----:B------:R-:W-:Y:S05]  /*10b10*/  BSYNC B0 ;  /* 0x0000000000007941 */ /* 0x000fea0003800000 */
.L_x_1332:
[----:B------:R-:W-:Y:S02]  /*10b20*/  ULDC UR4, c[0x0][0xc3c] ;  /* 0x00030f0000047ab9 */ /* 0x000fe40000000800 */
[----:B------:R-:W-:-:S06]  /*10b30*/  UISETP.GE.AND UP0, UPT, UR6, UR4, UPT ;  /* 0x000000040600728c */ /* 0x000fcc000bf06270 */
[----:B------:R-:W-:-:S13]  /*10b40*/  PLOP3.LUT P0, PT, PT, PT, UP0, 0x80, 0x0 ;  /* 0x000000000000781c */ /* 0x000fda0003f0f008 */
[----:B------:R-:W-:Y:S05]  /*10b50*/  @!P0 BRA `(.L_x_1351) ;  /* 0xffffff0000908947 */ /* 0x000fea000383ffff */
[----:B------:R-:W-:Y:S05]  /*10b60*/  EXIT ;  /* 0x000000000000794d */ /* 0x000fea0003800000 */
.L_x_1242:
[----:B------:R-:W-:-:S08]  /*10b70*/  NOP ;  /* 0x0000000000007918 */ /* 0x000fd00000000000 */
[----:B0-----:R-:W0:-:S00]  /*10b80*/  USETMAXREG.DEALLOC.CTAPOOL 0x28 ;  /* 0x00000028000079c8 */ /* 0x001e0000080e0500 */
        /* <DEDUP_REMOVED lines=14> */
.L_x_1352:
[----:B------:R-:W-:Y:S01]  /*10c70*/  LOP3.LUT R5, R0, 0x1f, RZ, 0xc0, !PT ;  /* 0x0000001f00057812 */ /* 0x000fe200078ec0ff */
[----:B------:R-:W-:Y:S01]  /*10c80*/  ULDC UR4, c[0x0][0xc3c] ;  /* 0x00030f0000047ab9 */ /* 0x000fe20000000800 */
[----:B------:R-:W0:Y:S01]  /*10c90*/  S2UR UR6, SR_CTAID.X ;  /* 0x00000000000679c3 */ /* 0x000e220000002500 */
[----:B------:R-:W-:Y:S01]  /*10ca0*/  ULDC UR5, c[0x0][0xc38] ;  /* 0x00030e0000057ab9 */ /* 0x000fe20000000800 */
[----:B------:R-:W-:-:S04]  /*10cb0*/  ISETP.NE.AND P0, PT, R5, 0x1f, PT ;  /* 0x0000001f0500780c */ /* 0x000fc80003f05270 */
[----:B------:R-:W-:-:S13]  /*10cc0*/  ISETP.GE.OR P1, PT, R5, UR4, !P0 ;  /* 0x0000000405007c0c */ /* 0x000fda000c726670 */
[----:B------:R-:W1:Y:S02]  /*10cd0*/  @!P1 LDC.64 R2, c[0x0][0xc80] ;  /* 0x00032000ff029b82 */ /* 0x000e640000000a00 */
[----:B-1----:R-:W-:-:S05]  /*10ce0*/  @!P1 IMAD.WIDE.U32 R2, R5, 0x4, R2 ;  /* 0x0000000405029825 */ /* 0x002fca00078e0002 */
        /* <DEDUP_REMOVED lines=8> */
[----:B--2---:R-:W1:Y:S02]  /*10d70*/  SHFL.UP PT, R6, R4, 0x1, RZ ;  /* 0x0420000004067989 */ /* 0x004e6400000e00ff */
[----:B-1----:R-:W-:-:S04]  /*10d80*/  SEL R7, R6, RZ, P1 ;  /* 0x000000ff06077207 */ /* 0x002fc80000800000 */
[----:B------:R-:W-:-:S05]  /*10d90*/  IADD3 R7, R4, R7, RZ ;  /* 0x0000000704077210 */ /* 0x000fca0007ffe0ff */
        /* <DEDUP_REMOVED lines=17> */
[----:B------:R-:W-:Y:S01]  /*10eb0*/  MOV R6, R3 ;  /* 0x0000000300067202 */ /* 0x000fe20000000f00 */
[----:B------:R-:W-:Y:S01]  /*10ec0*/  UMOV UR4, URZ ;  /* 0x0000003f00047c82 */ /* 0x000fe20008000000 */
[----:B------:R-:W-:-:S05]  /*10ed0*/  ULDC UR5, c[0x0][0xc38] ;  /* 0x00030e0000057ab9 */ /* 0x000fca0000000800 */
.L_x_1358:
[----:B------:R-:W0:Y:S01]  /*10ee0*/  LDC R2, c[0x0][0xc3c] ;  /* 0x00030f00ff027b82 */ /* 0x000e220000000800 */
[----:B------:R-:W-:-:S06]  /*10ef0*/  UIADD3 UR4, UR4, 0x1f, URZ ;  /* 0x0000001f04047890 */ /* 0x000fcc000fffe03f */
[----:B0-----:R-:W-:-:S13]  /*10f00*/  ISETP.LE.AND P6, PT, R2, UR4, PT ;  /* 0x0000000402007c0c */ /* 0x001fda000bfc3270 */
[----:B------:R-:W-:Y:S05]  /*10f10*/  @P6 BRA `(.L_x_1355) ;  /* 0x0000000400b06947 */ /* 0x000fea0003800000 */
[----:B------:R-:W-:Y:S01]  /*10f20*/  VIADD R7, R5, UR4 ;  /* 0x0000000405077c36 */ /* 0x000fe20008000000 */
[----:B------:R-:W-:Y:S01]  /*10f30*/  BSSY B0, `(.L_x_1356) ;  /* 0x0000007000007945 */ /* 0x000fe20003800000 */
[----:B------:R-:W-:-:S03]  /*10f40*/  IMAD.MOV.U32 R4, RZ, RZ, RZ ;  /* 0x000000ffff047224 */ /* 0x000fc600078e00ff */
[----:B------:R-:W-:-:S13]  /*10f50*/  ISETP.GE.OR P6, PT, R7, R2, !P0 ;  /* 0x000000020700720c */ /* 0x000fda00047c6670 */
[----:B------:R-:W-:Y:S05]  /*10f60*/  @P6 BRA `(.L_x_1357) ;  /* 0x00000000000c6947 */ /* 0x000fea0003800000 */
[----:B------:R-:W0:Y:S02]  /*10f70*/  LDC.64 R2, c[0x0][0xc80] ;  /* 0x00032000ff027b82 */ /* 0x000e240000000a00 */
[----:B0-----:R-:W-:-:S05]  /*10f80*/  IMAD.WIDE R2, R7, 0x4, R2 ;  /* 0x0000000407027825 */ /* 0x001fca00078e0202 */
[----:B------:R0:W5:Y:S02]  /*10f90*/  LDG.E R4, desc[UR36][R2.64] ;  /* 0x0000002402047981 */ /* 0x000164000c1e1900 */
.L_x_1357:
[----:B------:R-:W-:Y:S05]  /*10fa0*/  BSYNC B0 ;  /* 0x0000000000007941 */ /* 0x000fea0003800000 */
.L_x_1356:
        /* <DEDUP_REMOVED lines=15> */
[----:B------:R-:W0:Y:S02]  /*110a0*/  SHFL.IDX PT, R3, R8, 0x1f, 0x1f ;  /* 0x03e01f0008037f89 */ /* 0x000e2400000e0000 */
[----:B0-----:R-:W-:-:S04]  /*110b0*/  IMAD R3, R3, UR5, RZ ;  /* 0x0000000503037c24 */ /* 0x001fc8000f8e02ff */
[----:B------:R-:W-:-:S05]  /*110c0*/  IMAD.IADD R6, R3, 0x1, R6 ;  /* 0x0000000103067824 */ /* 0x000fca00078e0206 */
[----:B------:R-:W-:-:S13]  /*110d0*/  ISETP.GT.AND P6, PT, R6, UR6, PT ;  /* 0x0000000606007c0c */ /* 0x000fda000bfc4270 */
[----:B------:R-:W-:Y:S05]  /*110e0*/  @!P6 BRA `(.L_x_1358) ;  /* 0xfffffffc007ce947 */ /* 0x000fea000383ffff */
.L_x_1354:
[----:B------:R-:W-:-:S04]  /*110f0*/  IMAD.IADD R13, R6, 0x1, -R3 ;  /* 0x00000001060d7824 */ /* 0x000fc800078e0a03 */
[----:B------:R-:W-:-:S05]  /*11100*/  IMAD R2, R8, UR5, R13 ;  /* 0x0000000508027c24 */ /* 0x000fca000f8e020d */
[----:B------:R-:W-:Y:S02]  /*11110*/  ISETP.GT.AND P0, PT, R2, UR6, PT ;  /* 0x0000000602007c0c */ /* 0x000fe4000bf04270 */
[----:B------:R-:W0:Y:S11]  /*11120*/  LDC.64 R2, c[0x0][0xc90] ;  /* 0x00032400ff027b82 */ /* 0x000e360000000a00 */
[----:B------:R-:W-:-:S04]  /*11130*/  VOTE.ANY R9, PT, !P0 ;  /* 0x0000000000097806 */ /* 0x000fc800040e0100 */
[----:B------:R-:W1:Y:S02]  /*11140*/  POPC R15, R9 ;  /* 0x00000009000f7309 */ /* 0x000e640000000000 */
[----:B-1----:R-:W-:-:S04]  /*11150*/  VIADD R19, R15, UR4 ;  /* 0x000000040f137c36 */ /* 0x002fc80008000000 */
[----:B0-----:R-:W-:-:S05]  /*11160*/  IMAD.WIDE R2, R19, 0x4, R2 ;  /* 0x0000000413027825 */ /* 0x001fca00078e0202 */
[----:B------:R-:W2:Y:S01]  /*11170*/  LDG.E R7, desc[UR36][R2.64] ;  /* 0x0000002402077981 */ /* 0x000ea2000c1e1900 */
[----:B------:R-:W-:-:S03]  /*11180*/  ISETP.NE.AND P0, PT, R9, RZ, PT ;  /* 0x000000ff0900720c */ /* 0x000fc60003f05270 */
[----:B------:R-:W2:Y:S02]  /*11190*/  SHFL.IDX PT, R4, R4, R15, 0x1f ;  /* 0x00001f0f04047589 */ /* 0x000ea400000e0000 */
[----:B--2---:R-:W-:-:S05]  /*111a0*/  IMAD R6, R4, R7, RZ ;  /* 0x0000000704067224 */ /* 0x004fca00078e02ff */
[----:B------:R-:W-:-:S04]  /*111b0*/  IABS R12, R6 ;  /* 0x00000006000c7213 */ /* 0x000fc80000000000 */
[----:B------:R-:W0:Y:S08]  /*111c0*/  I2F.RP R10, R12 ;  /* 0x0000000c000a7306 */ /* 0x000e300000209400 */
[----:B0-----:R-:W0:Y:S02]  /*111d0*/  MUFU.RCP R10, R10 ;  /* 0x0000000a000a7308 */ /* 0x001e240000001000 */
[----:B0-----:R-:W-:-:S06]  /*111e0*/  VIADD R11, R10, 0xffffffe ;  /* 0x0ffffffe0a0b7836 */ /* 0x001fcc0000000000 */
[----:B------:R0:W1:Y:S01]  /*111f0*/  F2I.FTZ.U32.TRUNC.NTZ R3, R11 ;  /* 0x0000000b00037305 */ /* 0x000062000021f000 */
[----:B------:R-:W-:Y:S05]  /*11200*/  @!P0 BRA `(.L_x_1359) ;  /* 0x0000000000088947 */ /* 0x000fea0003800000 */
[----:B------:R-:W-:-:S05]  /*11210*/  VIADD R9, R15, 0xffffffff ;  /* 0xffffffff0f097836 */ /* 0x000fca0000000000 */
[----:B------:R2:W3:Y:S02]  /*11220*/  SHFL.IDX PT, R16, R8, R9, 0x1f ;  /* 0x00001f0908107589 */ /* 0x0004e400000e0000 */
.L_x_1359:
[----:B---3--:R-:W-:Y:S01]  /*11230*/  IMAD R16, R16, UR5, R13 ;  /* 0x0000000510107c24 */ /* 0x008fe2000f8e020d */
[----:B------:R-:W-:Y:S01]  /*11240*/  IABS R2, R6 ;  /* 0x0000000600027213 */ /* 0x000fe20000000000 */
[----:B01----:R-:W-:-:S03]  /*11250*/  IMAD.MOV R11, RZ, RZ, -R3 ;  /* 0x000000ffff0b7224 */ /* 0x003fc600078e0a03 */
[----:B--2---:R-:W-:Y:S01]  /*11260*/  IADD3 R9, -R16, UR6, RZ ;  /* 0x0000000610097c10 */ /* 0x004fe2000fffe1ff */
[----:B------:R-:W-:Y:S01]  /*11270*/  IMAD R11, R11, R12, RZ ;  /* 0x0000000c0b0b7224 */ /* 0x000fe200078e02ff */
        /* <DEDUP_REMOVED lines=16> */
[----:B------:R-:W-:Y:S02]  /*11380*/  @!P2 IADD3 R2, -R2, RZ, RZ ;  /* 0x000000ff0202a210 */ /* 0x000fe40007ffe1ff */
[----:B------:R-:W-:-:S05]  /*11390*/  @!P1 LOP3.LUT R2, RZ, R6, RZ, 0x33, !PT ;  /* 0x00000006ff029212 */ /* 0x000fca00078e33ff */
[----:B------:R-:W-:Y:S02]  /*113a0*/  IMAD R13, R7, R2, RZ ;  /* 0x00000002070d7224 */ /* 0x000fe400078e02ff */
[----:B------:R-:W-:Y:S02]  /*113b0*/  IMAD.MOV R2, RZ, RZ, -R2 ;  /* 0x000000ffff027224 */ /* 0x000fe400078e0a02 */
[----:B------:R-:W-:Y:S02]  /*113c0*/  IMAD.MOV R8, RZ, RZ, -R13 ;  /* 0x000000ffff087224 */ /* 0x000fe400078e0a0d */
[----:B------:R-:W-:Y:S02]  /*113d0*/  IMAD R6, R6, R2, R9 ;  /* 0x0000000206067224 */ /* 0x000fe400078e0209 */
[----:B------:R-:W-:Y:S01]  /*113e0*/  IMAD.MOV.U32 R2, RZ, RZ, RZ ;  /* 0x000000ffff027224 */ /* 0x000fe200078e00ff */
[----:B------:R-:W-:Y:S02]  /*113f0*/  VIADDMNMX R15, R8, UR5, R7, PT ;  /* 0x00000005080f7c46 */ /* 0x000fe4000b800107 */
[----:B------:R-:W-:-:S02]  /*11400*/  IABS R11, R6 ;  /* 0x00000006000b7213 */ /* 0x000fc40000000000 */
[----:B------:R-:W-:Y:S01]  /*11410*/  IABS R8, R15 ;  /* 0x0000000f00087213 */ /* 0x000fe20000000000 */
[----:B------:R-:W-:-:S03]  /*11420*/  IMAD.MOV R18, RZ, RZ, -R15 ;  /* 0x000000ffff127224 */ /* 0x000fc600078e0a0f */
[----:B------:R-:W0:Y:S08]  /*11430*/  I2F.RP R7, R8 ;  /* 0x0000000800077306 */ /* 0x000e300000209400 */
[----:B0-----:R-:W0:Y:S02]  /*11440*/  MUFU.RCP R7, R7 ;  /* 0x0000000700077308 */ /* 0x001e240000001000 */
[----:B0-----:R-:W-:-:S06]  /*11450*/  VIADD R3, R7, 0xffffffe ;  /* 0x0ffffffe07037836 */ /* 0x001fcc0000000000 */
[----:B------:R-:W0:Y:S02]  /*11460*/  F2I.FTZ.U32.TRUNC.NTZ R3, R3 ;  /* 0x0000000300037305 */ /* 0x000e24000021f000 */
[----:B0-----:R-:W-:-:S04]  /*11470*/  IMAD.MOV R10, RZ, RZ, -R3 ;  /* 0x000000ffff0a7224 */ /* 0x001fc800078e0a03 */
[----:B------:R-:W-:Y:S01]  /*11480*/  IMAD.MOV.U32 R9, RZ, RZ, R10 ;  /* 0x000000ffff097224 */ /* 0x000fe200078e000a */
[----:B------:R-:W-:-:S03]  /*11490*/  IABS R10, R15 ;  /* 0x0000000f000a7213 */ /* 0x000fc60000000000 */
[----:B------:R-:W-:-:S04]  /*114a0*/  IMAD R9, R9, R8, RZ ;  /* 0x0000000809097224 */ /* 0x000fc800078e02ff */
[----:B------:R-:W-:Y:S01]  /*114b0*/  IMAD.HI.U32 R2, R3, R9, R2 ;  /* 0x0000000903027227 */ /* 0x000fe200078e0002 */
[----:B------:R-:W-:-:S05]  /*114c0*/  IADD3 R3, RZ, -R10, RZ ;  /* 0x8000000aff037210 */ /* 0x000fca0007ffe0ff */
        /* <DEDUP_REMOVED lines=8> */
[----:B------:R-:W-:Y:S01]  /*11550*/  ISETP.GE.AND P2, PT, R3, RZ, PT ;  /* 0x000000ff0300720c */ /* 0x000fe20003f46270 */
[----:B------:R-:W-:-:S06]  /*11560*/  IMAD.IADD R3, R6, 0x1, R13 ;  /* 0x0000000106037824 */ /* 0x000fcc00078e020d */
[----:B------:R-:W-:-:S06]  /*11570*/  @P0 VIADD R2, R2, 0x1 ;  /* 0x0000000102020836 */ /* 0x000fcc0000000000 */
[----:B------:R-:W-:Y:S01]  /*11580*/  @!P2 IMAD.MOV R2, RZ, RZ, -R2 ;  /* 0x000000ffff02a224 */ /* 0x000fe200078e0a02 */
[----:B------:R-:W-:-:S04]  /*11590*/  @!P1 LOP3.LUT R2, RZ, R15, RZ, 0x33, !PT ;  /* 0x0000000fff029212 */ /* 0x000fc800078e33ff */
[----:B------:R-:W-:Y:S01]  /*115a0*/  LOP3.LUT R17, RZ, R2, RZ, 0x33, !PT ;  /* 0x00000002ff117212 */ /* 0x000fe200078e33ff */
[----:B------:R-:W-:-:S03]  /*115b0*/  IMAD R18, R2, R18, R3 ;  /* 0x0000001202127224 */ /* 0x000fc600078e0203 */
[----:B------:R-:W-:Y:S01]  /*115c0*/  IADD3 R17, R4, R17, RZ ;  /* 0x0000001104117210 */ /* 0x000fe20007ffe0ff */
[----:B------:R-:W-:Y:S06]  /*115d0*/  BRA `(.L_x_1360) ;  /* 0x0000000000147947 */ /* 0x000fec0003800000 */
.L_x_1355:
[----:B------:R-:W-:Y:S01]  /*115e0*/  ULDC UR4, c[0x0][0xc3c] ;  /* 0x00030f0000047ab9 */ /* 0x000fe20000000800 */
[----:B------:R-:W-:Y:S02]  /*115f0*/  IMAD.MOV.U32 R17, RZ, RZ, RZ ;  /* 0x000000ffff117224 */ /* 0x000fe400078e00ff */
[----:B------:R-:W-:Y:S02]  /*11600*/  IMAD.U32 R16, RZ, RZ, UR6 ;  /* 0x00000006ff107e24 */ /* 0x000fe4000f8e00ff */
[----:B------:R-:W-:Y:S02]  /*11610*/  IMAD.MOV.U32 R18, RZ, RZ, RZ ;  /* 0x000000ffff127224 */ /* 0x000fe400078e00ff */
[----:B------:R-:W-:-:S07]  /*11620*/  IMAD.U32 R19, RZ, RZ, UR4 ;  /* 0x00000004ff137e24 */ /* 0x000fce000f8e00ff */
.L_x_1360:
[----:B------:R-:W-:-:S13]  /*11630*/  ISETP.NE.AND P0, PT, R5, RZ, PT ;  /* 0x000000ff0500720c */ /* 0x000fda0003f05270 */
[----:B------:R-:W0:Y:S01]  /*11640*/  @!P0 S2R R3, SR_CgaCtaId ;  /* 0x0000000000038919 */ /* 0x000e220000008800 */
[----:B------:R-:W-:-:S04]  /*11650*/  @!P0 MOV R2, 0x400 ;  /* 0x0000040000028802 */ /* 0x000fc80000000f00 */
[----:B0-----:R-:W-:-:S05]  /*11660*/  @!P0 LEA R2, R3, R2, 0x18 ;  /* 0x0000000203028211 */ /* 0x001fca00078ec0ff */
[----:B------:R1:W-:Y:S01]  /*11670*/  @!P0 STS.128 [R2+0x308d0], R16 ;  /* 0x0308d01002008388 */ /* 0x0003e20000000c00 */
[----:B------:R-:W-:Y:S06]  /*11680*/  BAR.ARV 0x5, 0x180 ;  /* 0x0146000000007b1d */ /* 0x000fec0000002000 */
.L_x_1353:
[----:B------:R2:W-:Y:S01]  /*11690*/  STL [R1+0x1c], RZ ;  /* 0x00001cff01007387 */ /* 0x0005e20000100800 */
[----:B------:R-:W-:Y:S01]  /*116a0*/  ULDC UR4, c[0x0][0xc3c] ;  /* 0x00030f0000047ab9 */ /* 0x000fe20000000800 */
[----:B------:R-:W-:Y:S01]  /*116b0*/  IMAD.MOV.U32 R28, RZ, RZ, 0x1 ;  /* 0x00000001ff1c7424 */ /* 0x000fe200078e00ff */
[----:B0-----:R-:W-:Y:S01]  /*116c0*/  ISETP.GE.AND P0, PT, R19, UR4, PT ;  /* 0x0000000413007c0c */ /* 0x001fe2000bf06270 */
[----:B------:R-:W-:-:S12]  /*116d0*/  IMAD.MOV.U32 R25, RZ, RZ, RZ ;  /* 0x000000ffff197224 */ /* 0x000fd800078e00ff */
[----:B--2---:R-:W-:Y:S05]  /*116e0*/  @P0 BRA `(.L_x_1361) ;  /* 0x0000004800c80947 */ /* 0x004fea0003800000 */
[----:B-1----:R-:W2:Y:S01]  /*116f0*/  LDL R2, [R1+0x20] ;  /* 0x0000200001027983 */ /* 0x002ea20000100800 */
[----:B------:R-:W0:Y:S01]  /*11700*/  S2UR UR5, SR_CgaCtaId ;  /* 0x00000000000579c3 */ /* 0x000e220000008800 */
[----:B------:R-:W-:Y:S01]  /*11710*/  SHF.L.U32 R34, R0, 0x3, RZ ;  /* 0x0000000300227819 */ /* 0x000fe200000006ff */
[----:B------:R-:W-:Y:S01]  /*11720*/  BSSY B8, `(.L_x_1361) ;  /* 0x00004ae000087945 */ /* 0x000fe20003800000 */
[----:B------:R1:W-:Y:S01]  /*11730*/  STL [R1+0x1c], RZ ;  /* 0x00001cff01007387 */ /* 0x0003e20000100800 */
[----:B------:R-:W-:Y:S01]  /*11740*/  IMAD.MOV.U32 R28, RZ, RZ, 0x1 ;  /* 0x00000001ff1c7424 */ /* 0x000fe200078e00ff */
[----:B------:R-:W-:Y:S01]  /*11750*/  LOP3.LUT R3, R34, 0x1f8, RZ, 0xc0, !PT ;  /* 0x000001f822037812 */ /* 0x000fe200078ec0ff */
[----:B------:R-:W-:Y:S01]  /*11760*/  IMAD.MOV.U32 R25, RZ, RZ, RZ ;  /* 0x000000ffff197224 */ /* 0x000fe200078e00ff */
[----:B------:R-:W-:Y:S02]  /*11770*/  ULDC UR39, c[0x0][0xc] ;  /* 0x0000030000277ab9 */ /* 0x000fe40000000800 */
[----:B------:R-:W-:-:S04]  /*11780*/  LOP3.LUT R3, R3, 0x38, R0, 0x78, !PT ;  /* 0x0000003803037812 */ /* 0x000fc800078e7800 */
[----:B------:R-:W-:Y:S02]  /*11790*/  LOP3.LUT R32, R3, 0x200, R34, 0xf8, !PT ;  /* 0x0000020003207812 */ /* 0x000fe400078ef822 */
[----:B------:R-:W-:-:S04]  /*117a0*/  LOP3.LUT R34, R34, 0x38, RZ, 0xc0, !PT ;  /* 0x0000003822227812 */ /* 0x000fc800078ec0ff */
[C---:B------:R-:W-:Y:S02]  /*117b0*/  LOP3.LUT R37, R34.reuse, 0x80, RZ, 0xfc, !PT ;  /* 0x0000008022257812 */ /* 0x040fe400078efcff */
[----:B------:R-:W-:Y:S02]  /*117c0*/  LOP3.LUT R36, R34, 0xc0, RZ, 0xfc, !PT ;  /* 0x000000c022247812 */ /* 0x000fe400078efcff */
[----:B--2---:R-:W-:Y:S02]  /*117d0*/  R2UR UR4, R2 ;  /* 0x00000000020472ca */ /* 0x004fe400000e0000 */
[C---:B------:R-:W-:Y:S01]  /*117e0*/  LOP3.LUT R2, R0.reuse, 0x7f, RZ, 0xc0, !PT ;  /* 0x0000007f00027812 */ /* 0x040fe200078ec0ff */
[----:B------:R-:W-:-:S03]  /*117f0*/  IMAD.SHL.U32 R0, R0, 0x10, RZ ;  /* 0x0000001000007824 */ /* 0x000fc600078e00ff */
[----:B------:R-:W-:-:S04]  /*11800*/  SHF.R.U32.HI R2, RZ, 0x3, R2 ;  /* 0x00000003ff027819 */ /* 0x000fc80000011602 */
[----:B------:R-:W-:Y:S02]  /*11810*/  LOP3.LUT R2, R2, 0x70, R0, 0xf8, !PT ;  /* 0x0000007002027812 */ /* 0x000fe400078ef800 */
[----:B------:R-:W-:Y:S01]  /*11820*/  LOP3.LUT R0, R34, 0x40, RZ, 0xfc, !PT ;  /* 0x0000004022007812 */ /* 0x000fe200078efcff */
[----:B------:R-:W-:-:S03]  /*11830*/  ULOP3.LUT UR38, UR4, 0x2, URZ, 0xfc, !UPT ;  /* 0x0000000204267892 */ /* 0x000fc6000f8efc3f */
[----:B------:R-:W-:Y:S02]  /*11840*/  UMOV UR4, 0x400 ;  /* 0x0000040000047882 */ /* 0x000fe40000000000 */
[----:B0-----:R-:W-:-:S06]  /*11850*/  ULEA UR4, UR5, UR4, 0x18 ;  /* 0x0000000405047291 */ /* 0x001fcc000f8ec03f */
[----:B------:R-:W-:-:S04]  /*11860*/  IMAD.U32 R22, RZ, RZ, UR4 ;  /* 0x00000004ff167e24 */ /* 0x000fc8000f8e00ff */
[----:B-1----:R-:W-:-:S07]  /*11870*/  IMAD R33, R32, 0x2, R22 ;  /* 0x0000000220217824 */ /* 0x002fce00078e0216 */
.L_x_1432:
[----:B------:R-:W-:Y:S05]  /*11880*/  YIELD ;  /* 0x0000000000007946 */ /* 0x000fea0003800000 */
[----:B------:R-:W-:Y:S01]  /*11890*/  ULDC.64 UR4, c[0x0][0xa28] ;  /* 0x00028a0000047ab9 */ /* 0x000fe20000000a00 */
[----:B------:R-:W-:Y:S01]  /*118a0*/  IMAD.MOV.U32 R24, RZ, RZ, RZ ;  /* 0x000000ffff187224 */ /* 0x000fe200078e00ff */
[----:B------:R-:W-:-:S04]  /*118b0*/  ISETP.NE.U32.AND P0, PT, RZ, UR4, PT ;  /* 0x00000004ff007c0c */ /* 0x000fc8000bf05070 */
[----:B------:R-:W-:Y:S01]  /*118c0*/  ISETP.NE.AND.EX P0, PT, RZ, UR5, PT, P0 ;  /* 0x00000005ff007c0c */ /* 0x000fe2000bf05300 */
[----:B------:R-:W-:-:S12]  /*118d0*/  ULDC.64 UR4, c[0x0][0xa18] ;  /* 0x0002860000047ab9 */ /* 0x000fd80000000a00 */
[----:B0-----:R-:W0:Y:S02]  /*118e0*/  @P0 LDC.64 R2, c[0x0][0xa28] ;  /* 0x00028a00ff020b82 */ /* 0x001e240000000a00 */
[----:B0-----:R-:W-:-:S05]  /*118f0*/  @P0 IMAD.WIDE R2, R19, 0x4, R2 ;  /* 0x0000000413020825 */ /* 0x001fca00078e0202 */
[----:B------:R0:W2:Y:S01]  /*11900*/  @P0 LDG.E R24, desc[UR36][R2.64] ;  /* 0x0000002402180981 */ /* 0x0000a2000c1e1900 */
[----:B------:R-:W-:Y:S02]  /*11910*/  ISETP.NE.U32.AND P0, PT, RZ, UR4, PT ;  /* 0x00000004ff007c0c */ /* 0x000fe4000bf05070 */
[----:B------:R-:W-:Y:S02]  /*11920*/  MOV R35, RZ ;  /* 0x000000ff00237202 */ /* 0x000fe40000000f00 */
[----:B------:R-:W-:Y:S01]  /*11930*/  ISETP.NE.AND.EX P1, PT, RZ, UR5, PT, P0 ;  /* 0x00000005ff007c0c */ /* 0x000fe2000bf25300 */
[----:B------:R-:W-:Y:S01]  /*11940*/  ULDC.64 UR4, c[0x0][0xa00] ;  /* 0x0002800000047ab9 */ /* 0x000fe20000000a00 */
[----:B------:R-:W-:Y:S02]  /*11950*/  LOP3.LUT R23, R23, 0xfffffeff, RZ, 0xc0, !PT ;  /* 0xfffffeff17177812 */ /* 0x000fe400078ec0ff */
[----:B------:R-:W-:Y:S01]  /*11960*/  ISETP.NE.U32.AND P0, PT, RZ, UR4, PT ;  /* 0x00000004ff007c0c */ /* 0x000fe2000bf05070 */
[----:B0-----:R-:W0:Y:S03]  /*11970*/  LDC.64 R2, c[0x0][0xa00] ;  /* 0x00028000ff027b82 */ /* 0x001e260000000a00 */
[----:B------:R-:W-:Y:S01]  /*11980*/  ISETP.NE.AND.EX P2, PT, RZ, UR5, PT, P0 ;  /* 0x00000005ff007c0c */ /* 0x000fe2000bf45300 */
[----:B------:R-:W-:-:S04]  /*11990*/  ULDC.64 UR4, c[0x0][0x418] ;  /* 0x0001060000047ab9 */ /* 0x000fc80000000a00 */
[----:B-1----:R-:W1:Y:S08]  /*119a0*/  @P1 LDC.64 R4, c[0x0][0xa18] ;  /* 0x00028600ff041b82 */ /* 0x002e700000000a00 */
[----:B------:R-:W-:Y:S01]  /*119b0*/  @P2 LOP3.LUT R23, R23, 0x100, RZ, 0xfc, !PT ;  /* 0x0000010017172812 */ /* 0x000fe200078efcff */
[----:B0-----:R-:W-:-:S05]  /*119c0*/  IMAD.WIDE R2, R19, 0x4, R2 ;  /* 0x0000000413027825 */ /* 0x001fca00078e0202 */
[----:B------:R0:W5:Y:S01]  /*119d0*/  @P2 LDG.E R35, desc[UR36][R2.64] ;  /* 0x0000002402232981 */ /* 0x000162000c1e1900 */
[----:B-1----:R-:W-:-:S05]  /*119e0*/  @P1 IMAD.WIDE R4, R19, 0x4, R4 ;  /* 0x0000000413041825 */ /* 0x002fca00078e0204 */
[----:B------:R0:W5:Y:S01]  /*119f0*/  @P1 LDG.E R29, desc[UR36][R4.64] ;  /* 0x00000024041d1981 */ /* 0x000162000c1e1900 */
[----:B------:R-:W-:-:S03]  /*11a00*/  UISETP.NE.U32.AND UP0, UPT, UR4, URZ, UPT ;  /* 0x0000003f0400728c */ /* 0x000fc6000bf05070 */
[----:B------:R-:W-:Y:S01]  /*11a10*/  ULDC UR4, c[0x0][0x424] ;  /* 0x0001090000047ab9 */ /* 0x000fe20000000800 */
[----:B------:R-:W-:-:S03]  /*11a20*/  UISETP.NE.AND.EX UP0, UPT, UR5, URZ, UPT, UP0 ;  /* 0x0000003f0500728c */ /* 0x000fc6000bf05300 */
[----:B------:R-:W-:Y:S01]  /*11a30*/  ULDC UR5, c[0x0][0x2f0] ;  /* 0x0000bc0000057ab9 */ /* 0x000fe20000000800 */
[----:B------:R-:W-:-:S04]  /*11a40*/  USEL UR4, UR4, 0x1, UP0 ;  /* 0x0000000104047887 */ /* 0x000fc80008000000 */
[----:B------:R-:W-:-:S06]  /*11a50*/  UIMAD UR4, UR4, UR5, URZ ;  /* 0x00000005040472a4 */ /* 0x000fcc000f8e023f */
[----:B------:R-:W-:Y:S01]  /*11a60*/  IMAD.U32 R0, RZ, RZ, UR4 ;  /* 0x00000004ff007e24 */ /* 0x000fe2000f8e00ff */
[----:B--2---:R0:W-:Y:S01]  /*11a70*/  STL [R1+0x4], R24 ;  /* 0x0000041801007387 */ /* 0x0041e20000100800 */
[----:B---3--:R-:W-:Y:S05]  /*11a80*/  @P1 BRA `(.L_x_1362) ;  /* 0x0000000000181947 */ /* 0x008fea0003800000 */
[----:B------:R-:W-:Y:S02]  /*11a90*/  ULDC UR4, c[0x0][0x288] ;  /* 0x0000a20000047ab9 */ /* 0x000fe40000000800 */
[----:B-----5:R-:W-:Y:S01]  /*11aa0*/  IMAD.U32 R29, RZ, RZ, UR4 ;  /* 0x00000004ff1d7e24 */ /* 0x020fe2000f8e00ff */
[----:B------:R-:W-:Y:S06]  /*11ab0*/  @!P2 BRA `(.L_x_1362) ;  /* 0x00000000000ca947 */ /* 0x000fec0003800000 */
[----:B0-----:R-:W2:Y:S04]  /*11ac0*/  LDG.E R4, desc[UR36][R2.64] ;  /* 0x0000002402047981 */ /* 0x001ea8000c1e1900 */
[----:B------:R-:W2:Y:S02]  /*11ad0*/  LDG.E R29, desc[UR36][R2.64+0x4] ;  /* 0x00000424021d7981 */ /* 0x000ea4000c1e1900 */
[----:B--2---:R-:W-:-:S07]  /*11ae0*/  IMAD.IADD R29, R29, 0x1, -R4 ;  /* 0x000000011d1d7824 */ /* 0x004fce00078e0a04 */
.L_x_1362:
[----:B------:R-:W-:Y:S02]  /*11af0*/  ULDC.64 UR4, c[0x0][0xa20] ;  /* 0x0002880000047ab9 */ /* 0x000fe40000000a00 */
[----:B------:R-:W-:-:S04]  /*11b00*/  ISETP.NE.U32.AND P0, PT, RZ, UR4, PT ;  /* 0x00000004ff007c0c */ /* 0x000fc8000bf05070 */
[----:B------:R-:W-:-:S13]  /*11b10*/  ISETP.NE.AND.EX P0, PT, RZ, UR5, PT, P0 ;  /* 0x00000005ff007c0c */ /* 0x000fda000bf05300 */
[----:B------:R-:W-:Y:S05]  /*11b20*/  @!P0 BRA `(.L_x_1363) ;  /* 0x0000000000108947 */ /* 0x000fea0003800000 */
[----:B0-----:R-:W0:Y:S02]  /*11b30*/  LDC.64 R2, c[0x0][0xa20] ;  /* 0x00028800ff027b82 */ /* 0x001e240000000a00 */
[----:B0-----:R-:W-:-:S05]  /*11b40*/  IMAD.WIDE R2, R19, 0x4, R2 ;  /* 0x0000000413027825 */ /* 0x001fca00078e0202 */
[----:B------:R0:W5:Y:S01]  /*11b50*/  LDG.E R0, desc[UR36][R2.64] ;  /* 0x0000002402007981 */ /* 0x000162000c1e1900 */
[----:B------:R-:W-:Y:S05]  /*11b60*/  BRA `(.L_x_1364) ;  /* 0x0000000000247947 */ /* 0x000fea0003800000 */
.L_x_1363:
[----:B------:R-:W-:Y:S02]  /*11b70*/  ULDC.64 UR4, c[0x0][0xa08] ;  /* 0x0002820000047ab9 */ /* 0x000fe40000000a00 */
[----:B------:R-:W-:-:S04]  /*11b80*/  ISETP.NE.U32.AND P0, PT, RZ, UR4, PT ;  /* 0x00000004ff007c0c */ /* 0x000fc8000bf05070 */
[----:B------:R-:W-:-:S13]  /*11b90*/  ISETP.NE.AND.EX P0, PT, RZ, UR5, PT, P0 ;  /* 0x00000005ff007c0c */ /* 0x000fda000bf05300 */
[----:B------:R-:W-:Y:S05]  /*11ba0*/  @!P0 BRA `(.L_x_1364) ;  /* 0x0000000000148947 */ /* 0x000fea0003800000 */
[----:B0-----:R-:W0:Y:S02]  /*11bb0*/  LDC.64 R2, c[0x0][0xa08] ;  /* 0x00028200ff027b82 */ /* 0x001e240000000a00 */
[----:B0-----:R-:W-:-:S05]  /*11bc0*/  IMAD.WIDE R2, R19, 0x4, R2 ;  /* 0x0000000413027825 */ /* 0x001fca00078e0202 */
[----:B------:R-:W2:Y:S04]  /*11bd0*/  LDG.E R0, desc[UR36][R2.64] ;  /* 0x0000002402007981 */ /* 0x000ea8000c1e1900 */
[----:B------:R-:W2:Y:S02]  /*11be0*/  LDG.E R5, desc[UR36][R2.64+0x4] ;  /* 0x0000042402057981 */ /* 0x000ea4000c1e1900 */
[----:B--2---:R-:W-:-:S07]  /*11bf0*/  IMAD.IADD R0, R5, 0x1, -R0 ;  /* 0x0000000105007824 */ /* 0x004fce00078e0a00 */
.L_x_1364:
[----:B0-----:R-:W0:Y:S01]  /*11c00*/  LDC R2, c[0x0][0x448] ;  /* 0x00011200ff027b82 */ /* 0x001e220000000800 */
[----:B-----5:R-:W-:Y:S01]  /*11c10*/  IADD3 R26, -R24, R0, RZ ;  /* 0x00000000181a7210 */ /* 0x020fe20007ffe1ff */
[----:B------:R-:W-:Y:S01]  /*11c20*/  IMAD.SHL.U32 R27, R17, 0x80, RZ ;  /* 0x00000080111b7824 */ /* 0x000fe200078e00ff */
[----:B------:R-:W-:-:S03]  /*11c30*/  LOP3.LUT R23, R23, 0xffffff7f, RZ, 0xc0, !PT ;  /* 0xffffff7f17177812 */ /* 0x000fc600078ec0ff */
[----:B------:R1:W-:Y:S01]  /*11c40*/  STL [R1], R26 ;  /* 0x0000001a01007387 */ /* 0x0003e20000100800 */
[----:B------:R-:W-:Y:S01]  /*11c50*/  VIADD R4, R27, 0x7f ;  /* 0x0000007f1b047836 */ /* 0x000fe20000000000 */
[----:B0-----:R-:W-:Y:S02]  /*11c60*/  ISETP.NE.AND P2, PT, R2, 0x1, PT ;  /* 0x000000010200780c */ /* 0x001fe40003f45270 */
[----:B------:R-:W0:Y:S11]  /*11c70*/  LDC.64 R2, c[0x0][0x9e0] ;  /* 0x00027800ff027b82 */ /* 0x000e360000000a00 */
[----:B------:R-:W2:Y:S01]  /*11c80*/  @P2 LDC R5, c[0x0][0x44c] ;  /* 0x00011300ff052b82 */ /* 0x000ea20000000800 */
[----:B------:R-:W-:-:S07]  /*11c90*/  @P2 LOP3.LUT R23, R23, 0x80, RZ, 0xfc, !PT ;  /* 0x0000008017172812 */ /* 0x000fce00078efcff */
[----:B------:R-:W3:Y:S01]  /*11ca0*/  @P2 LDC R6, c[0x0][0x450] ;  /* 0x00011400ff062b82 */ /* 0x000ee20000000800 */
[----:B0-----:R-:W-:Y:S01]  /*11cb0*/  ISETP.GE.AND P1, PT, R3, 0x1, PT ;  /* 0x000000010300780c */ /* 0x001fe20003f26270 */
[----:B--2---:R-:W-:-:S05]  /*11cc0*/  @P2 IMAD.HI.U32 R5, R4, R5, RZ ;  /* 0x0000000504052227 */ /* 0x004fca00078e00ff */
[----:B---3--:R-:W-:Y:S02]  /*11cd0*/  @P2 SHF.R.U32.HI R4, RZ, R6, R5 ;  /* 0x00000006ff042219 */ /* 0x008fe40000011605 */
[----:B------:R-:W-:-:S05]  /*11ce0*/  IADD3 R5, R26, 0x1, -R29 ;  /* 0x000000011a057810 */ /* 0x000fca0007ffe81d */
[----:B------:R-:W-:-:S04]  /*11cf0*/  IMAD.IADD R7, R5, 0x1, R4 ;  /* 0x0000000105077824 */ /* 0x000fc800078e0204 */
[----:B------:R-:W-:Y:S01]  /*11d00*/  IMAD.IADD R2, R7, 0x1, R2 ;  /* 0x0000000107027824 */ /* 0x000fe200078e0202 */
[----:B-1----:R-:W-:Y:S06]  /*11d10*/  @!P1 BRA `(.L_x_1365) ;  /* 0x0000000000489947 */ /* 0x002fec0003800000 */
[C---:B------:R-:W-:Y:S01]  /*11d20*/  ISETP.GT.AND P0, PT, R7.reuse, RZ, PT ;  /* 0x000000ff0700720c */ /* 0x040fe20003f04270 */
[----:B------:R-:W-:Y:S01]  /*11d30*/  BSSY B0, `(.L_x_1366) ;  /* 0x000000e000007945 */ /* 0x000fe20003800000 */
[----:B------:R-:W-:-:S11]  /*11d40*/  VIADD R0, R7, 0xffffffff ;  /* 0xffffffff07007836 */ /* 0x000fd60000000000 */
[----:B------:R-:W-:Y:S05]  /*11d50*/  @P0 BRA `(.L_x_1367) ;  /* 0x00000000001c0947 */ /* 0x000fea0003800000 */
[----:B------:R-:W-:Y:S01]  /*11d60*/  ISETP.NE.AND P0, PT, R3, 0x1, PT ;  /* 0x000000010300780c */ /* 0x000fe20003f05270 */
[----:B------:R-:W-:-:S12]  /*11d70*/  IMAD.MOV R7, RZ, RZ, -R7 ;  /* 0x000000ffff077224 */ /* 0x000fd800078e0a07 */
[----:B------:R-:W0:Y:S02]  /*11d80*/  @P0 LDC.64 R4, c[0x0][0x9e8] ;  /* 0x00027a00ff040b82 */ /* 0x000e240000000a00 */
[----:B0-----:R-:W-:-:S05]  /*11d90*/  @P0 IMAD.HI.U32 R4, R7, R4, RZ ;  /* 0x0000000407040227 */ /* 0x001fca00078e00ff */
[----:B------:R-:W-:-:S04]  /*11da0*/  @P0 SHF.R.U32.HI R7, RZ, R5, R4 ;  /* 0x00000005ff070219 */ /* 0x000fc80000011604 */
[----:B------:R-:W-:Y:S01]  /*11db0*/  LOP3.LUT R0, RZ, R7, RZ, 0x33, !PT ;  /* 0x00000007ff007212 */ /* 0x000fe200078e33ff */
[----:B------:R-:W-:Y:S06]  /*11dc0*/  BRA `(.L_x_1368) ;  /* 0x0000000000107947 */ /* 0x000fec0003800000 */
.L_x_1367:
[----:B------:R-:W-:-:S13]  /*11dd0*/  ISETP.NE.AND P0, PT, R3, 0x1, PT ;  /* 0x000000010300780c */ /* 0x000fda0003f05270 */
[----:B------:R-:W0:Y:S02]  /*11de0*/  @P0 LDC.64 R4, c[0x0][0x9e8] ;  /* 0x00027a00ff040b82 */ /* 0x000e240000000a00 */
[----:B0-----:R-:W-:-:S05]  /*11df0*/  @P0 IMAD.HI.U32 R4, R0, R4, RZ ;  /* 0x0000000400040227 */ /* 0x001fca00078e00ff */
[----:B------:R-:W-:-:S07]  /*11e00*/  @P0 SHF.R.U32.HI R0, RZ, R5, R4 ;  /* 0x00000005ff000219 */ /* 0x000fce0000011604 */
.L_x_1368:
[----:B------:R-:W-:Y:S05]  /*11e10*/  BSYNC B0 ;  /* 0x0000000000007941 */ /* 0x000fea0003800000 */
.L_x_1366:
[----:B------:R-:W-:-:S05]  /*11e20*/  IMAD R5, R0, R3, R3 ;  /* 0x0000000300057224 */ /* 0x000fca00078e0203 */
[----:B------:R-:W-:-:S07]  /*11e30*/  VIMNMX R2, R2, R5, PT ;  /* 0x0000000502027248 */ /* 0x000fce0003fe0100 */
.L_x_1365:
[----:B------:R-:W0:Y:S01]  /*11e40*/  @P2 LDC R4, c[0x0][0x44c] ;  /* 0x00011300ff042b82 */ /* 0x000e220000000800 */
[----:B------:R-:W-:Y:S01]  /*11e50*/  VIADD R2, R2, 0x3f ;  /* 0x0000003f02027836 */ /* 0x000fe20000000000 */
[----:B------:R-:W-:Y:S01]  /*11e60*/  ULDC UR4, c[0x0][0x9dc] ;  /* 0x0002770000047ab9 */ /* 0x000fe20000000800 */
[----:B------:R-:W-:-:S05]  /*11e70*/  IMAD.MOV.U32 R0, RZ, RZ, R27 ;  /* 0x000000ffff007224 */ /* 0x000fca00078e001b */
[----:B------:R-:W1:Y:S01]  /*11e80*/  @P2 LDC R5, c[0x0][0x450] ;  /* 0x00011400ff052b82 */ /* 0x000e620000000800 */
[----:B0-----:R-:W-:-:S05]  /*11e90*/  @P2 IMAD.HI.U32 R4, R27, R4, RZ ;  /* 0x000000041b042227 */ /* 0x001fca00078e00ff */
[----:B-1----:R-:W-:Y:S02]  /*11ea0*/  @P2 SHF.R.U32.HI R0, RZ, R5, R4 ;  /* 0x00000005ff002219 */ /* 0x002fe40000011604 */
[----:B------:R-:W-:-:S04]  /*11eb0*/  SHF.R.S32.HI R5, RZ, 0x1f, R2 ;  /* 0x0000001fff057819 */ /* 0x000fc80000011402 */
[----:B------:R-:W-:Y:S02]  /*11ec0*/  LEA.HI R4, R5, R2, RZ, 0x6 ;  /* 0x0000000205047211 */ /* 0x000fe400078f30ff */
[----:B------:R-:W-:Y:S02]  /*11ed0*/  IADD3 R2, R26, 0x3f, RZ ;  /* 0x0000003f1a027810 */ /* 0x000fe40007ffe0ff */
[----:B------:R-:W-:Y:S02]  /*11ee0*/  SHF.R.S32.HI R4, RZ, 0x6, R4 ;  /* 0x00000006ff047819 */ /* 0x000fe40000011404 */
[----:B------:R-:W-:-:S04]  /*11ef0*/  SHF.R.S32.HI R5, RZ, 0x1f, R2 ;  /* 0x0000001fff057819 */ /* 0x000fc80000011402 */
[----:B------:R-:W-:Y:S02]  /*11f00*/  LEA.HI R5, R5, R2, RZ, 0x6 ;  /* 0x0000000205057211 */ /* 0x000fe400078f30ff */
[----:B------:R-:W-:Y:S02]  /*11f10*/  IADD3 R2, R0, R26, -R29 ;  /* 0x0000001a00027210 */ /* 0x000fe40007ffe81d */
[----:B------:R-:W-:-:S03]  /*11f20*/  SHF.R.S32.HI R5, RZ, 0x6, R5 ;  /* 0x00000006ff057819 */ /* 0x000fc60000011405 */
[----:B------:R-:W-:Y:S01]  /*11f30*/  VIADD R0, R2, -UR4 ;  /* 0x8000000402007c36 */ /* 0x000fe20008000000 */
[----:B------:R-:W-:-:S05]  /*11f40*/  VIMNMX R30, R5, R4, PT ;  /* 0x00000004051e7248 */ /* 0x000fca0003fe0100 */
[----:B------:R0:W-:Y:S01]  /*11f50*/  STL [R1+0x18], R30 ;  /* 0x0000181e01007387 */ /* 0x0001e20000100800 */
[----:B------:R-:W-:Y:S05]  /*11f60*/  @!P1 BRA `(.L_x_1369) ;  /* 0x0000000000449947 */ /* 0x000fea0003800000 */
[----:B------:R-:W-:Y:S01]  /*11f70*/  ISETP.GT.AND P0, PT, R2, -0x1, PT ;  /* 0xffffffff0200780c */ /* 0x000fe20003f04270 */
[----:B------:R-:W-:-:S12]  /*11f80*/  BSSY B0, `(.L_x_1370) ;  /* 0x000000d000007945 */ /* 0x000fd80003800000 */
[----:B------:R-:W-:Y:S05]  /*11f90*/  @P0 BRA `(.L_x_1371) ;  /* 0x00000000001c0947 */ /* 0x000fea0003800000 */
[----:B------:R-:W-:Y:S02]  /*11fa0*/  ISETP.NE.AND P0, PT, R3, 0x1, PT ;  /* 0x000000010300780c */ /* 0x000fe40003f05270 */
[----:B------:R-:W-:-:S11]  /*11fb0*/  LOP3.LUT R7, RZ, R2, RZ, 0x33, !PT ;  /* 0x00000002ff077212 */ /* 0x000fd600078e33ff */
[----:B------:R-:W1:Y:S02]  /*11fc0*/  @P0 LDC.64 R4, c[0x0][0x9e8] ;  /* 0x00027a00ff040b82 */ /* 0x000e640000000a00 */
[----:B-1----:R-:W-:-:S05]  /*11fd0*/  @P0 IMAD.HI.U32 R4, R7, R4, RZ ;  /* 0x0000000407040227 */ /* 0x002fca00078e00ff */
[----:B------:R-:W-:-:S04]  /*11fe0*/  @P0 SHF.R.U32.HI R7, RZ, R5, R4 ;  /* 0x00000005ff070219 */ /* 0x000fc80000011604 */
[----:B------:R-:W-:Y:S01]  /*11ff0*/  LOP3.LUT R2, RZ, R7, RZ, 0x33, !PT ;  /* 0x00000007ff027212 */ /* 0x000fe200078e33ff */
[----:B------:R-:W-:Y:S06]  /*12000*/  BRA `(.L_x_1372) ;  /* 0x0000000000107947 */ /* 0x000fec0003800000 */
.L_x_1371:
[----:B------:R-:W-:-:S13]  /*12010*/  ISETP.NE.AND P0, PT, R3, 0x1, PT ;  /* 0x000000010300780c */ /* 0x000fda0003f05270 */
[----:B------:R-:W1:Y:S02]  /*12020*/  @P0 LDC.64 R4, c[0x0][0x9e8] ;  /* 0x00027a00ff040b82 */ /* 0x000e640000000a00 */
[----:B-1----:R-:W-:-:S05]  /*12030*/  @P0 IMAD.HI.U32 R4, R2, R4, RZ ;  /* 0x0000000402040227 */ /* 0x002fca00078e00ff */
[----:B------:R-:W-:-:S07]  /*12040*/  @P0 SHF.R.U32.HI R2, RZ, R5, R4 ;  /* 0x00000005ff020219 */ /* 0x000fce0000011604 */
.L_x_1372:
[----:B------:R-:W-:Y:S05]  /*12050*/  BSYNC B0 ;  /* 0x0000000000007941 */ /* 0x000fea0003800000 */
.L_x_1370:
[----:B------:R-:W-:-:S05]  /*12060*/  IMAD R3, R2, R3, RZ ;  /* 0x0000000302037224 */ /* 0x000fca00078e02ff */
[----:B------:R-:W-:-:S07]  /*12070*/  VIMNMX R0, R0, R3, !PT ;  /* 0x0000000300007248 */ /* 0x000fce0007fe0100 */
.L_x_1369:
[----:B------:R-:W-:Y:S01]  /*12080*/  SHF.R.S32.HI R3, RZ, 0x1f, R0 ;  /* 0x0000001fff037819 */ /* 0x000fe20000011400 */
[----:B------:R-:W-:Y:S03]  /*12090*/  BSSY B7, `(.L_x_1373) ;  /* 0x0000355000077945 */ /* 0x000fe60003800000 */
[----:B------:R-:W-:-:S04]  /*120a0*/  LEA.HI R3, R3, R0, RZ, 0x6 ;  /* 0x0000000003037211 */ /* 0x000fc800078f30ff */
[----:B------:R-:W-:-:S04]  /*120b0*/  SHF.R.S32.HI R3, RZ, 0x6, R3 ;  /* 0x00000006ff037819 */ /* 0x000fc80000011403 */
[----:B------:R-:W-:-:S04]  /*120c0*/  VIMNMX R2, RZ, R3, !PT ;  /* 0x00000003ff027248 */ /* 0x000fc80007fe0100 */
[----:B------:R-:W-:Y:S01]  /*120d0*/  ISETP.GT.AND P0, PT, R30, R2, PT ;  /* 0x000000021e00720c */ /* 0x000fe20003f04270 */
[----:B------:R1:W-:-:S12]  /*120e0*/  STL [R1+0x8], R2 ;  /* 0x0000080201007387 */ /* 0x0003d80000100800 */
[----:B-1----:R-:W-:Y:S05]  /*120f0*/  @P0 BRA `(.L_x_1374) ;  /* 0x0000000000440947 */ /* 0x002fea0003800000 */
[----:B------:R-:W1:Y:S02]  /*12100*/  S2R R2, SR_TID.X ;  /* 0x0000000000027919 */ /* 0x000e640000002100 */
        /* <DEDUP_REMOVED lines=10> */
[----:B------:R-:W1:Y:S02]  /*121b0*/  S2R R4, SR_LTMASK ;  /* 0x0000000000047919 */ /* 0x000e640000003900 */
[----:B-1----:R-:W-:-:S04]  /*121c0*/  LOP3.LUT R4, R4, UR4, RZ, 0xc0, !PT ;  /* 0x0000000404047c12 */ /* 0x002fc8000f8ec0ff */
[----:B------:R-:W1:Y:S01]  /*121d0*/  POPC R7, R4 ;  /* 0x0000000400077309 */ /* 0x000e620000000000 */
[----:B--2---:R-:W1:Y:S02]  /*121e0*/  SHFL.IDX PT, R0, R3, R0, 0x1f ;  /* 0x00001f0003007589 */ /* 0x004e6400000e0000 */
[----:B-1----:R-:W-:Y:S01]  /*121f0*/  IADD3 R16, R0, UR39, R7 ;  /* 0x0000002700107c10 */ /* 0x002fe2000fffe007 */
[----:B------:R-:W-:Y:S06]  /*12200*/  BRA `(.L_x_1375) ;  /* 0x0000003000f47947 */ /* 0x000fec0003800000 */
.L_x_1374:
        /* <DEDUP_REMOVED lines=19> */
[----:B01----:R-:W-:Y:S05]  /*12340*/  CALL.ABS.NOINC R2 ;  /* 0x0000000002007343 */ /* 0x003fea0003c00000 */
.L_x_1377:
[----:B------:R-:W-:Y:S05]  /*12350*/  BSYNC B6 ;  /* 0x0000000000067941 */ /* 0x000fea0003800000 */
.L_x_1376:
        /* <DEDUP_REMOVED lines=10> */
[----:B------:R-:W-:Y:S01]  /*12400*/  MOV R5, UR7 ;  /* 0x0000000700057c02 */ /* 0x000fe20008000f00 */
[----:B------:R-:W-:Y:S01]  /*12410*/  IMAD.U32 R6, RZ, RZ, UR8 ;  /* 0x00000008ff067e24 */ /* 0x000fe2000f8e00ff */
[----:B------:R-:W-:Y:S01]  /*12420*/  MOV R13, RZ ;  /* 0x000000ff000d7202 */ /* 0x000fe20000000f00 */
[----:B------:R-:W-:Y:S02]  /*12430*/  IMAD.U32 R7, RZ, RZ, UR9 ;  /* 0x00000009ff077e24 */ /* 0x000fe4000f8e00ff */
[----:B------:R-:W-:-:S02]  /*12440*/  IMAD.U32 R10, RZ, RZ, UR4 ;  /* 0x00000004ff0a7e24 */ /* 0x000fc4000f8e00ff */
[----:B------:R-:W-:Y:S02]  /*12450*/  IMAD.U32 R11, RZ, RZ, UR5 ;  /* 0x00000005ff0b7e24 */ /* 0x000fe4000f8e00ff */
[----:B------:R-:W-:Y:S02]  /*12460*/  IMAD.MOV.U32 R8, RZ, RZ, 0x70 ;  /* 0x00000070ff087424 */ /* 0x000fe400078e00ff */
[----:B-1----:R-:W-:-:S07]  /*12470*/  IMAD.MOV.U32 R12, RZ, RZ, 0x1 ;  /* 0x00000001ff0c7424 */ /* 0x002fce00078e00ff */
[----:B------:R-:W-:-:S07]  /*12480*/  LEPC R20, `(.L_x_1380) ;  /* 0x000000001014794e */ /* 0x000fce0000000000 */
[----:B0-2---:R-:W-:Y:S05]  /*12490*/  CALL.ABS.NOINC R2 ;  /* 0x0000000002007343 */ /* 0x005fea0003c00000 */
.L_x_1380:
[----:B------:R0:W1:Y:S01]  /*124a0*/  LDC.64 R2, c[0x4][R17] ;  /* 0x0100000011027b82 */ /* 0x0000620000000a00 */
[----:B------:R-:W-:Y:S01]  /*124b0*/  ULDC.64 UR6, c[0x4][0xa8] ;  /* 0x01002a0000067ab9 */ /* 0x000fe20000000a00 */
[----:B------:R-:W-:Y:S01]  /*124c0*/  ULDC.64 UR8, c[0x4][0xb0] ;  /* 0x01002c0000087ab9 */ /* 0x000fe20000000a00 */
[----:B------:R-:W-:Y:S01]  /*124d0*/  ULDC.64 UR4, c[0x4][0x40] ;  /* 0x0100100000047ab9 */ /* 0x000fe20000000a00 */
[----:B------:R-:W-:Y:S01]  /*124e0*/  IMAD.U32 R4, RZ, RZ, UR6 ;  /* 0x00000006ff047e24 */ /* 0x000fe2000f8e00ff */
[----:B------:R-:W-:Y:S01]  /*124f0*/  MOV R8, 0x70 ;  /* 0x0000007000087802 */ /* 0x000fe20000000f00 */
[----:B------:R-:W-:Y:S02]  /*12500*/  IMAD.U32 R5, RZ, RZ, UR7 ;  /* 0x00000007ff057e24 */ /* 0x000fe4000f8e00ff */
[----:B------:R-:W-:Y:S02]  /*12510*/  IMAD.U32 R6, RZ, RZ, UR8 ;  /* 0x00000008ff067e24 */ /* 0x000fe4000f8e00ff */
[----:B------:R-:W-:-:S02]  /*12520*/  IMAD.U32 R7, RZ, RZ, UR9 ;  /* 0x00000009ff077e24 */ /* 0x000fc4000f8e00ff */
[----:B------:R-:W-:Y:S02]  /*12530*/  IMAD.U32 R10, RZ, RZ, UR4 ;  /* 0x00000004ff0a7e24 */ /* 0x000fe4000f8e00ff */
[----:B------:R-:W-:Y:S02]  /*12540*/  IMAD.U32 R11, RZ, RZ, UR5 ;  /* 0x00000005ff0b7e24 */ /* 0x000fe4000f8e00ff */
[----:B------:R-:W-:Y:S02]  /*12550*/  IMAD.MOV.U32 R12, RZ, RZ, 0x1 ;  /* 0x00000001ff0c7424 */ /* 0x000fe400078e00ff */
[----:B0-----:R-:W-:-:S07]  /*12560*/  IMAD.MOV.U32 R13, RZ, RZ, RZ ;  /* 0x000000ffff0d7224 */ /* 0x001fce00078e00ff */
[----:B------:R-:W-:-:S07]  /*12570*/  LEPC R20, `(.L_x_1379) ;  /* 0x000000001014794e */ /* 0x000fce0000000000 */
[----:B-1----:R-:W-:Y:S05]  /*12580*/  CALL.ABS.NOINC R2 ;  /* 0x0000000002007343 */ /* 0x002fea0003c00000 */
.L_x_1379:
[----:B------:R-:W-:Y:S05]  /*12590*/  BSYNC B6 ;  /* 0x0000000000067941 */ /* 0x000fea0003800000 */
.L_x_1378:
[----:B------:R-:W-:Y:S01]  /*125a0*/  ULDC.64 UR4, c[0x0][0x9f8] ;  /* 0x00027e0000047ab9 */ /* 0x000fe20000000a00 */
[----:B------:R-:W-:Y:S01]  /*125b0*/  IMAD.MOV.U32 R31, RZ, RZ, R19 ;  /* 0x000000ffff1f7224 */ /* 0x000fe200078e0013 */
[----:B------:R-:W-:Y:S01]  /*125c0*/  ISETP.NE.U32.AND P0, PT, RZ, UR4, PT ;  /* 0x00000004ff007c0c */ /* 0x000fe2000bf05070 */
[----:B------:R-:W-:Y:S01]  /*125d0*/  ULDC UR4, c[0x0][0x2f4] ;  /* 0x0000bd0000047ab9 */ /* 0x000fe20000000800 */
[----:B------:R-:W1:Y:S02]  /*125e0*/  LDC R10, c[0x0][0x430] ;  /* 0x00010c00ff0a7b82 */ /* 0x000e640000000800 */
[----:B------:R-:W-:-:S13]  /*125f0*/  ISETP.NE.AND.EX P0, PT, RZ, UR5, PT, P0 ;  /* 0x00000005ff007c0c */ /* 0x000fda000bf05300 */
[----:B------:R-:W2:Y:S01]  /*12600*/  @P0 LDC.64 R2, c[0x0][0x9f8] ;  /* 0x00027e00ff020b82 */ /* 0x000ea20000000a00 */
[----:B------:R-:W-:Y:S02]  /*12610*/  LOP3.LUT R17, R34, 0x40, RZ, 0xfc, !PT ;  /* 0x0000004022117812 */ /* 0x000fe400078efcff */
[----:B------:R-:W-:Y:S02]  /*12620*/  LOP3.LUT R23, R23, 0xffffffef, RZ, 0xc0, !PT ;  /* 0xffffffef17177812 */ /* 0x000fe400078ec0ff */
[----:B------:R-:W-:Y:S01]  /*12630*/  ISETP.GE.AND P2, PT, R17, UR4, PT ;  /* 0x0000000411007c0c */ /* 0x000fe2000bf46270 */
[----:B--2---:R-:W-:-:S05]  /*12640*/  @P0 IMAD.WIDE R2, R19, 0x4, R2 ;  /* 0x0000000413020825 */ /* 0x004fca00078e0202 */
[----:B------:R2:W5:Y:S01]  /*12650*/  @P0 LDG.E R31, desc[UR36][R2.64] ;  /* 0x00000024021f0981 */ /* 0x000562000c1e1900 */
[----:B------:R-:W-:Y:S01]  /*12660*/  ISETP.GE.AND P0, PT, R34, UR4, PT ;  /* 0x0000000422007c0c */ /* 0x000fe2000bf06270 */
[----:B------:R-:W-:Y:S01]  /*12670*/  UMOV UR5, 0xffffffff ;  /* 0xffffffff00057882 */ /* 0x000fe20000000000 */
[----:B------:R-:W-:Y:S01]  /*12680*/  ISETP.GE.AND P1, PT, R37, UR4, PT ;  /* 0x0000000425007c0c */ /* 0x000fe2000bf26270 */
[----:B------:R-:W-:-:S10]  /*12690*/  VIADD R7, R30, 0xffffffff ;  /* 0xffffffff1e077836 */ /* 0x000fd40000000000 */
[----:B------:R-:W-:Y:S02]  /*126a0*/  @P0 LOP3.LUT R23, R23, 0x10, RZ, 0xfc, !PT ;  /* 0x0000001017170812 */ /* 0x000fe400078efcff */
[----:B------:R-:W-:Y:S02]  /*126b0*/  ISETP.GE.AND P0, PT, R36, UR4, PT ;  /* 0x0000000424007c0c */ /* 0x000fe4000bf06270 */
[----:B------:R-:W-:-:S04]  /*126c0*/  LOP3.LUT R23, R23, 0xfffffff7, RZ, 0xc0, !PT ;  /* 0xfffffff717177812 */ /* 0x000fc800078ec0ff */
[----:B------:R-:W-:-:S04]  /*126d0*/  @P2 LOP3.LUT R23, R23, 0x8, RZ, 0xfc, !PT ;  /* 0x0000000817172812 */ /* 0x000fc800078efcff */
[----:B------:R-:W-:-:S04]  /*126e0*/  LOP3.LUT R23, R23, 0xfffffffb, RZ, 0xc0, !PT ;  /* 0xfffffffb17177812 */ /* 0x000fc800078ec0ff */
[----:B------:R-:W-:-:S04]  /*126f0*/  @P1 LOP3.LUT R23, R23, 0x4, RZ, 0xfc, !PT ;  /* 0x0000000417171812 */ /* 0x000fc800078efcff */
[----:B------:R-:W-:-:S04]  /*12700*/  LOP3.LUT R23, R23, 0xfffffffd, RZ, 0xc0, !PT ;  /* 0xfffffffd17177812 */ /* 0x000fc800078ec0ff */
[----:B------:R-:W-:Y:S01]  /*12710*/  @P0 LOP3.LUT R23, R23, 0x2, RZ, 0xfc, !PT ;  /* 0x0000000217170812 */ /* 0x000fe200078efcff */
[----:B-12---:R-:W-:Y:S06]  /*12720*/  BRA.DIV UR5, `(.L_x_1381) ;  /* 0x00000042057c7947 */ /* 0x006fec000b800000 */
.L_x_1449:
[----:B------:R-:W1:Y:S01]  /*12730*/  S2R R0, SR_TID.X ;  /* 0x0000000000007919 */ /* 0x000e620000002100 */
[----:B------:R-:W-:Y:S02]  /*12740*/  ISETP.NE.AND P1, PT, R10, 0x1, PT ;  /* 0x000000010a00780c */ /* 0x000fe40003f25270 */
[----:B-----5:R-:W-:Y:S01]  /*12750*/  SHF.R.S32.HI R11, RZ, 0x1f, R31 ;  /* 0x0000001fff0b7819 */ /* 0x020fe2000001141f */
[----:B------:R-:W2:Y:S01]  /*12760*/  S2R R9, SR_TID.X ;  /* 0x0000000000097919 */ /* 0x000ea20000002100 */
[----:B------:R-:W-:-:S03]  /*12770*/  LOP3.LUT R23, R23, 0xffffffbf, RZ, 0xc0, !PT ;  /* 0xffffffbf17177812 */ /* 0x000fc600078ec0ff */
[----:B------:R3:W-:Y:S06]  /*12780*/  STL [R1+0xc], R11 ;  /* 0x00000c0b01007387 */ /* 0x0007ec0000100800 */
[----:B------:R-:W4:Y:S01]  /*12790*/  @P1 LDC R5, c[0x0][0x434] ;  /* 0x00010d00ff051b82 */ /* 0x000f220000000800 */
[----:B------:R-:W-:Y:S02]  /*127a0*/  @P1 LOP3.LUT R23, R23, 0x40, RZ, 0xfc, !PT ;  /* 0x0000004017171812 */ /* 0x000fe400078efcff */
[----:B-1----:R-:W-:Y:S01]  /*127b0*/  LOP3.LUT R0, R0, 0x7f, RZ, 0xc0, !PT ;  /* 0x0000007f00007812 */ /* 0x002fe200078ec0ff */
[----:B--2---:R-:W-:-:S03]  /*127c0*/  IMAD.SHL.U32 R9, R9, 0x10, RZ ;  /* 0x0000001009097824 */ /* 0x004fc600078e00ff */
[----:B------:R-:W-:-:S04]  /*127d0*/  SHF.R.U32.HI R0, RZ, 0x3, R0 ;  /* 0x00000003ff007819 */ /* 0x000fc80000011600 */
[----:B------:R-:W-:Y:S02]  /*127e0*/  LOP3.LUT R9, R0, 0x70, R9, 0xf8, !PT ;  /* 0x0000007000097812 */ /* 0x000fe400078ef809 */
[----:B------:R-:W1:Y:S03]  /*127f0*/  @P1 LDC R0, c[0x0][0x438] ;  /* 0x00010e00ff001b82 */ /* 0x000e660000000800 */
[----:B------:R-:W-:-:S05]  /*12800*/  IMAD R6, R7, 0x40, R9 ;  /* 0x0000004007067824 */ /* 0x000fca00078e0209 */
[C---:B------:R-:W-:Y:S02]  /*12810*/  ISETP.GE.AND P0, PT, R6.reuse, R26, PT ;  /* 0x0000001a0600720c */ /* 0x040fe40003f06270 */
[----:B------:R-:W-:Y:S02]  /*12820*/  IADD3 R6, R6, R24, RZ ;  /* 0x0000001806067210 */ /* 0x000fe40007ffe0ff */
[----:B------:R-:W-:-:S03]  /*12830*/  ISETP.GT.U32.OR P0, PT, R9, 0x3f, P0 ;  /* 0x0000003f0900780c */ /* 0x000fc60000704470 */
[----:B----4-:R-:W-:-:S04]  /*12840*/  @P1 IMAD.HI.U32 R5, R6, R5, RZ ;  /* 0x0000000506051227 */ /* 0x010fc800078e00ff */
[----:B------:R-:W-:Y:S01]  /*12850*/  IMAD.MOV.U32 R8, RZ, RZ, R6 ;  /* 0x000000ffff087224 */ /* 0x000fe200078e0006 */
[----:B-1----:R-:W-:-:S05]  /*12860*/  @P1 SHF.R.U32.HI R8, RZ, R0, R5 ;  /* 0x00000000ff081219 */ /* 0x002fca0000011605 */
[----:B------:R-:W1:Y:S01]  /*12870*/  @!P0 LDC.64 R2, c[0x0][0x428] ;  /* 0x00010a00ff028b82 */ /* 0x000e620000000a00 */
[--C-:B------:R-:W-:Y:S01]  /*12880*/  @!P0 SHF.R.S32.HI R5, RZ, 0x1f, R8.reuse ;  /* 0x0000001fff058819 */ /* 0x100fe20000011408 */
[----:B------:R-:W-:Y:S02]  /*12890*/  @!P0 IMAD.MOV.U32 R4, RZ, RZ, R8 ;  /* 0x000000ffff048224 */ /* 0x000fe400078e0008 */
[-C--:B-1----:R-:W-:Y:S02]  /*128a0*/  @!P0 IMAD R0, R11, R2.reuse, RZ ;  /* 0x000000020b008224 */ /* 0x082fe400078e02ff */
[----:B------:R-:W-:-:S04]  /*128b0*/  @!P0 IMAD.WIDE.U32 R4, R31, R2, R4 ;  /* 0x000000021f048225 */ /* 0x000fc800078e0004 */
[----:B------:R-:W-:Y:S02]  /*128c0*/  @!P0 IMAD R0, R31, R3, R0 ;  /* 0x000000031f008224 */ /* 0x000fe400078e0200 */
[----:B------:R-:W1:Y:S02]  /*128d0*/  @!P0 LDC.64 R2, c[0x0][0x418] ;  /* 0x00010600ff028b82 */ /* 0x000e640000000a00 */
[----:B------:R-:W-:Y:S02]  /*128e0*/  @!P0 IMAD.IADD R0, R5, 0x1, R0 ;  /* 0x0000000105008824 */ /* 0x000fe400078e0200 */
[----:B------:R-:W-:Y:S01]  /*128f0*/  IMAD.MOV R5, RZ, RZ, -R8 ;  /* 0x000000ffff057224 */ /* 0x000fe200078e0a08 */
[----:B-1----:R-:W-:-:S04]  /*12900*/  @!P0 LEA R2, P1, R4, R2, 0x2 ;  /* 0x0000000204028211 */ /* 0x002fc800078210ff */
[----:B------:R-:W-:Y:S01]  /*12910*/  @!P0 LEA.HI.X R3, R4, R3, R0, 0x2, P1 ;  /* 0x0000000304038211 */ /* 0x000fe200008f1400 */
[----:B------:R-:W-:Y:S02]  /*12920*/  IMAD R4, R10, R5, R6 ;  /* 0x000000050a047224 */ /* 0x000fe400078e0206 */
[----:B------:R-:W-:Y:S02]  /*12930*/  IMAD.U32 R5, RZ, RZ, UR38 ;  /* 0x00000026ff057e24 */ /* 0x000fe4000f8e00ff */
[----:B------:R-:W-:-:S03]  /*12940*/  IMAD.MOV.U32 R0, RZ, RZ, RZ ;  /* 0x000000ffff007224 */ /* 0x000fc600078e00ff */
[----:B------:R-:W-:-:S03]  /*12950*/  ISETP.NE.AND P2, PT, R5, 0x3, PT ;  /* 0x000000030500780c */ /* 0x000fc60003f45270 */
[----:B------:R3:W5:Y:S01]  /*12960*/  @!P0 LDG.E R0, desc[UR36][R2.64] ;  /* 0x0000002402008981 */ /* 0x000762000c1e1900 */
[----:B------:R-:W-:Y:S02]  /*12970*/  ISETP.GT.U32.AND P0, PT, R9, 0x3f, PT ;  /* 0x0000003f0900780c */ /* 0x000fe40003f04070 */
[----:B------:R-:W-:Y:S02]  /*12980*/  LOP3.LUT R23, R23, 0xffffffdf, RZ, 0xc0, !PT ;  /* 0xffffffdf17177812 */ /* 0x000fe400078ec0ff */
[----:B0-----:R-:W-:Y:S02]  /*12990*/  SHF.R.S32.HI R30, RZ, 0x1f, R18 ;  /* 0x0000001fff1e7819 */ /* 0x001fe40000011412 */
[----:B------:R-:W-:-:S03]  /*129a0*/  MOV R26, R7 ;  /* 0x00000007001a7202 */ /* 0x000fc60000000f00 */
[----:B------:R-:W-:-:S04]  /*129b0*/  @P2 LOP3.LUT R23, R23, 0x20, RZ, 0xfc, !PT ;  /* 0x0000002017172812 */ /* 0x000fc800078efcff */
[----:B------:R-:W-:-:S04]  /*129c0*/  LOP3.LUT R23, R23, 0xfffffffe, RZ, 0xc0, !PT ;  /* 0xfffffffe17177812 */ /* 0x000fc800078ec0ff */
[----:B------:R-:W-:Y:S01]  /*129d0*/  @P0 LOP3.LUT R23, R23, 0x1, RZ, 0xfc, !PT ;  /* 0x0000000117170812 */ /* 0x000fe200078efcff */
[----:B---3--:R-:W-:Y:S06]  /*129e0*/  @!P2 BRA `(.L_x_1382) ;  /* 0x000000000004a947 */ /* 0x008fec0003800000 */
[----:B------:R-:W-:Y:S01]  /*129f0*/  BPT.TRAP 0x1 ;  /* 0x000000040000795c */ /* 0x000fe20000300000 */
.L_x_1382:
        /* <DEDUP_REMOVED lines=25> */
.L_x_1450:
[----:B------:R-:W-:Y:S05]  /*12b90*/  BSYNC B0 ;  /* 0x0000000000007941 */ /* 0x000fea0003800000 */
.L_x_1383:
[----:B------:R-:W2:Y:S01]  /*12ba0*/  LDL R10, [R1] ;  /* 0x00000000010a7983 */ /* 0x000ea20000100800 */
[----:B------:R-:W-:Y:S01]  /*12bb0*/  ULDC.64 UR4, c[0x0][0x300] ;  /* 0x0000c00000047ab9 */ /* 0x000fe20000000a00 */
[----:B------:R-:W-:Y:S01]  /*12bc0*/  LOP3.LUT P5, RZ, R23, 0x10, RZ, 0xc0, !PT ;  /* 0x0000001017ff7812 */ /* 0x000fe200078ac0ff */
[----:B------:R-:W-:Y:S01]  /*12bd0*/  IMAD R5, R5, UR4, RZ ;  /* 0x0000000405057c24 */ /* 0x000fe2000f8e02ff */
[----:B------:R-:W1:Y:S01]  /*12be0*/  S2R R9, SR_TID.X ;  /* 0x0000000000097919 */ /* 0x000e620000002100 */
[C---:B0-----:R-:W-:Y:S01]  /*12bf0*/  IMAD.WIDE.U32 R2, R4.reuse, UR4, RZ ;  /* 0x0000000404027c25 */ /* 0x041fe2000f8e00ff */
[C---:B------:R-:W-:Y:S02]  /*12c00*/  LOP3.LUT P4, RZ, R23.reuse, 0x8, RZ, 0xc0, !PT ;  /* 0x0000000817ff7812 */ /* 0x040fe4000788c0ff */
[C---:B------:R-:W-:Y:S01]  /*12c10*/  LOP3.LUT P3, RZ, R23.reuse, 0x4, RZ, 0xc0, !PT ;  /* 0x0000000417ff7812 */ /* 0x040fe2000786c0ff */
[----:B------:R-:W-:Y:S01]  /*12c20*/  IMAD R5, R4, UR5, R5 ;  /* 0x0000000504057c24 */ /* 0x000fe2000f8e0205 */
[----:B------:R-:W-:Y:S01]  /*12c30*/  ULDC.64 UR4, c[0x0][0x310] ;  /* 0x0000c40000047ab9 */ /* 0x000fe20000000a00 */
[----:B------:R-:W-:Y:S01]  /*12c40*/  LOP3.LUT P2, RZ, R23, 0x2, RZ, 0xc0, !PT ;  /* 0x0000000217ff7812 */ /* 0x000fe2000784c0ff */
[----:B------:R-:W-:-:S02]  /*12c50*/  IMAD R8, R8, UR4, RZ ;  /* 0x0000000408087c24 */ /* 0x000fc4000f8e02ff */
        /* <DEDUP_REMOVED lines=9> */
[C---:B------:R-:W-:Y:S01]  /*12cf0*/  LEA R4, P0, R2.reuse, UR4, 0x1 ;  /* 0x0000000402047c11 */ /* 0x040fe2000f8008ff */
[----:B------:R-:W-:Y:S01]  /*12d00*/  UMOV UR4, 0xffffffff ;  /* 0xffffffff00047882 */ /* 0x000fe20000000000 */
[----:B------:R-:W-:Y:S02]  /*12d10*/  IADD3 R0, R3, R0, RZ ;  /* 0x0000000003007210 */ /* 0x000fe40007ffe0ff */
[----:B-1----:R-:W-:Y:S02]  /*12d20*/  LOP3.LUT R9, R9, 0x7f, RZ, 0xc0, !PT ;  /* 0x0000007f09097812 */ /* 0x002fe400078ec0ff */
[----:B------:R-:W-:Y:S02]  /*12d30*/  LEA.HI.X R0, R2, UR5, R0, 0x1, P0 ;  /* 0x0000000502007c11 */ /* 0x000fe400080f0c00 */
[----:B------:R-:W-:Y:S01]  /*12d40*/  SHF.R.U32.HI R9, RZ, 0x3, R9 ;  /* 0x00000003ff097819 */ /* 0x000fe20000011609 */
[----:B--2---:R-:W-:-:S02]  /*12d50*/  IMAD R5, R7, -0x40, R10 ;  /* 0xffffffc007057824 */ /* 0x004fc400078e020a */
[----:B------:R-:W-:Y:S02]  /*12d60*/  IMAD R7, R25, 0x4000, R32 ;  /* 0x0000400019077824 */ /* 0x000fe400078e0220 */
[----:B------:R-:W-:-:S05]  /*12d70*/  IMAD.IADD R5, R5, 0x1, -R9 ;  /* 0x0000000105057824 */ /* 0x000fca00078e0a09 */
[----:B------:R-:W-:Y:S01]  /*12d80*/  ISETP.GE.AND P0, PT, R5, 0x1, PT ;  /* 0x000000010500780c */ /* 0x000fe20003f06270 */
[----:B------:R-:W-:-:S12]  /*12d90*/  BRA.DIV UR4, `(.L_x_1385) ;  /* 0x0000003e04287947 */ /* 0x000fd8000b800000 */
[----:B------:R-:W0:Y:S01]  /*12da0*/  SHFL.IDX PT, R3, R4, RZ, 0x181f ;  /* 0x00181fff04037589 */ /* 0x000e2200000e0000 */
[----:B------:R-:W-:-:S03]  /*12db0*/  @P0 IMAD R9, R7, 0x2, R22 ;  /* 0x0000000207090824 */ /* 0x000fc600078e0216 */
[----:B------:R-:W1:Y:S04]  /*12dc0*/  SHFL.IDX PT, R2, R0, RZ, 0x181f ;  /* 0x00181fff00027589 */ /* 0x000e6800000e0000 */
[----:B------:R-:W-:Y:S01]  /*12dd0*/  SHFL.IDX PT, R8, R0, 0x1, 0x181f ;  /* 0x00381f0000087f89 */ /* 0x000fe200000e0000 */
[----:B0-----:R-:W-:-:S05]  /*12de0*/  @P0 LEA R3, P1, R34, R3, 0x1 ;  /* 0x0000000322030211 */ /* 0x001fca00078208ff */
[----:B-1----:R-:W-:-:S05]  /*12df0*/  @P0 IMAD.X R2, RZ, RZ, R2, P1 ;  /* 0x000000ffff020224 */ /* 0x002fca00008e0602 */
        /* <DEDUP_REMOVED lines=20> */
[----:B0-----:R-:W-:-:S04]  /*12f40*/  @P0 LEA R2, P1, R34, R2, 0x1 ;  /* 0x0000000222020211 */ /* 0x001fc800078208ff */
[----:B------:R-:W-:Y:S02]  /*12f50*/  @P0 IADD3.X R3, RZ, R8, RZ, P1, !PT ;  /* 0x00000008ff030210 */ /* 0x000fe40000ffe4ff */
[----:B------:R0:W1:Y:S04]  /*12f60*/  SHFL.IDX PT, R8, R0, 0x3, 0x181f ;  /* 0x00781f0000087f89 */ /* 0x00006800000e0000 */
[----:B------:R-:W-:Y:S04]  /*12f70*/  @P0 LDGSTS.E.BYPASS.LTC128B.128 [R9+0x21400], desc[UR36][R2.64], !P5 ;  /* 0x2140000002090fae */ /* 0x000fe8000e901d64 */
[----:B------:R-:W-:Y:S04]  /*12f80*/  @P0 LDGSTS.E.BYPASS.LTC128B.128 [R9+0x23400], desc[UR36][R2.64+0x80], !P4 ;  /* 0x2340008002090fae */ /* 0x000fe8000e101d64 */
[----:B------:R-:W-:Y:S04]  /*12f90*/  @P0 LDGSTS.E.BYPASS.LTC128B.128 [R9+0x25400], desc[UR36][R2.64+0x100], !P3 ;  /* 0x2540010002090fae */ /* 0x000fe8000d901d64 */
[----:B------:R2:W-:Y:S04]  /*12fa0*/  @P0 LDGSTS.E.BYPASS.LTC128B.128 [R9+0x27400], desc[UR36][R2.64+0x180], !P2 ;  /* 0x2740018002090fae */ /* 0x0005e8000d101d64 */
[----:B-12---:R0:W2:Y:S02]  /*12fb0*/  SHFL.IDX PT, R2, R4, 0x3, 0x181f ;  /* 0x00781f0004027f89 */ /* 0x0060a400000e0000 */
.L_x_1460:
[----:B------:R-:W-:-:S13]  /*12fc0*/  ISETP.GE.AND P0, PT, R5, 0x31, PT ;  /* 0x000000310500780c */ /* 0x000fda0003f06270 */
[----:B--2---:R-:W-:Y:S01]  /*12fd0*/  @P0 LEA R2, P1, R34, R2, 0x1 ;  /* 0x0000000222020211 */ /* 0x004fe200078208ff */
[----:B------:R-:W-:-:S04]  /*12fe0*/  @P0 IMAD R7, R7, 0x2, R22 ;  /* 0x0000000207070824 */ /* 0x000fc800078e0216 */
        /* <DEDUP_REMOVED lines=10> */
.L_x_1386:
        /* <DEDUP_REMOVED lines=10> */
.L_x_1387:
[----:B------:R2:W-:Y:S02]  /*13130*/  SYNCS.ARRIVE.TRANS64.A1T0 RZ, [R6+URZ+0x30830], RZ ;  /* 0x030830ff06ff79a7 */ /* 0x0005e4000810003f */
[----:B------:R-:W-:Y:S05]  /*13140*/  WARPSYNC.ALL ;  /* 0x0000000000007948 */ /* 0x000fea0003800000 */
[----:B------:R-:W-:Y:S01]  /*13150*/  ULDC.64 UR4, c[0x0][0x298] ;  /* 0x0000a60000047ab9 */ /* 0x000fe20000000a00 */
[----:B-1----:R-:W-:Y:S01]  /*13160*/  VIADD R2, R22, 0x10400 ;  /* 0x0001040016027836 */ /* 0x002fe20000000000 */
[----:B0-----:R-:W-:Y:S01]  /*13170*/  SHF.R.S32.HI R0, RZ, 0x1f, R35 ;  /* 0x0000001fff007819 */ /* 0x001fe20000011423 */
[----:B------:R-:W-:Y:S01]  /*13180*/  IMAD.WIDE.U32 R4, R35, UR4, RZ ;  /* 0x0000000423047c25 */ /* 0x000fe2000f8e00ff */
[----:B------:R-:W-:Y:S01]  /*13190*/  BSSY B6, `(.L_x_1388) ;  /* 0x0000018000067945 */ /* 0x000fe20003800000 */
[----:B------:R-:W-:Y:S01]  /*131a0*/  BAR.SYNC.DEFER_BLOCKING 0x8, 0x180 ;  /* 0x0206000000007b1d */ /* 0x000fe20000010000 */
[----:B------:R-:W-:Y:S01]  /*131b0*/  LOP3.LUT P0, RZ, R2, 0x3ff, RZ, 0xc0, !PT ;  /* 0x000003ff02ff7812 */ /* 0x000fe2000780c0ff */
[----:B------:R-:W-:-:S04]  /*131c0*/  IMAD R0, R0, UR4, RZ ;  /* 0x0000000400007c24 */ /* 0x000fc8000f8e02ff */
[----:B------:R-:W-:Y:S01]  /*131d0*/  IMAD R0, R35, UR5, R0 ;  /* 0x0000000523007c24 */ /* 0x000fe2000f8e0200 */
[----:B------:R0:W-:Y:S03]  /*131e0*/  STL.64 [R1+0x10], R4 ;  /* 0x0000100401007387 */ /* 0x0001e60000100a00 */
[----:B------:R-:W-:-:S04]  /*131f0*/  IMAD.IADD R35, R5, 0x1, R0 ;  /* 0x0000000105237824 */ /* 0x000fc800078e0200 */
        /* <DEDUP_REMOVED lines=8> */
[----:B--2---:R-:W-:Y:S01]  /*13280*/  IMAD.U32 R6, RZ, RZ, UR8 ;  /* 0x00000008ff067e24 */ /* 0x004fe2000f8e00ff */
        /* <DEDUP_REMOVED lines=8> */
.L_x_1389:
[----:B------:R-:W-:Y:S05]  /*13310*/  BSYNC B6 ;  /* 0x0000000000067941 */ /* 0x000fea0003800000 */
.L_x_1388:
[----:B------:R-:W3:Y:S01]  /*13320*/  LDL.LU.64 R20, [R1+0x10] ;  /* 0x0000100001147983 */ /* 0x000ee20000300a00 */
[----:B------:R-:W-:Y:S01]  /*13330*/  ULDC.64 UR4, c[0x0][0x2d8] ;  /* 0x0000b60000047ab9 */ /* 0x000fe20000000a00 */
[----:B------:R-:W-:Y:S01]  /*13340*/  LOP3.LUT P6, RZ, R23, 0x100, RZ, 0xc0, !PT ;  /* 0x0000010017ff7812 */ /* 0x000fe200078cc0ff */
[----:B------:R-:W-:Y:S01]  /*13350*/  IMAD R0, R30, UR4, RZ ;  /* 0x000000041e007c24 */ /* 0x000fe2000f8e02ff */
[----:B------:R-:W-:Y:S01]  /*13360*/  LOP3.LUT R7, R34, 0x40, RZ, 0xfc, !PT ;  /* 0x0000004022077812 */ /* 0x000fe200078efcff */
[----:B------:R-:W-:Y:S01]  /*13370*/  IMAD.MOV.U32 R3, RZ, RZ, R35 ;  /* 0x000000ffff037224 */ /* 0x000fe200078e0023 */
[----:B0-----:R-:W-:Y:S01]  /*13380*/  SEL R4, R19, RZ, !P6 ;  /* 0x000000ff13047207 */ /* 0x001fe20007000000 */
[----:B------:R-:W-:Y:S01]  /*13390*/  IMAD R5, R18, UR5, R0 ;  /* 0x0000000512057c24 */ /* 0x000fe2000f8e0200 */
[----:B------:R-:W-:-:S04]  /*133a0*/  SHF.R.S32.HI R0, RZ, 0x1f, R19 ;  /* 0x0000001fff007819 */ /* 0x000fc80000011413 */
[----:B------:R-:W-:Y:S01]  /*133b0*/  SEL R0, R0, RZ, !P6 ;  /* 0x000000ff00007207 */ /* 0x000fe20007000000 */
[----:B---3--:R-:W-:Y:S01]  /*133c0*/  IMAD.MOV.U32 R2, RZ, RZ, R20 ;  /* 0x000000ffff027224 */ /* 0x008fe200078e0014 */
[----:B------:R-:W0:Y:S01]  /*133d0*/  LDC R21, c[0x0][0x448] ;  /* 0x00011200ff157b82 */ /* 0x000e220000000800 */
[----:B------:R-:W1:Y:S02]  /*133e0*/  S2R R20, SR_TID.X ;  /* 0x0000000000147919 */ /* 0x000e640000002100 */
[----:B------:R-:W-:Y:S01]  /*133f0*/  IMAD.WIDE.U32 R2, R18, UR4, R2 ;  /* 0x0000000412027c25 */ /* 0x000fe2000f8e0002 */
[----:B------:R-:W-:-:S03]  /*13400*/  ULDC.64 UR4, c[0x0][0x2e0] ;  /* 0x0000b80000047ab9 */ /* 0x000fc60000000a00 */
[----:B------:R-:W-:Y:S02]  /*13410*/  IMAD.IADD R3, R3, 0x1, R5 ;  /* 0x0000000103037824 */ /* 0x000fe400078e0205 */
[----:B------:R-:W-:Y:S02]  /*13420*/  IMAD R0, R0, UR4, RZ ;  /* 0x0000000400007c24 */ /* 0x000fe4000f8e02ff */
[----:B------:R-:W-:-:S04]  /*13430*/  IMAD.WIDE.U32 R2, R4, UR4, R2 ;  /* 0x0000000404027c25 */ /* 0x000fc8000f8e0002 */
[----:B------:R-:W-:Y:S01]  /*13440*/  IMAD R0, R4, UR5, R0 ;  /* 0x0000000504007c24 */ /* 0x000fe2000f8e0200 */
[----:B------:R-:W-:-:S03]  /*13450*/  ULDC.64 UR4, c[0x0][0x2d0] ;  /* 0x0000b40000047ab9 */ /* 0x000fc60000000a00 */
[----:B------:R-:W-:Y:S01]  /*13460*/  IMAD.IADD R3, R3, 0x1, R0 ;  /* 0x0000000103037824 */ /* 0x000fe200078e0200 */
[----:B0-----:R-:W-:Y:S02]  /*13470*/  ISETP.NE.AND P6, PT, R21, 0x1, PT ;  /* 0x000000011500780c */ /* 0x001fe40003fc5270 */
[----:B-1----:R-:W-:-:S04]  /*13480*/  LOP3.LUT R20, R20, 0x7f, RZ, 0xc0, !PT ;  /* 0x0000007f14147812 */ /* 0x002fc800078ec0ff */
[----:B------:R-:W-:-:S07]  /*13490*/  SHF.R.U32.HI R21, RZ, 0x3, R20 ;  /* 0x00000003ff157819 */ /* 0x000fce0000011614 */
[----:B--2---:R-:W0:Y:S01]  /*134a0*/  @P6 LDC R6, c[0x0][0x44c] ;  /* 0x00011300ff066b82 */ /* 0x004e220000000800 */
[----:B------:R-:W1:Y:S07]  /*134b0*/  S2R R20, SR_TID.X ;  /* 0x0000000000147919 */ /* 0x000e6e0000002100 */
[----:B------:R-:W2:Y:S01]  /*134c0*/  @P6 LDC R5, c[0x0][0x450] ;  /* 0x00011400ff056b82 */ /* 0x000ea20000000800 */
[----:B-1----:R-:W-:-:S05]  /*134d0*/  IMAD.SHL.U32 R20, R20, 0x10, RZ ;  /* 0x0000001014147824 */ /* 0x002fca00078e00ff */
[----:B------:R-:W-:-:S05]  /*134e0*/  LOP3.LUT R20, R21, 0x70, R20, 0xf8, !PT ;  /* 0x0000007015147812 */ /* 0x000fca00078ef814 */
[----:B------:R-:W-:Y:S02]  /*134f0*/  IMAD.IADD R0, R20, 0x1, R27 ;  /* 0x0000000114007824 */ /* 0x000fe400078e021b */
[----:B------:R-:W1:Y:S02]  /*13500*/  S2R R20, SR_TID.X ;  /* 0x0000000000147919 */ /* 0x000e640000002100 */
[----:B0-----:R-:W-:Y:S01]  /*13510*/  @P6 IMAD.HI.U32 R6, R0, R6, RZ ;  /* 0x0000000600066227 */ /* 0x001fe200078e00ff */
[----:B------:R-:W-:-:S04]  /*13520*/  MOV R4, R0 ;  /* 0x0000000000047202 */ /* 0x000fc80000000f00 */
[----:B--2---:R-:W-:Y:S02]  /*13530*/  @P6 SHF.R.U32.HI R4, RZ, R5, R6 ;  /* 0x00000005ff046219 */ /* 0x004fe40000011606 */
[----:B------:R-:W0:Y:S03]  /*13540*/  LDC R6, c[0x0][0x448] ;  /* 0x00011200ff067b82 */ /* 0x000e260000000800 */
[----:B------:R-:W-:Y:S02]  /*13550*/  IMAD.MOV R5, RZ, RZ, -R4 ;  /* 0x000000ffff057224 */ /* 0x000fe400078e0a04 */
[----:B------:R-:W-:Y:S01]  /*13560*/  IMAD.WIDE.U32 R2, R4, UR4, R2 ;  /* 0x0000000404027c25 */ /* 0x000fe2000f8e0002 */
[----:B-1----:R-:W-:-:S03]  /*13570*/  LOP3.LUT R20, R20, 0x7f, RZ, 0xc0, !PT ;  /* 0x0000007f14147812 */ /* 0x002fc600078ec0ff */
[----:B0-----:R-:W-:Y:S01]  /*13580*/  IMAD R0, R6, R5, R0 ;  /* 0x0000000506007224 */ /* 0x001fe200078e0200 */
[----:B------:R-:W-:Y:S02]  /*13590*/  SHF.R.S32.HI R5, RZ, 0x1f, R4 ;  /* 0x0000001fff057819 */ /* 0x000fe40000011404 */
[----:B------:R-:W-:-:S03]  /*135a0*/  SHF.R.U32.HI R8, RZ, 0x3, R20 ;  /* 0x00000003ff087819 */ /* 0x000fc60000011614 */
        /* <DEDUP_REMOVED lines=10> */
[----:B------:R-:W-:Y:S01]  /*13650*/  IMAD.IADD R0, R3, 0x1, R5 ;  /* 0x0000000103007824 */ /* 0x000fe200078e0205 */
[----:B------:R-:W-:Y:S02]  /*13660*/  ULDC UR4, c[0x0][0x2b8] ;  /* 0x0000ae0000047ab9 */ /* 0x000fe40000000800 */
[----:B------:R-:W-:Y:S02]  /*13670*/  ISETP.GE.AND P4, PT, R34, UR4, PT ;  /* 0x0000000422007c0c */ /* 0x000fe4000bf86270 */
[----:B------:R-:W-:Y:S01]  /*13680*/  LEA.HI.X R0, R2, UR5, R0, 0x1, P0 ;  /* 0x0000000502007c11 */ /* 0x000fe200080f0c00 */
[----:B------:R-:W-:Y:S01]  /*13690*/  UMOV UR5, 0xffffffff ;  /* 0xffffffff00057882 */ /* 0x000fe20000000000 */
[----:B------:R-:W-:-:S02]  /*136a0*/  ISETP.GE.AND P3, PT, R7, UR4, PT ;  /* 0x0000000407007c0c */ /* 0x000fc4000bf66270 */
[----:B------:R-:W-:Y:S02]  /*136b0*/  ISETP.GE.AND P2, PT, R37, UR4, PT ;  /* 0x0000000425007c0c */ /* 0x000fe4000bf46270 */
[----:B------:R-:W-:Y:S01]  /*136c0*/  ISETP.GE.AND P1, PT, R36, UR4, PT ;  /* 0x0000000424007c0c */ /* 0x000fe2000bf26270 */
[----:B------:R-:W-:-:S12]  /*136d0*/  BRA.DIV UR5, `(.L_x_1390) ;  /* 0x0000003a05347947 */ /* 0x000fd8000b800000 */
[----:B------:R-:W0:Y:S01]  /*136e0*/  SHFL.IDX PT, R3, R4, RZ, 0x181f ;  /* 0x00181fff04037589 */ /* 0x000e2200000e0000 */
[----:B------:R-:W-:Y:S02]  /*136f0*/  IMAD R5, R29, R6, RZ ;  /* 0x000000061d057224 */ /* 0x000fe400078e02ff */
[----:B------:R-:W-:Y:S01]  /*13700*/  IMAD.IADD R27, R8, 0x1, R27 ;  /* 0x00000001081b7824 */ /* 0x000fe200078e021b */
[----:B------:R-:W1:Y:S04]  /*13710*/  SHFL.IDX PT, R2, R0, RZ, 0x181f ;  /* 0x00181fff00027589 */ /* 0x000e6800000e0000 */
[----:B------:R-:W-:Y:S01]  /*13720*/  ISETP.GE.AND P0, PT, R27, R5, PT ;  /* 0x000000051b00720c */ /* 0x000fe20003f06270 */
[----:B------:R-:W-:-:S12]  /*13730*/  SHFL.IDX PT, R14, R4, 0x7, 0x181f ;  /* 0x00f81f00040e7f89 */ /* 0x000fd800000e0000 */
[----:B0-----:R-:W-:-:S05]  /*13740*/  @!P0 LEA R6, P5, R34, R3, 0x1 ;  /* 0x0000000322068211 */ /* 0x001fca00078a08ff */
[----:B-1----:R-:W-:Y:S02]  /*13750*/  @!P0 IMAD.X R3, RZ, RZ, R2, P5 ;  /* 0x000000ffff038224 */ /* 0x002fe400028e0602 */
[----:B------:R-:W-:Y:S01]  /*13760*/  @!P0 IMAD.MOV.U32 R2, RZ, RZ, R6 ;  /* 0x000000ffff028224 */ /* 0x000fe200078e0006 */
[----:B------:R-:W-:-:S04]  /*13770*/  IADD3 R6, R27, 0x10, RZ ;  /* 0x000000101b067810 */ /* 0x000fc80007ffe0ff */
        /* <DEDUP_REMOVED lines=22> */
[----:B------:R-:W-:Y:S01]  /*138e0*/  VIADD R6, R27, 0x30 ;  /* 0x000000301b067836 */ /* 0x000fe20000000000 */
[----:B------:R-:W-:-:S05]  /*138f0*/  @!P0 MOV R3, R7 ;  /* 0x0000000700038202 */ /* 0x000fca0000000f00 */
        /* <DEDUP_REMOVED lines=43> */
[----:B0-----:R-:W-:-:S04]  /*13bb0*/  @!P0 LEA R6, P5, R34, R3, 0x1 ;  /* 0x0000000322068211 */ /* 0x001fc800078a08ff */
[----:B-1----:R-:W-:Y:S01]  /*13bc0*/  @!P0 IADD3.X R7, RZ, R2, RZ, P5, !PT ;  /* 0x00000002ff078210 */ /* 0x002fe20002ffe4ff */
[----:B------:R-:W-:Y:S02]  /*13bd0*/  @!P0 IMAD.MOV.U32 R2, RZ, RZ, R6 ;  /* 0x000000ffff028224 */ /* 0x000fe400078e0006 */
[----:B------:R0:W1:Y:S02]  /*13be0*/  SHFL.IDX PT, R6, R0, 0x7, 0x181f ;  /* 0x00f81f0000067f89 */ /* 0x00006400000e0000 */
[----:B------:R-:W-:-:S05]  /*13bf0*/  @!P0 IMAD.MOV.U32 R3, RZ, RZ, R7 ;  /* 0x000000ffff038224 */ /* 0x000fca00078e0007 */
[----:B------:R0:W-:Y:S04]  /*13c00*/  @!P0 LDGSTS.E.BYPASS.LTC128B.128 [R33+0x13400], desc[UR36][R2.64], !P4 ;  /* 0x1340000002218fae */ /* 0x0001e8000e101d64 */
[----:B------:R0:W-:Y:S04]  /*13c10*/  @!P0 LDGSTS.E.BYPASS.LTC128B.128 [R33+0x17400], desc[UR36][R2.64+0x80], !P3 ;  /* 0x1740008002218fae */ /* 0x0001e8000d901d64 */
[----:B------:R0:W-:Y:S04]  /*13c20*/  @!P0 LDGSTS.E.BYPASS.LTC128B.128 [R33+0x1b400], desc[UR36][R2.64+0x100], !P2 ;  /* 0x1b40010002218fae */ /* 0x0001e8000d101d64 */
[----:B------:R0:W-:Y:S02]  /*13c30*/  @!P0 LDGSTS.E.BYPASS.LTC128B.128 [R33+0x1f400], desc[UR36][R2.64+0x180], !P1 ;  /* 0x1f40018002218fae */ /* 0x0001e4000c901d64 */
.L_x_1477:
[----:B0-----:R-:W-:Y:S01]  /*13c40*/  VIADD R0, R27, 0x70 ;  /* 0x000000701b007836 */ /* 0x001fe20000000000 */
[----:B------:R-:W-:Y:S04]  /*13c50*/  BSSY B0, `(.L_x_1391) ;  /* 0x000000c000007945 */ /* 0x000fe80003800000 */
[----:B------:R-:W-:-:S13]  /*13c60*/  ISETP.GE.AND P0, PT, R0, R5, PT ;  /* 0x000000050000720c */ /* 0x000fda0003f06270 */
[----:B------:R-:W-:Y:S05]  /*13c70*/  @P0 BRA `(.L_x_1392) ;  /* 0x0000000000240947 */ /* 0x000fea0003800000 */
[----:B------:R-:W-:-:S05]  /*13c80*/  LEA R2, P0, R34, R14, 0x1 ;  /* 0x0000000e22027211 */ /* 0x000fca00078008ff */
        /* <DEDUP_REMOVED lines=8> */
.L_x_1392:
[----:B------:R-:W-:Y:S05]  /*13d10*/  BSYNC B0 ;  /* 0x0000000000007941 */ /* 0x000fea0003800000 */
.L_x_1391:
[----:B------:R-:W-:Y:S01]  /*13d20*/  NOP ;  /* 0x0000000000007918 */ /* 0x000fe20000000000 */
[----:B------:R-:W-:-:S13]  /*13d30*/  PLOP3.LUT P0, PT, PT, PT, PT, 0x80, 0x0 ;  /* 0x000000000000781c */ /* 0x000fda0003f0f070 */
.L_x_1393:
[----:B------:R-:W-:Y:S02]  /*13d40*/  PLOP3.LUT P1, PT, P1, P0, PT, 0xa2, 0x0 ;  /* 0x000000000000781c */ /* 0x000fe40000f21472 */
[----:B------:R-:W-:-:S08]  /*13d50*/  @P0 R2UR P1, UR4, R22 ;  /* 0x00000000160402ca */ /* 0x000fd00000020000 */
[----:B------:R-:W-:-:S05]  /*13d60*/  @P0 PLOP3.LUT P0, PT, P1, PT, PT, 0x80, 0x0 ;  /* 0x000000000000081c */ /* 0x000fca0000f0f070 */
[----:B------:R-:W-:Y:S01]  /*13d70*/  @!P1 SYNCS.ARRIVE.TRANS64.RED.A0T1 RZ, [UR4+0x30800], RZ ;  /* 0x030800ffffff99a7 */ /* 0x000fe20008200404 */
[----:B------:R-:W-:Y:S07]  /*13d80*/  @!P1 ARRIVES.LDGSTSBAR.64.TRANSCNT [UR4+0x30800] ;  /* 0x03080000ff0099b0 */ /* 0x000fee0008000a84 */
[----:B------:R-:W-:Y:S05]  /*13d90*/  @P0 BRA.U.ANY `(.L_x_1393) ;  /* 0xfffffffd00e80947 */ /* 0x000fea000393ffff */
[----:B0-----:R-:W2:Y:S04]  /*13da0*/  LDL.LU R3, [R1+0x1c] ;  /* 0x00001c0001037983 */ /* 0x001ea80000300800 */
[----:B------:R-:W3:Y:S01]  /*13db0*/  LDL.LU R2, [R1+0x18] ;  /* 0x0000180001027983 */ /* 0x000ee20000300800 */
[----:B--2---:R-:W-:Y:S01]  /*13dc0*/  VIADD R3, R3, 0x1 ;  /* 0x0000000103037836 */ /* 0x004fe20000000000 */
[----:B---3--:R-:W-:-:S04]  /*13dd0*/  IADD3 R7, R2, -0x2, RZ ;  /* 0xfffffffe02077810 */ /* 0x008fc80007ffe0ff */
[----:B------:R0:W-:Y:S01]  /*13de0*/  STL [R1+0x1c], R3 ;  /* 0x00001c0301007387 */ /* 0x0001e20000100800 */
[----:B------:R-:W-:-:S04]  /*13df0*/  LEA.HI R0, R3, R3, RZ, 0x1 ;  /* 0x0000000303007211 */ /* 0x000fc800078f08ff */
[----:B------:R-:W-:-:S05]  /*13e00*/  LOP3.LUT R0, R0, 0xfffffffe, RZ, 0xc0, !PT ;  /* 0xfffffffe00007812 */ /* 0x000fca00078ec0ff */
[----:B------:R-:W-:-:S05]  /*13e10*/  IMAD.IADD R0, R3, 0x1, -R0 ;  /* 0x0000000103007824 */ /* 0x000fca00078e0a00 */
[----:B0-----:R-:W-:Y:S01]  /*13e20*/  SHF.L.U32 R3, R0, 0x1f, RZ ;  /* 0x0000001f00037819 */ /* 0x001fe200000006ff */
[----:B------:R-:W-:Y:S01]  /*13e30*/  NOP ;  /* 0x0000000000007918 */ /* 0x000fe20000000000 */
[----:B------:R0:W-:Y:S01]  /*13e40*/  SYNCS.ARRIVE.TRANS64.A1T0 RZ, [R22+URZ+0x30800], RZ ;  /* 0x030800ff16ff79a7 */ /* 0x0001e2000810003f */
[----:B------:R-:W-:Y:S01]  /*13e50*/  BSSY B0, `(.L_x_1394) ;  /* 0x0000003000007945 */ /* 0x000fe20003800000 */
[----:B------:R-:W2:Y:S03]  /*13e60*/  SYNCS.PHASECHK.TRANS64.TRYWAIT P0, [R22+URZ+0x30820], R3 ;  /* 0x03082003160075a7 */ /* 0x000ea6000800017f */
[----:B0-2---:R-:W-:Y:S05]  /*13e70*/  @!P0 BRA `(.L_x_1395) ;  /* 0x0000003c00208947 */ /* 0x005fea0003800000 */
.L_x_1478:
[----:B------:R-:W-:Y:S05]  /*13e80*/  BSYNC B0 ;  /* 0x0000000000007941 */ /* 0x000fea0003800000 */
.L_x_1394:
[----:B------:R-:W2:Y:S01]  /*13e90*/  LDL R0, [R1+0x8] ;  /* 0x0000080001007983 */ /* 0x000ea20000100800 */
[----:B------:R-:W-:Y:S01]  /*13ea0*/  BSSY B0, `(.L_x_1396) ;  /* 0x0000102000007945 */ /* 0x000fe20003800000 */
[----:B--2---:R-:W-:-:S13]  /*13eb0*/  ISETP.GE.AND P0, PT, R7, R0, PT ;  /* 0x000000000700720c */ /* 0x004fda0003f06270 */
[----:B------:R-:W-:Y:S05]  /*13ec0*/  @!P0 BRA `(.L_x_1397) ;  /* 0x0000000c00fc8947 */ /* 0x000fea0003800000 */
[C---:B------:R-:W-:Y:S01]  /*13ed0*/  LOP3.LUT R0, R34.reuse, 0x40, RZ, 0xfc, !PT ;  /* 0x0000004022007812 */ /* 0x040fe200078efcff */
[----:B------:R-:W-:Y:S01]  /*13ee0*/  ULDC UR4, c[0x0][0x2f4] ;  /* 0x0000bd0000047ab9 */ /* 0x000fe20000000800 */
[----:B-1----:R-:W-:Y:S01]  /*13ef0*/  IMAD.MOV.U32 R6, RZ, RZ, R25 ;  /* 0x000000ffff067224 */ /* 0x002fe200078e0019 */
[----:B------:R-:W-:Y:S01]  /*13f00*/  ISETP.GE.AND P4, PT, R34, UR4, PT ;  /* 0x0000000422007c0c */ /* 0x000fe2000bf86270 */
[----:B------:R-:W-:Y:S01]  /*13f10*/  IMAD.MOV.U32 R10, RZ, RZ, R28 ;  /* 0x000000ffff0a7224 */ /* 0x000fe200078e001c */
[----:B------:R-:W-:Y:S01]  /*13f20*/  ISETP.GE.AND P3, PT, R0, UR4, PT ;  /* 0x0000000400007c0c */ /* 0x000fe2000bf66270 */
[----:B------:R-:W-:Y:S01]  /*13f30*/  IMAD.MOV.U32 R29, RZ, RZ, R26 ;  /* 0x000000ffff1d7224 */ /* 0x000fe200078e001a */
[----:B------:R-:W-:Y:S02]  /*13f40*/  ISETP.GE.AND P2, PT, R37, UR4, PT ;  /* 0x0000000425007c0c */ /* 0x000fe4000bf46270 */
[----:B------:R-:W-:-:S13]  /*13f50*/  ISETP.GE.AND P1, PT, R36, UR4, PT ;  /* 0x0000000424007c0c */ /* 0x000fda000bf26270 */
.L_x_1410:
[----:B------:R-:W2:Y:S04]  /*13f60*/  LDL R0, [R1+0x4] ;  /* 0x0000040001007983 */ /* 0x000ea80000100800 */
[----:B------:R-:W3:Y:S01]  /*13f70*/  LDL R8, [R1+0xc] ;  /* 0x00000c0001087983 */ /* 0x000ee20000100800 */
[----:B------:R-:W1:Y:S01]  /*13f80*/  S2R R2, SR_TID.X ;  /* 0x0000000000027919 */ /* 0x000e620000002100 */
[----:B------:R-:W4:Y:S01]  /*13f90*/  S2R R9, SR_TID.X ;  /* 0x0000000000097919 */ /* 0x000f220000002100 */
[----:B-1----:R-:W-:-:S04]  /*13fa0*/  LOP3.LUT R2, R2, 0x7f, RZ, 0xc0, !PT ;  /* 0x0000007f02027812 */ /* 0x002fc800078ec0ff */
[----:B0-----:R-:W-:Y:S02]  /*13fb0*/  SHF.R.U32.HI R3, RZ, 0x3, R2 ;  /* 0x00000003ff037819 */ /* 0x001fe40000011602 */
[----:B------:R-:W0:Y:S01]  /*13fc0*/  LDC R2, c[0x0][0x430] ;  /* 0x00010c00ff027b82 */ /* 0x000e220000000800 */
[----:B----4-:R-:W-:-:S05]  /*13fd0*/  IMAD.SHL.U32 R9, R9, 0x10, RZ ;  /* 0x0000001009097824 */ /* 0x010fca00078e00ff */
[----:B------:R-:W-:-:S04]  /*13fe0*/  LOP3.LUT R9, R3, 0x70, R9, 0xf8, !PT ;  /* 0x0000007003097812 */ /* 0x000fc800078ef809 */
[----:B------:R-:W-:-:S13]  /*13ff0*/  ISETP.GT.U32.AND P6, PT, R9, 0x3f, PT ;  /* 0x0000003f0900780c */ /* 0x000fda0003fc4070 */
[----:B------:R-:W1:Y:S01]  /*14000*/  @!P6 LDC.64 R4, c[0x0][0x428] ;  /* 0x00010a00ff04eb82 */ /* 0x000e620000000a00 */
[----:B0-----:R-:W-:-:S13]  /*14010*/  ISETP.NE.AND P0, PT, R2, 0x1, PT ;  /* 0x000000010200780c */ /* 0x001fda0003f05270 */
[----:B------:R-:W0:Y:S08]  /*14020*/  @P0 LDC R3, c[0x0][0x434] ;  /* 0x00010d00ff030b82 */ /* 0x000e300000000800 */
[----:B------:R-:W4:Y:S01]  /*14030*/  @P0 LDC R2, c[0x0][0x438] ;  /* 0x00010e00ff020b82 */ /* 0x000f220000000800 */
[----:B------:R-:W-:Y:S05]  /*14040*/  YIELD ;  /* 0x0000000000007946 */ /* 0x000fea0003800000 */
[----:B------:R-:W-:Y:S01]  /*14050*/  ULDC UR4, c[0x0][0x430] ;  /* 0x00010c0000047ab9 */ /* 0x000fe20000000800 */
[----:B--2---:R-:W-:-:S04]  /*14060*/  IMAD R0, R7, 0x40, R0 ;  /* 0x0000004007007824 */ /* 0x004fc800078e0200 */
[----:B------:R-:W-:-:S04]  /*14070*/  IMAD.IADD R0, R9, 0x1, R0 ;  /* 0x0000000109007824 */ /* 0x000fc800078e0200 */
[----:B0-----:R-:W-:Y:S01]  /*14080*/  @P0 IMAD.HI.U32 R3, R0, R3, RZ ;  /* 0x0000000300030227 */ /* 0x001fe200078e00ff */
[----:B------:R-:W-:-:S04]  /*14090*/  MOV R11, R0 ;  /* 0x00000000000b7202 */ /* 0x000fc80000000f00 */
[----:B----4-:R-:W-:-:S04]  /*140a0*/  @P0 SHF.R.U32.HI R11, RZ, R2, R3 ;  /* 0x00000002ff0b0219 */ /* 0x010fc80000011603 */
[--C-:B------:R-:W-:Y:S01]  /*140b0*/  @!P6 SHF.R.S32.HI R3, RZ, 0x1f, R11.reuse ;  /* 0x0000001fff03e819 */ /* 0x100fe2000001140b */
[----:B------:R-:W-:-:S04]  /*140c0*/  @!P6 IMAD.MOV.U32 R2, RZ, RZ, R11 ;  /* 0x000000ffff02e224 */ /* 0x000fc800078e000b */
[----:B-1----:R-:W-:-:S04]  /*140d0*/  @!P6 IMAD.WIDE.U32 R2, R31, R4, R2 ;  /* 0x000000041f02e225 */ /* 0x002fc800078e0002 */
[----:B---3--:R-:W-:Y:S02]  /*140e0*/  @!P6 IMAD R4, R8, R4, RZ ;  /* 0x000000040804e224 */ /* 0x008fe400078e02ff */
[----:B------:R-:W0:Y:S02]  /*140f0*/  @!P6 LDC.64 R8, c[0x0][0x418] ;  /* 0x00010600ff08eb82 */ /* 0x000e240000000a00 */
[----:B------:R-:W-:-:S04]  /*14100*/  @!P6 IMAD R5, R31, R5, R4 ;  /* 0x000000051f05e224 */ /* 0x000fc800078e0204 */
[----:B------:R-:W-:Y:S02]  /*14110*/  @!P6 IMAD.IADD R3, R5, 0x1, R3 ;  /* 0x000000010503e824 */ /* 0x000fe400078e0203 */
[----:B------:R-:W-:-:S04]  /*14120*/  IMAD.MOV R5, RZ, RZ, -R11 ;  /* 0x000000ffff057224 */ /* 0x000fc800078e0a0b */
[----:B------:R-:W-:Y:S02]  /*14130*/  IMAD R5, R5, UR4, R0 ;  /* 0x0000000405057c24 */ /* 0x000fe4000f8e0200 */
[----:B------:R-:W-:Y:S01]  /*14140*/  IMAD.MOV.U32 R0, RZ, RZ, RZ ;  /* 0x000000ffff007224 */ /* 0x000fe200078e00ff */
[----:B0-----:R-:W-:-:S04]  /*14150*/  @!P6 LEA R8, P0, R2, R8, 0x2 ;  /* 0x000000080208e211 */ /* 0x001fc800078010ff */
[----:B------:R-:W-:-:S05]  /*14160*/  @!P6 LEA.HI.X R9, R2, R9, R3, 0x2, P0 ;  /* 0x000000090209e211 */ /* 0x000fca00000f1403 */
[----:B------:R0:W5:Y:S01]  /*14170*/  @!P6 LDG.E R0, desc[UR36][R8.64] ;  /* 0x000000240800e981 */ /* 0x000162000c1e1900 */
[----:B------:R-:W-:Y:S01]  /*14180*/  LOP3.LUT P5, RZ, R23, 0x20, RZ, 0xc0, !PT ;  /* 0x0000002017ff7812 */ /* 0x000fe200078ac0ff */
[----:B------:R-:W-:-:S05]  /*14190*/  VIADD R25, R6, 0x1 ;  /* 0x0000000106197836 */ /* 0x000fca0000000000 */
[----:B------:R-:W-:-:S04]  /*141a0*/  ISETP.NE.AND P0, PT, R25, 0x2, PT ;  /* 0x000000021900780c */ /* 0x000fc80003f05270 */
[----:B------:R-:W-:Y:S01]  /*141b0*/  SEL R28, RZ, 0x1, P0 ;  /* 0x00000001ff1c7807 */ /* 0x000fe20000000000 */
[----:B------:R-:W-:Y:S01]  /*141c0*/  IMAD.MOV.U32 R26, RZ, RZ, R7 ;  /* 0x000000ffff1a7224 */ /* 0x000fe200078e0007 */
[----:B------:R-:W-:Y:S02]  /*141d0*/  SEL R25, R25, RZ, P0 ;  /* 0x000000ff19197207 */ /* 0x000fe40000000000 */
[----:B------:R-:W-:Y:S01]  /*141e0*/  LOP3.LUT R28, R10, R28, RZ, 0x3c, !PT ;  /* 0x0000001c0a1c7212 */ /* 0x000fe200078e3cff */
[----:B0-----:R-:W-:Y:S06]  /*141f0*/  @!P5 BRA `(.L_x_1398) ;  /* 0x000000000004d947 */ /* 0x001fec0003800000 */
[----:B------:R-:W-:Y:S01]  /*14200*/  BPT.TRAP 0x1 ;  /* 0x000000040000795c */ /* 0x000fe20000300000 */
.L_x_1398:
[----:B------:R-:W-:Y:S01]  /*14210*/  LEA R7, R25, R22, 0x3 ;  /* 0x0000001619077211 */ /* 0x000fe200078e18ff */
[----:B------:R-:W-:Y:S01]  /*14220*/  BSSY B1, `(.L_x_1399) ;  /* 0x0000004000017945 */ /* 0x000fe20003800000 */
[----:B------:R-:W-:-:S04]  /*14230*/  SHF.L.U32 R2, R28, 0x1f, RZ ;  /* 0x0000001f1c027819 */ /* 0x000fc800000006ff */
[----:B------:R-:W0:Y:S02]  /*14240*/  SYNCS.PHASECHK.TRANS64.TRYWAIT P0, [R7+URZ+0x30840], R2 ;  /* 0x03084002070075a7 */ /* 0x000e24000800017f */
[----:B0-----:R-:W-:Y:S05]  /*14250*/  @!P0 BRA `(.L_x_1400) ;  /* 0x00000038003c8947 */ /* 0x001fea0003800000 */
.L_x_1479:
[----:B------:R-:W-:Y:S05]  /*14260*/  BSYNC B1 ;  /* 0x0000000000017941 */ /* 0x000fea0003800000 */
.L_x_1399:
        /* <DEDUP_REMOVED lines=27> */
[----:B------:R-:W-:Y:S01]  /*14420*/  LEA R20, R20, R22, 0x1 ;  /* 0x0000001614147211 */ /* 0x000fe200078e08ff */
[----:B------:R-:W1:Y:S01]  /*14430*/  SHFL.IDX PT, R3, R27, RZ, 0x181f ;  /* 0x00181fff1b037589 */ /* 0x000e6200000e0000 */
[----:B------:R-:W-:-:S03]  /*14440*/  @P2 LOP3.LUT R23, R23, 0x1000, RZ, 0xfc, !PT ;  /* 0x0000100017172812 */ /* 0x000fc600078efcff */
        /* <DEDUP_REMOVED lines=31> */
.L_x_1489:
        /* <DEDUP_REMOVED lines=17> */
.L_x_1402:
        /* <DEDUP_REMOVED lines=10> */
.L_x_1403:
[----:B------:R2:W-:Y:S01]  /*147f0*/  SYNCS.ARRIVE.TRANS64.A1T0 RZ, [R7+URZ+0x30830], RZ ;  /* 0x030830ff07ff79a7 */ /* 0x0005e2000810003f */
[----:B------:R-:W-:Y:S05]  /*14800*/  @!P6 BRA `(.L_x_1404) ;  /* 0x000000000004e947 */ /* 0x000fea0003800000 */
[----:B------:R-:W-:Y:S01]  /*14810*/  BPT.TRAP 0x1 ;  /* 0x000000040000795c */ /* 0x000fe20000300000 */
.L_x_1404:
[----:B-1----:R-:W-:Y:S01]  /*14820*/  SHF.L.U32 R2, R10, 0x1f, RZ ;  /* 0x0000001f0a027819 */ /* 0x002fe200000006ff */
[----:B--2---:R-:W-:Y:S01]  /*14830*/  IMAD R7, R6, 0x8, R22 ;  /* 0x0000000806077824 */ /* 0x004fe200078e0216 */
[----:B------:R-:W-:Y:S03]  /*14840*/  BSSY B1, `(.L_x_1405) ;  /* 0x0000003000017945 */ /* 0x000fe60003800000 */
[----:B------:R-:W1:Y:S02]  /*14850*/  SYNCS.PHASECHK.TRANS64.TRYWAIT P0, [R7+URZ+0x30860], R2 ;  /* 0x03086002070075a7 */ /* 0x000e64000800017f */
[----:B-1----:R-:W-:Y:S05]  /*14860*/  @!P0 BRA `(.L_x_1406) ;  /* 0x0000003800408947 */ /* 0x002fea0003800000 */
.L_x_1490:
[----:B------:R-:W-:Y:S05]  /*14870*/  BSYNC B1 ;  /* 0x0000000000017941 */ /* 0x000fea0003800000 */
.L_x_1405:
        /* <DEDUP_REMOVED lines=11> */
[----:B------:R-:W1:Y:S01]  /*14930*/  SHFL.IDX PT, R3, R24, RZ, 0x181f ;  /* 0x00181fff18037589 */ /* 0x000e6200000e0000 */
[----:B0-----:R-:W-:-:S04]  /*14940*/  IADD3 R2, P0, R2, R4, RZ ;  /* 0x0000000402027210 */ /* 0x001fc80007f1e0ff */
[----:B-1----:R-:W-:Y:S02]  /*14950*/  IADD3.X R3, RZ, R3, RZ, P0, !PT ;  /* 0x00000003ff037210 */ /* 0x002fe400007fe4ff */
        /* <DEDUP_REMOVED lines=35> */
.L_x_1500:
[----:B-1----:R-:W-:Y:S01]  /*14b90*/  IADD3 R2, P0, R2, R4, RZ ;  /* 0x0000000402027210 */ /* 0x002fe20007f1e0ff */
        /* <DEDUP_REMOVED lines=15> */
[----:B-1----:R-:W-:Y:S01]  /*14c90*/  IMAD.WIDE.U32 R2, R5, UR4, RZ ;  /* 0x0000000405027c25 */ /* 0x002fe2000f8e00ff */
[----:B------:R-:W-:-:S03]  /*14ca0*/  ULDC.64 UR4, c[0x0][0x338] ;  /* 0x0000ce0000047ab9 */ /* 0x000fc60000000a00 */
[----:B------:R-:W-:Y:S02]  /*14cb0*/  IMAD.IADD R3, R3, 0x1, R9 ;  /* 0x0000000103037824 */ /* 0x000fe400078e0209 */
[----:B------:R-:W-:Y:S02]  /*14cc0*/  IMAD R21, R21, UR4, RZ ;  /* 0x0000000415157c24 */ /* 0x000fe4000f8e02ff */
[----:B------:R-:W-:-:S04]  /*14cd0*/  IMAD.WIDE.U32 R2, R0, UR4, R2 ;  /* 0x0000000400027c25 */ /* 0x000fc8000f8e0002 */
[----:B------:R-:W-:Y:S01]  /*14ce0*/  IMAD R21, R0, UR5, R21 ;  /* 0x0000000500157c24 */ /* 0x000fe2000f8e0215 */
[----:B------:R-:W-:Y:S01]  /*14cf0*/  ULDC.64 UR4, c[0x0][0x330] ;  /* 0x0000cc0000047ab9 */ /* 0x000fe20000000a00 */
[----:B------:R-:W-:Y:S01]  /*14d00*/  NOP ;  /* 0x0000000000007918 */ /* 0x000fe20000000000 */
[----:B------:R-:W-:Y:S02]  /*14d10*/  IMAD R5, R30, UR4, RZ ;  /* 0x000000041e057c24 */ /* 0x000fe4000f8e02ff */
[----:B------:R-:W-:Y:S02]  /*14d20*/  IMAD.IADD R3, R3, 0x1, R21 ;  /* 0x0000000103037824 */ /* 0x000fe400078e0215 */
[C---:B------:R-:W-:Y:S02]  /*14d30*/  IMAD R5, R18.reuse, UR5, R5 ;  /* 0x0000000512057c24 */ /* 0x040fe4000f8e0205 */
[----:B------:R-:W-:Y:S01]  /*14d40*/  IMAD.WIDE.U32 R2, R18, UR4, R2 ;  /* 0x0000000412027c25 */ /* 0x000fe2000f8e0002 */
[----:B------:R-:W-:-:S04]  /*14d50*/  ULDC.64 UR4, c[0x0][0x318] ;  /* 0x0000c60000047ab9 */ /* 0x000fc80000000a00 */
[----:B------:R-:W-:Y:S02]  /*14d60*/  IADD3 R3, R5, R3, RZ ;  /* 0x0000000305037210 */ /* 0x000fe40007ffe0ff */
[----:B0-----:R-:W-:-:S04]  /*14d70*/  LEA R17, P0, R2, UR4, 0x1 ;  /* 0x0000000402117c11 */ /* 0x001fc8000f8008ff */
[----:B------:R-:W-:Y:S02]  /*14d80*/  LEA.HI.X R24, R2, UR5, R3, 0x1, P0 ;  /* 0x0000000502187c11 */ /* 0x000fe400080f0c03 */
[----:B------:R-:W-:-:S13]  /*14d90*/  PLOP3.LUT P0, PT, PT, PT, PT, 0x80, 0x0 ;  /* 0x000000000000781c */ /* 0x000fda0003f0f070 */
.L_x_1408:
        /* <DEDUP_REMOVED lines=10> */
.L_x_1409:
[----:B------:R-:W2:Y:S01]  /*14e40*/  LDL R0, [R1+0x8] ;  /* 0x0000080001007983 */ /* 0x000ea20000100800 */
[----:B------:R0:W-:Y:S01]  /*14e50*/  SYNCS.ARRIVE.TRANS64.A1T0 RZ, [R7+URZ+0x30850], RZ ;  /* 0x030850ff07ff79a7 */ /* 0x0001e2000810003f */
[----:B------:R-:W-:Y:S02]  /*14e60*/  IMAD.MOV.U32 R6, RZ, RZ, R25 ;  /* 0x000000ffff067224 */ /* 0x000fe400078e0019 */
[----:B------:R-:W-:Y:S02]  /*14e70*/  IMAD.MOV.U32 R10, RZ, RZ, R28 ;  /* 0x000000ffff0a7224 */ /* 0x000fe400078e001c */
[----:B------:R-:W-:Y:S02]  /*14e80*/  IMAD.MOV.U32 R29, RZ, RZ, R26 ;  /* 0x000000ffff1d7224 */ /* 0x000fe400078e001a */
[C---:B0-----:R-:W-:Y:S01]  /*14e90*/  VIADD R7, R26.reuse, 0xffffffff ;  /* 0xffffffff1a077836 */ /* 0x041fe20000000000 */
[----:B--2---:R-:W-:-:S13]  /*14ea0*/  ISETP.GT.AND P0, PT, R26, R0, PT ;  /* 0x000000001a00720c */ /* 0x004fda0003f04270 */
[----:B------:R-:W-:Y:S05]  /*14eb0*/  @P0 BRA `(.L_x_1410) ;  /* 0xfffffff000280947 */ /* 0x000fea000383ffff */
.L_x_1397:
[----:B------:R-:W-:Y:S05]  /*14ec0*/  BSYNC B0 ;  /* 0x0000000000007941 */ /* 0x000fea0003800000 */
.L_x_1396:
        /* <DEDUP_REMOVED lines=8> */
[----:B------:R-:W2:Y:S02]  /*14f50*/  FLO.U32 R0, UR4 ;  /* 0x0000000400007d00 */ /* 0x000ea400080e0000 */
[----:B--2---:R-:W-:-:S06]  /*14f60*/  ISETP.EQ.U32.AND P0, PT, R0, R5, PT ;  /* 0x000000050000720c */ /* 0x004fcc0003f02070 */
[----:B------:R-:W0:Y:S07]  /*14f70*/  POPC R5, UR4 ;  /* 0x0000000400057d09 */ /* 0x000e2e0008000000 */
[----:B0-----:R-:W2:Y:S01]  /*14f80*/  @P0 ATOMG.E.ADD.STRONG.GPU PT, R3, desc[UR36][R2.64], R5 ;  /* 0x00000005020309a8 */ /* 0x001ea200081ee1e4 */
[----:B------:R-:W0:Y:S02]  /*14f90*/  S2R R4, SR_LTMASK ;  /* 0x0000000000047919 */ /* 0x000e240000003900 */
[----:B0-----:R-:W-:-:S04]  /*14fa0*/  LOP3.LUT R4, R4, UR4, RZ, 0xc0, !PT ;  /* 0x0000000404047c12 */ /* 0x001fc8000f8ec0ff */
[----:B------:R-:W0:Y:S01]  /*14fb0*/  POPC R7, R4 ;  /* 0x0000000400077309 */ /* 0x000e220000000000 */
[----:B--2---:R-:W0:Y:S02]  /*14fc0*/  SHFL.IDX PT, R0, R3, R0, 0x1f ;  /* 0x00001f0003007589 */ /* 0x004e2400000e0000 */
[----:B0-----:R-:W-:-:S07]  /*14fd0*/  IADD3 R16, R0, UR39, R7 ;  /* 0x0000002700107c10 */ /* 0x001fce000fffe007 */
.L_x_1412:
[----:B------:R-:W-:Y:S05]  /*14fe0*/  BSYNC B0 ;  /* 0x0000000000007941 */ /* 0x000fea0003800000 */
.L_x_1411:
[----:B------:R-:W-:-:S13]  /*14ff0*/  LOP3.LUT P0, RZ, R23, 0x20, RZ, 0xc0, !PT ;  /* 0x0000002017ff7812 */ /* 0x000fda000780c0ff */
[----:B------:R-:W-:Y:S05]  /*15000*/  @!P0 BRA `(.L_x_1413) ;  /* 0x0000000000048947 */ /* 0x000fea0003800000 */
[----:B------:R-:W-:Y:S01]  /*15010*/  BPT.TRAP 0x1 ;  /* 0x000000040000795c */ /* 0x000fe20000300000 */
.L_x_1413:
[----:B------:R-:W2:Y:S01]  /*15020*/  LDL.LU R2, [R1] ;  /* 0x0000000001027983 */ /* 0x000ea20000300800 */
[----:B------:R-:W-:Y:S01]  /*15030*/  IMAD R0, R25, 0x8, R22 ;  /* 0x0000000819007824 */ /* 0x000fe200078e0216 */
[----:B0-----:R-:W-:Y:S01]  /*15040*/  SHF.L.U32 R3, R28, 0x1f, RZ ;  /* 0x0000001f1c037819 */ /* 0x001fe200000006ff */
[----:B------:R-:W-:Y:S03]  /*15050*/  BSSY B0, `(.L_x_1414) ;  /* 0x0000004000007945 */ /* 0x000fe60003800000 */
[----:B------:R-:W0:Y:S01]  /*15060*/  SYNCS.PHASECHK.TRANS64.TRYWAIT P0, [R0+URZ+0x30860], R3 ;  /* 0x03086003000075a7 */ /* 0x000e22000800017f */
[----:B--2---:R-:W-:Y:S01]  /*15070*/  IMAD R5, R26, -0x40, R2 ;  /* 0xffffffc01a057824 */ /* 0x004fe200078e0202 */
[----:B0-----:R-:W-:Y:S06]  /*15080*/  @!P0 BRA `(.L_x_1415) ;  /* 0x0000003400c88947 */ /* 0x001fec0003800000 */
.L_x_1501:
[----:B------:R-:W-:Y:S05]  /*15090*/  BSYNC B0 ;  /* 0x0000000000007941 */ /* 0x000fea0003800000 */
.L_x_1414:
[----:B------:R-:W2:Y:S01]  /*150a0*/  S2R R2, SR_TID.X ;  /* 0x0000000000027919 */ /* 0x000ea20000002100 */
[----:B------:R-:W-:Y:S01]  /*150b0*/  UMOV UR4, 0xffffffff ;  /* 0xffffffff00047882 */ /* 0x000fe20000000000 */
[----:B------:R-:W-:Y:S02]  /*150c0*/  LEA R7, R25, R32, 0xe ;  /* 0x0000002019077211 */ /* 0x000fe400078e70ff */
[----:B--2---:R-:W-:-:S04]  /*150d0*/  LOP3.LUT R2, R2, 0x7f, RZ, 0xc0, !PT ;  /* 0x0000007f02027812 */ /* 0x004fc800078ec0ff */
[----:B------:R-:W-:-:S05]  /*150e0*/  SHF.R.U32.HI R2, RZ, 0x3, R2 ;  /* 0x00000003ff027819 */ /* 0x000fca0000011602 */
[----:B------:R-:W-:Y:S01]  /*150f0*/  IMAD.IADD R5, R5, 0x1, -R2 ;  /* 0x0000000105057824 */ /* 0x000fe200078e0a02 */
[----:B------:R-:W-:Y:S06]  /*15100*/  BRA.DIV UR4, `(.L_x_1416) ;  /* 0x0000003604bc7947 */ /* 0x000fec000b800000 */
[----:B------:R-:W2:Y:S01]  /*15110*/  SHFL.IDX PT, R14, R17, RZ, 0x181f ;  /* 0x00181fff110e7589 */ /* 0x000ea200000e0000 */
[----:B------:R-:W-:Y:S01]  /*15120*/  ULDC UR4, c[0x0][0x2f4] ;  /* 0x0000bd0000047ab9 */ /* 0x000fe20000000800 */
[C---:B-1----:R-:W-:Y:S01]  /*15130*/  IMAD.SHL.U32 R6, R34.reuse, 0x2, RZ ;  /* 0x0000000222067824 */ /* 0x042fe200078e00ff */
[C---:B------:R-:W-:Y:S01]  /*15140*/  ISETP.GE.AND P3, PT, R34.reuse, UR4, PT ;  /* 0x0000000422007c0c */ /* 0x040fe2000bf66270 */
[----:B0-----:R-:W0:Y:S01]  /*15150*/  SHFL.IDX PT, R3, R24, RZ, 0x181f ;  /* 0x00181fff18037589 */ /* 0x001e2200000e0000 */
[----:B------:R-:W-:Y:S01]  /*15160*/  LOP3.LUT R8, R34, 0x40, RZ, 0xfc, !PT ;  /* 0x0000004022087812 */ /* 0x000fe200078efcff */
[----:B------:R-:W-:Y:S01]  /*15170*/  IMAD R4, R7, 0x2, R22 ;  /* 0x0000000207047824 */ /* 0x000fe200078e0216 */
[----:B------:R-:W-:Y:S01]  /*15180*/  ISETP.LT.OR P4, PT, R5, 0x1, P3 ;  /* 0x000000010500780c */ /* 0x000fe20001f81670 */
[----:B------:R-:W-:Y:S01]  /*15190*/  SHFL.IDX PT, R7, R24, 0x1, 0x181f ;  /* 0x00381f0018077f89 */ /* 0x000fe200000e0000 */
[----:B------:R-:W-:Y:S02]  /*151a0*/  ISETP.GE.AND P2, PT, R8, UR4, PT ;  /* 0x0000000408007c0c */ /* 0x000fe4000bf46270 */
[----:B------:R-:W-:-:S02]  /*151b0*/  ISETP.GE.AND P1, PT, R37, UR4, PT ;  /* 0x0000000425007c0c */ /* 0x000fc4000bf26270 */
[----:B--2---:R-:W-:Y:S02]  /*151c0*/  IADD3 R2, P0, R14, R6, RZ ;  /* 0x000000060e027210 */ /* 0x004fe40007f1e0ff */
[----:B------:R-:W1:Y:S03]  /*151d0*/  SHFL.IDX PT, R14, R17, 0x1, 0x181f ;  /* 0x00381f00110e7f89 */ /* 0x000e6600000e0000 */
        /* <DEDUP_REMOVED lines=8> */
[----:B------:R1:W-:Y:S02]  /*15260*/  LDGSTS.E.BYPASS.LTC128B.128 [R4+0x6400], desc[UR36][R2.64+0x180], !P4 ;  /* 0x0640018002047fae */ /* 0x0003e4000e101d64 */
[----:B-1----:R-:W-:Y:S02]  /*15270*/  IADD3 R2, P4, R14, R6, RZ ;  /* 0x000000060e027210 */ /* 0x002fe40007f9e0ff */
[----:B------:R-:W0:Y:S03]  /*15280*/  SHFL.IDX PT, R14, R17, 0x2, 0x181f ;  /* 0x00581f00110e7f89 */ /* 0x000e2600000e0000 */
        /* <DEDUP_REMOVED lines=12> */
[----:B------:R0:W3:Y:S03]  /*15350*/  SHFL.IDX PT, R14, R17, 0x3, 0x181f ;  /* 0x00781f00110e7f89 */ /* 0x0000e600000e0000 */
        /* <DEDUP_REMOVED lines=9> */
.L_x_1511:
[C---:B------:R-:W-:Y:S02]  /*153f0*/  ISETP.LT.OR P3, PT, R5.reuse, 0x31, P3 ;  /* 0x000000310500780c */ /* 0x040fe40001f61670 */
[C---:B------:R-:W-:Y:S02]  /*15400*/  ISETP.LT.OR P2, PT, R5.reuse, 0x31, P2 ;  /* 0x000000310500780c */ /* 0x040fe40001741670 */
[C---:B------:R-:W-:Y:S02]  /*15410*/  ISETP.LT.OR P1, PT, R5.reuse, 0x31, P1 ;  /* 0x000000310500780c */ /* 0x040fe40000f21670 */
[----:B01----:R-:W-:Y:S02]  /*15420*/  IADD3 R2, P4, R14, R6, RZ ;  /* 0x000000060e027210 */ /* 0x003fe40007f9e0ff */
        /* <DEDUP_REMOVED lines=11> */
.L_x_1417:
        /* <DEDUP_REMOVED lines=10> */
.L_x_1418:
[----:B------:R1:W-:Y:S01]  /*15580*/  SYNCS.ARRIVE.TRANS64.A1T0 RZ, [R0+URZ+0x30850], RZ ;  /* 0x030850ff00ff79a7 */ /* 0x0003e2000810003f */
[----:B------:R-:W-:-:S04]  /*15590*/  IADD3 R25, R25, 0x1, RZ ;  /* 0x0000000119197810 */ /* 0x000fc80007ffe0ff */
[----:B------:R-:W-:-:S04]  /*155a0*/  ISETP.NE.AND P0, PT, R25, 0x2, PT ;  /* 0x000000021900780c */ /* 0x000fc80003f05270 */
[----:B0-----:R-:W-:Y:S02]  /*155b0*/  SEL R3, RZ, 0x1, P0 ;  /* 0x00000001ff037807 */ /* 0x001fe40000000000 */
[----:B------:R-:W-:Y:S02]  /*155c0*/  SEL R25, R25, RZ, P0 ;  /* 0x000000ff19197207 */ /* 0x000fe40000000000 */
[----:B-1----:R-:W-:-:S07]  /*155d0*/  LOP3.LUT R28, R28, R3, RZ, 0x3c, !PT ;  /* 0x000000031c1c7212 */ /* 0x002fce00078e3cff */
.L_x_1375:
[----:B------:R-:W-:Y:S05]  /*155e0*/  BSYNC B7 ;  /* 0x0000000000077941 */ /* 0x000fea0003800000 */
.L_x_1373:
        /* <DEDUP_REMOVED lines=8> */
[----:B------:R1:W2:Y:S01]  /*15670*/  LDS.128 R16, [R22+0x308d0] ;  /* 0x0308d00016107984 */ /* 0x0002a20000000c00 */
[----:B------:R-:W-:Y:S06]  /*15680*/  BAR.ARV 0x4, 0x180 ;  /* 0x0106000000007b1d */ /* 0x000fec0000002000 */
[----:B------:R-:W-:Y:S05]  /*15690*/  BRA `(.L_x_1420) ;  /* 0x0000000800cc7947 */ /* 0x000fea0003800000 */
.L_x_1419:
        /* <DEDUP_REMOVED lines=11> */
[----:B------:R-:W-:Y:S01]  /*15750*/  IMAD.MOV.U32 R5, RZ, RZ, RZ ;  /* 0x000000ffff057224 */ /* 0x000fe200078e00ff */
[C---:B------:R-:W-:Y:S02]  /*15760*/  ISETP.GE.U32.AND P2, PT, R8.reuse, 0x2, PT ;  /* 0x000000020800780c */ /* 0x040fe40003f46070 */
[C---:B------:R-:W-:Y:S01]  /*15770*/  ISETP.GE.U32.AND P3, PT, R8.reuse, 0x4, PT ;  /* 0x000000040800780c */ /* 0x040fe20003f66070 */
[----:B------:R-:W-:Y:S01]  /*15780*/  SHFL.IDX PT, R0, R16, RZ, 0x1f ;  /* 0x00001fff10007589 */ /* 0x000fe200000e0000 */
[C---:B------:R-:W-:Y:S02]  /*15790*/  ISETP.GE.U32.AND P4, PT, R8.reuse, 0x8, PT ;  /* 0x000000080800780c */ /* 0x040fe40003f86070 */
[C---:B------:R-:W-:Y:S01]  /*157a0*/  ISETP.GE.U32.AND P5, PT, R8.reuse, 0x10, PT ;  /* 0x000000100800780c */ /* 0x040fe20003fa6070 */
[----:B------:R-:W-:Y:S01]  /*157b0*/  SHFL.IDX PT, R4, R16, 0x1, 0x1f ;  /* 0x00201f0010047f89 */ /* 0x000fe200000e0000 */
[----:B--2---:R-:W-:Y:S01]  /*157c0*/  @!P1 IMAD.MOV.U32 R5, RZ, RZ, R2 ;  /* 0x000000ffff059224 */ /* 0x004fe200078e0002 */
[----:B------:R-:W-:-:S04]  /*157d0*/  ISETP.NE.AND P1, PT, R8, RZ, PT ;  /* 0x000000ff0800720c */ /* 0x000fc80003f25270 */
[----:B------:R-:W1:Y:S02]  /*157e0*/  SHFL.UP PT, R14, R5, 0x1, RZ ;  /* 0x04200000050e7989 */ /* 0x000e6400000e00ff */
[----:B-1----:R-:W-:-:S05]  /*157f0*/  SEL R6, R14, RZ, P1 ;  /* 0x000000ff0e067207 */ /* 0x002fca0000800000 */
[----:B------:R-:W-:-:S05]  /*15800*/  IMAD.IADD R6, R5, 0x1, R6 ;  /* 0x0000000105067824 */ /* 0x000fca00078e0206 */
[----:B------:R-:W1:Y:S02]  /*15810*/  SHFL.UP PT, R14, R6, 0x2, RZ ;  /* 0x04400000060e7989 */ /* 0x000e6400000e00ff */
[----:B-1----:R-:W-:-:S05]  /*15820*/  SEL R7, R14, RZ, P2 ;  /* 0x000000ff0e077207 */ /* 0x002fca0001000000 */
[----:B------:R-:W-:-:S05]  /*15830*/  IMAD.IADD R7, R6, 0x1, R7 ;  /* 0x0000000106077824 */ /* 0x000fca00078e0207 */
[----:B------:R-:W1:Y:S02]  /*15840*/  SHFL.UP PT, R14, R7, 0x4, RZ ;  /* 0x04800000070e7989 */ /* 0x000e6400000e00ff */
        /* <DEDUP_REMOVED lines=8> */
[----:B------:R1:W2:Y:S02]  /*158d0*/  SHFL.IDX PT, R14, R6, 0x1f, 0x1f ;  /* 0x03e01f00060e7f89 */ /* 0x0002a400000e0000 */
.L_x_1521:
[----:B------:R-:W-:Y:S02]  /*158e0*/  ULDC UR4, c[0x0][0xc38] ;  /* 0x00030e0000047ab9 */ /* 0x000fe40000000800 */
[----:B------:R-:W-:-:S04]  /*158f0*/  IMAD.U32 R7, RZ, RZ, UR4 ;  /* 0x00000004ff077e24 */ /* 0x000fc8000f8e00ff */
[----:B--2---:R-:W-:-:S04]  /*15900*/  IMAD R14, R14, R7, RZ ;  /* 0x000000070e0e7224 */ /* 0x004fc800078e02ff */
[----:B------:R-:W-:-:S05]  /*15910*/  IMAD.IADD R9, R4, 0x1, R14 ;  /* 0x0000000104097824 */ /* 0x000fca00078e020e */
[----:B------:R-:W-:-:S13]  /*15920*/  ISETP.GT.AND P6, PT, R9, R0, PT ;  /* 0x000000000900720c */ /* 0x000fda0003fc4270 */
[----:B------:R-:W-:Y:S05]  /*15930*/  @P6 BRA `(.L_x_1422) ;  /* 0x00000000009c6947 */ /* 0x000fea0003800000 */
.L_x_1427:
[----:B------:R-:W2:Y:S01]  /*15940*/  LDC R2, c[0x0][0xc3c] ;  /* 0x00030f00ff027b82 */ /* 0x000ea20000000800 */
[----:B------:R-:W-:-:S05]  /*15950*/  VIADD R19, R19, 0x1f ;  /* 0x0000001f13137836 */ /* 0x000fca0000000000 */
[----:B--2---:R-:W-:-:S13]  /*15960*/  ISETP.GE.AND P6, PT, R19, R2, PT ;  /* 0x000000021300720c */ /* 0x004fda0003fc6270 */
[----:B------:R-:W-:Y:S05]  /*15970*/  @P6 BRA `(.L_x_1423) ;  /* 0x0000000400d06947 */ /* 0x000fea0003800000 */
[----:B------:R-:W2:Y:S01]  /*15980*/  S2R R3, SR_TID.X ;  /* 0x0000000000037919 */ /* 0x000ea20000002100 */
[----:B------:R-:W-:Y:S01]  /*15990*/  BSSY B0, `(.L_x_1424) ;  /* 0x0000009000007945 */ /* 0x000fe20003800000 */
[----:B------:R-:W-:Y:S02]  /*159a0*/  MOV R5, RZ ;  /* 0x000000ff00057202 */ /* 0x000fe40000000f00 */
[----:B--2---:R-:W-:-:S05]  /*159b0*/  LOP3.LUT R3, R3, 0x1f, RZ, 0xc0, !PT ;  /* 0x0000001f03037812 */ /* 0x004fca00078ec0ff */
[----:B------:R-:W-:-:S05]  /*159c0*/  IMAD.IADD R7, R19, 0x1, R3 ;  /* 0x0000000113077824 */ /* 0x000fca00078e0203 */
[----:B------:R-:W-:-:S13]  /*159d0*/  ISETP.GE.OR P6, PT, R7, R2, !P0 ;  /* 0x000000020700720c */ /* 0x000fda00047c6670 */
[----:B------:R-:W-:Y:S05]  /*159e0*/  @P6 BRA `(.L_x_1425) ;  /* 0x00000000000c6947 */ /* 0x000fea0003800000 */
[----:B------:R-:W2:Y:S02]  /*159f0*/  LDC.64 R2, c[0x0][0xc80] ;  /* 0x00032000ff027b82 */ /* 0x000ea40000000a00 */
[----:B--2---:R-:W-:-:S05]  /*15a00*/  IMAD.WIDE R2, R7, 0x4, R2 ;  /* 0x0000000407027825 */ /* 0x004fca00078e0202 */
[----:B------:R2:W5:Y:S02]  /*15a10*/  LDG.E R5, desc[UR36][R2.64] ;  /* 0x0000002402057981 */ /* 0x000564000c1e1900 */
.L_x_1425:
[----:B------:R-:W-:Y:S05]  /*15a20*/  BSYNC B0 ;  /* 0x0000000000007941 */ /* 0x000fea0003800000 */
.L_x_1424:
[----:B------:R-:W-:-:S03]  /*15a30*/  UMOV UR4, 0xffffffff ;  /* 0xffffffff00047882 */ /* 0x000fc60000000000 */
[----:B------:R-:W-:Y:S05]  /*15a40*/  BRA.DIV UR4, `(.L_x_1426) ;  /* 0x0000003a04307947 */ /* 0x000fea000b800000 */
[----:B-----5:R-:W3:Y:S02]  /*15a50*/  SHFL.UP PT, R14, R5, 0x1, RZ ;  /* 0x04200000050e7989 */ /* 0x020ee400000e00ff */
[----:B---3--:R-:W-:-:S05]  /*15a60*/  SEL R14, R14, RZ, P1 ;  /* 0x000000ff0e0e7207 */ /* 0x008fca0000800000 */
[----:B------:R-:W-:-:S05]  /*15a70*/  IMAD.IADD R13, R5, 0x1, R14 ;  /* 0x00000001050d7824 */ /* 0x000fca00078e020e */
[----:B------:R-:W2:Y:S02]  /*15a80*/  SHFL.UP PT, R14, R13, 0x2, RZ ;  /* 0x044000000d0e7989 */ /* 0x000ea400000e00ff */
[----:B--2---:R-:W-:-:S05]  /*15a90*/  SEL R2, R14, RZ, P2 ;  /* 0x000000ff0e027207 */ /* 0x004fca0001000000 */
        /* <DEDUP_REMOVED lines=9> */
[----:B-1----:R-:W-:-:S05]  /*15b30*/  IMAD.IADD R6, R4, 0x1, R7 ;  /* 0x0000000104067824 */ /* 0x002fca00078e0207 */
[----:B------:R1:W2:Y:S02]  /*15b40*/  SHFL.IDX PT, R14, R6, 0x1f, 0x1f ;  /* 0x03e01f00060e7f89 */ /* 0x0002a400000e0000 */
.L_x_1529:
[----:B------:R-:W-:Y:S02]  /*15b50*/  ULDC UR4, c[0x0][0xc38] ;  /* 0x00030e0000047ab9 */ /* 0x000fe40000000800 */
[----:B------:R-:W-:-:S04]  /*15b60*/  IMAD.U32 R7, RZ, RZ, UR4 ;  /* 0x00000004ff077e24 */ /* 0x000fc8000f8e00ff */
[----:B--2---:R-:W-:-:S05]  /*15b70*/  IMAD R14, R14, R7, RZ ;  /* 0x000000070e0e7224 */ /* 0x004fca00078e02ff */
[----:B------:R-:W-:-:S04]  /*15b80*/  IADD3 R9, R14, R9, RZ ;  /* 0x000000090e097210 */ /* 0x000fc80007ffe0ff */
[----:B------:R-:W-:-:S13]  /*15b90*/  ISETP.GT.AND P6, PT, R9, R0, PT ;  /* 0x000000000900720c */ /* 0x000fda0003fc4270 */
[----:B------:R-:W-:Y:S05]  /*15ba0*/  @!P6 BRA `(.L_x_1427) ;  /* 0xfffffffc0064e947 */ /* 0x000fea000383ffff */
.L_x_1422:
[----:B------:R-:W-:Y:S01]  /*15bb0*/  IMAD.IADD R16, R9, 0x1, -R14 ;  /* 0x0000000109107824 */ /* 0x000fe200078e0a0e */
[----:B------:R-:W-:-:S03]  /*15bc0*/  UMOV UR4, 0xffffffff ;  /* 0xffffffff00047882 */ /* 0x000fc60000000000 */
[----:B------:R-:W-:-:S05]  /*15bd0*/  IMAD R3, R6, R7, R16 ;  /* 0x0000000706037224 */ /* 0x000fca00078e0210 */
[----:B------:R-:W-:Y:S01]  /*15be0*/  ISETP.GT.AND P6, PT, R3, R0, PT ;  /* 0x000000000300720c */ /* 0x000fe20003fc4270 */
[----:B------:R-:W-:-:S12]  /*15bf0*/  BRA.DIV UR4, `(.L_x_1428) ;  /* 0x0000003a04807947 */ /* 0x000fd8000b800000 */
[----:B------:R-:W-:-:S04]  /*15c00*/  VOTE.ANY R2, PT, !P6 ;  /* 0x0000000000027806 */ /* 0x000fc800070e0100 */
[----:B------:R-:W2:Y:S02]  /*15c10*/  POPC R4, R2 ;  /* 0x0000000200047309 */ /* 0x000ea40000000000 */
[----:B--2---:R2:W3:Y:S02]  /*15c20*/  SHFL.IDX PT, R5, R5, R4, 0x1f ;  /* 0x00001f0405057589 */ /* 0x0044e400000e0000 */
.L_x_1533:
[----:B------:R-:W-:Y:S01]  /*15c30*/  ISETP.NE.AND P0, PT, R2, RZ, PT ;  /* 0x000000ff0200720c */ /* 0x000fe20003f05270 */
[----:B------:R-:W-:-:S12]  /*15c40*/  IMAD.MOV.U32 R14, RZ, RZ, RZ ;  /* 0x000000ffff0e7224 */ /* 0x000fd800078e00ff */
[----:B------:R-:W-:Y:S05]  /*15c50*/  @!P0 BRA `(.L_x_1429) ;  /* 0x0000000000108947 */ /* 0x000fea0003800000 */
[----:B------:R-:W-:Y:S01]  /*15c60*/  UMOV UR4, 0xffffffff ;  /* 0xffffffff00047882 */ /* 0x000fe20000000000 */
[----:B------:R-:W-:Y:S02]  /*15c70*/  VIADD R12, R4, 0xffffffff ;  /* 0xffffffff040c7836 */ /* 0x000fe40000000000 */
[----:B------:R-:W-:Y:S05]  /*15c80*/  BRA.DIV UR4, `(.L_x_1430) ;  /* 0x0000003a04a47947 */ /* 0x000fea000b800000 */
[----:B------:R4:W0:Y:S02]  /*15c90*/  SHFL.IDX PT, R14, R6, R12, 0x1f ;  /* 0x00001f0c060e7589 */ /* 0x00082400000e0000 */
.L_x_1429:
[----:B------:R-:W5:Y:S01]  /*15ca0*/  LDC.64 R2, c[0x0][0xc90] ;  /* 0x00032400ff027b82 */ /* 0x000f620000000a00 */
[----:B------:R-:W-:-:S04]  /*15cb0*/  IMAD.IADD R19, R4, 0x1, R19 ;  /* 0x0000000104137824 */ /* 0x000fc800078e0213 */
[----:B-----5:R-:W-:-:S05]  /*15cc0*/  IMAD.WIDE R2, R19, 0x4, R2 ;  /* 0x0000000413027825 */ /* 0x020fca00078e0202 */
[----:B-1--4-:R1:W2:Y:S01]  /*15cd0*/  LDG.E R6, desc[UR36][R2.64] ;  /* 0x0000002402067981 */ /* 0x0122a2000c1e1900 */
[----:B0-----:R-:W-:Y:S01]  /*15ce0*/  IMAD R16, R14, R7, R16 ;  /* 0x000000070e107224 */ /* 0x001fe200078e0210 */
[----:B-1----:R-:W-:Y:S01]  /*15cf0*/  MOV R2, RZ ;  /* 0x000000ff00027202 */ /* 0x002fe20000000f00 */
[----:B--23--:R-:W-:-:S05]  /*15d00*/  IMAD R4, R5, R6, RZ ;  /* 0x0000000605047224 */ /* 0x00cfca00078e02ff */
[----:B------:R-:W-:-:S04]  /*15d10*/  IABS R8, R4 ;  /* 0x0000000400087213 */ /* 0x000fc80000000000 */
[----:B------:R-:W0:Y:S08]  /*15d20*/  I2F.RP R10, R8 ;  /* 0x00000008000a7306 */ /* 0x000e300000209400 */
[----:B0-----:R-:W0:Y:S02]  /*15d30*/  MUFU.RCP R10, R10 ;  /* 0x0000000a000a7308 */ /* 0x001e240000001000 */
[----:B0-----:R-:W-:-:S06]  /*15d40*/  VIADD R11, R10, 0xffffffe ;  /* 0x0ffffffe0a0b7836 */ /* 0x001fcc0000000000 */
[----:B------:R-:W0:Y:S02]  /*15d50*/  F2I.FTZ.U32.TRUNC.NTZ R3, R11 ;  /* 0x0000000b00037305 */ /* 0x000e24000021f000 */
[----:B0-----:R-:W-:-:S04]  /*15d60*/  IMAD.MOV R9, RZ, RZ, -R3 ;  /* 0x000000ffff097224 */ /* 0x001fc800078e0a03 */
[----:B------:R-:W-:-:S04]  /*15d70*/  IMAD R9, R9, R8, RZ ;  /* 0x0000000809097224 */ /* 0x000fc800078e02ff */
[----:B------:R-:W-:-:S04]  /*15d80*/  IMAD.HI.U32 R2, R3, R9, R2 ;  /* 0x0000000903027227 */ /* 0x000fc800078e0002 */
[----:B------:R-:W-:Y:S01]  /*15d90*/  IMAD.IADD R9, R0, 0x1, -R16 ;  /* 0x0000000100097824 */ /* 0x000fe200078e0a10 */
[----:B------:R-:W-:-:S04]  /*15da0*/  IABS R0, R4 ;  /* 0x0000000400007213 */ /* 0x000fc80000000000 */
[----:B------:R-:W-:Y:S01]  /*15db0*/  IABS R3, R9 ;  /* 0x0000000900037213 */ /* 0x000fe20000000000 */
[----:B------:R-:W-:-:S04]  /*15dc0*/  IMAD.MOV R0, RZ, RZ, -R0 ;  /* 0x000000ffff007224 */ /* 0x000fc800078e0a00 */
        /* <DEDUP_REMOVED lines=12> */
[----:B------:R-:W-:Y:S02]  /*15e90*/  IMAD R0, R6, R2, RZ ;  /* 0x0000000206007224 */ /* 0x000fe400078e02ff */
[----:B------:R-:W-:-:S03]  /*15ea0*/  IMAD.MOV R2, RZ, RZ, -R2 ;  /* 0x000000ffff027224 */ /* 0x000fc600078e0a02 */
[----:B------:R-:W-:Y:S01]  /*15eb0*/  IADD3 R3, -R0, RZ, RZ ;  /* 0x000000ff00037210 */ /* 0x000fe20007ffe1ff */
[----:B------:R-:W-:-:S03]  /*15ec0*/  IMAD R9, R4, R2, R9 ;  /* 0x0000000204097224 */ /* 0x000fc600078e0209 */
[----:B------:R-:W-:-:S04]  /*15ed0*/  VIADDMNMX R6, R3, R7, R6, PT ;  /* 0x0000000703067246 */ /* 0x000fc80003800106 */
[-C--:B------:R-:W-:Y:S02]  /*15ee0*/  IABS R7, R6.reuse ;  /* 0x0000000600077213 */ /* 0x080fe40000000000 */
[----:B------:R-:W-:Y:S02]  /*15ef0*/  IABS R4, R6 ;  /* 0x0000000600047213 */ /* 0x000fe40000000000 */
[----:B------:R-:W0:Y:S03]  /*15f00*/  I2F.RP R8, R7 ;  /* 0x0000000700087306 */ /* 0x000e260000209400 */
[----:B------:R-:W-:-:S05]  /*15f10*/  IMAD.MOV R4, RZ, RZ, -R4 ;  /* 0x000000ffff047224 */ /* 0x000fca00078e0a04 */
[----:B0-----:R-:W0:Y:S02]  /*15f20*/  MUFU.RCP R8, R8 ;  /* 0x0000000800087308 */ /* 0x001e240000001000 */
[----:B0-----:R-:W-:-:S06]  /*15f30*/  VIADD R3, R8, 0xffffffe ;  /* 0x0ffffffe08037836 */ /* 0x001fcc0000000000 */
[----:B------:R-:W0:Y:S02]  /*15f40*/  F2I.FTZ.U32.TRUNC.NTZ R3, R3 ;  /* 0x0000000300037305 */ /* 0x000e24000021f000 */
[----:B0-----:R-:W-:-:S04]  /*15f50*/  IMAD.MOV R2, RZ, RZ, -R3 ;  /* 0x000000ffff027224 */ /* 0x001fc800078e0a03 */
[----:B------:R-:W-:Y:S02]  /*15f60*/  IMAD R11, R2, R7, RZ ;  /* 0x00000007020b7224 */ /* 0x000fe400078e02ff */
[----:B------:R-:W-:-:S04]  /*15f70*/  IMAD.MOV.U32 R2, RZ, RZ, RZ ;  /* 0x000000ffff027224 */ /* 0x000fc800078e00ff */
[----:B------:R-:W-:Y:S01]  /*15f80*/  IMAD.HI.U32 R2, R3, R11, R2 ;  /* 0x0000000b03027227 */ /* 0x000fe200078e0002 */
[----:B------:R-:W-:Y:S02]  /*15f90*/  IABS R11, R9 ;  /* 0x00000009000b7213 */ /* 0x000fe40000000000 */
[C---:B------:R-:W-:Y:S01]  /*15fa0*/  LOP3.LUT R3, R9.reuse, R6, RZ, 0x3c, !PT ;  /* 0x0000000609037212 */ /* 0x040fe200078e3cff */
[----:B------:R-:W-:Y:S02]  /*15fb0*/  IMAD.IADD R9, R9, 0x1, R0 ;  /* 0x0000000109097824 */ /* 0x000fe400078e0200 */
[----:B------:R-:W-:Y:S01]  /*15fc0*/  IMAD.HI.U32 R2, R2, R11, RZ ;  /* 0x0000000b02027227 */ /* 0x000fe200078e00ff */
[----:B------:R-:W-:-:S03]  /*15fd0*/  ISETP.GE.AND P2, PT, R3, RZ, PT ;  /* 0x000000ff0300720c */ /* 0x000fc60003f46270 */
[----:B------:R-:W-:-:S05]  /*15fe0*/  IMAD R4, R2, R4, R11 ;  /* 0x0000000402047224 */ /* 0x000fca00078e020b */
[----:B------:R-:W-:-:S13]  /*15ff0*/  ISETP.GT.U32.AND P1, PT, R7, R4, PT ;  /* 0x000000040700720c */ /* 0x000fda0003f24070 */
[----:B------:R-:W-:Y:S01]  /*16000*/  @!P1 IMAD.IADD R4, R4, 0x1, -R7 ;  /* 0x0000000104049824 */ /* 0x000fe200078e0a07 */
[----:B------:R-:W-:Y:S02]  /*16010*/  @!P1 IADD3 R2, R2, 0x1, RZ ;  /* 0x0000000102029810 */ /* 0x000fe40007ffe0ff */
[----:B------:R-:W-:Y:S02]  /*16020*/  ISETP.NE.AND P1, PT, R6, RZ, PT ;  /* 0x000000ff0600720c */ /* 0x000fe40003f25270 */
[----:B------:R-:W-:-:S13]  /*16030*/  ISETP.GE.U32.AND P0, PT, R4, R7, PT ;  /* 0x000000070400720c */ /* 0x000fda0003f06070 */
[----:B------:R-:W-:-:S04]  /*16040*/  @P0 VIADD R2, R2, 0x1 ;  /* 0x0000000102020836 */ /* 0x000fc80000000000 */
[----:B------:R-:W-:Y:S01]  /*16050*/  @!P2 IMAD.MOV R2, RZ, RZ, -R2 ;  /* 0x000000ffff02a224 */ /* 0x000fe200078e0a02 */
[----:B------:R-:W-:Y:S01]  /*16060*/  @!P1 LOP3.LUT R2, RZ, R6, RZ, 0x33, !PT ;  /* 0x00000006ff029212 */ /* 0x000fe200078e33ff */
[----:B------:R-:W-:-:S04]  /*16070*/  IMAD.MOV R6, RZ, RZ, -R6 ;  /* 0x000000ffff067224 */ /* 0x000fc800078e0a06 */
[----:B------:R-:W-:Y:S01]  /*16080*/  IMAD R18, R2, R6, R9 ;  /* 0x0000000602127224 */ /* 0x000fe200078e0209 */
[----:B------:R-:W-:-:S05]  /*16090*/  LOP3.LUT R2, RZ, R2, RZ, 0x33, !PT ;  /* 0x00000002ff027212 */ /* 0x000fca00078e33ff */
[----:B------:R-:W-:Y:S01]  /*160a0*/  IMAD.IADD R17, R5, 0x1, R2 ;  /* 0x0000000105117824 */ /* 0x000fe200078e0202 */
[----:B------:R-:W-:Y:S06]  /*160b0*/  BRA `(.L_x_1431) ;  /* 0x00000000001c7947 */ /* 0x000fec0003800000 */
.L_x_1423:
[----:B------:R-:W-:Y:S01]  /*160c0*/  UMOV UR4, URZ ;  /* 0x0000003f00047c82 */ /* 0x000fe20008000000 */
[----:B------:R-:W-:Y:S01]  /*160d0*/  UMOV UR5, URZ ;  /* 0x0000003f00057c82 */ /* 0x000fe20008000000 */
[----:B------:R-:W-:Y:S01]  /*160e0*/  ULDC UR6, c[0x0][0xc3c] ;  /* 0x00030f0000067ab9 */ /* 0x000fe20000000800 */
[----:B------:R-:W-:Y:S01]  /*160f0*/  IMAD.MOV.U32 R16, RZ, RZ, R0 ;  /* 0x000000ffff107224 */ /* 0x000fe200078e0000 */
[----:B------:R-:W-:Y:S01]  /*16100*/  MOV R17, UR4 ;  /* 0x0000000400117c02 */ /* 0x000fe20008000f00 */
[----:B------:R-:W-:Y:S02]  /*16110*/  IMAD.U32 R18, RZ, RZ, UR5 ;  /* 0x00000005ff127e24 */ /* 0x000fe4000f8e00ff */
[----:B------:R-:W-:-:S07]  /*16120*/  IMAD.U32 R19, RZ, RZ, UR6 ;  /* 0x00000006ff137e24 */ /* 0x000fce000f8e00ff */
.L_x_1431:
[----:B------:R-:W2:Y:S01]  /*16130*/  S2R R0, SR_TID.X ;  /* 0x0000000000007919 */ /* 0x000ea20000002100 */
[----:B------:R-:W-:Y:S05]  /*16140*/  WARPSYNC.ALL ;  /* 0x0000000000007948 */ /* 0x000fea0003800000 */
[----:B------:R-:W-:Y:S01]  /*16150*/  BAR.SYNC.DEFER_BLOCKING 0x4, 0x180 ;  /* 0x0106000000007b1d */ /* 0x000fe20000010000 */
[----:B--2---:R-:W-:-:S04]  /*16160*/  LOP3.LUT R0, R0, 0x1f, RZ, 0xc0, !PT ;  /* 0x0000001f00007812 */ /* 0x004fc800078ec0ff */
[----:B------:R-:W-:-:S13]  /*16170*/  ISETP.NE.AND P0, PT, R0, RZ, PT ;  /* 0x000000ff0000720c */ /* 0x000fda0003f05270 */
[----:B------:R-:W2:Y:S01]  /*16180*/  @!P0 S2R R3, SR_CgaCtaId ;  /* 0x0000000000038919 */ /* 0x000ea20000008800 */
[----:B------:R-:W-:-:S04]  /*16190*/  @!P0 MOV R0, 0x400 ;  /* 0x0000040000008802 */ /* 0x000fc80000000f00 */
[----:B--2---:R-:W-:-:S05]  /*161a0*/  @!P0 LEA R22, R3, R0, 0x18 ;  /* 0x0000000003168211 */ /* 0x004fca00078ec0ff */
[----:B------:R3:W-:Y:S01]  /*161b0*/  @!P0 STS.128 [R22+0x308d0], R16 ;  /* 0x0308d01016008388 */ /* 0x0007e20000000c00 */
[----:B------:R-:W-:Y:S06]  /*161c0*/  BAR.ARV 0x5, 0x180 ;  /* 0x0146000000007b1d */ /* 0x000fec0000002000 */
.L_x_1420:
[----:B------:R-:W-:Y:S02]  /*161d0*/  ULDC UR4, c[0x0][0xc3c] ;  /* 0x00030f0000047ab9 */ /* 0x000fe40000000800 */
[----:B--2---:R-:W-:-:S13]  /*161e0*/  ISETP.GE.AND P0, PT, R19, UR4, PT ;  /* 0x0000000413007c0c */ /* 0x004fda000bf06270 */
[----:B------:R-:W-:Y:S05]  /*161f0*/  @!P0 BRA `(.L_x_1432) ;  /* 0xffffffb400a08947 */ /* 0x000fea000383ffff */
[----:B------:R-:W-:Y:S05]  /*16200*/  BSYNC B8 ;  /* 0x0000000000087941 */ /* 0x000fea0003800000 */
.L_x_1361:
[----:B------:R-:W2:Y:S01]  /*16210*/  LDL.LU R0, [R1+0x1c] ;  /* 0x00001c0001007983 */ /* 0x000ea20000300800 */
[----:B------:R-:W-:Y:S01]  /*16220*/  BSSY B0, `(.L_x_1433) ;  /* 0x000000b000007945 */ /* 0x000fe20003800000 */
[----:B------:R-:W4:Y:S01]  /*16230*/  S2R R5, SR_CgaCtaId ;  /* 0x0000000000057919 */ /* 0x000f220000008800 */
[----:B--2---:R-:W-:-:S05]  /*16240*/  VIADD R0, R0, 0x1 ;  /* 0x0000000100007836 */ /* 0x004fca0000000000 */
[----:B-1----:R-:W-:-:S04]  /*16250*/  LEA.HI R2, R0, R0, RZ, 0x1 ;  /* 0x0000000000027211 */ /* 0x002fc800078f08ff */
[----:B------:R-:W-:Y:S02]  /*16260*/  LOP3.LUT R3, R2, 0xfffffffe, RZ, 0xc0, !PT ;  /* 0xfffffffe02037812 */ /* 0x000fe400078ec0ff */
[----:B------:R-:W-:-:S03]  /*16270*/  MOV R2, 0x400 ;  /* 0x0000040000027802 */ /* 0x000fc60000000f00 */
[----:B------:R-:W-:Y:S01]  /*16280*/  IMAD.IADD R0, R0, 0x1, -R3 ;  /* 0x0000000100007824 */ /* 0x000fe200078e0a03 */
[----:B----4-:R-:W-:-:S04]  /*16290*/  LEA R4, R5, R2, 0x18 ;  /* 0x0000000205047211 */ /* 0x010fc800078ec0ff */
[----:B------:R-:W-:-:S04]  /*162a0*/  SHF.L.U32 R0, R0, 0x1f, RZ ;  /* 0x0000001f00007819 */ /* 0x000fc800000006ff */
[----:B------:R-:W1:Y:S02]  /*162b0*/  SYNCS.PHASECHK.TRANS64.TRYWAIT P0, [R4+URZ+0x30820], R0 ;  /* 0x03082000040075a7 */ /* 0x000e64000800017f */
[----:B-1----:R-:W-:Y:S05]  /*162c0*/  @!P0 BRA `(.L_x_1434) ;  /* 0x0000003400388947 */ /* 0x002fea0003800000 */
.L_x_1536:
[----:B------:R-:W-:Y:S05]  /*162d0*/  BSYNC B0 ;  /* 0x0000000000007941 */ /* 0x000fea0003800000 */
.L_x_1433:
[----:B------:R-:W-:-:S03]  /*162e0*/  UMOV UR4, 0xffffffff ;  /* 0xffffffff00047882 */ /* 0x000fc60000000000 */
[----:B------:R-:W-:Y:S05]  /*162f0*/  BRA.DIV UR4, `(.L_x_1435) ;  /* 0x0000003604407947 */ /* 0x000fea000b800000 */
[----:B-1----:R-:W1:Y:S02]  /*16300*/  S2R R0, SR_TID.X ;  /* 0x0000000000007919 */ /* 0x002e640000002100 */
[----:B-1----:R-:W-:-:S04]  /*16310*/  SHF.R.U32.HI R0, RZ, 0x5, R0 ;  /* 0x00000005ff007819 */ /* 0x002fc80000011600 */
[----:B------:R-:W-:-:S05]  /*16320*/  LOP3.LUT R0, R0, 0x3, RZ, 0xc0, !PT ;  /* 0x0000000300007812 */ /* 0x000fca00078ec0ff */
[----:B------:R1:W2:Y:S02]  /*16330*/  SHFL.IDX PT, R14, R0, RZ, 0x1f ;  /* 0x00001fff000e7589 */ /* 0x0002a400000e0000 */
.L_x_1539:
[----:B--2---:R-:W-:Y:S01]  /*16340*/  ISETP.NE.AND P0, PT, R14, RZ, PT ;  /* 0x000000ff0e00720c */ /* 0x004fe20003f05270 */
[----:B------:R-:W-:-:S12]  /*16350*/  BSSY B0, `(.L_x_1436) ;  /* 0x0000026000007945 */ /* 0x000fd80003800000 */
[----:B------:R-:W-:Y:S05]  /*16360*/  @P0 BRA `(.L_x_1437) ;  /* 0x0000000000900947 */ /* 0x000fea0003800000 */
[----:B------:R-:W-:-:S03]  /*16370*/  UMOV UR4, 0xffffffff ;  /* 0xffffffff00047882 */ /* 0x000fc60000000000 */
[----:B------:R-:W-:Y:S05]  /*16380*/  BRA.DIV UR4, `(.L_x_1438) ;  /* 0x0000003604507947 */ /* 0x000fea000b800000 */
[----:B------:R-:W-:-:S13]  /*16390*/  ELECT P6, URZ, PT ;  /* 0x00000000003f782f */ /* 0x000fda00038c0000 */
.L_x_1542:
        /* <DEDUP_REMOVED lines=8> */
.L_x_1439:
[C---:B------:R-:W-:Y:S01]  /*16420*/  IMAD R5, R25.reuse, 0x8, R4 ;  /* 0x0000000819057824 */ /* 0x040fe200078e0204 */
[----:B------:R-:W-:Y:S02]  /*16430*/  SHF.L.U32 R0, R28, 0x1f, RZ ;  /* 0x0000001f1c007819 */ /* 0x000fe400000006ff */
[----:B------:R-:W-:Y:S02]  /*16440*/  IADD3 R25, R25, 0x1, RZ ;  /* 0x0000000119197810 */ /* 0x000fe40007ffe0ff */
[----:B------:R-:W1:Y:S02]  /*16450*/  SYNCS.PHASECHK.TRANS64.TRYWAIT P1, [R5+URZ+0x30840], R0 ;  /* 0x03084000050075a7 */ /* 0x000e64000802017f */
[----:B------:R-:W-:-:S04]  /*16460*/  ISETP.NE.AND P2, PT, R25, 0x2, PT ;  /* 0x000000021900780c */ /* 0x000fc80003f45270 */
[----:B------:R-:W-:Y:S01]  /*16470*/  SEL R3, RZ, 0x1, P2 ;  /* 0x00000001ff037807 */ /* 0x000fe20001000000 */
[----:B-1----:R-:W-:Y:S08]  /*16480*/  @!P1 BRA `(.L_x_1440) ;  /* 0x0000003400309947 */ /* 0x002ff00003800000 */
.L_x_1543:
[----:B------:R-:W-:Y:S02]  /*16490*/  SEL R25, R25, RZ, P2 ;  /* 0x000000ff19197207 */ /* 0x000fe40001000000 */
[----:B------:R-:W-:Y:S01]  /*164a0*/  LOP3.LUT R2, R28, R3, RZ, 0x3c, !PT ;  /* 0x000000031c027212 */ /* 0x000fe200078e3cff */
[----:B------:R-:W-:Y:S06]  /*164b0*/  @!P0 BRA `(.L_x_1441) ;  /* 0x0000000000048947 */ /* 0x000fec0003800000 */
[----:B------:R-:W-:Y:S01]  /*164c0*/  BPT.TRAP 0x1 ;  /* 0x000000040000795c */ /* 0x000fe20000300000 */
.L_x_1441:
[----:B------:R-:W-:Y:S01]  /*164d0*/  IMAD R25, R25, 0x8, R4 ;  /* 0x0000000819197824 */ /* 0x000fe200078e0204 */
[----:B------:R-:W-:-:S04]  /*164e0*/  SHF.L.U32 R2, R2, 0x1f, RZ ;  /* 0x0000001f02027819 */ /* 0x000fc800000006ff */
[----:B------:R-:W2:Y:S02]  /*164f0*/  SYNCS.PHASECHK.TRANS64.TRYWAIT P1, [R25+URZ+0x30840], R2 ;  /* 0x03084002190075a7 */ /* 0x000ea4000802017f */
[----:B--2---:R-:W-:Y:S05]  /*16500*/  @!P1 BRA `(.L_x_1442) ;  /* 0x0000003400249947 */ /* 0x004fea0003800000 */
.L_x_1544:
[----:B------:R-:W-:Y:S05]  /*16510*/  @!P0 BRA `(.L_x_1443) ;  /* 0x0000000000048947 */ /* 0x000fea0003800000 */
[----:B------:R-:W-:Y:S01]  /*16520*/  BPT.TRAP 0x1 ;  /* 0x000000040000795c */ /* 0x000fe20000300000 */
.L_x_1443:
[----:B------:R-:W4:Y:S02]  /*16530*/  SYNCS.PHASECHK.TRANS64.TRYWAIT P1, [R5+URZ+0x30860], R0 ;  /* 0x03086000050075a7 */ /* 0x000f24000802017f */
[----:B----4-:R-:W-:Y:S05]  /*16540*/  @!P1 BRA `(.L_x_1444) ;  /* 0x0000003400289947 */ /* 0x010fea0003800000 */
.L_x_1545:
[----:B------:R-:W-:Y:S05]  /*16550*/  @!P0 BRA `(.L_x_1445) ;  /* 0x0000000000048947 */ /* 0x000fea0003800000 */
[----:B------:R-:W-:Y:S01]  /*16560*/  BPT.TRAP 0x1 ;  /* 0x000000040000795c */ /* 0x000fe20000300000 */
.L_x_1445:
[----:B------:R0:W0:Y:S02]  /*16570*/  SYNCS.PHASECHK.TRANS64.TRYWAIT P0, [R25+URZ+0x30860], R2 ;  /* 0x03086002190075a7 */ /* 0x000024000800017f */
[----:B0-----:R-:W-:Y:S05]  /*16580*/  @!P0 NANOSLEEP.SYNCS 0x989680 ;  /* 0x009896800000895d */ /* 0x001fea0003900000 */
[----:B------:R-:W0:Y:S02]  /*16590*/  @!P0 SYNCS.PHASECHK.TRANS64 P0, [R25+URZ+0x30860], R2 ;  /* 0x03086002190085a7 */ /* 0x000e24000800007f */
[----:B0-----:R-:W-:Y:S05]  /*165a0*/  @!P0 BRA `(.L_x_1445) ;  /* 0xfffffffc00f08947 */ /* 0x001fea000383ffff */
.L_x_1437:
[----:B------:R-:W-:Y:S05]  /*165b0*/  BSYNC B0 ;  /* 0x0000000000007941 */ /* 0x000fea0003800000 */
.L_x_1436:
[----:B------:R-:W-:Y:S05]  /*165c0*/  EXIT ;  /* 0x000000000000794d */ /* 0x000fea0003800000 */
.L_x_1255:
[----:B0-----:R-:W-:-:S04]  /*165d0*/  IMAD.U32 R3, RZ, RZ, UR40 ;  /* 0x00000028ff037e24 */ /* 0x001fc8000f8e00ff */
[----:B------:R0:W1:Y:S03]  /*165e0*/  SYNCS.PHASECHK.TRANS64.TRYWAIT P1, [R3+URZ+0x30800], R0 ;  /* 0x03080000030075a7 */ /* 0x000066000802017f */
[----:B-1----:R-:W-:Y:S05]  /*165f0*/  @!P1 NANOSLEEP.SYNCS 0x989680 ;  /* 0x009896800000995d */ /* 0x002fea0003900000 */
[----:B------:R-:W1:Y:S02]  /*16600*/  @!P1 SYNCS.PHASECHK.TRANS64 P1, [R3+URZ+0x30800], R0 ;  /* 0x03080000030095a7 */ /* 0x000e64000802007f */
[----:B-1----:R-:W-:Y:S05]  /*16610*/  @!P1 BRA `(.L_x_1255) ;  /* 0xfffffffc00ec9947 */ /* 0x002fea000383ffff */
[----:B------:R-:W-:Y:S05]  /*16620*/  BRA `(.L_x_1446) ;  /* 0xfffffeb400f87947 */ /* 0x000fea000383ffff */
.L_x_1259:
[----:B-1----:R1:W2:Y:S02]  /*16630*/  SYNCS.PHASECHK.TRANS64.TRYWAIT P1, [R3+URZ+0x30830], R0 ;  /* 0x03083000030075a7 */ /* 0x0022a4000802017f */
[----:B--2---:R-:W-:Y:S05]  /*16640*/  @!P1 NANOSLEEP.SYNCS 0x989680 ;  /* 0x009896800000995d */ /* 0x004fea0003900000 */
[----:B------:R-:W2:Y:S02]  /*16650*/  @!P1 SYNCS.PHASECHK.TRANS64 P1, [R3+URZ+0x30830], R0 ;  /* 0x03083000030095a7 */ /* 0x000ea4000802007f */
[----:B--2---:R-:W-:Y:S05]  /*16660*/  @!P1 BRA `(.L_x_1259) ;  /* 0xfffffffc00f09947 */ /* 0x004fea000383ffff */
[----:B------:R-:W-:Y:S05]  /*16670*/  BRA `(.L_x_1258) ;  /* 0xfffffeb800147947 */ /* 0x000fea000383ffff */
.L_x_1276:
[----:B-1----:R-:W-:-:S04]  /*16680*/  IMAD.U32 R4, RZ, RZ, UR7 ;  /* 0x00000007ff047e24 */ /* 0x002fc8000f8e00ff */
[----:B------:R1:W2:Y:S03]  /*16690*/  SYNCS.PHASECHK.TRANS64.TRYWAIT P1, [R4+URZ+0x30830], R3 ;  /* 0x03083003040075a7 */ /* 0x0002a6000802017f */
[----:B--2---:R-:W-:Y:S05]  /*166a0*/  @!P1 NANOSLEEP.SYNCS 0x989680 ;  /* 0x009896800000995d */ /* 0x004fea0003900000 */
[----:B------:R-:W2:Y:S02]  /*166b0*/  @!P1 SYNCS.PHASECHK.TRANS64 P1, [R4+URZ+0x30830], R3 ;  /* 0x03083003040095a7 */ /* 0x000ea4000802007f */
[----:B--2---:R-:W-:Y:S05]  /*166c0*/  @!P1 BRA `(.L_x_1276) ;  /* 0xfffffffc00ec9947 */ /* 0x004fea000383ffff */
[----:B------:R-:W-:Y:S05]  /*166d0*/  BRA `(.L_x_1275) ;  /* 0xfffffee400407947 */ /* 0x000fea000383ffff */
.L_x_1280:
[----:B01----:R-:W-:-:S04]  /*166e0*/  IMAD.U32 R3, RZ, RZ, UR14 ;  /* 0x0000000eff037e24 */ /* 0x003fc8000f8e00ff */
[----:B------:R0:W1:Y:S03]  /*166f0*/  SYNCS.PHASECHK.TRANS64.TRYWAIT P1, [R3+URZ+0x30850], R0 ;  /* 0x03085000030075a7 */ /* 0x000066000802017f */
[----:B-1----:R-:W-:Y:S05]  /*16700*/  @!P1 NANOSLEEP.SYNCS 0x989680 ;  /* 0x009896800000995d */ /* 0x002fea0003900000 */
[----:B------:R-:W1:Y:S02]  /*16710*/  @!P1 SYNCS.PHASECHK.TRANS64 P1, [R3+URZ+0x30850], R0 ;  /* 0x03085000030095a7 */ /* 0x000e64000802007f */
[----:B-1----:R-:W-:Y:S05]  /*16720*/  @!P1 BRA `(.L_x_1280) ;  /* 0xfffffffc00ec9947 */ /* 0x002fea000383ffff */
[----:B------:R-:W-:Y:S05]  /*16730*/  BRA `(.L_x_1279) ;  /* 0xfffffef000e47947 */ /* 0x000fea000383ffff */
.L_x_1299:
[----:B-1----:R-:W-:-:S04]  /*16740*/  IMAD.U32 R4, RZ, RZ, UR7 ;  /* 0x00000007ff047e24 */ /* 0x002fc8000f8e00ff */
[----:B------:R1:W2:Y:S03]  /*16750*/  SYNCS.PHASECHK.TRANS64.TRYWAIT P1, [R4+URZ+0x30830], R3 ;  /* 0x03083003040075a7 */ /* 0x0002a6000802017f */
[----:B--2---:R-:W-:Y:S05]  /*16760*/  @!P1 NANOSLEEP.SYNCS 0x989680 ;  /* 0x009896800000995d */ /* 0x004fea0003900000 */
[----:B------:R-:W2:Y:S02]  /*16770*/  @!P1 SYNCS.PHASECHK.TRANS64 P1, [R4+URZ+0x30830], R3 ;  /* 0x03083003040095a7 */ /* 0x000ea4000802007f */
[----:B--2---:R-:W-:Y:S05]  /*16780*/  @!P1 BRA `(.L_x_1299) ;  /* 0xfffffffc00ec9947 */ /* 0x004fea000383ffff */
[----:B------:R-:W-:Y:S05]  /*16790*/  BRA `(.L_x_1298) ;  /* 0xffffff1000dc7947 */ /* 0x000fea000383ffff */
.L_x_1303:
[----:B01----:R-:W-:-:S04]  /*167a0*/  IMAD.U32 R3, RZ, RZ, UR14 ;  /* 0x0000000eff037e24 */ /* 0x003fc8000f8e00ff */
[----:B------:R0:W1:Y:S03]  /*167b0*/  SYNCS.PHASECHK.TRANS64.TRYWAIT P1, [R3+URZ+0x30850], R0 ;  /* 0x03085000030075a7 */ /* 0x000066000802017f */
[----:B-1----:R-:W-:Y:S05]  /*167c0*/  @!P1 NANOSLEEP.SYNCS 0x989680 ;  /* 0x009896800000995d */ /* 0x002fea0003900000 */
[----:B------:R-:W1:Y:S02]  /*167d0*/  @!P1 SYNCS.PHASECHK.TRANS64 P1, [R3+URZ+0x30850], R0 ;  /* 0x03085000030095a7 */ /* 0x000e64000802007f */
[----:B-1----:R-:W-:Y:S05]  /*167e0*/  @!P1 BRA `(.L_x_1303) ;  /* 0xfffffffc00ec9947 */ /* 0x002fea000383ffff */
[----:B------:R-:W-:Y:S05]  /*167f0*/  BRA `(.L_x_1302) ;  /* 0xffffff2000807947 */ /* 0x000fea000383ffff */
.L_x_1311:
[----:B-1----:R-:W-:-:S04]  /*16800*/  MOV R4, UR6 ;  /* 0x0000000600047c02 */ /* 0x002fc80008000f00 */
[----:B------:R1:W2:Y:S03]  /*16810*/  SYNCS.PHASECHK.TRANS64.TRYWAIT P1, [R4+URZ+0x30830], R3 ;  /* 0x03083003040075a7 */ /* 0x0002a6000802017f */
[----:B--2---:R-:W-:Y:S05]  /*16820*/  @!P1 NANOSLEEP.SYNCS 0x989680 ;  /* 0x009896800000995d */ /* 0x004fea0003900000 */
[----:B------:R-:W2:Y:S02]  /*16830*/  @!P1 SYNCS.PHASECHK.TRANS64 P1, [R4+URZ+0x30830], R3 ;  /* 0x03083003040095a7 */ /* 0x000ea4000802007f */
[----:B--2---:R-:W-:Y:S05]  /*16840*/  @!P1 BRA `(.L_x_1311) ;  /* 0xfffffffc00ec9947 */ /* 0x004fea000383ffff */
[----:B------:R-:W-:Y:S05]  /*16850*/  BRA `(.L_x_1310) ;  /* 0xffffff3400147947 */ /* 0x000fea000383ffff */
.L_x_1315:
[----:B01----:R-:W-:-:S04]  /*16860*/  IMAD.U32 R3, RZ, RZ, UR10 ;  /* 0x0000000aff037e24 */ /* 0x003fc8000f8e00ff */
[----:B------:R0:W1:Y:S03]  /*16870*/  SYNCS.PHASECHK.TRANS64.TRYWAIT P1, [R3+URZ+0x30850], R0 ;  /* 0x03085000030075a7 */ /* 0x000066000802017f */
[----:B-1----:R-:W-:Y:S05]  /*16880*/  @!P1 NANOSLEEP.SYNCS 0x989680 ;  /* 0x009896800000995d */ /* 0x002fea0003900000 */
[----:B------:R-:W1:Y:S02]  /*16890*/  @!P1 SYNCS.PHASECHK.TRANS64 P1, [R3+URZ+0x30850], R0 ;  /* 0x03085000030095a7 */ /* 0x000e64000802007f */
[----:B-1----:R-:W-:Y:S05]  /*168a0*/  @!P1 BRA `(.L_x_1315) ;  /* 0xfffffffc00ec9947 */ /* 0x002fea000383ffff */
[----:B------:R-:W-:Y:S05]  /*168b0*/  BRA `(.L_x_1314) ;  /* 0xffffff4000b87947 */ /* 0x000fea000383ffff */
.L_x_1330:
[----:B-1----:R-:W-:-:S04]  /*168c0*/  IMAD.U32 R7, RZ, RZ, UR5 ;  /* 0x00000005ff077e24 */ /* 0x002fc8000f8e00ff */
[----:B------:R1:W2:Y:S03]  /*168d0*/  SYNCS.PHASECHK.TRANS64.TRYWAIT P1, [R7+URZ+0x30850], R0 ;  /* 0x03085000070075a7 */ /* 0x0002a6000802017f */
[----:B--2---:R-:W-:Y:S05]  /*168e0*/  @!P1 NANOSLEEP.SYNCS 0x989680 ;  /* 0x009896800000995d */ /* 0x004fea0003900000 */
[----:B------:R-:W2:Y:S02]  /*168f0*/  @!P1 SYNCS.PHASECHK.TRANS64 P1, [R7+URZ+0x30850], R0 ;  /* 0x03085000070095a7 */ /* 0x000ea4000802007f */
[----:B--2---:R-:W-:Y:S05]  /*16900*/  @!P1 BRA `(.L_x_1330) ;  /* 0xfffffffc00ec9947 */ /* 0x004fea000383ffff */
[----:B------:R-:W-:Y:S05]  /*16910*/  BRA `(.L_x_1329) ;  /* 0xffffff6400e47947 */ /* 0x000fea000383ffff */
.L_x_1381:
        /* <DEDUP_REMOVED lines=8> */
[----:B0----5:R-:W-:Y:S05]  /*169a0*/  WARPSYNC.COLLECTIVE R15, `(.L_x_1448) ;  /* 0x000000000f087348 */ /* 0x021fea0003c00000 */
[----:B------:R1:W2:Y:S02]  /*169b0*/  SHFL.IDX P6, R14, R13, R12, R11 ;  /* 0x0000000c0d0e7389 */ /* 0x0002a400000c000b */
[----:B012--5:R-:W-:Y:S01]  /*169c0*/  ENDCOLLECTIVE ;  /* 0x000000000000791b */ /* 0x027fe20003800000 */
.L_x_1448:
[----:B------:R-:W-:Y:S05]  /*169d0*/  BSYNC B0 ;  /* 0x0000000000007941 */ /* 0x000fea0003800000 */
.L_x_1447:
[----:B------:R-:W-:Y:S05]  /*169e0*/  BRA `(.L_x_1449) ;  /* 0xffffffbc00507947 */ /* 0x000fea000383ffff */
.L_x_1384:
[----:B0-----:R0:W1:Y:S02]  /*169f0*/  SYNCS.PHASECHK.TRANS64.TRYWAIT P0, [R6+URZ+0x30840], R2 ;  /* 0x03084002060075a7 */ /* 0x001064000800017f */
[----:B-1----:R-:W-:Y:S05]  /*16a00*/  @!P0 NANOSLEEP.SYNCS 0x989680 ;  /* 0x009896800000895d */ /* 0x002fea0003900000 */
[----:B------:R-:W1:Y:S02]  /*16a10*/  @!P0 SYNCS.PHASECHK.TRANS64 P0, [R6+URZ+0x30840], R2 ;  /* 0x03084002060085a7 */ /* 0x000e64000800007f */
[----:B-1----:R-:W-:Y:S05]  /*16a20*/  @!P0 BRA `(.L_x_1384) ;  /* 0xfffffffc00f08947 */ /* 0x002fea000383ffff */
[----:B------:R-:W-:Y:S05]  /*16a30*/  BRA `(.L_x_1450) ;  /* 0xffffffc000547947 */ /* 0x000fea000383ffff */
.L_x_1385:
        /* <DEDUP_REMOVED lines=8> */
.L_x_1452:
[----:B------:R-:W-:Y:S05]  /*16ac0*/  BSYNC B0 ;  /* 0x0000000000007941 */ /* 0x000fea0003800000 */
.L_x_1451:
[----:B------:R-:W-:Y:S01]  /*16ad0*/  IMAD.MOV.U32 R13, RZ, RZ, R4 ;  /* 0x000000ffff0d7224 */ /* 0x000fe200078e0004 */
[----:B------:R-:W-:Y:S01]  /*16ae0*/  MOV R11, 0x181f ;  /* 0x0000181f000b7802 */ /* 0x000fe20000000f00 */
[----:B------:R-:W-:Y:S02]  /*16af0*/  IMAD.MOV.U32 R12, RZ, RZ, RZ ;  /* 0x000000ffff0c7224 */ /* 0x000fe400078e00ff */
[----:B------:R-:W-:Y:S02]  /*16b00*/  IMAD.MOV.U32 R15, RZ, RZ, -0x1 ;  /* 0xffffffffff0f7424 */ /* 0x000fe400078e00ff */
[----:B------:R-:W-:Y:S02]  /*16b10*/  IMAD.MOV.U32 R2, RZ, RZ, R14 ;  /* 0x000000ffff027224 */ /* 0x000fe400078e000e */
[----:B------:R-:W-:-:S07]  /*16b20*/  @P0 IMAD R9, R7, 0x2, R22 ;  /* 0x0000000207090824 */ /* 0x000fce00078e0216 */
[----:B------:R-:W-:Y:S05]  /*16b30*/  WARPSYNC.COLLECTIVE R15, `(.L_x_1453) ;  /* 0x000000000f087348 */ /* 0x000fea0003c00000 */
[----:B------:R0:W1:Y:S02]  /*16b40*/  SHFL.IDX P6, R14, R13, R12, R11 ;  /* 0x0000000c0d0e7389 */ /* 0x00006400000c000b */
[----:B01----:R-:W-:Y:S01]  /*16b50*/  ENDCOLLECTIVE ;  /* 0x000000000000791b */ /* 0x003fe20003800000 */
.L_x_1453:
[----:B------:R-:W-:Y:S02]  /*16b60*/  IMAD.MOV.U32 R13, RZ, RZ, R0 ;  /* 0x000000ffff0d7224 */ /* 0x000fe400078e0000 */
[----:B------:R-:W-:Y:S02]  /*16b70*/  IMAD.MOV.U32 R12, RZ, RZ, 0x1 ;  /* 0x00000001ff0c7424 */ /* 0x000fe400078e00ff */
[----:B------:R-:W-:-:S07]  /*16b80*/  IMAD.MOV.U32 R3, RZ, RZ, R14 ;  /* 0x000000ffff037224 */ /* 0x000fce00078e000e */
[----:B------:R-:W-:Y:S05]  /*16b90*/  WARPSYNC.COLLECTIVE R15, `(.L_x_1454) ;  /* 0x000000000f087348 */ /* 0x000fea0003c00000 */
[----:B------:R0:W1:Y:S02]  /*16ba0*/  SHFL.IDX P6, R14, R13, R12, R11 ;  /* 0x0000000c0d0e7389 */ /* 0x00006400000c000b */
[----:B01----:R-:W-:Y:S01]  /*16bb0*/  ENDCOLLECTIVE ;  /* 0x000000000000791b */ /* 0x003fe20003800000 */
.L_x_1454:
[----:B------:R-:W-:-:S05]  /*16bc0*/  @P0 LEA R3, P1, R34, R3, 0x1 ;  /* 0x0000000322030211 */ /* 0x000fca00078208ff */
[----:B------:R-:W-:-:S05]  /*16bd0*/  @P0 IMAD.X R2, RZ, RZ, R2, P1 ;  /* 0x000000ffff020224 */ /* 0x000fca00008e0602 */
[----:B------:R-:W-:Y:S01]  /*16be0*/  @P0 LOP3.LUT R3, R3, R2, RZ, 0x3c, !PT ;  /* 0x0000000203030212 */ /* 0x000fe200078e3cff */
[----:B------:R-:W-:-:S03]  /*16bf0*/  IMAD.MOV.U32 R13, RZ, RZ, R4 ;  /* 0x000000ffff0d7224 */ /* 0x000fc600078e0004 */
[----:B------:R-:W-:-:S04]  /*16c00*/  @P0 LOP3.LUT R2, R3, R2, RZ, 0x3c, !PT ;  /* 0x0000000203020212 */ /* 0x000fc800078e3cff */
[----:B------:R-:W-:Y:S02]  /*16c10*/  @P0 LOP3.LUT R3, R3, R2, RZ, 0x3c, !PT ;  /* 0x0000000203030212 */ /* 0x000fe400078e3cff */
[----:B------:R-:W-:-:S07]  /*16c20*/  MOV R8, R14 ;  /* 0x0000000e00087202 */ /* 0x000fce0000000f00 */
[----:B------:R-:W-:Y:S05]  /*16c30*/  WARPSYNC.COLLECTIVE R15, `(.L_x_1455) ;  /* 0x000000000f087348 */ /* 0x000fea0003c00000 */
[----:B------:R0:W1:Y:S02]  /*16c40*/  SHFL.IDX P6, R14, R13, R12, R11 ;  /* 0x0000000c0d0e7389 */ /* 0x00006400000c000b */
[----:B01----:R-:W-:Y:S01]  /*16c50*/  ENDCOLLECTIVE ;  /* 0x000000000000791b */ /* 0x003fe20003800000 */
.L_x_1455:
        /* <DEDUP_REMOVED lines=14> */
.L_x_1456:
[----:B------:R-:W-:Y:S01]  /*16d40*/  @P0 IMAD R21, R7, 0x2, R22 ;  /* 0x0000000207150824 */ /* 0x000fe200078e0216 */
        /* <DEDUP_REMOVED lines=15> */
.L_x_1457:
[----:B------:R-:W-:Y:S02]  /*16e40*/  @P0 IMAD R9, R7, 0x2, R22 ;  /* 0x0000000207090824 */ /* 0x000fe400078e0216 */
[----:B------:R-:W-:Y:S02]  /*16e50*/  IMAD.MOV.U32 R13, RZ, RZ, R0 ;  /* 0x000000ffff0d7224 */ /* 0x000fe400078e0000 */
[----:B------:R-:W-:Y:S02]  /*16e60*/  IMAD.MOV.U32 R12, RZ, RZ, 0x3 ;  /* 0x00000003ff0c7424 */ /* 0x000fe400078e00ff */
[----:B------:R-:W-:-:S07]  /*16e70*/  IMAD.MOV.U32 R2, RZ, RZ, R14 ;  /* 0x000000ffff027224 */ /* 0x000fce00078e000e */
[----:B------:R-:W-:Y:S05]  /*16e80*/  WARPSYNC.COLLECTIVE R15, `(.L_x_1458) ;  /* 0x000000000f087348 */ /* 0x000fea0003c00000 */
[----:B------:R0:W1:Y:S02]  /*16e90*/  SHFL.IDX P6, R14, R13, R12, R11 ;  /* 0x0000000c0d0e7389 */ /* 0x00006400000c000b */
[----:B01----:R-:W-:Y:S01]  /*16ea0*/  ENDCOLLECTIVE ;  /* 0x000000000000791b */ /* 0x003fe20003800000 */
.L_x_1458:
        /* <DEDUP_REMOVED lines=10> */
[----:B------:R0:W-:Y:S04]  /*16f50*/  @P0 LDGSTS.E.BYPASS.LTC128B.128 [R9+0x27400], desc[UR36][R2.64+0x180], !P2 ;  /* 0x2740018002090fae */ /* 0x0001e8000d101d64 */
[----:B0-----:R-:W-:Y:S05]  /*16f60*/  WARPSYNC.COLLECTIVE R15, `(.L_x_1459) ;  /* 0x000000000f087348 */ /* 0x001fea0003c00000 */
[----:B------:R1:W2:Y:S02]  /*16f70*/  SHFL.IDX P6, R14, R13, R12, R11 ;  /* 0x0000000c0d0e7389 */ /* 0x0002a400000c000b */
[----:B012---:R-:W-:Y:S01]  /*16f80*/  ENDCOLLECTIVE ;  /* 0x000000000000791b */ /* 0x007fe20003800000 */
.L_x_1459:
[----:B------:R-:W-:Y:S01]  /*16f90*/  IMAD.MOV.U32 R2, RZ, RZ, R14 ;  /* 0x000000ffff027224 */ /* 0x000fe200078e000e */
[----:B------:R-:W-:Y:S06]  /*16fa0*/  BRA `(.L_x_1460) ;  /* 0xffffffc000047947 */ /* 0x000fec000383ffff */
.L_x_1390:
[----:B------:R-:W-:Y:S02]  /*16fb0*/  IMAD.MOV.U32 R13, RZ, RZ, R0 ;  /* 0x000000ffff0d7224 */ /* 0x000fe400078e0000 */
[----:B------:R-:W-:Y:S02]  /*16fc0*/  IMAD.MOV.U32 R12, RZ, RZ, RZ ;  /* 0x000000ffff0c7224 */ /* 0x000fe400078e00ff */
[----:B------:R-:W-:Y:S02]  /*16fd0*/  IMAD.MOV.U32 R11, RZ, RZ, 0x181f ;  /* 0x0000181fff0b7424 */ /* 0x000fe400078e00ff */
[----:B------:R-:W-:Y:S02]  /*16fe0*/  IMAD.MOV.U32 R15, RZ, RZ, -0x1 ;  /* 0xffffffffff0f7424 */ /* 0x000fe400078e00ff */
[----:B------:R-:W-:Y:S02]  /*16ff0*/  IMAD R5, R29, R6, RZ ;  /* 0x000000061d057224 */ /* 0x000fe400078e02ff */
[----:B------:R-:W-:-:S07]  /*17000*/  IMAD.IADD R27, R8, 0x1, R27 ;  /* 0x00000001081b7824 */ /* 0x000fce00078e021b */
[----:B------:R-:W-:Y:S05]  /*17010*/  WARPSYNC.COLLECTIVE R15, `(.L_x_1461) ;  /* 0x000000000f087348 */ /* 0x000fea0003c00000 */
[----:B------:R0:W1:Y:S02]  /*17020*/  SHFL.IDX P6, R14, R13, R12, R11 ;  /* 0x0000000c0d0e7389 */ /* 0x00006400000c000b */
[----:B01----:R-:W-:Y:S01]  /*17030*/  ENDCOLLECTIVE ;  /* 0x000000000000791b */ /* 0x003fe20003800000 */
.L_x_1461:
[----:B------:R-:W-:Y:S01]  /*17040*/  ISETP.GE.AND P0, PT, R27, R5, PT ;  /* 0x000000051b00720c */ /* 0x000fe20003f06270 */
[----:B------:R-:W-:Y:S01]  /*17050*/  IMAD.MOV.U32 R13, RZ, RZ, R4 ;  /* 0x000000ffff0d7224 */ /* 0x000fe200078e0004 */
[----:B------:R-:W-:-:S11]  /*17060*/  MOV R2, R14 ;  /* 0x0000000e00027202 */ /* 0x000fd60000000f00 */
[----:B------:R-:W-:Y:S05]  /*17070*/  WARPSYNC.COLLECTIVE R15, `(.L_x_1462) ;  /* 0x000000000f087348 */ /* 0x000fea0003c00000 */
[----:B------:R0:W1:Y:S02]  /*17080*/  SHFL.IDX P6, R14, R13, R12, R11 ;  /* 0x0000000c0d0e7389 */ /* 0x00006400000c000b */
[----:B01----:R-:W-:Y:S01]  /*17090*/  ENDCOLLECTIVE ;  /* 0x000000000000791b */ /* 0x003fe20003800000 */
.L_x_1462:
[----:B------:R-:W-:Y:S01]  /*170a0*/  MOV R13, R0 ;  /* 0x00000000000d7202 */ /* 0x000fe20000000f00 */
[----:B------:R-:W-:Y:S02]  /*170b0*/  IMAD.MOV.U32 R12, RZ, RZ, 0x1 ;  /* 0x00000001ff0c7424 */ /* 0x000fe400078e00ff */
[----:B------:R-:W-:-:S07]  /*170c0*/  IMAD.MOV.U32 R3, RZ, RZ, R14 ;  /* 0x000000ffff037224 */ /* 0x000fce00078e000e */
[----:B------:R-:W-:Y:S05]  /*170d0*/  WARPSYNC.COLLECTIVE R15, `(.L_x_1463) ;  /* 0x000000000f087348 */ /* 0x000fea0003c00000 */
[----:B------:R0:W1:Y:S02]  /*170e0*/  SHFL.IDX P6, R14, R13, R12, R11 ;  /* 0x0000000c0d0e7389 */ /* 0x00006400000c000b */
[----:B01----:R-:W-:Y:S01]  /*170f0*/  ENDCOLLECTIVE ;  /* 0x000000000000791b */ /* 0x003fe20003800000 */
.L_x_1463:
[----:B------:R-:W-:-:S05]  /*17100*/  @!P0 LEA R6, P5, R34, R3, 0x1 ;  /* 0x0000000322068211 */ /* 0x000fca00078a08ff */
[----:B------:R-:W-:Y:S02]  /*17110*/  @!P0 IMAD.X R3, RZ, RZ, R2, P5 ;  /* 0x000000ffff038224 */ /* 0x000fe400028e0602 */
[----:B------:R-:W-:Y:S02]  /*17120*/  @!P0 IMAD.MOV.U32 R2, RZ, RZ, R6 ;  /* 0x000000ffff028224 */ /* 0x000fe400078e0006 */
[----:B------:R-:W-:Y:S02]  /*17130*/  VIADD R6, R27, 0x10 ;  /* 0x000000101b067836 */ /* 0x000fe40000000000 */
[----:B------:R-:W-:Y:S01]  /*17140*/  IMAD.MOV.U32 R13, RZ, RZ, R4 ;  /* 0x000000ffff0d7224 */ /* 0x000fe200078e0004 */
[----:B------:R-:W-:Y:S01]  /*17150*/  @!PT LDS RZ, [RZ] ;  /* 0x00000000fffff984 */ /* 0x000fe20000000800 */
[----:B------:R-:W-:Y:S01]  /*17160*/  @!PT LDS RZ, [RZ] ;  /* 0x00000000fffff984 */ /* 0x000fe20000000800 */
[----:B------:R-:W-:Y:S01]  /*17170*/  @!PT LDS RZ, [RZ] ;  /* 0x00000000fffff984 */ /* 0x000fe20000000800 */
[----:B------:R-:W-:Y:S04]  /*17180*/  @!P0 LDGSTS.E.BYPASS.LTC128B.128 [R33+0x10400], desc[UR36][R2.64], !P4 ;  /* 0x1040000002218fae */ /* 0x000fe8000e101d64 */
[----:B------:R-:W-:Y:S04]  /*17190*/  @!P0 LDGSTS.E.BYPASS.LTC128B.128 [R33+0x14400], desc[UR36][R2.64+0x80], !P3 ;  /* 0x1440008002218fae */ /* 0x000fe8000d901d64 */
[----:B------:R-:W-:Y:S04]  /*171a0*/  @!P0 LDGSTS.E.BYPASS.LTC128B.128 [R33+0x18400], desc[UR36][R2.64+0x100], !P2 ;  /* 0x1840010002218fae */ /* 0x000fe8000d101d64 */
[----:B------:R0:W-:Y:S01]  /*171b0*/  @!P0 LDGSTS.E.BYPASS.LTC128B.128 [R33+0x1c400], desc[UR36][R2.64+0x180], !P1 ;  /* 0x1c40018002218fae */ /* 0x0001e2000c901d64 */
[----:B------:R-:W-:Y:S01]  /*171c0*/  ISETP.GE.AND P0, PT, R6, R5, PT ;  /* 0x000000050600720c */ /* 0x000fe20003f06270 */
[----:B0-----:R-:W-:-:S12]  /*171d0*/  IMAD.MOV.U32 R2, RZ, RZ, R14 ;  /* 0x000000ffff027224 */ /* 0x001fd800078e000e */
[----:B------:R-:W-:Y:S05]  /*171e0*/  WARPSYNC.COLLECTIVE R15, `(.L_x_1464) ;  /* 0x000000000f087348 */ /* 0x000fea0003c00000 */
[----:B------:R0:W1:Y:S02]  /*171f0*/  SHFL.IDX P6, R14, R13, R12, R11 ;  /* 0x0000000c0d0e7389 */ /* 0x00006400000c000b */
[----:B01----:R-:W-:Y:S01]  /*17200*/  ENDCOLLECTIVE ;  /* 0x000000000000791b */ /* 0x003fe20003800000 */
.L_x_1464:
[----:B------:R-:W-:Y:S02]  /*17210*/  IMAD.MOV.U32 R13, RZ, RZ, R0 ;  /* 0x000000ffff0d7224 */ /* 0x000fe400078e0000 */
[----:B------:R-:W-:Y:S02]  /*17220*/  IMAD.MOV.U32 R12, RZ, RZ, 0x2 ;  /* 0x00000002ff0c7424 */ /* 0x000fe400078e00ff */
[----:B------:R-:W-:-:S07]  /*17230*/  IMAD.MOV.U32 R3, RZ, RZ, R14 ;  /* 0x000000ffff037224 */ /* 0x000fce00078e000e */
[----:B------:R-:W-:Y:S05]  /*17240*/  WARPSYNC.COLLECTIVE R15, `(.L_x_1465) ;  /* 0x000000000f087348 */ /* 0x000fea0003c00000 */
[----:B------:R0:W1:Y:S02]  /*17250*/  SHFL.IDX P6, R14, R13, R12, R11 ;  /* 0x0000000c0d0e7389 */ /* 0x00006400000c000b */
[----:B01----:R-:W-:Y:S01]  /*17260*/  ENDCOLLECTIVE ;  /* 0x000000000000791b */ /* 0x003fe20003800000 */
.L_x_1465:
[----:B------:R-:W-:-:S05]  /*17270*/  @!P0 LEA R6, P5, R34, R3, 0x1 ;  /* 0x0000000322068211 */ /* 0x000fca00078a08ff */
[----:B------:R-:W-:Y:S02]  /*17280*/  @!P0 IMAD.X R7, RZ, RZ, R2, P5 ;  /* 0x000000ffff078224 */ /* 0x000fe400028e0602 */
[----:B------:R-:W-:Y:S02]  /*17290*/  @!P0 IMAD.MOV.U32 R2, RZ, RZ, R6 ;  /* 0x000000ffff028224 */ /* 0x000fe400078e0006 */
[----:B------:R-:W-:Y:S01]  /*172a0*/  VIADD R6, R27, 0x20 ;  /* 0x000000201b067836 */ /* 0x000fe20000000000 */
[----:B------:R-:W-:Y:S01]  /*172b0*/  @!P0 MOV R3, R7 ;  /* 0x0000000700038202 */ /* 0x000fe20000000f00 */
[----:B------:R-:W-:-:S04]  /*172c0*/  IMAD.MOV.U32 R13, RZ, RZ, R4 ;  /* 0x000000ffff0d7224 */ /* 0x000fc800078e0004 */
        /* <DEDUP_REMOVED lines=12> */
.L_x_1466:
[----:B------:R-:W-:Y:S02]  /*17390*/  IMAD.MOV.U32 R13, RZ, RZ, R0 ;  /* 0x000000ffff0d7224 */ /* 0x000fe400078e0000 */
[----:B------:R-:W-:Y:S02]  /*173a0*/  IMAD.MOV.U32 R12, RZ, RZ, 0x3 ;  /* 0x00000003ff0c7424 */ /* 0x000fe400078e00ff */
[----:B------:R-:W-:-:S07]  /*173b0*/  IMAD.MOV.U32 R3, RZ, RZ, R14 ;  /* 0x000000ffff037224 */ /* 0x000fce00078e000e */
[----:B------:R-:W-:Y:S05]  /*173c0*/  WARPSYNC.COLLECTIVE R15, `(.L_x_1467) ;  /* 0x000000000f087348 */ /* 0x000fea0003c00000 */
[----:B------:R0:W1:Y:S02]  /*173d0*/  SHFL.IDX P6, R14, R13, R12, R11 ;  /* 0x0000000c0d0e7389 */ /* 0x00006400000c000b */
[----:B01----:R-:W-:Y:S01]  /*173e0*/  ENDCOLLECTIVE ;  /* 0x000000000000791b */ /* 0x003fe20003800000 */
.L_x_1467:
[----:B------:R-:W-:-:S04]  /*173f0*/  @!P0 LEA R6, P5, R34, R3, 0x1 ;  /* 0x0000000322068211 */ /* 0x000fc800078a08ff */
[----:B------:R-:W-:Y:S01]  /*17400*/  @!P0 IADD3.X R7, RZ, R2, RZ, P5, !PT ;  /* 0x00000002ff078210 */ /* 0x000fe20002ffe4ff */
[----:B------:R-:W-:Y:S02]  /*17410*/  @!P0 IMAD.MOV.U32 R2, RZ, RZ, R6 ;  /* 0x000000ffff028224 */ /* 0x000fe400078e0006 */
[----:B------:R-:W-:Y:S02]  /*17420*/  VIADD R6, R27, 0x30 ;  /* 0x000000301b067836 */ /* 0x000fe40000000000 */
[----:B------:R-:W-:Y:S01]  /*17430*/  @!P0 IMAD.MOV.U32 R3, RZ, RZ, R7 ;  /* 0x000000ffff038224 */ /* 0x000fe200078e0007 */
[----:B------:R-:W-:-:S04]  /*17440*/  MOV R13, R4 ;  /* 0x00000004000d7202 */ /* 0x000fc80000000f00 */
        /* <DEDUP_REMOVED lines=12> */
.L_x_1468:
[----:B------:R-:W-:Y:S01]  /*17510*/  IMAD.MOV.U32 R13, RZ, RZ, R0 ;  /* 0x000000ffff0d7224 */ /* 0x000fe200078e0000 */
[----:B------:R-:W-:Y:S01]  /*17520*/  MOV R12, 0x4 ;  /* 0x00000004000c7802 */ /* 0x000fe20000000f00 */
[----:B------:R-:W-:-:S07]  /*17530*/  IMAD.MOV.U32 R3, RZ, RZ, R14 ;  /* 0x000000ffff037224 */ /* 0x000fce00078e000e */
[----:B------:R-:W-:Y:S05]  /*17540*/  WARPSYNC.COLLECTIVE R15, `(.L_x_1469) ;  /* 0x000000000f087348 */ /* 0x000fea0003c00000 */
[----:B------:R0:W1:Y:S02]  /*17550*/  SHFL.IDX P6, R14, R13, R12, R11 ;  /* 0x0000000c0d0e7389 */ /* 0x00006400000c000b */
[----:B01----:R-:W-:Y:S01]  /*17560*/  ENDCOLLECTIVE ;  /* 0x000000000000791b */ /* 0x003fe20003800000 */
.L_x_1469:
[----:B------:R-:W-:-:S05]  /*17570*/  @!P0 LEA R6, P5, R34, R3, 0x1 ;  /* 0x0000000322068211 */ /* 0x000fca00078a08ff */
[----:B------:R-:W-:Y:S02]  /*17580*/  @!P0 IMAD.X R7, RZ, RZ, R2, P5 ;  /* 0x000000ffff078224 */ /* 0x000fe400028e0602 */
[----:B------:R-:W-:Y:S02]  /*17590*/  @!P0 IMAD.MOV.U32 R2, RZ, RZ, R6 ;  /* 0x000000ffff028224 */ /* 0x000fe400078e0006 */
[----:B------:R-:W-:Y:S02]  /*175a0*/  @!P0 IMAD.MOV.U32 R3, RZ, RZ, R7 ;  /* 0x000000ffff038224 */ /* 0x000fe400078e0007 */
[----:B------:R-:W-:Y:S02]  /*175b0*/  IMAD.MOV.U32 R13, RZ, RZ, R4 ;  /* 0x000000ffff0d7224 */ /* 0x000fe400078e0004 */
[----:B------:R-:W-:Y:S01]  /*175c0*/  VIADD R6, R27, 0x40 ;  /* 0x000000401b067836 */ /* 0x000fe20000000000 */
        /* <DEDUP_REMOVED lines=12> */
.L_x_1470:
[----:B------:R-:W-:Y:S02]  /*17690*/  IMAD.MOV.U32 R13, RZ, RZ, R0 ;  /* 0x000000ffff0d7224 */ /* 0x000fe400078e0000 */
[----:B------:R-:W-:Y:S02]  /*176a0*/  IMAD.MOV.U32 R12, RZ, RZ, 0x5 ;  /* 0x00000005ff0c7424 */ /* 0x000fe400078e00ff */
[----:B------:R-:W-:-:S07]  /*176b0*/  IMAD.MOV.U32 R3, RZ, RZ, R14 ;  /* 0x000000ffff037224 */ /* 0x000fce00078e000e */
[----:B------:R-:W-:Y:S05]  /*176c0*/  WARPSYNC.COLLECTIVE R15, `(.L_x_1471) ;  /* 0x000000000f087348 */ /* 0x000fea0003c00000 */
[----:B------:R0:W1:Y:S02]  /*176d0*/  SHFL.IDX P6, R14, R13, R12, R11 ;  /* 0x0000000c0d0e7389 */ /* 0x00006400000c000b */
[----:B01----:R-:W-:Y:S01]  /*176e0*/  ENDCOLLECTIVE ;  /* 0x000000000000791b */ /* 0x003fe20003800000 */
.L_x_1471:
[----:B------:R-:W-:-:S05]  /*176f0*/  @!P0 LEA R6, P5, R34, R3, 0x1 ;  /* 0x0000000322068211 */ /* 0x000fca00078a08ff */
[----:B------:R-:W-:Y:S02]  /*17700*/  @!P0 IMAD.X R7, RZ, RZ, R2, P5 ;  /* 0x000000ffff078224 */ /* 0x000fe400028e0602 */
[----:B------:R-:W-:Y:S01]  /*17710*/  @!P0 IMAD.MOV.U32 R2, RZ, RZ, R6 ;  /* 0x000000ffff028224 */ /* 0x000fe200078e0006 */
[----:B------:R-:W-:Y:S01]  /*17720*/  IADD3 R6, R27, 0x50, RZ ;  /* 0x000000501b067810 */ /* 0x000fe20007ffe0ff */
[----:B------:R-:W-:Y:S02]  /*17730*/  @!P0 IMAD.MOV.U32 R3, RZ, RZ, R7 ;  /* 0x000000ffff038224 */ /* 0x000fe400078e0007 */
[----:B------:R-:W-:-:S03]  /*17740*/  IMAD.MOV.U32 R13, RZ, RZ, R4 ;  /* 0x000000ffff0d7224 */ /* 0x000fc600078e0004 */
        /* <DEDUP_REMOVED lines=12> */
.L_x_1472:
[----:B------:R-:W-:Y:S02]  /*17810*/  IMAD.MOV.U32 R13, RZ, RZ, R0 ;  /* 0x000000ffff0d7224 */ /* 0x000fe400078e0000 */
[----:B------:R-:W-:Y:S02]  /*17820*/  IMAD.MOV.U32 R12, RZ, RZ, 0x6 ;  /* 0x00000006ff0c7424 */ /* 0x000fe400078e00ff */
[----:B------:R-:W-:-:S07]  /*17830*/  IMAD.MOV.U32 R3, RZ, RZ, R14 ;  /* 0x000000ffff037224 */ /* 0x000fce00078e000e */
[----:B------:R-:W-:Y:S05]  /*17840*/  WARPSYNC.COLLECTIVE R15, `(.L_x_1473) ;  /* 0x000000000f087348 */ /* 0x000fea0003c00000 */
[----:B------:R0:W1:Y:S02]  /*17850*/  SHFL.IDX P6, R14, R13, R12, R11 ;  /* 0x0000000c0d0e7389 */ /* 0x00006400000c000b */
[----:B01----:R-:W-:Y:S01]  /*17860*/  ENDCOLLECTIVE ;  /* 0x000000000000791b */ /* 0x003fe20003800000 */
.L_x_1473:
[----:B------:R-:W-:-:S05]  /*17870*/  @!P0 LEA R6, P5, R34, R3, 0x1 ;  /* 0x0000000322068211 */ /* 0x000fca00078a08ff */
[----:B------:R-:W-:Y:S01]  /*17880*/  @!P0 IMAD.X R7, RZ, RZ, R2, P5 ;  /* 0x000000ffff078224 */ /* 0x000fe200028e0602 */
[----:B------:R-:W-:Y:S01]  /*17890*/  @!P0 MOV R2, R6 ;  /* 0x0000000600028202 */ /* 0x000fe20000000f00 */
[----:B------:R-:W-:Y:S02]  /*178a0*/  VIADD R6, R27, 0x60 ;  /* 0x000000601b067836 */ /* 0x000fe40000000000 */
        /* <DEDUP_REMOVED lines=14> */
.L_x_1474:
[----:B------:R-:W-:Y:S02]  /*17990*/  IMAD.MOV.U32 R13, RZ, RZ, R0 ;  /* 0x000000ffff0d7224 */ /* 0x000fe400078e0000 */
[----:B------:R-:W-:Y:S01]  /*179a0*/  IMAD.MOV.U32 R12, RZ, RZ, 0x7 ;  /* 0x00000007ff0c7424 */ /* 0x000fe200078e00ff */
[----:B------:R-:W-:-:S07]  /*179b0*/  MOV R3, R14 ;  /* 0x0000000e00037202 */ /* 0x000fce0000000f00 */
[----:B------:R-:W-:Y:S05]  /*179c0*/  WARPSYNC.COLLECTIVE R15, `(.L_x_1475) ;  /* 0x000000000f087348 */ /* 0x000fea0003c00000 */
[----:B------:R0:W1:Y:S02]  /*179d0*/  SHFL.IDX P6, R14, R13, R12, R11 ;  /* 0x0000000c0d0e7389 */ /* 0x00006400000c000b */
[----:B01----:R-:W-:Y:S01]  /*179e0*/  ENDCOLLECTIVE ;  /* 0x000000000000791b */ /* 0x003fe20003800000 */
.L_x_1475:
[----:B------:R-:W-:-:S05]  /*179f0*/  @!P0 LEA R6, P5, R34, R3, 0x1 ;  /* 0x0000000322068211 */ /* 0x000fca00078a08ff */
[----:B------:R-:W-:Y:S02]  /*17a00*/  @!P0 IMAD.X R7, RZ, RZ, R2, P5 ;  /* 0x000000ffff078224 */ /* 0x000fe400028e0602 */
[----:B------:R-:W-:Y:S02]  /*17a10*/  @!P0 IMAD.MOV.U32 R2, RZ, RZ, R6 ;  /* 0x000000ffff028224 */ /* 0x000fe400078e0006 */
[----:B------:R-:W-:Y:S01]  /*17a20*/  @!P0 IMAD.MOV.U32 R3, RZ, RZ, R7 ;  /* 0x000000ffff038224 */ /* 0x000fe200078e0007 */
[----:B------:R-:W-:-:S04]  /*17a30*/  MOV R13, R4 ;  /* 0x00000004000d7202 */ /* 0x000fc80000000f00 */
[----:B------:R-:W-:Y:S01]  /*17a40*/  @!PT LDS RZ, [RZ] ;  /* 0x00000000fffff984 */ /* 0x000fe20000000800 */
[----:B------:R-:W-:Y:S01]  /*17a50*/  @!PT LDS RZ, [RZ] ;  /* 0x00000000fffff984 */ /* 0x000fe20000000800 */
[----:B------:R-:W-:Y:S01]  /*17a60*/  @!PT LDS RZ, [RZ] ;  /* 0x00000000fffff984 */ /* 0x000fe20000000800 */
[----:B------:R0:W-:Y:S04]  /*17a70*/  @!P0 LDGSTS.E.BYPASS.LTC128B.128 [R33+0x13400], desc[UR36][R2.64], !P4 ;  /* 0x1340000002218fae */ /* 0x0001e8000e101d64 */
[----:B------:R0:W-:Y:S04]  /*17a80*/  @!P0 LDGSTS.E.BYPASS.LTC128B.128 [R33+0x17400], desc[UR36][R2.64+0x80], !P3 ;  /* 0x1740008002218fae */ /* 0x0001e8000d901d64 */
[----:B------:R0:W-:Y:S01]  /*17a90*/  @!P0 LDGSTS.E.BYPASS.LTC128B.128 [R33+0x1b400], desc[UR36][R2.64+0x100], !P2 ;  /* 0x1b40010002218fae */ /* 0x0001e2000d101d64 */
[----:B------:R-:W-:-:S03]  /*17aa0*/  IMAD.MOV.U32 R6, RZ, RZ, R14 ;  /* 0x000000ffff067224 */ /* 0x000fc600078e000e */
[----:B------:R0:W-:Y:S04]  /*17ab0*/  @!P0 LDGSTS.E.BYPASS.LTC128B.128 [R33+0x1f400], desc[UR36][R2.64+0x180], !P1 ;  /* 0x1f40018002218fae */ /* 0x0001e8000c901d64 */
[----:B0-----:R-:W-:Y:S05]  /*17ac0*/  WARPSYNC.COLLECTIVE R15, `(.L_x_1476) ;  /* 0x000000000f087348 */ /* 0x001fea0003c00000 */
[----:B------:R1:W2:Y:S02]  /*17ad0*/  SHFL.IDX P6, R14, R13, R12, R11 ;  /* 0x0000000c0d0e7389 */ /* 0x0002a400000c000b */
[----:B012---:R-:W-:Y:S01]  /*17ae0*/  ENDCOLLECTIVE ;  /* 0x000000000000791b */ /* 0x007fe20003800000 */
.L_x_1476:
[----:B------:R-:W-:Y:S05]  /*17af0*/  BRA `(.L_x_1477) ;  /* 0xffffffc000507947 */ /* 0x000fea000383ffff */
.L_x_1395:
[----:B0-----:R0:W2:Y:S02]  /*17b00*/  SYNCS.PHASECHK.TRANS64.TRYWAIT P0, [R22+URZ+0x30820], R3 ;  /* 0x03082003160075a7 */ /* 0x0010a4000800017f */
[----:B--2---:R-:W-:Y:S05]  /*17b10*/  @!P0 NANOSLEEP.SYNCS 0x989680 ;  /* 0x009896800000895d */ /* 0x004fea0003900000 */
[----:B------:R-:W2:Y:S02]  /*17b20*/  @!P0 SYNCS.PHASECHK.TRANS64 P0, [R22+URZ+0x30820], R3 ;  /* 0x03082003160085a7 */ /* 0x000ea4000800007f */
[----:B--2---:R-:W-:Y:S05]  /*17b30*/  @!P0 BRA `(.L_x_1395) ;  /* 0xfffffffc00f08947 */ /* 0x004fea000383ffff */
[----:B------:R-:W-:Y:S05]  /*17b40*/  BRA `(.L_x_1478) ;  /* 0xffffffc000cc7947 */ /* 0x000fea000383ffff */
.L_x_1400:
[----:B0-----:R0:W1:Y:S02]  /*17b50*/  SYNCS.PHASECHK.TRANS64.TRYWAIT P0, [R7+URZ+0x30840], R2 ;  /* 0x03084002070075a7 */ /* 0x001064000800017f */
[----:B-1----:R-:W-:Y:S05]  /*17b60*/  @!P0 NANOSLEEP.SYNCS 0x989680 ;  /* 0x009896800000895d */ /* 0x002fea0003900000 */
[----:B------:R-:W1:Y:S02]  /*17b70*/  @!P0 SYNCS.PHASECHK.TRANS64 P0, [R7+URZ+0x30840], R2 ;  /* 0x03084002070085a7 */ /* 0x000e64000800007f */
[----:B-1----:R-:W-:Y:S05]  /*17b80*/  @!P0 BRA `(.L_x_1400) ;  /* 0xfffffffc00f08947 */ /* 0x002fea000383ffff */
[----:B------:R-:W-:Y:S05]  /*17b90*/  BRA `(.L_x_1479) ;  /* 0xffffffc400b07947 */ /* 0x000fea000383ffff */
.L_x_1401:
        /* <DEDUP_REMOVED lines=8> */
.L_x_1481:
[----:B------:R-:W-:Y:S05]  /*17c20*/  BSYNC B1 ;  /* 0x0000000000017941 */ /* 0x000fea0003800000 */
.L_x_1480:
[----:B------:R-:W-:Y:S01]  /*17c30*/  IMAD.MOV.U32 R13, RZ, RZ, R9 ;  /* 0x000000ffff0d7224 */ /* 0x000fe200078e0009 */
[----:B------:R-:W-:Y:S01]  /*17c40*/  MOV R12, RZ ;  /* 0x000000ff000c7202 */ /* 0x000fe20000000f00 */
[----:B------:R-:W-:Y:S01]  /*17c50*/  IMAD.MOV.U32 R11, RZ, RZ, 0x181f ;  /* 0x0000181fff0b7424 */ /* 0x000fe200078e00ff */
[----:B------:R-:W-:Y:S01]  /*17c60*/  LOP3.LUT R23, R23, 0xffffdfff, RZ, 0xc0, !PT ;  /* 0xffffdfff17177812 */ /* 0x000fe200078ec0ff */
[----:B------:R-:W-:Y:S02]  /*17c70*/  IMAD.MOV.U32 R15, RZ, RZ, -0x1 ;  /* 0xffffffffff0f7424 */ /* 0x000fe400078e00ff */
[----:B------:R-:W-:Y:S01]  /*17c80*/  IMAD.MOV.U32 R3, RZ, RZ, R14 ;  /* 0x000000ffff037224 */ /* 0x000fe200078e000e */
[----:B------:R-:W-:Y:S01]  /*17c90*/  @P3 LOP3.LUT R23, R23, 0x2000, RZ, 0xfc, !PT ;  /* 0x0000200017173812 */ /* 0x000fe200078efcff */
[----:B------:R-:W-:-:S07]  /*17ca0*/  IMAD.SHL.U32 R4, R34, 0x2, RZ ;  /* 0x0000000222047824 */ /* 0x000fce00078e00ff */
[----:B------:R-:W-:Y:S05]  /*17cb0*/  WARPSYNC.COLLECTIVE R15, `(.L_x_1482) ;  /* 0x000000000f087348 */ /* 0x000fea0003c00000 */
[----:B------:R0:W1:Y:S02]  /*17cc0*/  SHFL.IDX P6, R14, R13, R12, R11 ;  /* 0x0000000c0d0e7389 */ /* 0x00006400000c000b */
[----:B01----:R-:W-:Y:S01]  /*17cd0*/  ENDCOLLECTIVE ;  /* 0x000000000000791b */ /* 0x003fe20003800000 */
.L_x_1482:
[----:B------:R-:W-:Y:S01]  /*17ce0*/  IMAD R20, R20, 0x2, R22 ;  /* 0x0000000214147824 */ /* 0x000fe200078e0216 */
[C---:B------:R-:W-:Y:S02]  /*17cf0*/  LOP3.LUT P3, RZ, R23.reuse, 0x10, RZ, 0xc0, !PT ;  /* 0x0000001017ff7812 */ /* 0x040fe4000786c0ff */
[----:B------:R-:W-:-:S04]  /*17d00*/  LOP3.LUT R23, R23, 0xffffefff, RZ, 0xc0, !PT ;  /* 0xffffefff17177812 */ /* 0x000fc800078ec0ff */
[----:B------:R-:W-:-:S04]  /*17d10*/  @P2 LOP3.LUT R23, R23, 0x1000, RZ, 0xfc, !PT ;  /* 0x0000100017172812 */ /* 0x000fc800078efcff */
[C---:B------:R-:W-:Y:S02]  /*17d20*/  LOP3.LUT P2, RZ, R23.reuse, 0x8, RZ, 0xc0, !PT ;  /* 0x0000000817ff7812 */ /* 0x040fe4000784c0ff */
[----:B------:R-:W-:Y:S01]  /*17d30*/  MOV R13, R27 ;  /* 0x0000001b000d7202 */ /* 0x000fe20000000f00 */
[----:B------:R-:W-:Y:S01]  /*17d40*/  IMAD.MOV.U32 R12, RZ, RZ, 0x1 ;  /* 0x00000001ff0c7424 */ /* 0x000fe200078e00ff */
[----:B------:R-:W-:-:S04]  /*17d50*/  LOP3.LUT R23, R23, 0xfffff7ff, RZ, 0xc0, !PT ;  /* 0xfffff7ff17177812 */ /* 0x000fc800078ec0ff */
[----:B------:R-:W-:Y:S01]  /*17d60*/  @P1 LOP3.LUT R23, R23, 0x800, RZ, 0xfc, !PT ;  /* 0x0000080017171812 */ /* 0x000fe200078efcff */
[----:B------:R-:W-:-:S03]  /*17d70*/  IMAD.MOV.U32 R2, RZ, RZ, R14 ;  /* 0x000000ffff027224 */ /* 0x000fc600078e000e */
[----:B------:R-:W-:-:S13]  /*17d80*/  LOP3.LUT P1, RZ, R23, 0x4, RZ, 0xc0, !PT ;  /* 0x0000000417ff7812 */ /* 0x000fda000782c0ff */
[----:B------:R-:W-:Y:S05]  /*17d90*/  WARPSYNC.COLLECTIVE R15, `(.L_x_1483) ;  /* 0x000000000f087348 */ /* 0x000fea0003c00000 */
[----:B------:R0:W1:Y:S02]  /*17da0*/  SHFL.IDX P6, R14, R13, R12, R11 ;  /* 0x0000000c0d0e7389 */ /* 0x00006400000c000b */
[----:B01----:R-:W-:Y:S01]  /*17db0*/  ENDCOLLECTIVE ;  /* 0x000000000000791b */ /* 0x003fe20003800000 */
.L_x_1483:
        /* <DEDUP_REMOVED lines=14> */
.L_x_1484:
[----:B------:R-:W-:Y:S01]  /*17ea0*/  IMAD.MOV.U32 R13, RZ, RZ, R27 ;  /* 0x000000ffff0d7224 */ /* 0x000fe200078e001b */
[----:B------:R-:W-:Y:S01]  /*17eb0*/  MOV R12, 0x2 ;  /* 0x00000002000c7802 */ /* 0x000fe20000000f00 */
[----:B------:R-:W-:-:S07]  /*17ec0*/  IMAD.MOV.U32 R2, RZ, RZ, R14 ;  /* 0x000000ffff027224 */ /* 0x000fce00078e000e */
[----:B------:R-:W-:Y:S05]  /*17ed0*/  WARPSYNC.COLLECTIVE R15, `(.L_x_1485) ;  /* 0x000000000f087348 */ /* 0x000fea0003c00000 */
[----:B------:R0:W1:Y:S02]  /*17ee0*/  SHFL.IDX P6, R14, R13, R12, R11 ;  /* 0x0000000c0d0e7389 */ /* 0x00006400000c000b */
[----:B01----:R-:W-:Y:S01]  /*17ef0*/  ENDCOLLECTIVE ;  /* 0x000000000000791b */ /* 0x003fe20003800000 */
.L_x_1485:
        /* <DEDUP_REMOVED lines=14> */
.L_x_1486:
[----:B------:R-:W-:Y:S02]  /*17fe0*/  IMAD.MOV.U32 R13, RZ, RZ, R27 ;  /* 0x000000ffff0d7224 */ /* 0x000fe400078e001b */
[----:B------:R-:W-:Y:S02]  /*17ff0*/  IMAD.MOV.U32 R12, RZ, RZ, 0x3 ;  /* 0x00000003ff0c7424 */ /* 0x000fe400078e00ff */
[----:B------:R-:W-:-:S07]  /*18000*/  IMAD.MOV.U32 R2, RZ, RZ, R14 ;  /* 0x000000ffff027224 */ /* 0x000fce00078e000e */
[----:B------:R-:W-:Y:S05]  /*18010*/  WARPSYNC.COLLECTIVE R15, `(.L_x_1487) ;  /* 0x000000000f087348 */ /* 0x000fea0003c00000 */
[----:B------:R0:W1:Y:S02]  /*18020*/  SHFL.IDX P6, R14, R13, R12, R11 ;  /* 0x0000000c0d0e7389 */ /* 0x00006400000c000b */
[----:B01----:R-:W-:Y:S01]  /*18030*/  ENDCOLLECTIVE ;  /* 0x000000000000791b */ /* 0x003fe20003800000 */
.L_x_1487:
[----:B------:R-:W-:-:S05]  /*18040*/  IADD3 R2, P0, R2, R4, RZ ;  /* 0x0000000402027210 */ /* 0x000fca0007f1e0ff */
[----:B------:R-:W-:-:S05]  /*18050*/  IMAD.X R3, RZ, RZ, R35, P0 ;  /* 0x000000ffff037224 */ /* 0x000fca00000e0623 */
[----:B------:R-:W-:Y:S01]  /*18060*/  @!PT LDS RZ, [RZ] ;  /* 0x00000000fffff984 */ /* 0x000fe20000000800 */
[----:B------:R-:W-:Y:S01]  /*18070*/  @!PT LDS RZ, [RZ] ;  /* 0x00000000fffff984 */ /* 0x000fe20000000800 */
[----:B------:R-:W-:Y:S01]  /*18080*/  @!PT LDS RZ, [RZ] ;  /* 0x00000000fffff984 */ /* 0x000fe20000000800 */
[----:B------:R0:W-:Y:S01]  /*18090*/  LDGSTS.E.BYPASS.LTC128B.128 [R20+0x21400], desc[UR36][R2.64], !P3 ;  /* 0x2140000002147fae */ /* 0x0001e2000d901d64 */
[----:B------:R-:W-:Y:S01]  /*180a0*/  IMAD.MOV.U32 R13, RZ, RZ, R9 ;  /* 0x000000ffff0d7224 */ /* 0x000fe200078e0009 */
[C---:B------:R-:W-:Y:S02]  /*180b0*/  LOP3.LUT P3, RZ, R23.reuse, 0x2000, RZ, 0xc0, !PT ;  /* 0x0000200017ff7812 */ /* 0x040fe4000786c0ff */
[----:B------:R0:W-:Y:S01]  /*180c0*/  LDGSTS.E.BYPASS.LTC128B.128 [R20+0x23400], desc[UR36][R2.64+0x80], !P2 ;  /* 0x2340008002147fae */ /* 0x0001e2000d101d64 */
[----:B------:R-:W-:-:S03]  /*180d0*/  LOP3.LUT P2, RZ, R23, 0x1000, RZ, 0xc0, !PT ;  /* 0x0000100017ff7812 */ /* 0x000fc6000784c0ff */
[----:B------:R0:W-:Y:S01]  /*180e0*/  LDGSTS.E.BYPASS.LTC128B.128 [R20+0x25400], desc[UR36][R2.64+0x100], !P1 ;  /* 0x2540010002147fae */ /* 0x0001e2000c901d64 */
[----:B------:R-:W-:Y:S02]  /*180f0*/  LOP3.LUT P1, RZ, R23, 0x800, RZ, 0xc0, !PT ;  /* 0x0000080017ff7812 */ /* 0x000fe4000782c0ff */
[----:B------:R-:W-:Y:S01]  /*18100*/  MOV R35, R14 ;  /* 0x0000000e00237202 */ /* 0x000fe20000000f00 */
[----:B------:R0:W-:Y:S10]  /*18110*/  LDGSTS.E.BYPASS.LTC128B.128 [R20+0x27400], desc[UR36][R2.64+0x180], !P5 ;  /* 0x2740018002147fae */ /* 0x0001f4000e901d64 */
[----:B0-----:R-:W-:Y:S05]  /*18120*/  WARPSYNC.COLLECTIVE R15, `(.L_x_1488) ;  /* 0x000000000f087348 */ /* 0x001fea0003c00000 */
[----:B------:R1:W2:Y:S02]  /*18130*/  SHFL.IDX P6, R14, R13, R12, R11 ;  /* 0x0000000c0d0e7389 */ /* 0x0002a400000c000b */
[----:B012---:R-:W-:Y:S01]  /*18140*/  ENDCOLLECTIVE ;  /* 0x000000000000791b */ /* 0x007fe20003800000 */
.L_x_1488:
[----:B------:R-:W-:Y:S01]  /*18150*/  IMAD.MOV.U32 R2, RZ, RZ, R14 ;  /* 0x000000ffff027224 */ /* 0x000fe200078e000e */
[----:B------:R-:W-:Y:S06]  /*18160*/  BRA `(.L_x_1489) ;  /* 0xffffffc400347947 */ /* 0x000fec000383ffff */
.L_x_1406:
[----:B-1----:R1:W2:Y:S02]  /*18170*/  SYNCS.PHASECHK.TRANS64.TRYWAIT P0, [R7+URZ+0x30860], R2 ;  /* 0x03086002070075a7 */ /* 0x0022a4000800017f */
[----:B--2---:R-:W-:Y:S05]  /*18180*/  @!P0 NANOSLEEP.SYNCS 0x989680 ;  /* 0x009896800000895d */ /* 0x004fea0003900000 */
[----:B------:R-:W2:Y:S02]  /*18190*/  @!P0 SYNCS.PHASECHK.TRANS64 P0, [R7+URZ+0x30860], R2 ;  /* 0x03086002070085a7 */ /* 0x000ea4000800007f */
[----:B--2---:R-:W-:Y:S05]  /*181a0*/  @!P0 BRA `(.L_x_1406) ;  /* 0xfffffffc00f08947 */ /* 0x004fea000383ffff */
[----:B------:R-:W-:Y:S05]  /*181b0*/  BRA `(.L_x_1490) ;  /* 0xffffffc400ac7947 */ /* 0x000fea000383ffff */
.L_x_1407:
[----:B------:R-:W-:Y:S01]  /*181c0*/  BSSY B1, `(.L_x_1491) ;  /* 0x0000008000017945 */ /* 0x000fe20003800000 */
[----:B------:R-:W-:Y:S02]  /*181d0*/  IMAD.MOV.U32 R13, RZ, RZ, R24 ;  /* 0x000000ffff0d7224 */ /* 0x000fe400078e0018 */
[----:B------:R-:W-:Y:S02]  /*181e0*/  IMAD.MOV.U32 R12, RZ, RZ, RZ ;  /* 0x000000ffff0c7224 */ /* 0x000fe400078e00ff */
[----:B------:R-:W-:Y:S02]  /*181f0*/  IMAD.MOV.U32 R11, RZ, RZ, 0x181f ;  /* 0x0000181fff0b7424 */ /* 0x000fe400078e00ff */
[----:B------:R-:W-:-:S07]  /*18200*/  IMAD.MOV.U32 R15, RZ, RZ, -0x1 ;  /* 0xffffffffff0f7424 */ /* 0x000fce00078e00ff */
[----:B-1----:R-:W-:Y:S05]  /*18210*/  WARPSYNC.COLLECTIVE R15, `(.L_x_1492) ;  /* 0x000000000f087348 */ /* 0x002fea0003c00000 */
[----:B------:R0:W2:Y:S02]  /*18220*/  SHFL.IDX P6, R14, R13, R12, R11 ;  /* 0x0000000c0d0e7389 */ /* 0x0000a400000c000b */
[----:B012---:R-:W-:Y:S01]  /*18230*/  ENDCOLLECTIVE ;  /* 0x000000000000791b */ /* 0x007fe20003800000 */
.L_x_1492:
[----:B------:R-:W-:Y:S05]  /*18240*/  BSYNC B1 ;  /* 0x0000000000017941 */ /* 0x000fea0003800000 */
.L_x_1491:
[----:B------:R-:W-:Y:S01]  /*18250*/  IMAD.MOV.U32 R13, RZ, RZ, R17 ;  /* 0x000000ffff0d7224 */ /* 0x000fe200078e0011 */
[----:B------:R-:W-:Y:S01]  /*18260*/  MOV R3, R14 ;  /* 0x0000000e00037202 */ /* 0x000fe20000000f00 */
[----:B------:R-:W-:Y:S01]  /*18270*/  IMAD.MOV.U32 R12, RZ, RZ, RZ ;  /* 0x000000ffff0c7224 */ /* 0x000fe200078e00ff */
[----:B------:R-:W-:Y:S01]  /*18280*/  LEA R6, R6, R22, 0x1 ;  /* 0x0000001606067211 */ /* 0x000fe200078e08ff */
[----:B------:R-:W-:Y:S02]  /*18290*/  IMAD.MOV.U32 R11, RZ, RZ, 0x181f ;  /* 0x0000181fff0b7424 */ /* 0x000fe400078e00ff */
[----:B------:R-:W-:-:S07]  /*182a0*/  IMAD.MOV.U32 R15, RZ, RZ, -0x1 ;  /* 0xffffffffff0f7424 */ /* 0x000fce00078e00ff */
[----:B------:R-:W-:Y:S05]  /*182b0*/  WARPSYNC.COLLECTIVE R15, `(.L_x_1493) ;  /* 0x000000000f087348 */ /* 0x000fea0003c00000 */
[----:B------:R0:W1:Y:S02]  /*182c0*/  SHFL.IDX P6, R14, R13, R12, R11 ;  /* 0x0000000c0d0e7389 */ /* 0x00006400000c000b */
[----:B01----:R-:W-:Y:S01]  /*182d0*/  ENDCOLLECTIVE ;  /* 0x000000000000791b */ /* 0x003fe20003800000 */
.L_x_1493:
[----:B------:R-:W-:Y:S02]  /*182e0*/  IMAD.MOV.U32 R13, RZ, RZ, R24 ;  /* 0x000000ffff0d7224 */ /* 0x000fe400078e0018 */
[----:B------:R-:W-:Y:S02]  /*182f0*/  IMAD.MOV.U32 R12, RZ, RZ, 0x1 ;  /* 0x00000001ff0c7424 */ /* 0x000fe400078e00ff */
[----:B------:R-:W-:-:S07]  /*18300*/  IMAD.MOV.U32 R2, RZ, RZ, R14 ;  /* 0x000000ffff027224 */ /* 0x000fce00078e000e */
[----:B------:R-:W-:Y:S05]  /*18310*/  WARPSYNC.COLLECTIVE R15, `(.L_x_1494) ;  /* 0x000000000f087348 */ /* 0x000fea0003c00000 */
[----:B------:R0:W1:Y:S02]  /*18320*/  SHFL.IDX P6, R14, R13, R12, R11 ;  /* 0x0000000c0d0e7389 */ /* 0x00006400000c000b */
[----:B01----:R-:W-:Y:S01]  /*18330*/  ENDCOLLECTIVE ;  /* 0x000000000000791b */ /* 0x003fe20003800000 */
.L_x_1494:
        /* <DEDUP_REMOVED lines=18> */
.L_x_1495:
[----:B------:R-:W-:Y:S01]  /*18460*/  MOV R13, R24 ;  /* 0x00000018000d7202 */ /* 0x000fe20000000f00 */
[----:B------:R-:W-:Y:S02]  /*18470*/  IMAD.MOV.U32 R12, RZ, RZ, 0x2 ;  /* 0x00000002ff0c7424 */ /* 0x000fe400078e00ff */
[----:B------:R-:W-:-:S07]  /*18480*/  IMAD.MOV.U32 R2, RZ, RZ, R14 ;  /* 0x000000ffff027224 */ /* 0x000fce00078e000e */
[----:B------:R-:W-:Y:S05]  /*18490*/  WARPSYNC.COLLECTIVE R15, `(.L_x_1496) ;  /* 0x000000000f087348 */ /* 0x000fea0003c00000 */
[----:B------:R0:W1:Y:S02]  /*184a0*/  SHFL.IDX P6, R14, R13, R12, R11 ;  /* 0x0000000c0d0e7389 */ /* 0x00006400000c000b */
[----:B01----:R-:W-:Y:S01]  /*184b0*/  ENDCOLLECTIVE ;  /* 0x000000000000791b */ /* 0x003fe20003800000 */
.L_x_1496:
        /* <DEDUP_REMOVED lines=18> */
.L_x_1497:
[----:B------:R-:W-:Y:S01]  /*185e0*/  IMAD.MOV.U32 R13, RZ, RZ, R24 ;  /* 0x000000ffff0d7224 */ /* 0x000fe200078e0018 */
[----:B------:R-:W-:Y:S01]  /*185f0*/  MOV R12, 0x3 ;  /* 0x00000003000c7802 */ /* 0x000fe20000000f00 */
[----:B------:R-:W-:-:S07]  /*18600*/  IMAD.MOV.U32 R2, RZ, RZ, R14 ;  /* 0x000000ffff027224 */ /* 0x000fce00078e000e */
[----:B------:R-:W-:Y:S05]  /*18610*/  WARPSYNC.COLLECTIVE R15, `(.L_x_1498) ;  /* 0x000000000f087348 */ /* 0x000fea0003c00000 */
[----:B------:R0:W1:Y:S02]  /*18620*/  SHFL.IDX P6, R14, R13, R12, R11 ;  /* 0x0000000c0d0e7389 */ /* 0x00006400000c000b */
[----:B01----:R-:W-:Y:S01]  /*18630*/  ENDCOLLECTIVE ;  /* 0x000000000000791b */ /* 0x003fe20003800000 */
.L_x_1498:
[----:B------:R-:W-:-:S05]  /*18640*/  IADD3 R2, P0, R2, R4, RZ ;  /* 0x0000000402027210 */ /* 0x000fca0007f1e0ff */
        /* <DEDUP_REMOVED lines=12> */
.L_x_1499:
[----:B------:R-:W-:Y:S01]  /*18710*/  @!PT LDS RZ, [RZ] ;  /* 0x00000000fffff984 */ /* 0x000fe20000000800 */
[----:B------:R-:W-:Y:S01]  /*18720*/  @!PT LDS RZ, [RZ] ;  /* 0x00000000fffff984 */ /* 0x000fe20000000800 */
[----:B------:R-:W-:Y:S01]  /*18730*/  @!PT LDS RZ, [RZ] ;  /* 0x00000000fffff984 */ /* 0x000fe20000000800 */
[----:B------:R-:W-:Y:S01]  /*18740*/  LDGSTS.E.BYPASS.LTC128B.128 [R6+0x3400], desc[UR36][R2.64+0x80], !P0 ;  /* 0x0340008002067fae */ /* 0x000fe2000c101d64 */
[----:B------:R-:W-:-:S13]  /*18750*/  ISETP.LT.OR P0, PT, R9, 0x21, P2 ;  /* 0x000000210900780c */ /* 0x000fda0001701670 */
[----:B------:R-:W-:Y:S01]  /*18760*/  LDGSTS.E.BYPASS.LTC128B.128 [R6+0x5400], desc[UR36][R2.64+0x100], !P0 ;  /* 0x0540010002067fae */ /* 0x000fe2000c101d64 */
[----:B------:R-:W-:-:S13]  /*18770*/  ISETP.LT.OR P0, PT, R9, 0x21, P1 ;  /* 0x000000210900780c */ /* 0x000fda0000f01670 */
[----:B------:R0:W-:Y:S02]  /*18780*/  LDGSTS.E.BYPASS.LTC128B.128 [R6+0x7400], desc[UR36][R2.64+0x180], !P0 ;  /* 0x0740018002067fae */ /* 0x0001e4000c101d64 */
[----:B0-----:R-:W-:Y:S01]  /*18790*/  IMAD.MOV.U32 R2, RZ, RZ, R14 ;  /* 0x000000ffff027224 */ /* 0x001fe200078e000e */
[----:B------:R-:W-:Y:S06]  /*187a0*/  BRA `(.L_x_1500) ;  /* 0xffffffc000f87947 */ /* 0x000fec000383ffff */
.L_x_1415:
[----:B0-----:R0:W2:Y:S02]  /*187b0*/  SYNCS.PHASECHK.TRANS64.TRYWAIT P0, [R0+URZ+0x30860], R3 ;  /* 0x03086003000075a7 */ /* 0x0010a4000800017f */
[----:B--2---:R-:W-:Y:S05]  /*187c0*/  @!P0 NANOSLEEP.SYNCS 0x989680 ;  /* 0x009896800000895d */ /* 0x004fea0003900000 */
[----:B------:R-:W2:Y:S02]  /*187d0*/  @!P0 SYNCS.PHASECHK.TRANS64 P0, [R0+URZ+0x30860], R3 ;  /* 0x03086003000085a7 */ /* 0x000ea4000800007f */
[----:B--2---:R-:W-:Y:S05]  /*187e0*/  @!P0 BRA `(.L_x_1415) ;  /* 0xfffffffc00f08947 */ /* 0x004fea000383ffff */
[----:B------:R-:W-:Y:S05]  /*187f0*/  BRA `(.L_x_1501) ;  /* 0xffffffc800247947 */ /* 0x000fea000383ffff */
.L_x_1416:
[----:B------:R-:W-:Y:S01]  /*18800*/  BSSY B0, `(.L_x_1502) ;  /* 0x0000008000007945 */ /* 0x000fe20003800000 */
[----:B------:R-:W-:Y:S01]  /*18810*/  IMAD.MOV.U32 R13, RZ, RZ, R24 ;  /* 0x000000ffff0d7224 */ /* 0x000fe200078e0018 */
[----:B------:R-:W-:Y:S01]  /*18820*/  MOV R15, 0xffffffff ;  /* 0xffffffff000f7802 */ /* 0x000fe20000000f00 */
[----:B------:R-:W-:Y:S02]  /*18830*/  IMAD.MOV.U32 R12, RZ, RZ, RZ ;  /* 0x000000ffff0c7224 */ /* 0x000fe400078e00ff */
[----:B------:R-:W-:-:S07]  /*18840*/  IMAD.MOV.U32 R11, RZ, RZ, 0x181f ;  /* 0x0000181fff0b7424 */ /* 0x000fce00078e00ff */
[----:B01----:R-:W-:Y:S05]  /*18850*/  WARPSYNC.COLLECTIVE R15, `(.L_x_1503) ;  /* 0x000000000f087348 */ /* 0x003fea0003c00000 */
[----:B------:R2:W3:Y:S02]  /*18860*/  SHFL.IDX P6, R14, R13, R12, R11 ;  /* 0x0000000c0d0e7389 */ /* 0x0004e400000c000b */
[----:B0123--:R-:W-:Y:S01]  /*18870*/  ENDCOLLECTIVE ;  /* 0x000000000000791b */ /* 0x00ffe20003800000 */
.L_x_1503:
[----:B------:R-:W-:Y:S05]  /*18880*/  BSYNC B0 ;  /* 0x0000000000007941 */ /* 0x000fea0003800000 */
.L_x_1502:
[----:B------:R-:W-:Y:S01]  /*18890*/  IMAD.MOV.U32 R13, RZ, RZ, R17 ;  /* 0x000000ffff0d7224 */ /* 0x000fe200078e0011 */
[C---:B------:R-:W-:Y:S01]  /*188a0*/  LOP3.LUT R4, R34.reuse, 0x40, RZ, 0xfc, !PT ;  /* 0x0000004022047812 */ /* 0x040fe200078efcff */
[----:B------:R-:W-:Y:S02]  /*188b0*/  IMAD.MOV.U32 R12, RZ, RZ, RZ ;  /* 0x000000ffff0c7224 */ /* 0x000fe400078e00ff */
[----:B------:R-:W-:Y:S02]  /*188c0*/  IMAD.MOV.U32 R11, RZ, RZ, 0x181f ;  /* 0x0000181fff0b7424 */ /* 0x000fe400078e00ff */
[----:B------:R-:W-:Y:S02]  /*188d0*/  IMAD.MOV.U32 R15, RZ, RZ, -0x1 ;  /* 0xffffffffff0f7424 */ /* 0x000fe400078e00ff */
[----:B------:R-:W-:Y:S02]  /*188e0*/  IMAD.MOV.U32 R3, RZ, RZ, R14 ;  /* 0x000000ffff037224 */ /* 0x000fe400078e000e */
[----:B------:R-:W-:-:S07]  /*188f0*/  IMAD.SHL.U32 R6, R34, 0x2, RZ ;  /* 0x0000000222067824 */ /* 0x000fce00078e00ff */
[----:B------:R-:W-:Y:S05]  /*18900*/  WARPSYNC.COLLECTIVE R15, `(.L_x_1504) ;  /* 0x000000000f087348 */ /* 0x000fea0003c00000 */
[----:B------:R0:W1:Y:S02]  /*18910*/  SHFL.IDX P6, R14, R13, R12, R11 ;  /* 0x0000000c0d0e7389 */ /* 0x00006400000c000b */
[----:B01----:R-:W-:Y:S01]  /*18920*/  ENDCOLLECTIVE ;  /* 0x000000000000791b */ /* 0x003fe20003800000 */
.L_x_1504:
        /* <DEDUP_REMOVED lines=8> */
[----:B------:R-:W-:-:S04]  /*189b0*/  IADD3 R2, P0, R14, R6, RZ ;  /* 0x000000060e027210 */ /* 0x000fc80007f1e0ff */
[----:B------:R-:W-:Y:S02]  /*189c0*/  IADD3.X R3, RZ, R3, RZ, P0, !PT ;  /* 0x00000003ff037210 */ /* 0x000fe400007fe4ff */
[----:B------:R-:W-:-:S03]  /*189d0*/  ISETP.LT.OR P0, PT, R5, 0x1, P2 ;  /* 0x000000010500780c */ /* 0x000fc60001701670 */
[----:B------:R-:W-:Y:S01]  /*189e0*/  @!PT LDS RZ, [RZ] ;  /* 0x00000000fffff984 */ /* 0x000fe20000000800 */
[----:B------:R-:W-:Y:S01]  /*189f0*/  @!PT LDS RZ, [RZ] ;  /* 0x00000000fffff984 */ /* 0x000fe20000000800 */
[----:B------:R-:W-:Y:S01]  /*18a00*/  @!PT LDS RZ, [RZ] ;  /* 0x00000000fffff984 */ /* 0x000fe20000000800 */
[----:B------:R0:W-:Y:S01]  /*18a10*/  LDGSTS.E.BYPASS.LTC128B.128 [R4+0x400], desc[UR36][R2.64], !P4 ;  /* 0x0040000002047fae */ /* 0x0001e2000e101d64 */
[----:B------:R-:W-:-:S09]  /*18a20*/  ISETP.LT.OR P4, PT, R5, 0x1, P1 ;  /* 0x000000010500780c */ /* 0x000fd20000f81670 */
[----:B------:R0:W-:Y:S01]  /*18a30*/  LDGSTS.E.BYPASS.LTC128B.128 [R4+0x2400], desc[UR36][R2.64+0x80], !P0 ;  /* 0x0240008002047fae */ /* 0x0001e2000c101d64 */
[----:B------:R-:W-:-:S13]  /*18a40*/  ISETP.GE.AND P0, PT, R36, UR4, PT ;  /* 0x0000000424007c0c */ /* 0x000fda000bf06270 */
[----:B0-----:R-:W-:Y:S05]  /*18a50*/  WARPSYNC.COLLECTIVE R15, `(.L_x_1505) ;  /* 0x000000000f087348 */ /* 0x001fea0003c00000 */
[----:B------:R1:W2:Y:S02]  /*18a60*/  SHFL.IDX P6, R14, R13, R12, R11 ;  /* 0x0000000c0d0e7389 */ /* 0x0002a400000c000b */
[----:B012---:R-:W-:Y:S01]  /*18a70*/  ENDCOLLECTIVE ;  /* 0x000000000000791b */ /* 0x007fe20003800000 */
.L_x_1505:
[----:B------:R-:W-:Y:S01]  /*18a80*/  @!PT LDS RZ, [RZ] ;  /* 0x00000000fffff984 */ /* 0x000fe20000000800 */
[----:B------:R-:W-:Y:S01]  /*18a90*/  @!PT LDS RZ, [RZ] ;  /* 0x00000000fffff984 */ /* 0x000fe20000000800 */
[----:B------:R-:W-:Y:S01]  /*18aa0*/  @!PT LDS RZ, [RZ] ;  /* 0x00000000fffff984 */ /* 0x000fe20000000800 */
[----:B------:R0:W-:Y:S01]  /*18ab0*/  LDGSTS.E.BYPASS.LTC128B.128 [R4+0x4400], desc[UR36][R2.64+0x100], !P4 ;  /* 0x0440010002047fae */ /* 0x0001e2000e101d64 */
[----:B------:R-:W-:Y:S01]  /*18ac0*/  ISETP.LT.OR P4, PT, R5, 0x1, P0 ;  /* 0x000000010500780c */ /* 0x000fe20000781670 */
[----:B------:R-:W-:-:S12]  /*18ad0*/  IMAD.MOV.U32 R13, RZ, RZ, R17 ;  /* 0x000000ffff0d7224 */ /* 0x000fd800078e0011 */
[----:B------:R0:W-:Y:S01]  /*18ae0*/  LDGSTS.E.BYPASS.LTC128B.128 [R4+0x6400], desc[UR36][R2.64+0x180], !P4 ;  /* 0x0640018002047fae */ /* 0x0001e2000e101d64 */
[----:B------:R-:W-:-:S07]  /*18af0*/  IMAD.MOV.U32 R7, RZ, RZ, R14 ;  /* 0x000000ffff077224 */ /* 0x000fce00078e000e */
[----:B0-----:R-:W-:Y:S05]  /*18b00*/  WARPSYNC.COLLECTIVE R15, `(.L_x_1506) ;  /* 0x000000000f087348 */ /* 0x001fea0003c00000 */
[----:B------:R1:W2:Y:S02]  /*18b10*/  SHFL.IDX P6, R14, R13, R12, R11 ;  /* 0x0000000c0d0e7389 */ /* 0x0002a400000c000b */
[----:B012---:R-:W-:Y:S01]  /*18b20*/  ENDCOLLECTIVE ;  /* 0x000000000000791b */ /* 0x007fe20003800000 */
.L_x_1506:
[----:B------:R-:W-:Y:S01]  /*18b30*/  MOV R13, R24 ;  /* 0x00000018000d7202 */ /* 0x000fe20000000f00 */
[----:B------:R-:W-:Y:S01]  /*18b40*/  IMAD.MOV.U32 R12, RZ, RZ, 0x2 ;  /* 0x00000002ff0c7424 */ /* 0x000fe200078e00ff */
[----:B------:R-:W-:-:S13]  /*18b50*/  IADD3 R2, P4, R14, R6, RZ ;  /* 0x000000060e027210 */ /* 0x000fda0007f9e0ff */
[----:B------:R-:W-:Y:S05]  /*18b60*/  WARPSYNC.COLLECTIVE R15, `(.L_x_1507) ;  /* 0x000000000f087348 */ /* 0x000fea0003c00000 */
[----:B------:R0:W1:Y:S02]  /*18b70*/  SHFL.IDX P6, R14, R13, R12, R11 ;  /* 0x0000000c0d0e7389 */ /* 0x00006400000c000b */
[----:B01----:R-:W-:Y:S01]  /*18b80*/  ENDCOLLECTIVE ;  /* 0x000000000000791b */ /* 0x003fe20003800000 */
.L_x_1507:
        /* <DEDUP_REMOVED lines=12> */
.L_x_1508:
        /* <DEDUP_REMOVED lines=14> */
.L_x_1509:
        /* <DEDUP_REMOVED lines=12> */
.L_x_1510:
        /* <DEDUP_REMOVED lines=9> */
.L_x_1421:
        /* <DEDUP_REMOVED lines=8> */
.L_x_1513:
[----:B------:R-:W-:Y:S05]  /*18f00*/  BSYNC B0 ;  /* 0x0000000000007941 */ /* 0x000fea0003800000 */
.L_x_1512:
[----:B------:R-:W-:Y:S01]  /*18f10*/  MOV R13, R16 ;  /* 0x00000010000d7202 */ /* 0x000fe20000000f00 */
[----:B------:R-:W-:Y:S02]  /*18f20*/  IMAD.MOV.U32 R12, RZ, RZ, 0x1 ;  /* 0x00000001ff0c7424 */ /* 0x000fe400078e00ff */
[----:B------:R-:W-:Y:S02]  /*18f30*/  IMAD.MOV.U32 R11, RZ, RZ, 0x1f ;  /* 0x0000001fff0b7424 */ /* 0x000fe400078e00ff */
[----:B------:R-:W-:Y:S02]  /*18f40*/  IMAD.MOV.U32 R15, RZ, RZ, -0x1 ;  /* 0xffffffffff0f7424 */ /* 0x000fe400078e00ff */
[----:B------:R-:W-:Y:S02]  /*18f50*/  IMAD.IADD R5, R19, 0x1, R8 ;  /* 0x0000000113057824 */ /* 0x000fe400078e0208 */
[----:B------:R-:W-:-:S07]  /*18f60*/  IMAD.MOV.U32 R0, RZ, RZ, R14 ;  /* 0x000000ffff007224 */ /* 0x000fce00078e000e */
[----:B------:R-:W-:Y:S05]  /*18f70*/  WARPSYNC.COLLECTIVE R15, `(.L_x_1514) ;  /* 0x000000000f087348 */ /* 0x000fea0003c00000 */
[----:B------:R0:W1:Y:S02]  /*18f80*/  SHFL.IDX P6, R14, R13, R12, R11 ;  /* 0x0000000c0d0e7389 */ /* 0x00006400000c000b */
[----:B01----:R-:W-:Y:S01]  /*18f90*/  ENDCOLLECTIVE ;  /* 0x000000000000791b */ /* 0x003fe20003800000 */
.L_x_1514:
[----:B------:R-:W-:Y:S02]  /*18fa0*/  ULDC UR4, c[0x0][0xc3c] ;  /* 0x00030f0000047ab9 */ /* 0x000fe40000000800 */
[----:B------:R-:W-:-:S13]  /*18fb0*/  ISETP.GE.OR P1, PT, R5, UR4, !P0 ;  /* 0x0000000405007c0c */ /* 0x000fda000c726670 */
[----:B------:R-:W0:Y:S01]  /*18fc0*/  @!P1 LDC.64 R2, c[0x0][0xc80] ;  /* 0x00032000ff029b82 */ /* 0x000e220000000a00 */
[----:B------:R-:W-:Y:S02]  /*18fd0*/  IMAD.MOV.U32 R11, RZ, RZ, RZ ;  /* 0x000000ffff0b7224 */ /* 0x000fe400078e00ff */
[----:B------:R-:W-:Y:S02]  /*18fe0*/  IMAD.MOV.U32 R4, RZ, RZ, R14 ;  /* 0x000000ffff047224 */ /* 0x000fe400078e000e */
[----:B0-----:R-:W-:-:S06]  /*18ff0*/  @!P1 IMAD.WIDE R2, R5, 0x4, R2 ;  /* 0x0000000405029825 */ /* 0x001fcc00078e0202 */
[----:B------:R-:W2:Y:S01]  /*19000*/  @!P1 LDG.E R2, desc[UR36][R2.64] ;  /* 0x0000002402029981 */ /* 0x000ea2000c1e1900 */
[----:B------:R-:W-:Y:S01]  /*19010*/  IMAD.MOV.U32 R5, RZ, RZ, RZ ;  /* 0x000000ffff057224 */ /* 0x000fe200078e00ff */
[C---:B------:R-:W-:Y:S02]  /*19020*/  ISETP.GE.U32.AND P2, PT, R8.reuse, 0x2, PT ;  /* 0x000000020800780c */ /* 0x040fe40003f46070 */
[C---:B------:R-:W-:Y:S02]  /*19030*/  ISETP.GE.U32.AND P3, PT, R8.reuse, 0x4, PT ;  /* 0x000000040800780c */ /* 0x040fe40003f66070 */
[C---:B------:R-:W-:Y:S02]  /*19040*/  ISETP.GE.U32.AND P4, PT, R8.reuse, 0x8, PT ;  /* 0x000000080800780c */ /* 0x040fe40003f86070 */
[----:B------:R-:W-:Y:S02]  /*19050*/  ISETP.GE.U32.AND P5, PT, R8, 0x10, PT ;  /* 0x000000100800780c */ /* 0x000fe40003fa6070 */
[----:B--2---:R-:W-:-:S02]  /*19060*/  @!P1 MOV R5, R2 ;  /* 0x0000000200059202 */ /* 0x004fc40000000f00 */
[----:B------:R-:W-:-:S03]  /*19070*/  ISETP.NE.AND P1, PT, R8, RZ, PT ;  /* 0x000000ff0800720c */ /* 0x000fc60003f25270 */
[----:B------:R-:W-:-:S10]  /*19080*/  IMAD.MOV.U32 R13, RZ, RZ, R5 ;  /* 0x000000ffff0d7224 */ /* 0x000fd400078e0005 */
[----:B------:R-:W-:Y:S05]  /*19090*/  WARPSYNC.COLLECTIVE R15, `(.L_x_1515) ;  /* 0x000000000f087348 */ /* 0x000fea0003c00000 */
[----:B------:R0:W1:Y:S02]  /*190a0*/  SHFL.UP P6, R14, R13, R12, R11 ;  /* 0x0400000c0d0e7389 */ /* 0x00006400000c000b */
[----:B01----:R-:W-:Y:S01]  /*190b0*/  ENDCOLLECTIVE ;  /* 0x000000000000791b */ /* 0x003fe20003800000 */
.L_x_1515:
[----:B------:R-:W-:Y:S01]  /*190c0*/  IMAD.MOV.U32 R12, RZ, RZ, 0x2 ;  /* 0x00000002ff0c7424 */ /* 0x000fe200078e00ff */
[----:B------:R-:W-:-:S05]  /*190d0*/  SEL R6, R14, RZ, P1 ;  /* 0x000000ff0e067207 */ /* 0x000fca0000800000 */
[----:B------:R-:W-:-:S04]  /*190e0*/  IMAD.IADD R6, R5, 0x1, R6 ;  /* 0x0000000105067824 */ /* 0x000fc800078e0206 */
[----:B------:R-:W-:-:S07]  /*190f0*/  IMAD.MOV.U32 R13, RZ, RZ, R6 ;  /* 0x000000ffff0d7224 */ /* 0x000fce00078e0006 */
[----:B------:R-:W-:Y:S05]  /*19100*/  WARPSYNC.COLLECTIVE R15, `(.L_x_1516) ;  /* 0x000000000f087348 */ /* 0x000fea0003c00000 */
[----:B------:R0:W1:Y:S02]  /*19110*/  SHFL.UP P6, R14, R13, R12, R11 ;  /* 0x0400000c0d0e7389 */ /* 0x00006400000c000b */
[----:B01----:R-:W-:Y:S01]  /*19120*/  ENDCOLLECTIVE ;  /* 0x000000000000791b */ /* 0x003fe20003800000 */
.L_x_1516:
[----:B------:R-:W-:Y:S01]  /*19130*/  IMAD.MOV.U32 R12, RZ, RZ, 0x4 ;  /* 0x00000004ff0c7424 */ /* 0x000fe200078e00ff */
[----:B------:R-:W-:-:S05]  /*19140*/  SEL R7, R14, RZ, P2 ;  /* 0x000000ff0e077207 */ /* 0x000fca0001000000 */
[----:B------:R-:W-:-:S05]  /*19150*/  IMAD.IADD R7, R6, 0x1, R7 ;  /* 0x0000000106077824 */ /* 0x000fca00078e0207 */
[----:B------:R-:W-:-:S07]  /*19160*/  MOV R13, R7 ;  /* 0x00000007000d7202 */ /* 0x000fce0000000f00 */
[----:B------:R-:W-:Y:S05]  /*19170*/  WARPSYNC.COLLECTIVE R15, `(.L_x_1517) ;  /* 0x000000000f087348 */ /* 0x000fea0003c00000 */
[----:B------:R0:W1:Y:S02]  /*19180*/  SHFL.UP P6, R14, R13, R12, R11 ;  /* 0x0400000c0d0e7389 */ /* 0x00006400000c000b */
[----:B01----:R-:W-:Y:S01]  /*19190*/  ENDCOLLECTIVE ;  /* 0x000000000000791b */ /* 0x003fe20003800000 */
.L_x_1517:
[----:B------:R-:W-:Y:S01]  /*191a0*/  IMAD.MOV.U32 R12, RZ, RZ, 0x8 ;  /* 0x00000008ff0c7424 */ /* 0x000fe200078e00ff */
[----:B------:R-:W-:-:S05]  /*191b0*/  SEL R2, R14, RZ, P3 ;  /* 0x000000ff0e027207 */ /* 0x000fca0001800000 */
[----:B------:R-:W-:-:S04]  /*191c0*/  IMAD.IADD R2, R7, 0x1, R2 ;  /* 0x0000000107027824 */ /* 0x000fc800078e0202 */
[----:B------:R-:W-:-:S07]  /*191d0*/  IMAD.MOV.U32 R13, RZ, RZ, R2 ;  /* 0x000000ffff0d7224 */ /* 0x000fce00078e0002 */
[----:B------:R-:W-:Y:S05]  /*191e0*/  WARPSYNC.COLLECTIVE R15, `(.L_x_1518) ;  /* 0x000000000f087348 */ /* 0x000fea0003c00000 */
[----:B------:R0:W1:Y:S02]  /*191f0*/  SHFL.UP P6, R14, R13, R12, R11 ;  /* 0x0400000c0d0e7389 */ /* 0x00006400000c000b */
[----:B01----:R-:W-:Y:S01]  /*19200*/  ENDCOLLECTIVE ;  /* 0x000000000000791b */ /* 0x003fe20003800000 */
.L_x_1518:
[----:B------:R-:W-:Y:S02]  /*19210*/  MOV R12, 0x10 ;  /* 0x00000010000c7802 */ /* 0x000fe40000000f00 */
[----:B------:R-:W-:-:S05]  /*19220*/  SEL R3, R14, RZ, P4 ;  /* 0x000000ff0e037207 */ /* 0x000fca0002000000 */
[----:B------:R-:W-:-:S04]  /*19230*/  IMAD.IADD R3, R2, 0x1, R3 ;  /* 0x0000000102037824 */ /* 0x000fc800078e0203 */
[----:B------:R-:W-:-:S07]  /*19240*/  IMAD.MOV.U32 R13, RZ, RZ, R3 ;  /* 0x000000ffff0d7224 */ /* 0x000fce00078e0003 */
[----:B------:R-:W-:Y:S05]  /*19250*/  WARPSYNC.COLLECTIVE R15, `(.L_x_1519) ;  /* 0x000000000f087348 */ /* 0x000fea0003c00000 */
[----:B------:R0:W1:Y:S02]  /*19260*/  SHFL.UP P6, R14, R13, R12, R11 ;  /* 0x0400000c0d0e7389 */ /* 0x00006400000c000b */
[----:B01----:R-:W-:Y:S01]  /*19270*/  ENDCOLLECTIVE ;  /* 0x000000000000791b */ /* 0x003fe20003800000 */
.L_x_1519:
        /* <DEDUP_REMOVED lines=8> */
.L_x_1520:
[----:B------:R-:W-:Y:S05]  /*19300*/  BRA `(.L_x_1521) ;  /* 0xffffffc400747947 */ /* 0x000fea000383ffff */
.L_x_1426:
[----:B------:R-:W-:Y:S01]  /*19310*/  BSSY B0, `(.L_x_1522) ;  /* 0x0000008000007945 */ /* 0x000fe20003800000 */
[----:B-----5:R-:W-:Y:S01]  /*19320*/  IMAD.MOV.U32 R13, RZ, RZ, R5 ;  /* 0x000000ffff0d7224 */ /* 0x020fe200078e0005 */
[----:B------:R-:W-:Y:S01]  /*19330*/  MOV R11, RZ ;  /* 0x000000ff000b7202 */ /* 0x000fe20000000f00 */
[----:B------:R-:W-:Y:S02]  /*19340*/  IMAD.MOV.U32 R12, RZ, RZ, 0x1 ;  /* 0x00000001ff0c7424 */ /* 0x000fe400078e00ff */
[----:B------:R-:W-:-:S07]  /*19350*/  IMAD.MOV.U32 R15, RZ, RZ, -0x1 ;  /* 0xffffffffff0f7424 */ /* 0x000fce00078e00ff */
[----:B012---:R-:W-:Y:S05]  /*19360*/  WARPSYNC.COLLECTIVE R15, `(.L_x_1523) ;  /* 0x000000000f087348 */ /* 0x007fea0003c00000 */
[----:B------:R3:W4:Y:S02]  /*19370*/  SHFL.UP P6, R14, R13, R12, R11 ;  /* 0x0400000c0d0e7389 */ /* 0x00072400000c000b */
[----:B01234-:R-:W-:Y:S01]  /*19380*/  ENDCOLLECTIVE ;  /* 0x000000000000791b */ /* 0x01ffe20003800000 */
.L_x_1523:
[----:B------:R-:W-:Y:S05]  /*19390*/  BSYNC B0 ;  /* 0x0000000000007941 */ /* 0x000fea0003800000 */
.L_x_1522:
        /* <DEDUP_REMOVED lines=8> */
.L_x_1524:
[----:B------:R-:W-:Y:S01]  /*19420*/  IMAD.MOV.U32 R12, RZ, RZ, 0x4 ;  /* 0x00000004ff0c7424 */ /* 0x000fe200078e00ff */
[----:B------:R-:W-:-:S05]  /*19430*/  SEL R2, R14, RZ, P2 ;  /* 0x000000ff0e027207 */ /* 0x000fca0001000000 */
[----:B------:R-:W-:-:S05]  /*19440*/  IMAD.IADD R2, R13, 0x1, R2 ;  /* 0x000000010d027824 */ /* 0x000fca00078e0202 */
[----:B------:R-:W-:-:S07]  /*19450*/  MOV R13, R2 ;  /* 0x00000002000d7202 */ /* 0x000fce0000000f00 */
[----:B------:R-:W-:Y:S05]  /*19460*/  WARPSYNC.COLLECTIVE R15, `(.L_x_1525) ;  /* 0x000000000f087348 */ /* 0x000fea0003c00000 */
[----:B------:R0:W1:Y:S02]  /*19470*/  SHFL.UP P6, R14, R13, R12, R11 ;  /* 0x0400000c0d0e7389 */ /* 0x00006400000c000b */
[----:B01----:R-:W-:Y:S01]  /*19480*/  ENDCOLLECTIVE ;  /* 0x000000000000791b */ /* 0x003fe20003800000 */
.L_x_1525:
[----:B------:R-:W-:Y:S01]  /*19490*/  IMAD.MOV.U32 R12, RZ, RZ, 0x8 ;  /* 0x00000008ff0c7424 */ /* 0x000fe200078e00ff */
[----:B------:R-:W-:-:S05]  /*194a0*/  SEL R3, R14, RZ, P3 ;  /* 0x000000ff0e037207 */ /* 0x000fca0001800000 */
[----:B------:R-:W-:-:S04]  /*194b0*/  IMAD.IADD R3, R2, 0x1, R3 ;  /* 0x0000000102037824 */ /* 0x000fc800078e0203 */
[----:B------:R-:W-:-:S07]  /*194c0*/  IMAD.MOV.U32 R13, RZ, RZ, R3 ;  /* 0x000000ffff0d7224 */ /* 0x000fce00078e0003 */
[----:B------:R-:W-:Y:S05]  /*194d0*/  WARPSYNC.COLLECTIVE R15, `(.L_x_1526) ;  /* 0x000000000f087348 */ /* 0x000fea0003c00000 */
[----:B------:R0:W1:Y:S02]  /*194e0*/  SHFL.UP P6, R14, R13, R12, R11 ;  /* 0x0400000c0d0e7389 */ /* 0x00006400000c000b */
[----:B01----:R-:W-:Y:S01]  /*194f0*/  ENDCOLLECTIVE ;  /* 0x000000000000791b */ /* 0x003fe20003800000 */
.L_x_1526:
[----:B------:R-:W-:Y:S02]  /*19500*/  MOV R12, 0x10 ;  /* 0x00000010000c7802 */ /* 0x000fe40000000f00 */
[----:B------:R-:W-:-:S05]  /*19510*/  SEL R4, R14, RZ, P4 ;  /* 0x000000ff0e047207 */ /* 0x000fca0002000000 */
[----:B------:R-:W-:-:S04]  /*19520*/  IMAD.IADD R4, R3, 0x1, R4 ;  /* 0x0000000103047824 */ /* 0x000fc800078e0204 */
[----:B------:R-:W-:-:S07]  /*19530*/  IMAD.MOV.U32 R13, RZ, RZ, R4 ;  /* 0x000000ffff0d7224 */ /* 0x000fce00078e0004 */
[----:B------:R-:W-:Y:S05]  /*19540*/  WARPSYNC.COLLECTIVE R15, `(.L_x_1527) ;  /* 0x000000000f087348 */ /* 0x000fea0003c00000 */
[----:B------:R0:W1:Y:S02]  /*19550*/  SHFL.UP P6, R14, R13, R12, R11 ;  /* 0x0400000c0d0e7389 */ /* 0x00006400000c000b */
[----:B01----:R-:W-:Y:S01]  /*19560*/  ENDCOLLECTIVE ;  /* 0x000000000000791b */ /* 0x003fe20003800000 */
.L_x_1527:
        /* <DEDUP_REMOVED lines=8> */
.L_x_1528:
[----:B------:R-:W-:Y:S05]  /*195f0*/  BRA `(.L_x_1529) ;  /* 0xffffffc400547947 */ /* 0x000fea000383ffff */
.L_x_1428:
[----:B------:R-:W-:Y:S01]  /*19600*/  BSSY B0, `(.L_x_1530) ;  /* 0x0000006000007945 */ /* 0x000fe20003800000 */
[----:B------:R-:W-:Y:S01]  /*19610*/  PLOP3.LUT P6, PT, P6, PT, PT, 0x8, 0x0 ;  /* 0x000000000000781c */ /* 0x000fe200037ce170 */
[----:B------:R-:W-:-:S12]  /*19620*/  IMAD.MOV.U32 R15, RZ, RZ, -0x1 ;  /* 0xffffffffff0f7424 */ /* 0x000fd800078e00ff */
[----:B01----:R-:W-:Y:S05]  /*19630*/  WARPSYNC.COLLECTIVE R15, `(.L_x_1531) ;  /* 0x000000000f087348 */ /* 0x003fea0003c00000 */
[----:B------:R-:W-:Y:S01]  /*19640*/  VOTE.ANY R14, PT, P6 ;  /* 0x00000000000e7806 */ /* 0x000fe200030e0100 */
[----:B01----:R-:W-:Y:S06]  /*19650*/  ENDCOLLECTIVE ;  /* 0x000000000000791b */ /* 0x003fec0003800000 */
.L_x_1531:
[----:B------:R-:W-:Y:S05]  /*19660*/  BSYNC B0 ;  /* 0x0000000000007941 */ /* 0x000fea0003800000 */
.L_x_1530:
[----:B------:R-:W-:Y:S01]  /*19670*/  IMAD.MOV.U32 R2, RZ, RZ, R14 ;  /* 0x000000ffff027224 */ /* 0x000fe200078e000e */
[----:B------:R-:W-:Y:S01]  /*19680*/  MOV R13, R5 ;  /* 0x00000005000d7202 */ /* 0x000fe20000000f00 */
[----:B------:R-:W-:Y:S02]  /*19690*/  IMAD.MOV.U32 R11, RZ, RZ, 0x1f ;  /* 0x0000001fff0b7424 */ /* 0x000fe400078e00ff */
[----:B------:R-:W0:Y:S01]  /*196a0*/  POPC R4, R2 ;  /* 0x0000000200047309 */ /* 0x000e220000000000 */
[----:B------:R-:W-:Y:S02]  /*196b0*/  IMAD.MOV.U32 R15, RZ, RZ, -0x1 ;  /* 0xffffffffff0f7424 */ /* 0x000fe400078e00ff */
[----:B0-----:R-:W-:-:S07]  /*196c0*/  IMAD.MOV.U32 R12, RZ, RZ, R4 ;  /* 0x000000ffff0c7224 */ /* 0x001fce00078e0004 */
[----:B------:R-:W-:Y:S05]  /*196d0*/  WARPSYNC.COLLECTIVE R15, `(.L_x_1532) ;  /* 0x000000000f087348 */ /* 0x000fea0003c00000 */
[----:B------:R0:W1:Y:S02]  /*196e0*/  SHFL.IDX P6, R14, R13, R12, R11 ;  /* 0x0000000c0d0e7389 */ /* 0x00006400000c000b */
[----:B01----:R-:W-:Y:S01]  /*196f0*/  ENDCOLLECTIVE ;  /* 0x000000000000791b */ /* 0x003fe20003800000 */
.L_x_1532:
[----:B------:R-:W-:Y:S01]  /*19700*/  IMAD.MOV.U32 R5, RZ, RZ, R14 ;  /* 0x000000ffff057224 */ /* 0x000fe200078e000e */
[----:B------:R-:W-:Y:S06]  /*19710*/  BRA `(.L_x_1533) ;  /* 0xffffffc400447947 */ /* 0x000fec000383ffff */
.L_x_1430:
[----:B------:R-:W-:Y:S01]  /*19720*/  BSSY B0, `(.L_x_1534) ;  /* 0x0000007000007945 */ /* 0x000fe20003800000 */
[----:B------:R-:W-:Y:S01]  /*19730*/  IMAD.MOV.U32 R13, RZ, RZ, R6 ;  /* 0x000000ffff0d7224 */ /* 0x000fe200078e0006 */
[----:B------:R-:W-:Y:S01]  /*19740*/  MOV R15, 0xffffffff ;  /* 0xffffffff000f7802 */ /* 0x000fe20000000f00 */
[----:B------:R-:W-:-:S07]  /*19750*/  IMAD.MOV.U32 R11, RZ, RZ, 0x1f ;  /* 0x0000001fff0b7424 */ /* 0x000fce00078e00ff */
[----:B0123--:R-:W-:Y:S05]  /*19760*/  WARPSYNC.COLLECTIVE R15, `(.L_x_1535) ;  /* 0x000000000f087348 */ /* 0x00ffea0003c00000 */
[----:B------:R4:W0:Y:S02]  /*19770*/  SHFL.IDX P6, R14, R13, R12, R11 ;  /* 0x0000000c0d0e7389 */ /* 0x00082400000c000b */
[----:B01234-:R-:W-:Y:S01]  /*19780*/  ENDCOLLECTIVE ;  /* 0x000000000000791b */ /* 0x01ffe20003800000 */
.L_x_1535:
[----:B------:R-:W-:Y:S05]  /*19790*/  BSYNC B0 ;  /* 0x0000000000007941 */ /* 0x000fea0003800000 */
.L_x_1534:
[----:B------:R-:W-:Y:S05]  /*197a0*/  BRA `(.L_x_1429) ;  /* 0xffffffc4003c7947 */ /* 0x000fea000383ffff */
.L_x_1434:
[----:B-1----:R1:W2:Y:S02]  /*197b0*/  SYNCS.PHASECHK.TRANS64.TRYWAIT P0, [R4+URZ+0x30820], R0 ;  /* 0x03082000040075a7 */ /* 0x0022a4000800017f */
[----:B--2---:R-:W-:Y:S05]  /*197c0*/  @!P0 NANOSLEEP.SYNCS 0x989680 ;  /* 0x009896800000895d */ /* 0x004fea0003900000 */
[----:B------:R-:W2:Y:S02]  /*197d0*/  @!P0 SYNCS.PHASECHK.TRANS64 P0, [R4+URZ+0x30820], R0 ;  /* 0x03082000040085a7 */ /* 0x000ea4000800007f */
[----:B--2---:R-:W-:Y:S05]  /*197e0*/  @!P0 BRA `(.L_x_1434) ;  /* 0xfffffffc00f08947 */ /* 0x004fea000383ffff */
[----:B------:R-:W-:Y:S05]  /*197f0*/  BRA `(.L_x_1536) ;  /* 0xffffffc800b47947 */ /* 0x000fea000383ffff */
.L_x_1435:
[----:B------:R-:W2:Y:S01]  /*19800*/  S2R R2, SR_TID.X ;  /* 0x0000000000027919 */ /* 0x000ea20000002100 */
[----:B------:R-:W-:Y:S01]  /*19810*/  BSSY B0, `(.L_x_1537) ;  /* 0x000000a000007945 */ /* 0x000fe20003800000 */
[----:B------:R-:W-:Y:S02]  /*19820*/  IMAD.MOV.U32 R12, RZ, RZ, RZ ;  /* 0x000000ffff0c7224 */ /* 0x000fe400078e00ff */
[----:B------:R-:W-:Y:S02]  /*19830*/  IMAD.MOV.U32 R11, RZ, RZ, 0x1f ;  /* 0x0000001fff0b7424 */ /* 0x000fe400078e00ff */
[----:B------:R-:W-:Y:S01]  /*19840*/  IMAD.MOV.U32 R15, RZ, RZ, -0x1 ;  /* 0xffffffffff0f7424 */ /* 0x000fe200078e00ff */
[----:B--2---:R-:W-:-:S04]  /*19850*/  SHF.R.U32.HI R2, RZ, 0x5, R2 ;  /* 0x00000005ff027819 */ /* 0x004fc80000011602 */
[----:B------:R-:W-:-:S05]  /*19860*/  LOP3.LUT R2, R2, 0x3, RZ, 0xc0, !PT ;  /* 0x0000000302027812 */ /* 0x000fca00078ec0ff */
[----:B------:R-:W-:-:S07]  /*19870*/  IMAD.MOV.U32 R13, RZ, RZ, R2 ;  /* 0x000000ffff0d7224 */ /* 0x000fce00078e0002 */
[----:B01-3--:R-:W-:Y:S05]  /*19880*/  WARPSYNC.COLLECTIVE R15, `(.L_x_1538) ;  /* 0x000000000f087348 */ /* 0x00bfea0003c00000 */
[----:B------:R2:W4:Y:S02]  /*19890*/  SHFL.IDX P6, R14, R13, R12, R11 ;  /* 0x0000000c0d0e7389 */ /* 0x00052400000c000b */
[----:B01234-:R-:W-:Y:S01]  /*198a0*/  ENDCOLLECTIVE ;  /* 0x000000000000791b */ /* 0x01ffe20003800000 */
.L_x_1538:
[----:B------:R-:W-:Y:S05]  /*198b0*/  BSYNC B0 ;  /* 0x0000000000007941 */ /* 0x000fea0003800000 */
.L_x_1537:
[----:B------:R-:W-:Y:S05]  /*198c0*/  BRA `(.L_x_1539) ;  /* 0xffffffc8009c7947 */ /* 0x000fea000383ffff */
.L_x_1438:
[----:B------:R-:W-:Y:S01]  /*198d0*/  BSSY B1, `(.L_x_1540) ;  /* 0x0000006000017945 */ /* 0x000fe20003800000 */
[----:B------:R-:W-:-:S07]  /*198e0*/  IMAD.MOV.U32 R15, RZ, RZ, -0x1 ;  /* 0xffffffffff0f7424 */ /* 0x000fce00078e00ff */
[----:B01-3--:R-:W-:Y:S05]  /*198f0*/  WARPSYNC.COLLECTIVE R15, `(.L_x_1541) ;  /* 0x000000000f0c7348 */ /* 0x00bfea0003c00000 */
[----:B------:R-:W-:Y:S02]  /*19900*/  ELECT P6, UR62, PT ;  /* 0x00000000003e782f */ /* 0x000fe400038c0000 */
[----:B------:R-:W-:Y:S01]  /*19910*/  MOV R14, UR62 ;  /* 0x0000003e000e7c02 */ /* 0x000fe20008000f00 */
[----:B01-3--:R-:W-:Y:S10]  /*19920*/  ENDCOLLECTIVE ;  /* 0x000000000000791b */ /* 0x00bff40003800000 */
.L_x_1541:
[----:B------:R-:W-:Y:S05]  /*19930*/  BSYNC B1 ;  /* 0x0000000000017941 */ /* 0x000fea0003800000 */
.L_x_1540:
[----:B------:R-:W-:Y:S05]  /*19940*/  BRA `(.L_x_1542) ;  /* 0xffffffc800947947 */ /* 0x000fea000383ffff */
.L_x_1440:
[----:B-1----:R1:W2:Y:S02]  /*19950*/  SYNCS.PHASECHK.TRANS64.TRYWAIT P1, [R5+URZ+0x30840], R0 ;  /* 0x03084000050075a7 */ /* 0x0022a4000802017f */
[----:B--2---:R-:W-:Y:S05]  /*19960*/  @!P1 NANOSLEEP.SYNCS 0x989680 ;  /* 0x009896800000995d */ /* 0x004fea0003900000 */
[----:B------:R-:W2:Y:S02]  /*19970*/  @!P1 SYNCS.PHASECHK.TRANS64 P1, [R5+URZ+0x30840], R0 ;  /* 0x03084000050095a7 */ /* 0x000ea4000802007f */
[----:B--2---:R-:W-:Y:S05]  /*19980*/  @!P1 BRA `(.L_x_1440) ;  /* 0xfffffffc00f09947 */ /* 0x004fea000383ffff */
[----:B------:R-:W-:Y:S05]  /*19990*/  BRA `(.L_x_1543) ;  /* 0xffffffc800bc7947 */ /* 0x000fea000383ffff */
.L_x_1442:
[----:B--2---:R2:W4:Y:S02]  /*199a0*/  SYNCS.PHASECHK.TRANS64.TRYWAIT P1, [R25+URZ+0x30840], R2 ;  /* 0x03084002190075a7 */ /* 0x004524000802017f */
[----:B----4-:R-:W-:Y:S05]  /*199b0*/  @!P1 NANOSLEEP.SYNCS 0x989680 ;  /* 0x009896800000995d */ /* 0x010fea0003900000 */
[----:B------:R-:W4:Y:S02]  /*199c0*/  @!P1 SYNCS.PHASECHK.TRANS64 P1, [R25+URZ+0x30840], R2 ;  /* 0x03084002190095a7 */ /* 0x000f24000802007f */
[----:B----4-:R-:W-:Y:S05]  /*199d0*/  @!P1 BRA `(.L_x_1442) ;  /* 0xfffffffc00f09947 */ /* 0x010fea000383ffff */
[----:B------:R-:W-:Y:S05]  /*199e0*/  BRA `(.L_x_1544) ;  /* 0xffffffc800c87947 */ /* 0x000fea000383ffff */
.L_x_1444:
[----:B----4-:R4:W0:Y:S02]  /*199f0*/  SYNCS.PHASECHK.TRANS64.TRYWAIT P1, [R5+URZ+0x30860], R0 ;  /* 0x03086000050075a7 */ /* 0x010824000802017f */
[----:B0-----:R-:W-:Y:S05]  /*19a00*/  @!P1 NANOSLEEP.SYNCS 0x989680 ;  /* 0x009896800000995d */ /* 0x001fea0003900000 */
[----:B------:R-:W0:Y:S02]  /*19a10*/  @!P1 SYNCS.PHASECHK.TRANS64 P1, [R5+URZ+0x30860], R0 ;  /* 0x03086000050095a7 */ /* 0x000e24000802007f */
[----:B0-----:R-:W-:Y:S05]  /*19a20*/  @!P1 BRA `(.L_x_1444) ;  /* 0xfffffffc00f09947 */ /* 0x001fea000383ffff */
[----:B------:R-:W-:Y:S05]  /*19a30*/  BRA `(.L_x_1545) ;  /* 0xffffffc800c47947 */ /* 0x000fea000383ffff */
.L_x_1546:
        /* <DEDUP_REMOVED lines=12> */
.L_x_3298:


//--------------------- .text._ZN7cutlass13device_kernelIN5flash11enable_sm90INS1_16FlashAttnFwdSm90INS1_25CollectiveMainloopFwdSm90ILi2EN4cute5tupleIJNS5_1CILi1EEES8_S8_EEENS6_IJNS7_ILi128EEENS7_ILi64EEENS7_ILi256EEEEEELi256ENS_10bfloat16_tEfNS_4arch4Sm90ELb0ELb1ELb1ELb1ELb1ELb1ELb0ELb1ELb1ELb1ELb0ELb0EEENS1_21CollectiveEpilogueFwdINS6_IJSA_SC_SB_EEES9_SE_SG_Li256ELb1ELb1ELb0ELb0EEENS1_36VarlenDynamicPersistentTileSchedulerILi128ELi64ELi256ELi128ELb0ELb1ELb1ELb1ELb0ELb1EEEEEEEEEvNT_6ParamsE --------------------------
	.section	.text._ZN7cutlass13device_kernelIN5flash11enable_sm90INS1_16FlashAttnFwdSm90INS1_25CollectiveMainloopFwdSm90ILi2EN4cute5tupleIJNS5_1CILi1EEES8_S8_EEENS6_IJNS7_ILi128EEENS7_ILi64EEENS7_ILi256EEEEEELi256ENS_10bfloat16_tEfNS_4arch4Sm90ELb0ELb1ELb1ELb1ELb1ELb1ELb0ELb1ELb1ELb1ELb0ELb0EEENS1_21CollectiveEpilogueFwdINS6_IJSA_SC_SB_EEES9_SE_SG_Li256ELb1ELb1ELb0ELb0EEENS1_36VarlenDynamicPersistentTileSchedulerILi128ELi64ELi256ELi128ELb0ELb1ELb1ELb1ELb0ELb1EEEEEEEEEvNT_6ParamsE,"ax",@progbits
	.align	128
.text._ZN7cutlass13device_kernelIN5flash11enable_sm90INS1_16FlashAttnFwdSm90INS1_25CollectiveMainloopFwdSm90ILi2EN4cute5tupleIJNS5_1CILi1EEES8_S8_EEENS6_IJNS7_ILi128EEENS7_ILi64EEENS7_ILi256EEEEEELi256ENS_10bfloat16_tEfNS_4arch4Sm90ELb0ELb1ELb1ELb1ELb1ELb1ELb0ELb1ELb1ELb1ELb0ELb0EEENS1_21CollectiveEpilogueFwdINS6_IJSA_SC_SB_EEES9_SE_SG_Li256ELb1ELb1ELb0ELb0EEENS1_36VarlenDynamicPersistentTileSchedulerILi128ELi64ELi256ELi128ELb0ELb1ELb1ELb1ELb0ELb1EEEEEEEEEvNT_6ParamsE:
        .type           _ZN7cutlass13device_kernelIN5flash11enable_sm90INS1_16FlashAttnFwdSm90INS1_25CollectiveMainloopFwdSm90ILi2EN4cute5tupleIJNS5_1CILi1EEES8_S8_EEENS6_IJNS7_ILi128EEENS7_ILi64EEENS7_ILi256EEEEEELi256ENS_10bfloat16_tEfNS_4arch4Sm90ELb0ELb1ELb1ELb1ELb1ELb1ELb0ELb1ELb1ELb1ELb0ELb0EEENS1_21CollectiveEpilogueFwdINS6_IJSA_SC_SB_EEES9_SE_SG_Li256ELb1ELb1ELb0ELb0EEENS1_36VarlenDynamicPersistentTileSchedulerILi128ELi64ELi256ELi128ELb0ELb1ELb1ELb1ELb0ELb1EEEEEEEEEvNT_6ParamsE,@function
        .size           _ZN7cutlass13device_kernelIN5flash11enable_sm90INS1_16FlashAttnFwdSm90INS1_25CollectiveMainloopFwdSm90ILi2EN4cute5tupleIJNS5_1CILi1EEES8_S8_EEENS6_IJNS7_ILi128EEENS7_ILi64EEENS7_ILi256EEEEEELi256ENS_10bfloat16_tEfNS_4arch4Sm90ELb0ELb1ELb1ELb1ELb1ELb1ELb0ELb1ELb1ELb1ELb0ELb0EEENS1_21CollectiveEpilogueFwdINS6_IJSA_SC_SB_EEES9_SE_SG_Li256ELb1ELb1ELb0ELb0EEENS1_36VarlenDynamicPersistentTileSchedulerILi128ELi64ELi256ELi128ELb0ELb1ELb1ELb1ELb0ELb1EEEEEEEEEvNT_6ParamsE,(.L_x_3299 - _ZN7cutlass13device_kernelIN5flash11enable_sm90INS1_16FlashAttnFwdSm90INS1_25CollectiveMainloopFwdSm90ILi2EN4cute5tupleIJNS5_1CILi1EEES8_S8_EEENS6_IJNS7_ILi128EEENS7_ILi64EEENS7_ILi256EEEEEELi256ENS_10bfloat16_tEfNS_4arch4Sm90ELb0ELb1ELb1ELb1ELb1ELb1ELb0ELb1ELb1ELb1ELb0ELb0EEENS1_21CollectiveEpilogueFwdINS6_IJSA_SC_SB_EEES9_SE_SG_Li256ELb1ELb1ELb0ELb0EEENS1_36VarlenDynamicPersistentTileSchedulerILi128ELi64ELi256ELi128ELb0ELb1ELb1ELb1ELb0ELb1EEEEEEEEEvNT_6ParamsE)
        .other          _ZN7cutlass13device_kernelIN5flash11enable_sm90INS1_16FlashAttnFwdSm90INS1_25CollectiveMainloopFwdSm90ILi2EN4cute5tupleIJNS5_1CILi1EEES8_S8_EEENS6_IJNS7_ILi128EEENS7_ILi64EEENS7_ILi256EEEEEELi256ENS_10bfloat16_tEfNS_4arch4Sm90ELb0ELb1ELb1ELb1ELb1ELb1ELb0ELb1ELb1ELb1ELb0ELb0EEENS1_21CollectiveEpilogueFwdINS6_IJSA_SC_SB_EEES9_SE_SG_Li256ELb1ELb1ELb0ELb0EEENS1_36VarlenDynamicPersistentTileSchedulerILi128ELi64ELi256ELi128ELb0ELb1ELb1ELb1ELb0ELb1EEEEEEEEEvNT_6ParamsE,@"STO_CUDA_ENTRY STV_DEFAULT"
_ZN7cutlass13device_kernelIN5flash11enable_sm90INS1_16FlashAttnFwdSm90INS1_25CollectiveMainloopFwdSm90ILi2EN4cute5tupleIJNS5_1CILi1EEES8_S8_EEENS6_IJNS7_ILi128EEENS7_ILi64EEENS7_ILi256EEEEEELi256ENS_10bfloat16_tEfNS_4arch4Sm90ELb0ELb1ELb1ELb1ELb1ELb1ELb0ELb1ELb1ELb1ELb0ELb0EEENS1_21CollectiveEpilogueFwdINS6_IJSA_SC_SB_EEES9_SE_SG_Li256ELb1ELb1ELb0ELb0EEENS1_36VarlenDynamicPersistentTileSchedulerILi128ELi64ELi256ELi128ELb0ELb1ELb1ELb1ELb0ELb1EEEEEEEEEvNT_6ParamsE:
[----:B------:R-:W0:Y:S02]  /*0000*/  LDC R1, c[0x0][0x28] ;  /* 0x00000a00ff017b82 */ /* 0x000e240000000800 */
[----:B0-----:R-:W-:Y:S01]  /*0010*/  VIADD R1, R1, 0xffffff28 ;  /* 0xffffff2801017836 */ /* 0x001fe20000000000 */
[----:B------:R-:W0:Y:S01]  /*0020*/  S2R R0, SR_TID.X ;  /* 0x0000000000007919 */ /* 0x000e220000002100 */
[----:B------:R-:W-:Y:S01]  /*0030*/  ELECT P0, URZ, PT ;  /* 0x00000000003f782f */ /* 0x000fe20003800000 */
[----:B------:R-:W-:Y:S01]  /*0040*/  BSSY B0, `(.L_x_1547) ;  /* 0x000000d000007945 */ /* 0x000fe20003800000 */
[----:B0-----:R-:W-:-:S05]  /*0050*/  SHF.R.U32.HI R2, RZ, 0x5, R0 ;  /* 0x00000005ff027819 */ /* 0x001fca0000011600 */
[----:B------:R-:W0:Y:S02]  /*0060*/  SHFL.IDX PT, R3, R2, RZ, 0x1f ;  /* 0x00001fff02037589 */ /* 0x000e2400000e0000 */
[----:B0-----:R-:W-:-:S13]  /*0070*/  ISETP.EQ.AND P0, PT, R3, RZ, P0 ;  /* 0x000000ff0300720c */ /* 0x001fda0000702270 */
        /* <DEDUP_REMOVED lines=9> */
.L_x_1548:
[----:B------:R-:W-:Y:S05]  /*0110*/  BSYNC B0 ;  /* 0x0000000000007941 */ /* 0x000fea0003800000 */
.L_x_1547:
[----:B------:R-:W-:Y:S01]  /*0120*/  VOTEU.ANY UP0, P0 ;  /* 0x00000000003f7886 */ /* 0x000fe20000000100 */
[----:B------:R-:W0:Y:S01]  /*0130*/  SHFL.IDX PT, R3, R2, RZ, 0x1f ;  /* 0x00001fff02037589 */ /* 0x000e2200000e0000 */
[----:B------:R-:W-:Y:S01]  /*0140*/  UMOV UR4, 0x80 ;  /* 0x0000008000047882 */ /* 0x000fe20000000000 */
[----:B------:R-:W-:Y:S01]  /*0150*/  UMOV UR7, 0x100 ;  /* 0x0000010000077882 */ /* 0x000fe20000000000 */
[----:B------:R-:W-:Y:S01]  /*0160*/  VOTEU.ANY UP1, P0 ;  /* 0x00000000003f7886 */ /* 0x000fe20000020100 */
[----:B------:R-:W1:Y:S01]  /*0170*/  @UP0 S2UR UR8, SR_CgaCtaId ;  /* 0x00000000000809c3 */ /* 0x000e620000008800 */
[----:B------:R-:W-:Y:S01]  /*0180*/  @UP0 UMOV UR6, 0x400 ;  /* 0x0000040000060882 */ /* 0x000fe20000000000 */
[----:B------:R-:W-:-:S04]  /*0190*/  @UP0 UIADD3 UR4, -UR4, 0x100000, URZ ;  /* 0x0010000004040890 */ /* 0x000fc8000fffe13f */
[----:B------:R-:W-:Y:S02]  /*01a0*/  @UP0 USHF.L.U32 UR5, UR4, 0xb, URZ ;  /* 0x0000000b04050899 */ /* 0x000fe4000800063f */
[----:B------:R-:W-:Y:S01]  /*01b0*/  @UP0 USHF.L.U32 UR4, UR4, 0x1, URZ ;  /* 0x0000000104040899 */ /* 0x000fe2000800063f */
[----:B0-----:R-:W-:Y:S02]  /*01c0*/  ISETP.NE.AND P1, PT, R3, RZ, PT ;  /* 0x000000ff0300720c */ /* 0x001fe40003f25270 */
[----:B------:R-:W-:Y:S01]  /*01d0*/  SHF.R.U32.HI R3, RZ, 0x7, R0 ;  /* 0x00000007ff037819 */ /* 0x000fe20000011600 */
[----:B-1----:R-:W-:Y:S02]  /*01e0*/  @UP0 ULEA UR8, UR8, UR6, 0x18 ;  /* 0x0000000608080291 */ /* 0x002fe4000f8ec03f */
[----:B------:R-:W-:-:S04]  /*01f0*/  @UP0 UIADD3 UR6, -UR7, 0x100000, URZ ;  /* 0x0010000007060890 */ /* 0x000fc8000fffe13f */
[----:B------:R-:W-:Y:S02]  /*0200*/  @UP0 USHF.L.U32 UR7, UR6, 0xb, URZ ;  /* 0x0000000b06070899 */ /* 0x000fe4000800063f */
[----:B------:R-:W-:Y:S01]  /*0210*/  @UP0 USHF.L.U32 UR6, UR6, 0x1, URZ ;  /* 0x0000000106060899 */ /* 0x000fe2000800063f */
[----:B------:R-:W-:Y:S01]  /*0220*/  VOTEU.ANY UP0, P0 ;  /* 0x00000000003f7886 */ /* 0x000fe20000000100 */
[----:B------:R-:W0:Y:S04]  /*0230*/  SHFL.IDX PT, R3, R3, RZ, 0x1f ;  /* 0x00001fff03037589 */ /* 0x000e2800000e0000 */
[----:B------:R-:W1:Y:S02]  /*0240*/  FENCE.VIEW.ASYNC.S ;  /* 0x00000000000073c6 */ /* 0x000e640000000000 */
[----:B-1----:R1:W2:Y:S04]  /*0250*/  @UP0 SYNCS.EXCH.64 URZ, [UR8+0x30800], UR4 ;  /* 0x03080004083f05b2 */ /* 0x0022a80008000100 */
[----:B------:R1:W3:Y:S01]  /*0260*/  @UP1 SYNCS.EXCH.64 URZ, [UR8+0x30820], UR6 ;  /* 0x03082006083f15b2 */ /* 0x0002e20008000100 */
[----:B------:R-:W-:Y:S05]  /*0270*/  @P1 BRA `(.L_x_1549) ;  /* 0x0000000000481947 */ /* 0x000fea0003800000 */
[----:B-1----:R-:W1:Y:S01]  /*0280*/  S2UR UR5, SR_CgaCtaId ;  /* 0x00000000000579c3 */ /* 0x002e620000008800 */
[----:B------:R-:W-:Y:S01]  /*0290*/  UMOV UR4, 0x400 ;  /* 0x0000040000047882 */ /* 0x000fe20000000000 */
[----:B------:R-:W-:Y:S01]  /*02a0*/  UMOV UR6, 0x80 ;  /* 0x0000008000067882 */ /* 0x000fe20000000000 */
[----:B------:R-:W-:Y:S01]  /*02b0*/  UMOV UR7, 0x100 ;  /* 0x0000010000077882 */ /* 0x000fe20000000000 */
[----:B------:R-:W-:Y:S01]  /*02c0*/  ELECT P0, URZ, PT ;  /* 0x00000000003f782f */ /* 0x000fe20003800000 */
[----:B-1----:R-:W-:Y:S02]  /*02d0*/  ULEA UR8, UR5, UR4, 0x18 ;  /* 0x0000000405087291 */ /* 0x002fe4000f8ec03f */
[----:B------:R-:W-:-:S04]  /*02e0*/  UIADD3 UR4, -UR6, 0x100000, URZ ;  /* 0x0010000006047890 */ /* 0x000fc8000fffe13f */
[----:B------:R-:W-:Y:S02]  /*02f0*/  USHF.L.U32 UR5, UR4, 0xb, URZ ;  /* 0x0000000b04057899 */ /* 0x000fe4000800063f */
[----:B------:R-:W-:Y:S02]  /*0300*/  USHF.L.U32 UR4, UR4, 0x1, URZ ;  /* 0x0000000104047899 */ /* 0x000fe4000800063f */
[----:B------:R-:W-:-:S04]  /*0310*/  UIADD3 UR6, -UR7, 0x100000, URZ ;  /* 0x0010000007067890 */ /* 0x000fc8000fffe13f */
[----:B------:R-:W-:Y:S02]  /*0320*/  USHF.L.U32 UR7, UR6, 0xb, URZ ;  /* 0x0000000b06077899 */ /* 0x000fe4000800063f */
[----:B------:R-:W-:Y:S01]  /*0330*/  USHF.L.U32 UR6, UR6, 0x1, URZ ;  /* 0x0000000106067899 */ /* 0x000fe2000800063f */
[----:B------:R-:W1:Y:S03]  /*0340*/  FENCE.VIEW.ASYNC.S ;  /* 0x00000000000073c6 */ /* 0x000e660000000000 */
[----:B-1----:R4:W1:Y:S08]  /*0350*/  SYNCS.EXCH.64 URZ, [UR8+0x30830], UR4 ;  /* 0x03083004083f75b2 */ /* 0x0028700008000100 */
[----:B------:R4:W0:Y:S01]  /*0360*/  SYNCS.EXCH.64 URZ, [UR8+0x30840], UR6 ;  /* 0x03084006083f75b2 */ /* 0x0008220008000100 */
[----:B------:R4:W0:Y:S01]  /*0370*/  SYNCS.EXCH.64 URZ, [UR8+0x30838], UR4 ;  /* 0x03083804083f75b2 */ /* 0x0008220008000100 */
[----:B------:R4:W0:Y:S02]  /*0380*/  SYNCS.EXCH.64 URZ, [UR8+0x30848], UR6 ;  /* 0x03084806083f75b2 */ /* 0x0008240008000100 */
[----:B----4-:R-:W-:Y:S01]  /*0390*/  NOP ;  /* 0x0000000000007918 */ /* 0x010fe20000000000 */
.L_x_1549:
[----:B------:R-:W4:Y:S01]  /*03a0*/  SHFL.IDX PT, R4, R2, RZ, 0x1f ;  /* 0x00001fff02047589 */ /* 0x000f2200000e0000 */
[----:B------:R-:W-:Y:S01]  /*03b0*/  NOP ;  /* 0x0000000000007918 */ /* 0x000fe20000000000 */
[----:B----4-:R-:W-:-:S13]  /*03c0*/  ISETP.NE.AND P0, PT, R4, RZ, PT ;  /* 0x000000ff0400720c */ /* 0x010fda0003f05270 */
        /* <DEDUP_REMOVED lines=19> */
.L_x_1550:
[----:B------:R-:W4:Y:S01]  /*0500*/  SHFL.IDX PT, R4, R2, RZ, 0x1f ;  /* 0x00001fff02047589 */ /* 0x000f2200000e0000 */
[----:B------:R-:W-:Y:S01]  /*0510*/  NOP ;  /* 0x0000000000007918 */ /* 0x000fe20000000000 */
[----:B----4-:R-:W-:-:S13]  /*0520*/  ISETP.NE.AND P0, PT, R4, RZ, PT ;  /* 0x000000ff0400720c */ /* 0x010fda0003f05270 */
[----:B------:R-:W-:Y:S05]  /*0530*/  @P0 BRA `(.L_x_1551) ;  /* 0x0000000000380947 */ /* 0x000fea0003800000 */
[----:B-1----:R-:W1:Y:S01]  /*0540*/  S2UR UR5, SR_CgaCtaId ;  /* 0x00000000000579c3 */ /* 0x002e620000008800 */
[----:B------:R-:W-:Y:S01]  /*0550*/  UMOV UR4, 0x400 ;  /* 0x0000040000047882 */ /* 0x000fe20000000000 */
[----:B------:R-:W-:Y:S01]  /*0560*/  UMOV UR7, 0x80 ;  /* 0x0000008000077882 */ /* 0x000fe20000000000 */
[----:B------:R-:W-:Y:S01]  /*0570*/  ELECT P0, URZ, PT ;  /* 0x00000000003f782f */ /* 0x000fe20003800000 */
[----:B-1----:R-:W-:Y:S02]  /*0580*/  ULEA UR6, UR5, UR4, 0x18 ;  /* 0x0000000405067291 */ /* 0x002fe4000f8ec03f */
[----:B------:R-:W-:-:S04]  /*0590*/  UIADD3 UR4, -UR7, 0x100000, URZ ;  /* 0x0010000007047890 */ /* 0x000fc8000fffe13f */
[----:B------:R-:W-:Y:S02]  /*05a0*/  USHF.L.U32 UR5, UR4, 0xb, URZ ;  /* 0x0000000b04057899 */ /* 0x000fe4000800063f */
[----:B------:R-:W-:Y:S01]  /*05b0*/  USHF.L.U32 UR4, UR4, 0x1, URZ ;  /* 0x0000000104047899 */ /* 0x000fe2000800063f */
[----:B------:R-:W1:Y:S11]  /*05c0*/  FENCE.VIEW.ASYNC.S ;  /* 0x00000000000073c6 */ /* 0x000e760000000000 */
[----:B-1----:R4:W1:Y:S01]  /*05d0*/  SYNCS.EXCH.64 URZ, [UR6+0x30870], UR4 ;  /* 0x03087004063f75b2 */ /* 0x0028620008000100 */
[----:B------:R4:W0:Y:S01]  /*05e0*/  SYNCS.EXCH.64 URZ, [UR6+0x30880], UR4 ;  /* 0x03088004063f75b2 */ /* 0x0008220008000100 */
[----:B------:R4:W0:Y:S01]  /*05f0*/  SYNCS.EXCH.64 URZ, [UR6+0x30878], UR4 ;  /* 0x03087804063f75b2 */ /* 0x0008220008000100 */
[----:B------:R4:W0:Y:S02]  /*0600*/  SYNCS.EXCH.64 URZ, [UR6+0x30888], UR4 ;  /* 0x03088804063f75b2 */ /* 0x0008240008000100 */
[----:B----4-:R-:W-:Y:S01]  /*0610*/  NOP ;  /* 0x0000000000007918 */ /* 0x010fe20000000000 */
.L_x_1551:
        /* <DEDUP_REMOVED lines=22> */
.L_x_1552:
        /* <DEDUP_REMOVED lines=22> */
.L_x_1553:
[----:B0-----:R-:W-:Y:S01]  /*08e0*/  ISETP.NE.AND P0, PT, R3, RZ, PT ;  /* 0x000000ff0300720c */ /* 0x001fe20003f05270 */
[----:B------:R-:W-:Y:S01]  /*08f0*/  IMAD.MOV.U32 R3, RZ, RZ, 0x1 ;  /* 0x00000001ff037424 */ /* 0x000fe200078e00ff */
[----:B------:R-:W-:Y:S01]  /*0900*/  NOP ;  /* 0x0000000000007918 */ /* 0x000fe20000000000 */
[----:B------:R-:W-:Y:S01]  /*0910*/  ULDC.64 UR60, c[0x0][0x208] ;  /* 0x00008200003c7ab9 */ /* 0x000fe20000000a00 */
[----:B------:R-:W-:Y:S02]  /*0920*/  BSSY B9, `(.L_x_1554) ;  /* 0x0002a33000097945 */ /* 0x000fe40003800000 */
[----:B------:R-:W-:-:S05]  /*0930*/  SEL R3, R3, 0x2, !P0 ;  /* 0x0000000203037807 */ /* 0x000fca0004000000 */
[----:B------:R0:W-:Y:S01]  /*0940*/  STL [R1+0x20], R3 ;  /* 0x0000200301007387 */ /* 0x0001e20000100800 */
[----:B-123--:R-:W-:Y:S06]  /*0950*/  BAR.SYNC.DEFER_BLOCKING 0x0 ;  /* 0x0000000000007b1d */ /* 0x00efec0000010000 */
[----:B------:R-:W-:Y:S05]  /*0960*/  @!P0 BRA `(.L_x_1555) ;  /* 0x0000022800508947 */ /* 0x000fea0003800000 */
.L_x_1556:
[----:B------:R-:W-:-:S08]  /*0970*/  NOP ;  /* 0x0000000000007918 */ /* 0x000fd00000000000 */
[----:B------:R-:W1:Y:S02]  /*0980*/  USETMAXREG.TRY_ALLOC.CTAPOOL UP0, 0xe8 ;  /* 0x000000e8000079c8 */ /* 0x000e640008000600 */
[----:B-1----:R-:W-:-:S13]  /*0990*/  PLOP3.LUT P0, PT, PT, PT, UP0, 0x80, 0x0 ;  /* 0x000000000000781c */ /* 0x002fda0003f0f008 */
[----:B------:R-:W-:Y:S05]  /*09a0*/  @!P0 BRA `(.L_x_1556) ;  /* 0xfffffffc00f08947 */ /* 0x000fea000383ffff */
[----:B------:R-:W1:Y:S08]  /*09b0*/  S2UR UR4, SR_CgaCtaId ;  /* 0x00000000000479c3 */ /* 0x000e700000008800 */
[----:B------:R-:W-:Y:S06]  /*09c0*/  BAR.ARV 0x8, 0x180 ;  /* 0x0206000000007b1d */ /* 0x000fec0000002000 */
[----:B------:R-:W-:-:S02]  /*09d0*/  MOV R18, 0x400 ;  /* 0x0000040000127802 */ /* 0x000fc40000000f00 */
[----:B------:R-:W-:Y:S01]  /*09e0*/  BAR.SYNC.DEFER_BLOCKING 0x5, 0x180 ;  /* 0x0146000000007b1d */ /* 0x000fe20000010000 */
[----:B-1----:R-:W-:-:S05]  /*09f0*/  IMAD.U32 R2, RZ, RZ, UR4 ;  /* 0x00000004ff027e24 */ /* 0x002fca000f8e00ff */
[----:B------:R-:W-:Y:S01]  /*0a00*/  ULDC UR4, c[0x0][0xc3c] ;  /* 0x00030f0000047ab9 */ /* 0x000fe20000000800 */
[----:B------:R-:W-:Y:S01]  /*0a10*/  LEA R18, R2, R18, 0x18 ;  /* 0x0000001202127211 */ /* 0x000fe200078ec0ff */
[----:B------:R-:W-:Y:S04]  /*0a20*/  STL [R1+0x8], R2 ;  /* 0x0000080201007387 */ /* 0x000fe80000100800 */
[----:B------:R-:W1:Y:S01]  /*0a30*/  LDS.128 R36, [R18+0x308d0] ;  /* 0x0308d00012247984 */ /* 0x000e620000000c00 */
[----:B------:R-:W-:Y:S06]  /*0a40*/  BAR.ARV 0x4, 0x180 ;  /* 0x0106000000007b1d */ /* 0x000fec0000002000 */
[----:B-1----:R-:W-:-:S13]  /*0a50*/  ISETP.GE.AND P0, PT, R39, UR4, PT ;  /* 0x0000000427007c0c */ /* 0x002fda000bf06270 */
[----:B------:R-:W-:Y:S05]  /*0a60*/  @P0 BRA `(.L_x_1557) ;  /* 0x000002a000780947 */ /* 0x000fea0003800000 */
[----:B------:R-:W-:-:S05]  /*0a70*/  VIADD R0, R0, 0xffffff80 ;  /* 0xffffff8000007836 */ /* 0x000fca0000000000 */
[----:B0-----:R-:W-:-:S04]  /*0a80*/  SHF.R.S32.HI R3, RZ, 0x1f, R0 ;  /* 0x0000001fff037819 */ /* 0x001fc80000011400 */
[CC--:B------:R-:W-:Y:S02]  /*0a90*/  LEA.HI R2, R3.reuse, R0.reuse, RZ, 0x4 ;  /* 0x0000000003027211 */ /* 0x0c0fe400078f20ff */
[CC--:B------:R-:W-:Y:S02]  /*0aa0*/  LEA.HI R4, R3.reuse, R0.reuse, RZ, 0x5 ;  /* 0x0000000003047211 */ /* 0x0c0fe400078f28ff */
[----:B------:R-:W-:Y:S02]  /*0ab0*/  LEA.HI R5, R3, R0, RZ, 0x2 ;  /* 0x0000000003057211 */ /* 0x000fe400078f10ff */
[----:B------:R-:W-:Y:S01]  /*0ac0*/  SHF.R.S32.HI R7, RZ, 0x4, R2 ;  /* 0x00000004ff077819 */ /* 0x000fe20000011402 */
[----:B------:R-:W-:Y:S01]  /*0ad0*/  IMAD.SHL.U32 R4, R4, 0x20, RZ ;  /* 0x0000002004047824 */ /* 0x000fe200078e00ff */
[----:B------:R-:W-:Y:S02]  /*0ae0*/  LOP3.LUT R13, R5, 0xfffffffc, RZ, 0xc0, !PT ;  /* 0xfffffffc050d7812 */ /* 0x000fe400078ec0ff */
[----:B------:R-:W-:-:S02]  /*0af0*/  LOP3.LUT R5, R2, 0x3fffff0, RZ, 0xc0, !PT ;  /* 0x03fffff002057812 */ /* 0x000fc400078ec0ff */
[----:B------:R-:W-:Y:S01]  /*0b00*/  LEA.HI R2, R2, R7, RZ, 0x1 ;  /* 0x0000000702027211 */ /* 0x000fe200078f08ff */
[C---:B------:R-:W-:Y:S01]  /*0b10*/  IMAD.IADD R13, R0.reuse, 0x1, -R13 ;  /* 0x00000001000d7824 */ /* 0x040fe200078e0a0d */
[CC--:B------:R-:W-:Y:S01]  /*0b20*/  LEA.HI R6, R3.reuse, R0.reuse, RZ, 0x3 ;  /* 0x0000000003067211 */ /* 0x0c0fe200078f18ff */
[----:B------:R-:W-:Y:S01]  /*0b30*/  IMAD.IADD R5, R0, 0x1, -R5 ;  /* 0x0000000100057824 */ /* 0x000fe200078e0a05 */
[CC--:B------:R-:W-:Y:S02]  /*0b40*/  LEA.HI R8, R3.reuse, R0.reuse, RZ, 0x6 ;  /* 0x0000000003087211 */ /* 0x0c0fe400078f30ff */
[----:B------:R-:W-:Y:S02]  /*0b50*/  LEA.HI R3, R3, R0, RZ, 0x7 ;  /* 0x0000000003037211 */ /* 0x000fe400078f38ff */
[----:B------:R-:W-:Y:S01]  /*0b60*/  LOP3.LUT R4, R4, 0xfffffc00, RZ, 0xc0, !PT ;  /* 0xfffffc0004047812 */ /* 0x000fe200078ec0ff */
[----:B------:R-:W-:Y:S01]  /*0b70*/  IMAD.SHL.U32 R8, R8, 0x8, RZ ;  /* 0x0000000808087824 */ /* 0x000fe200078e00ff */
[----:B------:R-:W-:-:S02]  /*0b80*/  LOP3.LUT R2, R2, 0x1ffffffe, RZ, 0xc0, !PT ;  /* 0x1ffffffe02027812 */ /* 0x000fc400078ec0ff */
[----:B------:R-:W-:Y:S01]  /*0b90*/  LOP3.LUT R9, R6, 0xfffffff8, RZ, 0xc0, !PT ;  /* 0xfffffff806097812 */ /* 0x000fe200078ec0ff */
[----:B------:R-:W-:Y:S01]  /*0ba0*/  IMAD R5, R5, 0x40, R4 ;  /* 0x0000004005057824 */ /* 0x000fe200078e0204 */
[----:B------:R-:W-:Y:S01]  /*0bb0*/  LOP3.LUT R11, R3, 0xffffff80, RZ, 0xc0, !PT ;  /* 0xffffff80030b7812 */ /* 0x000fe200078ec0ff */
[----:B------:R-:W-:Y:S01]  /*0bc0*/  IMAD.IADD R2, R7, 0x1, -R2 ;  /* 0x0000000107027824 */ /* 0x000fe200078e0a02 */
[----:B------:R-:W-:Y:S01]  /*0bd0*/  SHF.R.S32.HI R19, RZ, 0x3, R6 ;  /* 0x00000003ff137819 */ /* 0x000fe20000011406 */
[C---:B------:R-:W-:Y:S01]  /*0be0*/  IMAD.IADD R10, R0.reuse, 0x1, -R9 ;  /* 0x00000001000a7824 */ /* 0x040fe200078e0a09 */
[----:B------:R-:W-:Y:S01]  /*0bf0*/  SHF.R.S32.HI R26, RZ, 0x7, R3 ;  /* 0x00000007ff1a7819 */ /* 0x000fe20000011403 */
[----:B------:R-:W-:Y:S01]  /*0c00*/  IMAD.IADD R21, R0, 0x1, -R11 ;  /* 0x0000000100157824 */ /* 0x000fe200078e0a0b */
[----:B------:R-:W-:Y:S01]  /*0c10*/  LEA.HI R0, R13, R13, RZ, 0x1 ;  /* 0x0000000d0d007211 */ /* 0x000fe200078f08ff */
[----:B------:R-:W-:Y:S01]  /*0c20*/  IMAD R2, R2, 0x8, R5 ;  /* 0x0000000802027824 */ /* 0x000fe200078e0205 */
[----:B------:R-:W-:Y:S01]  /*0c30*/  STL [R1+0x68], R10 ;  /* 0x0000680a01007387 */ /* 0x000fe20000100800 */
[C---:B------:R-:W-:Y:S01]  /*0c40*/  VIADD R25, R19.reuse, 0x20 ;  /* 0x0000002013197836 */ /* 0x040fe20000000000 */
[----:B------:R-:W-:Y:S01]  /*0c50*/  LOP3.LUT R0, R0, 0x1ffffffe, RZ, 0xc0, !PT ;  /* 0x1ffffffe00007812 */ /* 0x000fe200078ec0ff */
[----:B------:R-:W-:Y:S01]  /*0c60*/  VIADD R6, R19, 0x40 ;  /* 0x0000004013067836 */ /* 0x000fe20000000000 */
[----:B------:R-:W-:Y:S01]  /*0c70*/  STL [R1+0x7c], R21 ;  /* 0x00007c1501007387 */ /* 0x000fe20000100800 */
[----:B------:R-:W-:-:S02]  /*0c80*/  IMAD.SHL.U32 R219, R10, 0x4, RZ ;  /* 0x000000040adb7824 */ /* 0x000fc400078e00ff */
[----:B------:R-:W-:Y:S01]  /*0c90*/  IMAD.IADD R13, R13, 0x1, -R0 ;  /* 0x000000010d0d7824 */ /* 0x000fe200078e0a00 */
[----:B------:R-:W-:Y:S01]  /*0ca0*/  STL [R1+0x10], R19 ;  /* 0x0000101301007387 */ /* 0x000fe20000100800 */
[----:B------:R-:W-:Y:S01]  /*0cb0*/  SHF.R.S32.HI R5, RZ, 0x1f, R6 ;  /* 0x0000001fff057819 */ /* 0x000fe20000011406 */
[----:B------:R-:W-:Y:S01]  /*0cc0*/  VIADD R4, R219, 0x40 ;  /* 0x00000040db047836 */ /* 0x000fe20000000000 */
[----:B------:R-:W-:Y:S01]  /*0cd0*/  SHF.R.S32.HI R0, RZ, 0x1f, R21 ;  /* 0x0000001fff007819 */ /* 0x000fe20000011415 */
[----:B------:R0:W-:Y:S01]  /*0ce0*/  STL [R1+0xb0], R2 ;  /* 0x0000b00201007387 */ /* 0x0001e20000100800 */
[----:B------:R-:W-:Y:S01]  /*0cf0*/  LEA.HI R9, R5, R6, RZ, 0x3 ;  /* 0x0000000605097211 */ /* 0x000fe200078f18ff */
[----:B------:R-:W-:Y:S02]  /*0d00*/  IMAD.SHL.U32 R6, R6, 0x40, RZ ;  /* 0x0000004006067824 */ /* 0x000fe400078e00ff */
[----:B------:R1:W-:Y:S01]  /*0d10*/  STL [R1+0x9c], R25 ;  /* 0x00009c1901007387 */ /* 0x0003e20000100800 */
[----:B------:R-:W-:-:S02]  /*0d20*/  IMAD.IADD R219, R219, 0x1, R4 ;  /* 0x00000001dbdb7824 */ /* 0x000fc400078e0204 */
[----:B------:R-:W-:Y:S01]  /*0d30*/  VIADD R12, R19, 0x60 ;  /* 0x00000060130c7836 */ /* 0x000fe20000000000 */
[----:B------:R-:W2:Y:S01]  /*0d40*/  LDL.LU R23, [R1+0x20] ;  /* 0x0000200001177983 */ /* 0x000ea20000300800 */
[----:B------:R-:W-:Y:S01]  /*0d50*/  LOP3.LUT R7, R6, 0x1c0, RZ, 0xc0, !PT ;  /* 0x000001c006077812 */ /* 0x000fe200078ec0ff */
[----:B------:R-:W-:Y:S01]  /*0d60*/  IMAD.SHL.U32 R16, R10, 0x8, RZ ;  /* 0x000000080a107824 */ /* 0x000fe200078e00ff */
[----:B0-----:R-:W-:Y:S01]  /*0d70*/  LEA.HI R2, R0, R21, RZ, 0x2 ;  /* 0x0000001500027211 */ /* 0x001fe200078f10ff */
[----:B------:R-:W-:Y:S01]  /*0d80*/  IMAD.SHL.U32 R10, R9, 0x40, RZ ;  /* 0x00000040090a7824 */ /* 0x000fe200078e00ff */
[----:B------:R-:W-:Y:S02]  /*0d90*/  SHF.R.S32.HI R6, RZ, 0x1f, R219 ;  /* 0x0000001fff067819 */ /* 0x000fe400000114db */
[----:B------:R-:W-:Y:S02]  /*0da0*/  SHF.R.S32.HI R11, RZ, 0x1f, R12 ;  /* 0x0000001fff0b7819 */ /* 0x000fe4000001140c */
[----:B------:R-:W-:-:S02]  /*0db0*/  SHF.R.S32.HI R4, RZ, 0x2, R2 ;  /* 0x00000002ff047819 */ /* 0x000fc40000011402 */
[----:B------:R-:W-:Y:S02]  /*0dc0*/  SHF.R.S32.HI R5, RZ, 0x1f, R2 ;  /* 0x0000001fff057819 */ /* 0x000fe40000011402 */
[----:B------:R-:W-:Y:S02]  /*0dd0*/  LEA.HI R201, R6, R219, RZ, 0x3 ;  /* 0x000000db06c97211 */ /* 0x000fe400078f18ff */
[----:B------:R-:W-:Y:S02]  /*0de0*/  LEA.HI R15, R11, R12, RZ, 0x3 ;  /* 0x0000000c0b0f7211 */ /* 0x000fe400078f18ff */
[----:B------:R-:W-:Y:S02]  /*0df0*/  LEA.HI R5, R5, R4, RZ, 0x3 ;  /* 0x0000000405057211 */ /* 0x000fe400078f18ff */
[----:B------:R-:W-:Y:S01]  /*0e00*/  LOP3.LUT R9, R7, 0x38, R16, 0xf8, !PT ;  /* 0x0000003807097812 */ /* 0x000fe200078ef810 */
[----:B------:R-:W-:Y:S01]  /*0e10*/  IMAD.SHL.U32 R15, R15, 0x40, RZ ;  /* 0x000000400f0f7824 */ /* 0x000fe200078e00ff */
[----:B------:R-:W-:-:S02]  /*0e20*/  SHF.R.U32.HI R11, RZ, 0x3, R7 ;  /* 0x00000003ff0b7819 */ /* 0x000fc40000011607 */
[----:B------:R-:W-:Y:S01]  /*0e30*/  LOP3.LUT R14, R7, 0x38, R201, 0xf8, !PT ;  /* 0x00000038070e7812 */ /* 0x000fe200078ef8c9 */
[----:B------:R-:W-:Y:S01]  /*0e40*/  IMAD.SHL.U32 R7, R12, 0x40, RZ ;  /* 0x000000400c077824 */ /* 0x000fe200078e00ff */
[----:B------:R-:W-:Y:S02]  /*0e50*/  LOP3.LUT R5, R5, 0xfffffff8, RZ, 0xc0, !PT ;  /* 0xfffffff805057812 */ /* 0x000fe400078ec0ff */
[----:B------:R-:W-:Y:S02]  /*0e60*/  LOP3.LUT R10, R10, 0xfffffe00, RZ, 0xc0, !PT ;  /* 0xfffffe000a0a7812 */ /* 0x000fe400078ec0ff */
[----:B------:R-:W-:Y:S01]  /*0e70*/  LOP3.LUT R7, R7, 0x1c0, RZ, 0xc0, !PT ;  /* 0x000001c007077812 */ /* 0x000fe200078ec0ff */
[----:B------:R-:W-:Y:S01]  /*0e80*/  IMAD.IADD R5, R4, 0x1, -R5 ;  /* 0x0000000104057824 */ /* 0x000fe200078e0a05 */
[----:B------:R-:W-:Y:S02]  /*0e90*/  LEA.HI R0, R0, R21, RZ, 0x5 ;  /* 0x0000001500007211 */ /* 0x000fe400078f28ff */
[----:B------:R-:W-:-:S02]  /*0ea0*/  LEA.HI R6, R6, R219, RZ, 0x6 ;  /* 0x000000db06067211 */ /* 0x000fc400078f30ff */
[----:B------:R-:W-:Y:S02]  /*0eb0*/  LOP3.LUT R12, R10, R9, R11, 0xf6, !PT ;  /* 0x000000090a0c7212 */ /* 0x000fe400078ef60b */
[----:B------:R-:W-:Y:S01]  /*0ec0*/  LOP3.LUT R4, R7, 0x38, R16, 0xf8, !PT ;  /* 0x0000003807047812 */ /* 0x000fe200078ef810 */
[----:B------:R-:W-:Y:S01]  /*0ed0*/  IMAD.SHL.U32 R6, R6, 0x80, RZ ;  /* 0x0000008006067824 */ /* 0x000fe200078e00ff */
[----:B------:R-:W-:Y:S02]  /*0ee0*/  SHF.R.U32.HI R9, RZ, 0x3, R7 ;  /* 0x00000003ff097819 */ /* 0x000fe40000011607 */
[----:B------:R-:W-:Y:S02]  /*0ef0*/  LOP3.LUT R15, R15, 0xfffffe00, RZ, 0xc0, !PT ;  /* 0xfffffe000f0f7812 */ /* 0x000fe400078ec0ff */
[----:B------:R-:W-:Y:S02]  /*0f00*/  SHF.R.S32.HI R0, RZ, 0x5, R0 ;  /* 0x00000005ff007819 */ /* 0x000fe40000011400 */
[----:B------:R-:W-:-:S02]  /*0f10*/  LOP3.LUT R20, R15, R4, R9, 0xf6, !PT ;  /* 0x000000040f147212 */ /* 0x000fc400078ef609 */
[----:B------:R-:W-:Y:S01]  /*0f20*/  LOP3.LUT R22, R7, 0x38, R201, 0xf8, !PT ;  /* 0x0000003807167812 */ /* 0x000fe200078ef8c9 */
[----:B------:R-:W-:Y:S01]  /*0f30*/  IMAD R4, R0, 0x10, R5 ;  /* 0x0000001000047824 */ /* 0x000fe200078e0205 */
[----:B------:R-:W-:Y:S01]  /*0f40*/  LOP3.LUT R7, R6, 0xffffe000, RZ, 0xc0, !PT ;  /* 0xffffe00006077812 */ /* 0x000fe200078ec0ff */
[----:B------:R-:W-:Y:S01]  /*0f50*/  IMAD.SHL.U32 R0, R19, 0x40, RZ ;  /* 0x0000004013007824 */ /* 0x000fe200078e00ff */
[----:B------:R-:W-:Y:S01]  /*0f60*/  SHF.R.S32.HI R6, RZ, 0x1f, R25 ;  /* 0x0000001fff067819 */ /* 0x000fe20000011419 */
[----:B------:R-:W-:Y:S01]  /*0f70*/  IMAD.SHL.U32 R5, R25, 0x40, RZ ;  /* 0x0000004019057824 */ /* 0x000fe200078e00ff */
[----:B------:R-:W-:Y:S02]  /*0f80*/  LEA.HI R3, R3, R26, RZ, 0x1 ;  /* 0x0000001a03037211 */ /* 0x000fe400078f08ff */
[----:B------:R-:W-:Y:S02]  /*0f90*/  LOP3.LUT R19, R0, 0x1c0, RZ, 0xc0, !PT ;  /* 0x000001c000137812 */ /* 0x000fe400078ec0ff */
[----:B------:R-:W-:-:S02]  /*0fa0*/  LEA.HI R6, R6, R25, RZ, 0x3 ;  /* 0x0000001906067211 */ /* 0x000fc400078f18ff */
[----:B-1----:R-:W-:Y:S02]  /*0fb0*/  SHF.R.U32.HI R25, RZ, 0x3, R19 ;  /* 0x00000003ff197819 */ /* 0x002fe40000011613 */
[----:B------:R-:W-:Y:S01]  /*0fc0*/  LOP3.LUT R0, R19, 0x38, R201, 0xf8, !PT ;  /* 0x0000003813007812 */ /* 0x000fe200078ef8c9 */
[----:B------:R-:W-:Y:S01]  /*0fd0*/  IMAD.SHL.U32 R6, R6, 0x40, RZ ;  /* 0x0000004006067824 */ /* 0x000fe200078e00ff */
[----:B------:R-:W-:Y:S02]  /*0fe0*/  LOP3.LUT R14, R14, R11, RZ, 0x3c, !PT ;  /* 0x0000000b0e0e7212 */ /* 0x000fe400078e3cff */
[----:B------:R-:W-:Y:S02]  /*0ff0*/  LOP3.LUT R3, R3, 0x3fffffe, RZ, 0xc0, !PT ;  /* 0x03fffffe03037812 */ /* 0x000fe400078ec0ff */
[----:B------:R-:W-:Y:S02]  /*1000*/  LOP3.LUT R24, R8, 0xfffffe00, RZ, 0xc0, !PT ;  /* 0xfffffe0008187812 */ /* 0x000fe400078ec0ff */
[----:B------:R-:W-:-:S02]  /*1010*/  LOP3.LUT R11, R5, 0x1c0, RZ, 0xc0, !PT ;  /* 0x000001c0050b7812 */ /* 0x000fc400078ec0ff */
[----:B------:R-:W-:Y:S02]  /*1020*/  LOP3.LUT R0, R0, R25, RZ, 0x3c, !PT ;  /* 0x0000001900007212 */ /* 0x000fe400078e3cff */
[----:B------:R-:W-:Y:S01]  /*1030*/  LOP3.LUT R22, R22, R9, RZ, 0x3c, !PT ;  /* 0x0000000916167212 */ /* 0x000fe200078e3cff */
[----:B------:R-:W-:Y:S01]  /*1040*/  IMAD.IADD R3, R26, 0x1, -R3 ;  /* 0x000000011a037824 */ /* 0x000fe200078e0a03 */
[----:B------:R-:W-:Y:S02]  /*1050*/  IADD3 R14, R14, R7, R10 ;  /* 0x000000070e0e7210 */ /* 0x000fe40007ffe00a */
[----:B------:R-:W-:Y:S02]  /*1060*/  LOP3.LUT R9, R6, 0xfffffe00, RZ, 0xc0, !PT ;  /* 0xfffffe0006097812 */ /* 0x000fe400078ec0ff */
[----:B------:R-:W-:Y:S02]  /*1070*/  SHF.R.U32.HI R10, RZ, 0x3, R11 ;  /* 0x00000003ff0a7819 */ /* 0x000fe4000001160b */
[----:B------:R-:W-:-:S02]  /*1080*/  LOP3.LUT R5, R11, 0x38, R201, 0xf8, !PT ;  /* 0x000000380b057812 */ /* 0x000fc400078ef8c9 */
[----:B------:R-:W-:Y:S01]  /*1090*/  IADD3 R6, R0, R7, R24 ;  /* 0x0000000700067210 */ /* 0x000fe20007ffe018 */
[----:B------:R-:W-:Y:S01]  /*10a0*/  STL [R1+0xa8], R26 ;  /* 0x0000a81a01007387 */ /* 0x000fe20000100800 */
[----:B------:R-:W-:Y:S01]  /*10b0*/  LOP3.LUT R0, R19, 0x38, R16, 0xf8, !PT ;  /* 0x0000003813007812 */ /* 0x000fe200078ef810 */
[----:B------:R-:W-:Y:S01]  /*10c0*/  IMAD R4, R3, 0x40, R4 ;  /* 0x0000004003047824 */ /* 0x000fe200078e0204 */
[----:B------:R-:W-:Y:S01]  /*10d0*/  LOP3.LUT R2, R2, 0x7ffffffc, RZ, 0xc0, !PT ;  /* 0x7ffffffc02027812 */ /* 0x000fe200078ec0ff */
[----:B------:R-:W-:Y:S01]  /*10e0*/  STL [R1+0x58], R24 ;  /* 0x0000581801007387 */ /* 0x000fe20000100800 */
[----:B------:R-:W-:Y:S02]  /*10f0*/  LOP3.LUT R8, R5, R10, RZ, 0x3c, !PT ;  /* 0x0000000a05087212 */ /* 0x000fe400078e3cff */
[----:B------:R-:W-:Y:S01]  /*1100*/  LOP3.LUT R5, R24, R0, R25, 0xf6, !PT ;  /* 0x0000000018057212 */ /* 0x000fe200078ef619 */
[----:B------:R-:W-:Y:S01]  /*1110*/  STL [R1+0x50], R19 ;  /* 0x0000501301007387 */ /* 0x000fe20000100800 */
[----:B------:R-:W-:-:S03]  /*1120*/  LOP3.LUT R0, R11, 0x38, R16, 0xf8, !PT ;  /* 0x000000380b007812 */ /* 0x000fc600078ef810 */
[----:B------:R-:W-:Y:S01]  /*1130*/  STL [R1+0x4c], R11 ;  /* 0x00004c0b01007387 */ /* 0x000fe20000100800 */
[----:B------:R-:W-:-:S03]  /*1140*/  IMAD.IADD R2, R21, 0x1, -R2 ;  /* 0x0000000115027824 */ /* 0x000fc600078e0a02 */
[----:B------:R-:W-:Y:S01]  /*1150*/  STL [R1+0xa4], R25 ;  /* 0x0000a41901007387 */ /* 0x000fe20000100800 */
[----:B------:R-:W-:-:S03]  /*1160*/  VIADD R3, R18, 0x10400 ;  /* 0x0001040012037836 */ /* 0x000fc60000000000 */
[----:B------:R-:W-:Y:S01]  /*1170*/  STL [R1+0xa0], R10 ;  /* 0x0000a00a01007387 */ /* 0x000fe20000100800 */
[----:B------:R-:W-:-:S03]  /*1180*/  LOP3.LUT R0, R9, R0, R10, 0xf6, !PT ;  /* 0x0000000009007212 */ /* 0x000fc600078ef60a */
[----:B------:R0:W-:Y:S01]  /*1190*/  STL [R1+0x54], R9 ;  /* 0x0000540901007387 */ /* 0x0001e20000100800 */
[----:B------:R-:W-:-:S03]  /*11a0*/  IADD3 R8, R8, R7, R9 ;  /* 0x0000000708087210 */ /* 0x000fc60007ffe009 */
[----:B------:R-:W-:Y:S04]  /*11b0*/  STL [R1+0xac], R4 ;  /* 0x0000ac0401007387 */ /* 0x000fe80000100800 */
[----:B------:R-:W-:Y:S01]  /*11c0*/  STL [R1+0x78], RZ ;  /* 0x000078ff01007387 */ /* 0x000fe20000100800 */
[----:B------:R-:W-:Y:S01]  /*11d0*/  IADD3 R22, R22, R7, R15 ;  /* 0x0000000716167210 */ /* 0x000fe20007ffe00f */
[--C-:B0-----:R-:W-:Y:S02]  /*11e0*/  IMAD R9, R12, 0x2, R3.reuse ;  /* 0x000000020c097824 */ /* 0x101fe400078e0203 */
[----:B------:R-:W-:Y:S01]  /*11f0*/  STL [R1+0x1c], RZ ;  /* 0x00001cff01007387 */ /* 0x000fe20000100800 */
[----:B------:R-:W-:-:S03]  /*1200*/  IMAD R7, R0, 0x2, R3 ;  /* 0x0000000200077824 */ /* 0x000fc600078e0203 */
[----:B------:R-:W-:Y:S01]  /*1210*/  STL [R1+0x6c], R5 ;  /* 0x00006c0501007387 */ /* 0x000fe20000100800 */
[----:B------:R-:W-:-:S03]  /*1220*/  IMAD R0, R6, 0x2, R3 ;  /* 0x0000000206007824 */ /* 0x000fc600078e0203 */
[----:B------:R0:W-:Y:S01]  /*1230*/  STL [R1+0xc], R2 ;  /* 0x00000c0201007387 */ /* 0x0001e20000100800 */
[----:B------:R-:W-:-:S03]  /*1240*/  IMAD R6, R14, 0x2, R3 ;  /* 0x000000020e067824 */ /* 0x000fc600078e0203 */
[----:B------:R-:W-:Y:S01]  /*1250*/  STL [R1+0x8c], R9 ;  /* 0x00008c0901007387 */ /* 0x000fe20000100800 */
[----:B0-----:R-:W-:-:S05]  /*1260*/  IMAD R2, R20, 0x2, R3 ;  /* 0x0000000214027824 */ /* 0x001fca00078e0203 */
[----:B------:R0:W-:Y:S04]  /*1270*/  STL [R1+0x84], R2 ;  /* 0x0000840201007387 */ /* 0x0001e80000100800 */
[----:B------:R-:W-:Y:S04]  /*1280*/  STL [R1+0x94], R7 ;  /* 0x0000940701007387 */ /* 0x000fe80000100800 */
[----:B------:R1:W-:Y:S01]  /*1290*/  STL [R1+0x98], R0 ;  /* 0x0000980001007387 */ /* 0x0003e20000100800 */
[----:B0-----:R-:W-:-:S05]  /*12a0*/  IMAD R2, R8, 0x2, R3 ;  /* 0x0000000208027824 */ /* 0x001fca00078e0203 */
[----:B------:R0:W-:Y:S01]  /*12b0*/  STL [R1+0x90], R2 ;  /* 0x0000900201007387 */ /* 0x0001e20000100800 */
[----:B-1----:R-:W-:-:S03]  /*12c0*/  IMAD R0, R22, 0x2, R3 ;  /* 0x0000000216007824 */ /* 0x002fc600078e0203 */
[----:B------:R-:W-:Y:S04]  /*12d0*/  STL [R1+0x88], R6 ;  /* 0x0000880601007387 */ /* 0x000fe80000100800 */
[----:B------:R1:W-:Y:S01]  /*12e0*/  STL [R1+0x80], R0 ;  /* 0x0000800001007387 */ /* 0x0003e20000100800 */
[----:B0-----:R-:W-:Y:S02]  /*12f0*/  IMAD R2, R5, 0x2, R3 ;  /* 0x0000000205027824 */ /* 0x001fe400078e0203 */
[----:B-1----:R-:W-:-:S03]  /*1300*/  IMAD R0, R13, 0x8, R4 ;  /* 0x000000080d007824 */ /* 0x002fc600078e0204 */
[----:B------:R0:W-:Y:S04]  /*1310*/  STL [R1+0x5c], R2 ;  /* 0x00005c0201007387 */ /* 0x0001e80000100800 */
[----:B------:R0:W-:Y:S01]  /*1320*/  STL [R1+0x60], R0 ;  /* 0x0000600001007387 */ /* 0x0001e20000100800 */
[----:B------:R-:W-:Y:S01]  /*1330*/  VIADD R19, R16, 0x80 ;  /* 0x0000008010137836 */ /* 0x000fe20000000000 */
[----:B------:R-:W-:Y:S01]  /*1340*/  LOP3.LUT R201, R201, 0xfffffff8, RZ, 0xc0, !PT ;  /* 0xfffffff8c9c97812 */ /* 0x000fe200078ec0ff */
[----:B------:R-:W-:Y:S01]  /*1350*/  IMAD.MOV.U32 R200, RZ, RZ, RZ ;  /* 0x000000ffffc87224 */ /* 0x000fe200078e00ff */
[----:B------:R-:W-:Y:S02]  /*1360*/  CS2R R202, SRZ ;  /* 0x0000000000ca7805 */ /* 0x000fe4000001ff00 */
[----:B------:R-:W-:-:S02]  /*1370*/  SHF.R.S32.HI R17, RZ, 0x1f, R16 ;  /* 0x0000001fff117819 */ /* 0x000fc40000011410 */
[----:B------:R-:W-:Y:S02]  /*1380*/  SHF.R.S32.HI R229, RZ, 0x1f, R19 ;  /* 0x0000001fffe57819 */ /* 0x000fe40000011413 */
[----:B------:R-:W-:Y:S02]  /*1390*/  SHF.R.S32.HI R224, RZ, 0x1f, R201 ;  /* 0x0000001fffe07819 */ /* 0x000fe400000114c9 */
[----:B--2---:R-:W-:Y:S01]  /*13a0*/  LOP3.LUT R225, R23, 0x1, RZ, 0xfc, !PT ;  /* 0x0000000117e17812 */ /* 0x004fe200078efcff */
[----:B------:R-:W-:-:S05]  /*13b0*/  VIADD R23, R16, 0xc0 ;  /* 0x000000c010177836 */ /* 0x000fca0000000000 */
[----:B0-----:R-:W-:-:S07]  /*13c0*/  SHF.R.S32.HI R228, RZ, 0x1f, R23 ;  /* 0x0000001fffe47819 */ /* 0x001fce0000011417 */
.L_x_1860:
[----:B------:R-:W-:Y:S01]  /*13d0*/  ULDC.64 UR4, c[0x0][0xa28] ;  /* 0x00028a0000047ab9 */ /* 0x000fe20000000a00 */
[----:B01-34-:R-:W0:Y:S01]  /*13e0*/  LDC.64 R4, c[0x0][0xa08] ;  /* 0x00028200ff047b82 */ /* 0x01be220000000a00 */
[----:B------:R-:W-:Y:S01]  /*13f0*/  ISETP.NE.U32.AND P0, PT, RZ, UR4, PT ;  /* 0x00000004ff007c0c */ /* 0x000fe2000bf05070 */
[----:B------:R-:W-:Y:S01]  /*1400*/  IMAD.MOV.U32 R0, RZ, RZ, RZ ;  /* 0x000000ffff007224 */ /* 0x000fe200078e00ff */
[----:B------:R-:W-:Y:S01]  /*1410*/  ULDC.64 UR6, c[0x0][0xa20] ;  /* 0x0002880000067ab9 */ /* 0x000fe20000000a00 */
[----:B------:R-:W-:Y:S01]  /*1420*/  IMAD.MOV.U32 R26, RZ, RZ, RZ ;  /* 0x000000ffff1a7224 */ /* 0x000fe200078e00ff */
[----:B------:R-:W-:Y:S01]  /*1430*/  ISETP.NE.AND.EX P0, PT, RZ, UR5, PT, P0 ;  /* 0x00000005ff007c0c */ /* 0x000fe2000bf05300 */
[----:B------:R-:W-:Y:S02]  /*1440*/  ULDC.64 UR4, c[0x0][0xa18] ;  /* 0x0002860000047ab9 */ /* 0x000fe40000000a00 */
[----:B------:R-:W-:-:S04]  /*1450*/  ISETP.NE.U32.AND P1, PT, RZ, UR4, PT ;  /* 0x00000004ff007c0c */ /* 0x000fc8000bf25070 */
[----:B------:R-:W-:Y:S01]  /*1460*/  ISETP.NE.AND.EX P1, PT, RZ, UR5, PT, P1 ;  /* 0x00000005ff007c0c */ /* 0x000fe2000bf25310 */
[----:B------:R-:W-:Y:S02]  /*1470*/  ULDC.64 UR4, c[0x0][0xa08] ;  /* 0x0002820000047ab9 */ /* 0x000fe40000000a00 */
[----:B------:R-:W-:-:S03]  /*1480*/  ISETP.NE.U32.AND P3, PT, RZ, UR4, PT ;  /* 0x00000004ff007c0c */ /* 0x000fc6000bf65070 */
[----:B------:R-:W1:Y:S01]  /*1490*/  @P0 LDC.64 R2, c[0x0][0xa28] ;  /* 0x00028a00ff020b82 */ /* 0x000e620000000a00 */
[----:B------:R-:W-:Y:S01]  /*14a0*/  ISETP.NE.AND.EX P3, PT, RZ, UR5, PT, P3 ;  /* 0x00000005ff007c0c */ /* 0x000fe2000bf65330 */
[----:B0-----:R-:W-:-:S06]  /*14b0*/  IMAD.WIDE R8, R39, 0x4, R4 ;  /* 0x0000000427087825 */ /* 0x001fcc00078e0204 */
[----:B------:R-:W0:Y:S01]  /*14c0*/  @P1 LDC.64 R6, c[0x0][0xa18] ;  /* 0x00028600ff061b82 */ /* 0x000e220000000a00 */
[----:B------:R-:W-:Y:S02]  /*14d0*/  ULDC UR4, c[0x0][0x288] ;  /* 0x0000a20000047ab9 */ /* 0x000fe40000000800 */
[----:B------:R-:W-:Y:S01]  /*14e0*/  IMAD.U32 R218, RZ, RZ, UR4 ;  /* 0x00000004ffda7e24 */ /* 0x000fe2000f8e00ff */
[----:B------:R2:W-:Y:S01]  /*14f0*/  STL [R1+0x70], R38 ;  /* 0x0000702601007387 */ /* 0x0005e20000100800 */
[----:B------:R-:W-:-:S03]  /*1500*/  ULDC.64 UR4, c[0x0][0x418] ;  /* 0x0001060000047ab9 */ /* 0x000fc60000000a00 */
[----:B------:R2:W5:Y:S01]  /*1510*/  @P3 LDG.E R26, desc[UR60][R8.64] ;  /* 0x0000003c081a3981 */ /* 0x000562000c1e1900 */
[----:B-1----:R-:W-:-:S05]  /*1520*/  @P0 IMAD.WIDE R2, R39, 0x4, R2 ;  /* 0x0000000427020825 */ /* 0x002fca00078e0202 */
[----:B------:R2:W5:Y:S01]  /*1530*/  @P0 LDG.E R0, desc[UR60][R2.64] ;  /* 0x0000003c02000981 */ /* 0x000562000c1e1900 */
[----:B0-----:R-:W-:-:S05]  /*1540*/  @P1 IMAD.WIDE R4, R39, 0x4, R6 ;  /* 0x0000000427041825 */ /* 0x001fca00078e0206 */
[----:B------:R2:W5:Y:S04]  /*1550*/  @P1 LDG.E R218, desc[UR60][R4.64] ;  /* 0x0000003c04da1981 */ /* 0x000568000c1e1900 */
[----:B------:R2:W-:Y:S01]  /*1560*/  STL [R1+0x74], R39 ;  /* 0x0000742701007387 */ /* 0x0005e20000100800 */
[----:B------:R-:W-:-:S03]  /*1570*/  UISETP.NE.U32.AND UP0, UPT, UR4, URZ, UPT ;  /* 0x0000003f0400728c */ /* 0x000fc6000bf05070 */
[----:B------:R-:W-:Y:S01]  /*1580*/  ULDC UR4, c[0x0][0x424] ;  /* 0x0001090000047ab9 */ /* 0x000fe20000000800 */
[----:B------:R-:W-:Y:S01]  /*1590*/  UISETP.NE.AND.EX UP0, UPT, UR5, URZ, UPT, UP0 ;  /* 0x0000003f0500728c */ /* 0x000fe2000bf05300 */
[----:B------:R-:W-:Y:S02]  /*15a0*/  ISETP.NE.U32.AND P2, PT, RZ, UR6, PT ;  /* 0x00000006ff007c0c */ /* 0x000fe4000bf45070 */
[----:B------:R-:W-:Y:S01]  /*15b0*/  ULDC UR5, c[0x0][0x2f0] ;  /* 0x0000bc0000057ab9 */ /* 0x000fe20000000800 */
[----:B------:R-:W-:Y:S01]  /*15c0*/  USEL UR4, UR4, 0x1, UP0 ;  /* 0x0000000104047887 */ /* 0x000fe20008000000 */
[----:B------:R-:W-:-:S03]  /*15d0*/  ISETP.NE.AND.EX P2, PT, RZ, UR7, PT, P2 ;  /* 0x00000007ff007c0c */ /* 0x000fc6000bf45320 */
[----:B------:R-:W-:-:S03]  /*15e0*/  UIMAD UR4, UR4, UR5, URZ ;  /* 0x00000005040472a4 */ /* 0x000fc6000f8e023f */
[----:B------:R-:W-:Y:S01]  /*15f0*/  ULDC UR5, c[0x0][0x348] ;  /* 0x0000d20000057ab9 */ /* 0x000fe20000000800 */
[----:B--2---:R-:W-:Y:S08]  /*1600*/  @P1 BRA `(.L_x_1558) ;  /* 0x0000000000241947 */ /* 0x004ff00003800000 */
[----:B------:R-:W-:Y:S02]  /*1610*/  ULDC.64 UR6, c[0x0][0xa00] ;  /* 0x0002800000067ab9 */ /* 0x000fe40000000a00 */
[----:B------:R-:W-:-:S04]  /*1620*/  ISETP.NE.U32.AND P0, PT, RZ, UR6, PT ;  /* 0x00000006ff007c0c */ /* 0x000fc8000bf05070 */
[----:B------:R-:W-:-:S13]  /*1630*/  ISETP.NE.AND.EX P0, PT, RZ, UR7, PT, P0 ;  /* 0x00000007ff007c0c */ /* 0x000fda000bf05300 */
[----:B------:R-:W-:Y:S05]  /*1640*/  @!P0 BRA `(.L_x_1558) ;  /* 0x0000000000148947 */ /* 0x000fea0003800000 */
[----:B------:R-:W0:Y:S02]  /*1650*/  LDC.64 R2, c[0x0][0xa00] ;  /* 0x00028000ff027b82 */ /* 0x000e240000000a00 */
[----:B0-----:R-:W-:-:S05]  /*1660*/  IMAD.WIDE R2, R39, 0x4, R2 ;  /* 0x0000000427027825 */ /* 0x001fca00078e0202 */
[----:B-----5:R-:W2:Y:S04]  /*1670*/  LDG.E R218, desc[UR60][R2.64] ;  /* 0x0000003c02da7981 */ /* 0x020ea8000c1e1900 */
[----:B------:R-:W2:Y:S02]  /*1680*/  LDG.E R5, desc[UR60][R2.64+0x4] ;  /* 0x0000043c02057981 */ /* 0x000ea4000c1e1900 */
[----:B--2---:R-:W-:-:S07]  /*1690*/  IMAD.IADD R218, R5, 0x1, -R218 ;  /* 0x0000000105da7824 */ /* 0x004fce00078e0ada */
.L_x_1558:
[----:B------:R-:W-:Y:S02]  /*16a0*/  IMAD.U32 R2, RZ, RZ, UR5 ;  /* 0x00000005ff027e24 */ /* 0x000fe4000f8e00ff */
[----:B------:R-:W-:Y:S01]  /*16b0*/  IMAD.U32 R27, RZ, RZ, UR4 ;  /* 0x00000004ff1b7e24 */ /* 0x000fe2000f8e00ff */
[----:B------:R-:W-:Y:S06]  /*16c0*/  @!P2 BRA `(.L_x_1559) ;  /* 0x000000000010a947 */ /* 0x000fec0003800000 */
[----:B------:R-:W0:Y:S02]  /*16d0*/  LDC.64 R4, c[0x0][0xa20] ;  /* 0x00028800ff047b82 */ /* 0x000e240000000a00 */
[----:B0-----:R-:W-:-:S05]  /*16e0*/  IMAD.WIDE R4, R39, 0x4, R4 ;  /* 0x0000000427047825 */ /* 0x001fca00078e0204 */
[----:B------:R0:W5:Y:S01]  /*16f0*/  LDG.E R27, desc[UR60][R4.64] ;  /* 0x0000003c041b7981 */ /* 0x000162000c1e1900 */
[----:B------:R-:W-:Y:S05]  /*1700*/  BRA `(.L_x_1560) ;  /* 0x0000000000107947 */ /* 0x000fea0003800000 */
.L_x_1559:
[----:B------:R-:W-:Y:S05]  /*1710*/  @!P3 BRA `(.L_x_1560) ;  /* 0x00000000000cb947 */ /* 0x000fea0003800000 */
[----:B------:R-:W2:Y:S04]  /*1720*/  LDG.E R4, desc[UR60][R8.64] ;  /* 0x0000003c08047981 */ /* 0x000ea8000c1e1900 */
[----:B------:R-:W2:Y:S02]  /*1730*/  LDG.E R27, desc[UR60][R8.64+0x4] ;  /* 0x0000043c081b7981 */ /* 0x000ea4000c1e1900 */
[----:B--2---:R-:W-:-:S07]  /*1740*/  IMAD.IADD R27, R27, 0x1, -R4 ;  /* 0x000000011b1b7824 */ /* 0x004fce00078e0a04 */
.L_x_1560:
[----:B------:R-:W-:Y:S01]  /*1750*/  ULDC.64 UR4, c[0x0][0xa10] ;  /* 0x0002840000047ab9 */ /* 0x000fe20000000a00 */
[----:B------:R-:W1:Y:S01]  /*1760*/  LDC R9, c[0x0][0x448] ;  /* 0x00011200ff097b82 */ /* 0x000e620000000800 */
[----:B------:R-:W-:-:S04]  /*1770*/  ISETP.NE.U32.AND P0, PT, RZ, UR4, PT ;  /* 0x00000004ff007c0c */ /* 0x000fc8000bf05070 */
[----:B------:R-:W-:Y:S01]  /*1780*/  ISETP.NE.AND.EX P0, PT, RZ, UR5, PT, P0 ;  /* 0x00000005ff007c0c */ /* 0x000fe2000bf05300 */
[----:B------:R-:W-:Y:S02]  /*1790*/  ULDC.64 UR4, c[0x0][0xa30] ;  /* 0x00028c0000047ab9 */ /* 0x000fe40000000a00 */
[----:B------:R-:W-:Y:S01]  /*17a0*/  ISETP.NE.U32.AND P1, PT, RZ, UR4, PT ;  /* 0x00000004ff007c0c */ /* 0x000fe2000bf25070 */
[----:B-----5:R-:W-:Y:S01]  /*17b0*/  IMAD.MOV.U32 R96, RZ, RZ, R27 ;  /* 0x000000ffff607224 */ /* 0x020fe200078e001b */
[----:B------:R-:W2:Y:S02]  /*17c0*/  LDC.64 R12, c[0x0][0x9e0] ;  /* 0x00027800ff0c7b82 */ /* 0x000ea40000000a00 */
[----:B------:R-:W-:-:S06]  /*17d0*/  ISETP.NE.AND.EX P1, PT, RZ, UR5, PT, P1 ;  /* 0x00000005ff007c0c */ /* 0x000fcc000bf25310 */
[----:B0-----:R-:W0:Y:S08]  /*17e0*/  @P0 LDC.64 R4, c[0x0][0xa10] ;  /* 0x00028400ff040b82 */ /* 0x001e300000000a00 */
[----:B------:R-:W3:Y:S01]  /*17f0*/  @P1 LDC.64 R6, c[0x0][0xa30] ;  /* 0x00028c00ff061b82 */ /* 0x000ee20000000a00 */
[----:B0-----:R-:W-:-:S05]  /*1800*/  @P0 IMAD.WIDE R4, R39, 0x4, R4 ;  /* 0x0000000427040825 */ /* 0x001fca00078e0204 */
[----:B------:R-:W4:Y:S04]  /*1810*/  @P0 LDG.E R3, desc[UR60][R4.64] ;  /* 0x0000003c04030981 */ /* 0x000f28000c1e1900 */
[----:B------:R0:W4:Y:S01]  /*1820*/  @P0 LDG.E R8, desc[UR60][R4.64+0x4] ;  /* 0x0000043c04080981 */ /* 0x000122000c1e1900 */
[----:B---3--:R-:W-:-:S05]  /*1830*/  @P1 IMAD.WIDE R6, R39, 0x4, R6 ;  /* 0x0000000427061825 */ /* 0x008fca00078e0206 */
[----:B------:R3:W5:Y:S01]  /*1840*/  @P1 LDG.E R96, desc[UR60][R6.64] ;  /* 0x0000003c06601981 */ /* 0x000762000c1e1900 */
[----:B-1----:R-:W-:Y:S01]  /*1850*/  ISETP.NE.AND P1, PT, R9, 0x1, PT ;  /* 0x000000010900780c */ /* 0x002fe20003f25270 */
[----:B------:R-:W-:Y:S01]  /*1860*/  IMAD.SHL.U32 R14, R37, 0x80, RZ ;  /* 0x00000080250e7824 */ /* 0x000fe200078e00ff */
[----:B--2---:R-:W-:Y:S01]  /*1870*/  ISETP.GE.AND P2, PT, R13, 0x1, PT ;  /* 0x000000010d00780c */ /* 0x004fe20003f46270 */
[----:B------:R-:W-:Y:S02]  /*1880*/  IMAD.IADD R11, R27, 0x1, -R0 ;  /* 0x000000011b0b7824 */ /* 0x000fe400078e0a00 */
[----:B------:R-:W-:Y:S01]  /*1890*/  VIADD R0, R14, 0x7f ;  /* 0x0000007f0e007836 */ /* 0x000fe20000000000 */
[----:B------:R1:W-:Y:S03]  /*18a0*/  STL [R1+0x48], R14 ;  /* 0x0000480e01007387 */ /* 0x0003e60000100800 */
[----:B0-----:R-:W-:-:S04]  /*18b0*/  IMAD.MOV.U32 R4, RZ, RZ, R0 ;  /* 0x000000ffff047224 */ /* 0x001fc800078e0000 */
[----:B------:R-:W0:Y:S08]  /*18c0*/  @P1 LDC R9, c[0x0][0x44c] ;  /* 0x00011300ff091b82 */ /* 0x000e300000000800 */
[----:B------:R-:W2:Y:S01]  /*18d0*/  @P1 LDC R10, c[0x0][0x450] ;  /* 0x00011400ff0a1b82 */ /* 0x000ea20000000800 */
[----:B----4-:R-:W-:Y:S02]  /*18e0*/  @P0 IMAD.IADD R2, R8, 0x1, -R3 ;  /* 0x0000000108020824 */ /* 0x010fe400078e0a03 */
[----:B0-----:R-:W-:-:S04]  /*18f0*/  @P1 IMAD.HI.U32 R3, R0, R9, RZ ;  /* 0x0000000900031227 */ /* 0x001fc800078e00ff */
[----:B------:R-:W-:Y:S01]  /*1900*/  IMAD.IADD R220, R11, 0x1, R2 ;  /* 0x000000010bdc7824 */ /* 0x000fe200078e0202 */
[----:B--2---:R-:W-:-:S03]  /*1910*/  @P1 SHF.R.U32.HI R4, RZ, R10, R3 ;  /* 0x0000000aff041219 */ /* 0x004fc60000011603 */
[C---:B------:R-:W-:Y:S01]  /*1920*/  VIADD R0, R220.reuse, 0x3f ;  /* 0x0000003fdc007836 */ /* 0x040fe20000000000 */
[----:B------:R-:W-:-:S04]  /*1930*/  IADD3 R5, R220, 0x1, -R218 ;  /* 0x00000001dc057810 */ /* 0x000fc80007ffe8da */
[----:B------:R-:W-:Y:S01]  /*1940*/  SHF.R.S32.HI R3, RZ, 0x1f, R0 ;  /* 0x0000001fff037819 */ /* 0x000fe20000011400 */
[----:B---3--:R-:W-:-:S03]  /*1950*/  IMAD.IADD R7, R5, 0x1, R4 ;  /* 0x0000000105077824 */ /* 0x008fc600078e0204 */
[----:B------:R-:W-:Y:S01]  /*1960*/  LEA.HI R3, R3, R0, RZ, 0x6 ;  /* 0x0000000003037211 */ /* 0x000fe200078f30ff */
[----:B------:R-:W-:-:S03]  /*1970*/  IMAD.IADD R0, R7, 0x1, R12 ;  /* 0x0000000107007824 */ /* 0x000fc600078e020c */
[----:B------:R-:W-:Y:S01]  /*1980*/  SHF.R.S32.HI R97, RZ, 0x6, R3 ;  /* 0x00000006ff617819 */ /* 0x000fe20000011403 */
        /* <DEDUP_REMOVED lines=12> */
.L_x_1563:
[----:B------:R-:W-:-:S13]  /*1a50*/  ISETP.NE.AND P0, PT, R13, 0x1, PT ;  /* 0x000000010d00780c */ /* 0x000fda0003f05270 */
[----:B------:R-:W0:Y:S02]  /*1a60*/  @P0 LDC.64 R4, c[0x0][0x9e8] ;  /* 0x00027a00ff040b82 */ /* 0x000e240000000a00 */
[----:B0-----:R-:W-:-:S05]  /*1a70*/  @P0 IMAD.HI.U32 R4, R3, R4, RZ ;  /* 0x0000000403040227 */ /* 0x001fca00078e00ff */
[----:B------:R-:W-:-:S07]  /*1a80*/  @P0 SHF.R.U32.HI R3, RZ, R5, R4 ;  /* 0x00000005ff030219 */ /* 0x000fce0000011604 */
.L_x_1564:
[----:B------:R-:W-:Y:S05]  /*1a90*/  BSYNC B0 ;  /* 0x0000000000007941 */ /* 0x000fea0003800000 */
.L_x_1562:
[----:B------:R-:W-:-:S05]  /*1aa0*/  IMAD R3, R3, R13, R13 ;  /* 0x0000000d03037224 */ /* 0x000fca00078e020d */
[----:B------:R-:W-:-:S07]  /*1ab0*/  VIMNMX R0, R0, R3, PT ;  /* 0x0000000300007248 */ /* 0x000fce0003fe0100 */
.L_x_1561:
[----:B------:R-:W0:Y:S01]  /*1ac0*/  @P1 LDC R4, c[0x0][0x44c] ;  /* 0x00011300ff041b82 */ /* 0x000e220000000800 */
[----:B------:R-:W-:Y:S01]  /*1ad0*/  IMAD.MOV.U32 R3, RZ, RZ, R14 ;  /* 0x000000ffff037224 */ /* 0x000fe200078e000e */
[----:B------:R-:W-:Y:S01]  /*1ae0*/  ULDC UR4, c[0x0][0x9dc] ;  /* 0x0002770000047ab9 */ /* 0x000fe20000000800 */
[----:B------:R-:W-:-:S05]  /*1af0*/  IMAD.IADD R102, R220, 0x1, -R218 ;  /* 0x00000001dc667824 */ /* 0x000fca00078e0ada */
[----:B------:R-:W1:Y:S01]  /*1b00*/  @P1 LDC R5, c[0x0][0x450] ;  /* 0x00011400ff051b82 */ /* 0x000e620000000800 */
[----:B0-----:R-:W-:-:S05]  /*1b10*/  @P1 IMAD.HI.U32 R4, R14, R4, RZ ;  /* 0x000000040e041227 */ /* 0x001fca00078e00ff */
[----:B-1----:R-:W-:-:S05]  /*1b20*/  @P1 SHF.R.U32.HI R3, RZ, R5, R4 ;  /* 0x00000005ff031219 */ /* 0x002fca0000011604 */
[----:B------:R-:W-:-:S04]  /*1b30*/  IMAD.IADD R3, R102, 0x1, R3 ;  /* 0x0000000166037824 */ /* 0x000fc800078e0203 */
[----:B------:R-:W-:Y:S01]  /*1b40*/  VIADD R4, R3, -UR4 ;  /* 0x8000000403047c36 */ /* 0x000fe20008000000 */
[----:B------:R-:W-:Y:S06]  /*1b50*/  @!P2 BRA `(.L_x_1565) ;  /* 0x000000000044a947 */ /* 0x000fec0003800000 */
[----:B------:R-:W-:Y:S01]  /*1b60*/  ISETP.GT.AND P0, PT, R3, -0x1, PT ;  /* 0xffffffff0300780c */ /* 0x000fe20003f04270 */
[----:B------:R-:W-:-:S12]  /*1b70*/  BSSY B0, `(.L_x_1566) ;  /* 0x000000d000007945 */ /* 0x000fd80003800000 */
[----:B------:R-:W-:Y:S05]  /*1b80*/  @P0 BRA `(.L_x_1567) ;  /* 0x00000000001c0947 */ /* 0x000fea0003800000 */
[----:B------:R-:W-:Y:S02]  /*1b90*/  ISETP.NE.AND P0, PT, R13, 0x1, PT ;  /* 0x000000010d00780c */ /* 0x000fe40003f05270 */
[----:B------:R-:W-:-:S11]  /*1ba0*/  LOP3.LUT R3, RZ, R3, RZ, 0x33, !PT ;  /* 0x00000003ff037212 */ /* 0x000fd600078e33ff */
[----:B------:R-:W0:Y:S02]  /*1bb0*/  @P0 LDC.64 R6, c[0x0][0x9e8] ;  /* 0x00027a00ff060b82 */ /* 0x000e240000000a00 */
[----:B0-----:R-:W-:-:S05]  /*1bc0*/  @P0 IMAD.HI.U32 R6, R3, R6, RZ ;  /* 0x0000000603060227 */ /* 0x001fca00078e00ff */
[----:B------:R-:W-:-:S04]  /*1bd0*/  @P0 SHF.R.U32.HI R3, RZ, R7, R6 ;  /* 0x00000007ff030219 */ /* 0x000fc80000011606 */
[----:B------:R-:W-:Y:S01]  /*1be0*/  LOP3.LUT R3, RZ, R3, RZ, 0x33, !PT ;  /* 0x00000003ff037212 */ /* 0x000fe200078e33ff */
[----:B------:R-:W-:Y:S06]  /*1bf0*/  BRA `(.L_x_1568) ;  /* 0x0000000000107947 */ /* 0x000fec0003800000 */
.L_x_1567:
[----:B------:R-:W-:-:S13]  /*1c00*/  ISETP.NE.AND P0, PT, R13, 0x1, PT ;  /* 0x000000010d00780c */ /* 0x000fda0003f05270 */
[----:B------:R-:W0:Y:S02]  /*1c10*/  @P0 LDC.64 R6, c[0x0][0x9e8] ;  /* 0x00027a00ff060b82 */ /* 0x000e240000000a00 */
[----:B0-----:R-:W-:-:S05]  /*1c20*/  @P0 IMAD.HI.U32 R6, R3, R6, RZ ;  /* 0x0000000603060227 */ /* 0x001fca00078e00ff */
[----:B------:R-:W-:-:S07]  /*1c30*/  @P0 SHF.R.U32.HI R3, RZ, R7, R6 ;  /* 0x00000007ff030219 */ /* 0x000fce0000011606 */
.L_x_1568:
[----:B------:R-:W-:Y:S05]  /*1c40*/  BSYNC B0 ;  /* 0x0000000000007941 */ /* 0x000fea0003800000 */
.L_x_1566:
[----:B------:R-:W-:-:S05]  /*1c50*/  IMAD R3, R3, R13, RZ ;  /* 0x0000000d03037224 */ /* 0x000fca00078e02ff */
[----:B------:R-:W-:-:S07]  /*1c60*/  VIMNMX R4, R4, R3, !PT ;  /* 0x0000000304047248 */ /* 0x000fce0007fe0100 */
.L_x_1565:
[----:B------:R-:W-:Y:S01]  /*1c70*/  VIADD R0, R0, 0x3f ;  /* 0x0000003f00007836 */ /* 0x000fe20000000000 */
[----:B------:R-:W-:-:S04]  /*1c80*/  SHF.R.S32.HI R5, RZ, 0x1f, R4 ;  /* 0x0000001fff057819 */ /* 0x000fc80000011404 */
[----:B------:R-:W-:Y:S02]  /*1c90*/  SHF.R.S32.HI R3, RZ, 0x1f, R0 ;  /* 0x0000001fff037819 */ /* 0x000fe40000011400 */
[----:B------:R-:W-:Y:S02]  /*1ca0*/  LEA.HI R5, R5, R4, RZ, 0x6 ;  /* 0x0000000405057211 */ /* 0x000fe400078f30ff */
[----:B------:R-:W-:Y:S02]  /*1cb0*/  LEA.HI R3, R3, R0, RZ, 0x6 ;  /* 0x0000000003037211 */ /* 0x000fe400078f30ff */
[----:B------:R-:W-:Y:S02]  /*1cc0*/  SHF.R.S32.HI R5, RZ, 0x6, R5 ;  /* 0x00000006ff057819 */ /* 0x000fe40000011405 */
[----:B------:R-:W-:Y:S02]  /*1cd0*/  SHF.R.S32.HI R0, RZ, 0x6, R3 ;  /* 0x00000006ff007819 */ /* 0x000fe40000011403 */
[----:B------:R-:W-:-:S02]  /*1ce0*/  VIMNMX R5, RZ, R5, !PT ;  /* 0x00000005ff057248 */ /* 0x000fc40007fe0100 */
[----:B------:R-:W-:-:S03]  /*1cf0*/  VIMNMX R0, R97, R0, PT ;  /* 0x0000000061007248 */ /* 0x000fc60003fe0100 */
[--C-:B------:R-:W-:Y:S02]  /*1d00*/  IMAD R5, R5, 0x40, -R11.reuse ;  /* 0x0000004005057824 */ /* 0x100fe400078e0a0b */
[----:B------:R-:W-:-:S03]  /*1d10*/  IMAD R3, R0, 0x40, -R11 ;  /* 0x0000004000037824 */ /* 0x000fc600078e0a0b */
[----:B------:R-:W-:Y:S02]  /*1d20*/  VIMNMX R5, RZ, R5, !PT ;  /* 0x00000005ff057248 */ /* 0x000fe40007fe0100 */
[----:B------:R-:W-:Y:S02]  /*1d30*/  VIMNMX R0, R3, R2, PT ;  /* 0x0000000203007248 */ /* 0x000fe40003fe0100 */
[----:B------:R-:W-:Y:S02]  /*1d40*/  SHF.R.U32.HI R24, RZ, 0x6, R5 ;  /* 0x00000006ff187819 */ /* 0x000fe40000011605 */
[----:B------:R-:W-:-:S03]  /*1d50*/  ISETP.GT.AND P0, PT, R0, R5, PT ;  /* 0x000000050000720c */ /* 0x000fc60003f04270 */
[----:B------:R-:W-:-:S10]  /*1d60*/  IMAD.MOV.U32 R25, RZ, RZ, R24 ;  /* 0x000000ffff197224 */ /* 0x000fd400078e0018 */
[----:B------:R-:W-:-:S05]  /*1d70*/  @P0 VIADD R0, R0, 0x3f ;  /* 0x0000003f00000836 */ /* 0x000fca0000000000 */
[----:B------:R-:W-:-:S04]  /*1d80*/  @P0 SHF.R.S32.HI R3, RZ, 0x1f, R0 ;  /* 0x0000001fff030819 */ /* 0x000fc80000011400 */
[----:B------:R-:W-:-:S04]  /*1d90*/  @P0 LEA.HI R3, R3, R0, RZ, 0x6 ;  /* 0x0000000003030211 */ /* 0x000fc800078f30ff */
[----:B------:R-:W-:Y:S02]  /*1da0*/  @P0 SHF.R.S32.HI R25, RZ, 0x6, R3 ;  /* 0x00000006ff190819 */ /* 0x000fe40000011403 */
[----:B------:R-:W-:Y:S02]  /*1db0*/  PLOP3.LUT P0, PT, PT, PT, PT, 0x80, 0x0 ;  /* 0x000000000000781c */ /* 0x000fe40003f0f070 */
[----:B------:R-:W-:-:S13]  /*1dc0*/  ISETP.GT.AND P1, PT, R25, R24, PT ;  /* 0x000000181900720c */ /* 0x000fda0003f24270 */
[----:B------:R-:W-:Y:S05]  /*1dd0*/  @!P1 BRA `(.L_x_1569) ;  /* 0x0000006c00209947 */ /* 0x000fea0003800000 */
        /* <DEDUP_REMOVED lines=19> */
[----:B-1---5:R-:W-:Y:S05]  /*1f10*/  CALL.ABS.NOINC R14 ;  /* 0x000000000e007343 */ /* 0x022fea0003c00000 */
.L_x_1571:
[----:B------:R-:W-:Y:S05]  /*1f20*/  BSYNC B6 ;  /* 0x0000000000067941 */ /* 0x000fea0003800000 */
.L_x_1570:
        /* <DEDUP_REMOVED lines=20> */
.L_x_1573:
[----:B------:R-:W-:Y:S05]  /*2070*/  BSYNC B6 ;  /* 0x0000000000067941 */ /* 0x000fea0003800000 */
.L_x_1572:
[----:B------:R-:W2:Y:S01]  /*2080*/  LDL R30, [R1+0x10] ;  /* 0x00001000011e7983 */ /* 0x000ea20000100800 */
[----:B------:R-:W-:-:S03]  /*2090*/  ULDC.64 UR4, c[0x0][0x9f8] ;  /* 0x00027e0000047ab9 */ /* 0x000fc60000000a00 */
[----:B------:R-:W3:Y:S01]  /*20a0*/  LDL R29, [R1+0x68] ;  /* 0x00006800011d7983 */ /* 0x000ee20000100800 */
[----:B------:R-:W-:-:S03]  /*20b0*/  ISETP.NE.U32.AND P0, PT, RZ, UR4, PT ;  /* 0x00000004ff007c0c */ /* 0x000fc6000bf05070 */
[----:B------:R-:W4:Y:S01]  /*20c0*/  LDL R36, [R1+0x50] ;  /* 0x0000500001247983 */ /* 0x000f220000100800 */
[----:B------:R-:W-:-:S03]  /*20d0*/  ISETP.NE.AND.EX P0, PT, RZ, UR5, PT, P0 ;  /* 0x00000005ff007c0c */ /* 0x000fc6000bf05300 */
[----:B------:R-:W4:Y:S04]  /*20e0*/  LDL R34, [R1+0x4c] ;  /* 0x00004c0001227983 */ /* 0x000f280000100800 */
[----:B------:R-:W4:Y:S04]  /*20f0*/  LDL R32, [R1+0xa4] ;  /* 0x0000a40001207983 */ /* 0x000f280000100800 */
[----:B------:R-:W4:Y:S04]  /*2100*/  LDL R31, [R1+0xa0] ;  /* 0x0000a000011f7983 */ /* 0x000f280000100800 */
[----:B------:R-:W4:Y:S01]  /*2110*/  LDL R21, [R1+0x58] ;  /* 0x0000580001157983 */ /* 0x000f220000100800 */
[----:B------:R-:W0:Y:S03]  /*2120*/  @P0 LDC.64 R4, c[0x0][0x9f8] ;  /* 0x00027e00ff040b82 */ /* 0x000e260000000a00 */
[----:B------:R-:W4:Y:S01]  /*2130*/  LDL R20, [R1+0x54] ;  /* 0x0000540001147983 */ /* 0x000f220000100800 */
[----:B------:R-:W-:Y:S01]  /*2140*/  IMAD.MOV.U32 R3, RZ, RZ, R39 ;  /* 0x000000ffff037224 */ /* 0x000fe200078e0027 */
[----:B------:R-:W-:-:S03]  /*2150*/  ULDC UR4, c[0x0][0x2f4] ;  /* 0x0000bd0000047ab9 */ /* 0x000fc60000000800 */
[----:B------:R-:W1:Y:S08]  /*2160*/  LDC.64 R8, c[0x0][0x3f8] ;  /* 0x0000fe00ff087b82 */ /* 0x000e700000000a00 */
[----:B------:R-:W1:Y:S01]  /*2170*/  LDC R95, c[0x0][0x3f4] ;  /* 0x0000fd00ff5f7b82 */ /* 0x000e620000000800 */
[----:B0-----:R-:W-:-:S07]  /*2180*/  @P0 IMAD.WIDE R4, R39, 0x4, R4 ;  /* 0x0000000427040825 */ /* 0x001fce00078e0204 */
[----:B------:R-:W0:Y:S01]  /*2190*/  LDC.64 R12, c[0x0][0x408] ;  /* 0x00010200ff0c7b82 */ /* 0x000e220000000a00 */
[----:B------:R3:W4:Y:S01]  /*21a0*/  @P0 LDG.E R3, desc[UR60][R4.64] ;  /* 0x0000003c04030981 */ /* 0x000722000c1e1900 */
[----:B------:R-:W-:Y:S02]  /*21b0*/  ISETP.GE.AND P1, PT, R219, UR4, PT ;  /* 0x00000004db007c0c */ /* 0x000fe4000bf26270 */
[----:B------:R-:W-:Y:S02]  /*21c0*/  ISETP.GE.AND P0, PT, R16, UR4, PT ;  /* 0x0000000410007c0c */ /* 0x000fe4000bf06270 */
[----:B------:R-:W-:Y:S02]  /*21d0*/  SEL R6, RZ, 0xffffffff, P1 ;  /* 0xffffffffff067807 */ /* 0x000fe40000800000 */
[----:B------:R-:W-:-:S03]  /*21e0*/  SEL R0, RZ, 0x1, P0 ;  /* 0x00000001ff007807 */ /* 0x000fc60000000000 */
[----:B------:R-:W-:Y:S01]  /*21f0*/  IMAD.SHL.U32 R7, R6, 0x2, RZ ;  /* 0x0000000206077824 */ /* 0x000fe200078e00ff */
[----:B------:R-:W-:-:S04]  /*2200*/  ISETP.GE.AND P2, PT, R19, UR4, PT ;  /* 0x0000000413007c0c */ /* 0x000fc8000bf46270 */
[----:B------:R-:W-:Y:S02]  /*2210*/  LOP3.LUT R6, R7, 0x2, R0, 0xe2, !PT ;  /* 0x0000000207067812 */ /* 0x000fe400078ee200 */
[----:B------:R-:W-:Y:S02]  /*2220*/  SEL R7, RZ, 0x4, P2 ;  /* 0x00000004ff077807 */ /* 0x000fe40001000000 */
[CC--:B-1----:R-:W-:Y:S02]  /*2230*/  ISETP.GE.AND P2, PT, R16.reuse, R95.reuse, PT ;  /* 0x0000005f1000720c */ /* 0x0c2fe40003f46270 */
[----:B------:R-:W-:Y:S02]  /*2240*/  ISETP.GE.AND P1, PT, R219, R95, PT ;  /* 0x0000005fdb00720c */ /* 0x000fe40003f26270 */
[C---:B------:R-:W-:Y:S02]  /*2250*/  SEL R15, R95.reuse, RZ, P2 ;  /* 0x000000ff5f0f7207 */ /* 0x040fe40001000000 */
[----:B------:R-:W-:Y:S01]  /*2260*/  SEL R14, R95, RZ, P1 ;  /* 0x000000ff5f0e7207 */ /* 0x000fe20000800000 */
[----:B------:R-:W1:Y:S02]  /*2270*/  S2R R98, SR_TID.X ;  /* 0x0000000000627919 */ /* 0x000e640000002100 */
[----:B------:R-:W-:-:S02]  /*2280*/  IMAD.IADD R15, R16, 0x1, R15 ;  /* 0x00000001100f7824 */ /* 0x000fc400078e020f */
[----:B------:R-:W-:Y:S01]  /*2290*/  IMAD.IADD R14, R219, 0x1, R14 ;  /* 0x00000001db0e7824 */ /* 0x000fe200078e020e */
[----:B------:R-:W-:Y:S02]  /*22a0*/  LOP3.LUT R28, R6, R7, RZ, 0xfc, !PT ;  /* 0x00000007061c7212 */ /* 0x000fe400078efcff */
[----:B------:R-:W-:Y:S01]  /*22b0*/  ISETP.GE.AND P0, PT, R23, UR4, PT ;  /* 0x0000000417007c0c */ /* 0x000fe2000bf06270 */
[----:B------:R-:W-:Y:S01]  /*22c0*/  IMAD.IADD R0, R26, 0x1, R27 ;  /* 0x000000011a007824 */ /* 0x000fe200078e021b */
[----:B------:R-:W-:Y:S01]  /*22d0*/  SHF.R.S32.HI R26, RZ, 0x1f, R38 ;  /* 0x0000001fff1a7819 */ /* 0x000fe20000011426 */
[----:B------:R-:W-:Y:S01]  /*22e0*/  IMAD.SHL.U32 R95, R95, 0x2, RZ ;  /* 0x000000025f5f7824 */ /* 0x000fe200078e00ff */
[----:B-1----:R-:W-:Y:S02]  /*22f0*/  LEA.HI R98, R98, 0x8, RZ, 0x19 ;  /* 0x0000000862627811 */ /* 0x002fe400078fc8ff */
[----:B--2---:R-:W-:Y:S01]  /*2300*/  SHF.R.S32.HI R11, RZ, 0x1f, R30 ;  /* 0x0000001fff0b7819 */ /* 0x004fe2000001141e */
[----:B---3--:R-:W-:-:S04]  /*2310*/  IMAD.SHL.U32 R78, R29, 0x4, RZ ;  /* 0x000000041d4e7824 */ /* 0x008fc800078e00ff */
[-C--:B------:R-:W-:Y:S02]  /*2320*/  IMAD R10, R11, R8.reuse, RZ ;  /* 0x000000080b0a7224 */ /* 0x080fe400078e02ff */
[----:B------:R-:W-:Y:S01]  /*2330*/  IMAD.WIDE.U32 R4, R30, R8, R16 ;  /* 0x000000081e047225 */ /* 0x000fe200078e0010 */
[----:B------:R-:W-:-:S03]  /*2340*/  SHF.R.S32.HI R79, RZ, 0x1f, R78 ;  /* 0x0000001fff4f7819 */ /* 0x000fc6000001144e */
[C---:B------:R-:W-:Y:S02]  /*2350*/  IMAD R83, R30.reuse, R9, R10 ;  /* 0x000000091e537224 */ /* 0x040fe400078e020a */
[----:B------:R-:W-:Y:S02]  /*2360*/  IMAD.MOV.U32 R80, RZ, RZ, R4 ;  /* 0x000000ffff507224 */ /* 0x000fe400078e0004 */
[----:B------:R-:W-:Y:S02]  /*2370*/  IMAD.IADD R81, R83, 0x1, R5 ;  /* 0x0000000153517824 */ /* 0x000fe400078e0205 */
[----:B------:R-:W-:-:S04]  /*2380*/  IMAD.WIDE.U32 R4, R30, R8, R78 ;  /* 0x000000081e047225 */ /* 0x000fc800078e004e */
[----:B------:R-:W-:Y:S01]  /*2390*/  IMAD.MOV.U32 R82, RZ, RZ, R4 ;  /* 0x000000ffff527224 */ /* 0x000fe200078e0004 */
[----:B------:R-:W-:Y:S01]  /*23a0*/  SHF.R.S32.HI R4, RZ, 0x1f, R15 ;  /* 0x0000001fff047819 */ /* 0x000fe2000001140f */
[----:B------:R-:W-:Y:S01]  /*23b0*/  IMAD.IADD R83, R5, 0x1, R83 ;  /* 0x0000000105537824 */ /* 0x000fe200078e0253 */
[----:B------:R-:W-:Y:S01]  /*23c0*/  SHF.R.S32.HI R5, RZ, 0x1f, R14 ;  /* 0x0000001fff057819 */ /* 0x000fe2000001140e */
[----:B0-----:R-:W-:Y:S01]  /*23d0*/  IMAD R6, R11, R12, RZ ;  /* 0x0000000c0b067224 */ /* 0x001fe200078e02ff */
[CC--:B------:R-:W-:Y:S02]  /*23e0*/  LEA.HI R33, R4.reuse, R15.reuse, RZ, 0x3 ;  /* 0x0000000f04217211 */ /* 0x0c0fe400078f18ff */
[----:B------:R-:W-:Y:S02]  /*23f0*/  LEA.HI R4, R4, R15, RZ, 0x6 ;  /* 0x0000000f04047211 */ /* 0x000fe400078f30ff */
[C---:B------:R-:W-:Y:S01]  /*2400*/  LEA.HI R35, R5.reuse, R14, RZ, 0x3 ;  /* 0x0000000e05237211 */ /* 0x040fe200078f18ff */
[----:B------:R-:W-:Y:S01]  /*2410*/  IMAD.WIDE.U32 R10, R30, R12, R16 ;  /* 0x0000000c1e0a7225 */ /* 0x000fe200078e0010 */
[----:B------:R-:W-:-:S03]  /*2420*/  LEA.HI R14, R5, R14, RZ, 0x6 ;  /* 0x0000000e050e7211 */ /* 0x000fc600078f30ff */
[C---:B------:R-:W-:Y:S02]  /*2430*/  IMAD R87, R30.reuse, R13, R6 ;  /* 0x0000000d1e577224 */ /* 0x040fe400078e0206 */
[----:B------:R-:W-:-:S04]  /*2440*/  IMAD.WIDE.U32 R6, R30, R12, R78 ;  /* 0x0000000c1e067225 */ /* 0x000fc800078e004e */
[----:B------:R-:W-:Y:S01]  /*2450*/  IMAD.SHL.U32 R5, R4, 0x40, RZ ;  /* 0x0000004004057824 */ /* 0x000fe200078e00ff */
[----:B----4-:R-:W-:Y:S01]  /*2460*/  LOP3.LUT R4, R36, 0x38, R33, 0xf8, !PT ;  /* 0x0000003824047812 */ /* 0x010fe200078ef821 */
[----:B------:R-:W-:Y:S01]  /*2470*/  IMAD.IADD R85, R87, 0x1, R11 ;  /* 0x0000000157557824 */ /* 0x000fe200078e020b */
[----:B------:R-:W-:Y:S01]  /*2480*/  LOP3.LUT R11, R34, 0x38, R35, 0xf8, !PT ;  /* 0x00000038220b7812 */ /* 0x000fe200078ef823 */
[----:B------:R-:W-:Y:S02]  /*2490*/  IMAD.SHL.U32 R14, R14, 0x40, RZ ;  /* 0x000000400e0e7824 */ /* 0x000fe400078e00ff */
[----:B------:R-:W-:Y:S01]  /*24a0*/  IMAD.IADD R87, R7, 0x1, R87 ;  /* 0x0000000107577824 */ /* 0x000fe200078e0257 */
[----:B------:R-:W-:Y:S01]  /*24b0*/  LOP3.LUT R7, R34, 0x38, R33, 0xf8, !PT ;  /* 0x0000003822077812 */ /* 0x000fe200078ef821 */
[----:B------:R-:W-:Y:S01]  /*24c0*/  IMAD.MOV.U32 R86, RZ, RZ, R6 ;  /* 0x000000ffff567224 */ /* 0x000fe200078e0006 */
[----:B-----5:R-:W-:Y:S02]  /*24d0*/  SHF.R.S32.HI R15, RZ, 0x1f, R96 ;  /* 0x0000001fff0f7819 */ /* 0x020fe40000011460 */
[----:B------:R-:W-:-:S02]  /*24e0*/  LOP3.LUT R6, R36, 0x38, R35, 0xf8, !PT ;  /* 0x0000003824067812 */ /* 0x000fc400078ef823 */
[----:B------:R-:W-:Y:S02]  /*24f0*/  LOP3.LUT R5, R5, 0xfffff000, RZ, 0xc0, !PT ;  /* 0xfffff00005057812 */ /* 0x000fe400078ec0ff */
[-C--:B------:R-:W-:Y:S01]  /*2500*/  LOP3.LUT R4, R4, R32.reuse, RZ, 0x3c, !PT ;  /* 0x0000002004047212 */ /* 0x080fe200078e3cff */
[----:B------:R-:W-:Y:S01]  /*2510*/  IMAD.MOV.U32 R84, RZ, RZ, R10 ;  /* 0x000000ffff547224 */ /* 0x000fe200078e000a */
[----:B------:R-:W-:Y:S02]  /*2520*/  LOP3.LUT R14, R14, 0xfffff000, RZ, 0xc0, !PT ;  /* 0xfffff0000e0e7812 */ /* 0x000fe400078ec0ff */
[-C--:B------:R-:W-:Y:S02]  /*2530*/  LOP3.LUT R11, R11, R31.reuse, RZ, 0x3c, !PT ;  /* 0x0000001f0b0b7212 */ /* 0x080fe400078e3cff */
[----:B------:R-:W-:Y:S02]  /*2540*/  LOP3.LUT R10, R7, R31, RZ, 0x3c, !PT ;  /* 0x0000001f070a7212 */ /* 0x000fe400078e3cff */
[----:B------:R-:W-:Y:S01]  /*2550*/  LOP3.LUT R7, R6, R32, RZ, 0x3c, !PT ;  /* 0x0000002006077212 */ /* 0x000fe200078e3cff */
[C---:B------:R-:W-:Y:S01]  /*2560*/  IMAD R6, R15.reuse, R8, RZ ;  /* 0x000000080f067224 */ /* 0x040fe200078e02ff */
[----:B------:R-:W-:Y:S01]  /*2570*/  IADD3 R93, R4, R5, R21 ;  /* 0x00000005045d7210 */ /* 0x000fe20007ffe015 */
[----:B------:R-:W-:Y:S01]  /*2580*/  IMAD R15, R15, R12, RZ ;  /* 0x0000000c0f0f7224 */ /* 0x000fe200078e02ff */
[----:B------:R-:W-:-:S02]  /*2590*/  IADD3 R4, R11, R14, R20 ;  /* 0x0000000e0b047210 */ /* 0x000fc40007ffe014 */
[----:B------:R-:W-:Y:S01]  /*25a0*/  SEL R11, RZ, 0x8, P0 ;  /* 0x00000008ff0b7807 */ /* 0x000fe20000000000 */
[C---:B------:R-:W-:Y:S01]  /*25b0*/  IMAD R41, R96.reuse, R9, R6 ;  /* 0x0000000960297224 */ /* 0x040fe200078e0206 */
[----:B------:R-:W-:Y:S01]  /*25c0*/  SHF.R.S32.HI R32, RZ, 0x3, R33 ;  /* 0x00000003ff207819 */ /* 0x000fe20000011421 */
[-C--:B------:R-:W-:Y:S01]  /*25d0*/  IMAD.WIDE.U32 R80, R96, R8.reuse, R80 ;  /* 0x0000000860507225 */ /* 0x080fe200078e0050 */
[----:B------:R-:W-:Y:S02]  /*25e0*/  SHF.R.S32.HI R34, RZ, 0x3, R35 ;  /* 0x00000003ff227819 */ /* 0x000fe40000011423 */
[----:B------:R-:W-:Y:S01]  /*25f0*/  LOP3.LUT R11, R28, R11, RZ, 0xfc, !PT ;  /* 0x0000000b1c0b7212 */ /* 0x000fe200078efcff */
[C---:B------:R-:W-:Y:S01]  /*2600*/  IMAD.WIDE.U32 R82, R96.reuse, R8, R82 ;  /* 0x0000000860527225 */ /* 0x040fe200078e0052 */
[----:B------:R-:W-:Y:S02]  /*2610*/  LOP3.LUT R33, R33, 0xfffffff8, RZ, 0xc0, !PT ;  /* 0xfffffff821217812 */ /* 0x000fe400078ec0ff */
[----:B------:R-:W-:Y:S01]  /*2620*/  LOP3.LUT R35, R35, 0xfffffff8, RZ, 0xc0, !PT ;  /* 0xfffffff823237812 */ /* 0x000fe200078ec0ff */
[----:B------:R-:W-:-:S02]  /*2630*/  IMAD R15, R96, R13, R15 ;  /* 0x0000000d600f7224 */ /* 0x000fc400078e020f */
[----:B------:R-:W-:Y:S01]  /*2640*/  IMAD.WIDE.U32 R84, R96, R12, R84 ;  /* 0x0000000c60547225 */ /* 0x000fe200078e0054 */
[----:B------:R-:W-:-:S03]  /*2650*/  IADD3 R91, R10, R5, R20 ;  /* 0x000000050a5b7210 */ /* 0x000fc60007ffe014 */
[----:B------:R-:W-:Y:S01]  /*2660*/  IMAD.WIDE.U32 R86, R96, R12, R86 ;  /* 0x0000000c60567225 */ /* 0x000fe200078e0056 */
[----:B------:R-:W-:Y:S02]  /*2670*/  IADD3 R92, R7, R14, R21 ;  /* 0x0000000e075c7210 */ /* 0x000fe40007ffe015 */
[C-C-:B------:R-:W-:Y:S01]  /*2680*/  SHF.L.U64.HI R5, R8.reuse, 0x6, R9.reuse ;  /* 0x0000000608057819 */ /* 0x140fe20000010209 */
[C---:B------:R-:W-:Y:S01]  /*2690*/  IMAD.SHL.U32 R7, R8.reuse, 0x40, RZ ;  /* 0x0000004008077824 */ /* 0x040fe200078e00ff */
[----:B------:R-:W-:Y:S01]  /*26a0*/  SHF.L.U64.HI R6, R8, 0x5, R9 ;  /* 0x0000000508067819 */ /* 0x000fe20000010209 */
[----:B------:R-:W-:Y:S01]  /*26b0*/  IMAD R27, R29, 0x20, R30 ;  /* 0x000000201d1b7824 */ /* 0x000fe200078e021e */
[--C-:B------:R-:W-:Y:S01]  /*26c0*/  SHF.L.U64.HI R9, R12, 0x6, R13.reuse ;  /* 0x000000060c097819 */ /* 0x100fe2000001020d */
[----:B------:R-:W-:Y:S01]  /*26d0*/  IMAD.SHL.U32 R8, R8, 0x20, RZ ;  /* 0x0000002008087824 */ /* 0x000fe200078e00ff */
[C---:B------:R-:W-:Y:S01]  /*26e0*/  SHF.L.U64.HI R10, R12.reuse, 0x5, R13 ;  /* 0x000000050c0a7819 */ /* 0x040fe2000001020d */
[----:B------:R-:W-:Y:S01]  /*26f0*/  IMAD.SHL.U32 R20, R12, 0x40, RZ ;  /* 0x000000400c147824 */ /* 0x000fe200078e00ff */
[----:B------:R-:W-:Y:S01]  /*2700*/  LOP3.LUT R28, R28, 0x1, RZ, 0xc0, !PT ;  /* 0x000000011c1c7812 */ /* 0x000fe200078ec0ff */
[----:B------:R-:W-:Y:S01]  /*2710*/  IMAD.SHL.U32 R21, R12, 0x20, RZ ;  /* 0x000000200c157824 */ /* 0x000fe200078e00ff */
[----:B------:R-:W-:Y:S01]  /*2720*/  SHF.R.S32.HI R29, RZ, 0x1f, R3 ;  /* 0x0000001fff1d7819 */ /* 0x000fe20000011403 */
[----:B------:R-:W-:Y:S01]  /*2730*/  IMAD.IADD R30, R41, 0x1, R81 ;  /* 0x00000001291e7824 */ /* 0x000fe200078e0251 */
[----:B------:R-:W-:Y:S01]  /*2740*/  LOP3.LUT R36, R11, 0x2, RZ, 0xc0, !PT ;  /* 0x000000020b247812 */ /* 0x000fe200078ec0ff */
[----:B------:R-:W-:Y:S01]  /*2750*/  IMAD.IADD R31, R15, 0x1, R85 ;  /* 0x000000010f1f7824 */ /* 0x000fe200078e0255 */
[----:B------:R-:W-:Y:S01]  /*2760*/  LOP3.LUT R37, R11, 0x4, RZ, 0xc0, !PT ;  /* 0x000000040b257812 */ /* 0x000fe200078ec0ff */
[----:B------:R-:W-:Y:S01]  /*2770*/  IMAD.IADD R76, R83, 0x1, R41 ;  /* 0x00000001534c7824 */ /* 0x000fe200078e0229 */
[----:B------:R-:W-:Y:S01]  /*2780*/  LOP3.LUT R39, R11, 0x8, RZ, 0xc0, !PT ;  /* 0x000000080b277812 */ /* 0x000fe200078ec0ff */
[----:B------:R-:W-:Y:S01]  /*2790*/  IMAD.IADD R77, R87, 0x1, R15 ;  /* 0x00000001574d7824 */ /* 0x000fe200078e020f */
[----:B------:R-:W-:-:S02]  /*27a0*/  SHF.R.S32.HI R88, RZ, 0x1f, R33 ;  /* 0x0000001fff587819 */ /* 0x000fc40000011421 */
[----:B------:R-:W-:-:S07]  /*27b0*/  SHF.R.S32.HI R89, RZ, 0x1f, R35 ;  /* 0x0000001fff597819 */ /* 0x000fce0000011423 */
.L_x_1655:
[----:B------:R-:W2:Y:S01]  /*27c0*/  LDL R40, [R1+0x6c] ;  /* 0x00006c0001287983 */ /* 0x000ea20000100800 */
[----:B0-----:R-:W0:Y:S01]  /*27d0*/  LDC R103, c[0x0][0x430] ;  /* 0x00010c00ff677b82 */ /* 0x001e220000000800 */
[----:B------:R-:W-:Y:S02]  /*27e0*/  VIADD R25, R25, 0xffffffff ;  /* 0xffffffff19197836 */ /* 0x000fe40000000000 */
[----:B------:R-:W-:Y:S02]  /*27f0*/  IMAD.MOV.U32 R104, RZ, RZ, RZ ;  /* 0x000000ffff687224 */ /* 0x000fe400078e00ff */
[----:B------:R-:W-:-:S03]  /*2800*/  IMAD R11, R25, 0x40, R27 ;  /* 0x00000040190b7824 */ /* 0x000fc600078e021b */
[----:B-1----:R-:W1:Y:S01]  /*2810*/  LDC R106, c[0x0][0x3f4] ;  /* 0x0000fd00ff6a7b82 */ /* 0x002e620000000800 */
[----:B------:R-:W-:Y:S01]  /*2820*/  IMAD.IADD R41, R0, 0x1, R11 ;  /* 0x0000000100297824 */ /* 0x000fe200078e020b */
[----:B------:R-:W-:-:S03]  /*2830*/  ISETP.GE.AND P0, PT, R11, R2, PT ;  /* 0x000000020b00720c */ /* 0x000fc60003f06270 */
[----:B------:R-:W-:Y:S01]  /*2840*/  IMAD.MOV.U32 R11, RZ, RZ, R41 ;  /* 0x000000ffff0b7224 */ /* 0x000fe200078e0029 */
[----:B------:R-:W-:Y:S02]  /*2850*/  ISETP.GT.OR P0, PT, R27, 0x3f, P0 ;  /* 0x0000003f1b00780c */ /* 0x000fe40000704670 */
[----:B0-----:R-:W-:-:S11]  /*2860*/  ISETP.NE.AND P3, PT, R103, 0x1, PT ;  /* 0x000000016700780c */ /* 0x001fd60003f65270 */
[----:B------:R-:W0:Y:S08]  /*2870*/  @!P0 LDC.64 R14, c[0x0][0x428] ;  /* 0x00010a00ff0e8b82 */ /* 0x000e300000000a00 */
[----:B---3--:R-:W3:Y:S08]  /*2880*/  @!P0 LDC.64 R42, c[0x0][0x418] ;  /* 0x00010600ff2a8b82 */ /* 0x008ef00000000a00 */
[----:B----4-:R-:W4:Y:S08]  /*2890*/  @P3 LDC R12, c[0x0][0x434] ;  /* 0x00010d00ff0c3b82 */ /* 0x010f300000000800 */
[----:B------:R-:W1:Y:S01]  /*28a0*/  @P3 LDC R13, c[0x0][0x438] ;  /* 0x00010e00ff0d3b82 */ /* 0x000e620000000800 */
[----:B----4-:R-:W-:-:S05]  /*28b0*/  @P3 IMAD.HI.U32 R12, R41, R12, RZ ;  /* 0x0000000c290c3227 */ /* 0x010fca00078e00ff */
[----:B-1----:R-:W-:Y:S01]  /*28c0*/  @P3 SHF.R.U32.HI R11, RZ, R13, R12 ;  /* 0x0000000dff0b3219 */ /* 0x002fe2000001160c */
[----:B0-----:R-:W-:-:S03]  /*28d0*/  @!P0 IMAD R12, R29, R14, RZ ;  /* 0x0000000e1d0c8224 */ /* 0x001fc600078e02ff */
[--C-:B------:R-:W-:Y:S01]  /*28e0*/  @!P0 SHF.R.S32.HI R13, RZ, 0x1f, R11.reuse ;  /* 0x0000001fff0d8819 */ /* 0x100fe2000001140b */
[----:B------:R-:W-:Y:S02]  /*28f0*/  @!P0 IMAD R15, R3, R15, R12 ;  /* 0x0000000f030f8224 */ /* 0x000fe400078e020c */
[----:B------:R-:W-:-:S04]  /*2900*/  @!P0 IMAD.MOV.U32 R12, RZ, RZ, R11 ;  /* 0x000000ffff0c8224 */ /* 0x000fc800078e000b */
[----:B------:R-:W-:-:S04]  /*2910*/  @!P0 IMAD.WIDE.U32 R12, R3, R14, R12 ;  /* 0x0000000e030c8225 */ /* 0x000fc800078e000c */
[----:B------:R-:W-:Y:S01]  /*2920*/  @!P0 IMAD.IADD R13, R13, 0x1, R15 ;  /* 0x000000010d0d8824 */ /* 0x000fe200078e020f */
[----:B---3--:R-:W-:-:S04]  /*2930*/  @!P0 LEA R14, P3, R12, R42, 0x2 ;  /* 0x0000002a0c0e8211 */ /* 0x008fc800078610ff */
[----:B------:R-:W-:-:S05]  /*2940*/  @!P0 LEA.HI.X R15, R12, R43, R13, 0x2, P3 ;  /* 0x0000002b0c0f8211 */ /* 0x000fca00018f140d */
[----:B------:R0:W5:Y:S01]  /*2950*/  @!P0 LDG.E R104, desc[UR60][R14.64] ;  /* 0x0000003c0e688981 */ /* 0x000162000c1e1900 */
[----:B------:R-:W-:Y:S01]  /*2960*/  ISETP.GE.AND P0, PT, R106, 0x1, PT ;  /* 0x000000016a00780c */ /* 0x000fe20003f06270 */
[----:B------:R-:W-:Y:S01]  /*2970*/  IMAD.MOV R12, RZ, RZ, -R11 ;  /* 0x000000ffff0c7224 */ /* 0x000fe200078e0a0b */
[----:B------:R-:W-:Y:S05]  /*2980*/  YIELD ;  /* 0x0000000000007946 */ /* 0x000fea0003800000 */
[----:B------:R-:W-:Y:S01]  /*2990*/  BSSY B0, `(.L_x_1574) ;  /* 0x0000599000007945 */ /* 0x000fe20003800000 */
[----:B------:R-:W-:Y:S01]  /*29a0*/  IMAD R103, R103, R12, R41 ;  /* 0x0000000c67677224 */ /* 0x000fe200078e0229 */
[----:B------:R-:W-:Y:S01]  /*29b0*/  ISETP.GT.AND P3, PT, R25, R24, PT ;  /* 0x000000181900720c */ /* 0x000fe20003f64270 */
[----:B--2---:R-:W-:-:S04]  /*29c0*/  IMAD R11, R200, 0x4000, R40 ;  /* 0x00004000c80b7824 */ /* 0x004fc800078e0228 */
        /* <DEDUP_REMOVED lines=9> */
[-C--:B------:R-:W-:Y:S02]  /*2a60*/  IMAD R40, R9, R25.reuse, RZ ;  /* 0x0000001909287224 */ /* 0x080fe400078e02ff */
[----:B------:R-:W-:Y:S01]  /*2a70*/  IMAD R11, R103, UR5, R14 ;  /* 0x00000005670b7c24 */ /* 0x000fe2000f8e020e */
[----:B------:R-:W-:Y:S01]  /*2a80*/  ULDC.64 UR4, c[0x0][0x310] ;  /* 0x0000c40000047ab9 */ /* 0x000fe20000000a00 */
[----:B------:R-:W-:-:S02]  /*2a90*/  IMAD R14, R5, R25, RZ ;  /* 0x00000019050e7224 */ /* 0x000fc400078e02ff */
[----:B------:R-:W-:Y:S02]  /*2aa0*/  IMAD R15, R100, UR4, RZ ;  /* 0x00000004640f7c24 */ /* 0x000fe4000f8e02ff */
[----:B------:R-:W-:Y:S01]  /*2ab0*/  IMAD.IADD R13, R13, 0x1, R11 ;  /* 0x000000010d0d7824 */ /* 0x000fe200078e020b */
[----:B------:R-:W-:Y:S01]  /*2ac0*/  SHF.R.S32.HI R11, RZ, 0x1f, R25 ;  /* 0x0000001fff0b7819 */ /* 0x000fe20000011419 */
[C---:B------:R-:W-:Y:S02]  /*2ad0*/  IMAD R15, R104.reuse, UR5, R15 ;  /* 0x00000005680f7c24 */ /* 0x040fe4000f8e020f */
[----:B------:R-:W-:Y:S01]  /*2ae0*/  IMAD.WIDE.U32 R12, R104, UR4, R12 ;  /* 0x00000004680c7c25 */ /* 0x000fe2000f8e000c */
[----:B------:R-:W-:-:S03]  /*2af0*/  ULDC.64 UR4, c[0x0][0x308] ;  /* 0x0000c20000047ab9 */ /* 0x000fc60000000a00 */
[----:B------:R-:W-:Y:S02]  /*2b00*/  IMAD.IADD R13, R13, 0x1, R15 ;  /* 0x000000010d0d7824 */ /* 0x000fe400078e020f */
[----:B------:R-:W-:Y:S02]  /*2b10*/  IMAD R15, R26, UR4, RZ ;  /* 0x000000041a0f7c24 */ /* 0x000fe4000f8e02ff */
[C---:B------:R-:W-:Y:S02]  /*2b20*/  IMAD R41, R11.reuse, R7, R14 ;  /* 0x000000070b297224 */ /* 0x040fe400078e020e */
[----:B------:R-:W-:Y:S02]  /*2b30*/  IMAD R43, R11, R20, R40 ;  /* 0x000000140b2b7224 */ /* 0x000fe400078e0228 */
[C---:B------:R-:W-:Y:S02]  /*2b40*/  IMAD R11, R38.reuse, UR5, R15 ;  /* 0x00000005260b7c24 */ /* 0x040fe4000f8e020f */
[----:B------:R-:W-:Y:S01]  /*2b50*/  IMAD.WIDE.U32 R114, R38, UR4, R12 ;  /* 0x0000000426727c25 */ /* 0x000fe2000f8e000c */
[----:B------:R-:W-:-:S03]  /*2b60*/  ULDC.64 UR4, c[0x0][0x2e8] ;  /* 0x0000ba0000047ab9 */ /* 0x000fc60000000a00 */
[----:B------:R-:W-:Y:S01]  /*2b70*/  IMAD.IADD R11, R115, 0x1, R11 ;  /* 0x00000001730b7824 */ /* 0x000fe200078e020b */
[C---:B------:R-:W-:Y:S01]  /*2b80*/  LEA R107, P4, R114.reuse, UR4, 0x1 ;  /* 0x00000004726b7c11 */ /* 0x040fe2000f8808ff */
[----:B------:R-:W-:Y:S02]  /*2b90*/  IMAD R99, R25, -0x40, R2 ;  /* 0xffffffc019637824 */ /* 0x000fe400078e0202 */
[-C--:B------:R-:W-:Y:S01]  /*2ba0*/  IMAD.WIDE.U32 R14, R7, R25.reuse, RZ ;  /* 0x00000019070e7225 */ /* 0x080fe200078e00ff */
[----:B------:R-:W-:Y:S02]  /*2bb0*/  LEA.HI.X R114, R114, UR5, R11, 0x1, P4 ;  /* 0x0000000572727c11 */ /* 0x000fe4000a0f0c0b */
[----:B------:R-:W-:Y:S01]  /*2bc0*/  VIMNMX R99, R99, 0x40, PT ;  /* 0x0000004063637848 */ /* 0x000fe20003fe0100 */
[----:B------:R-:W-:-:S04]  /*2bd0*/  IMAD.WIDE.U32 R12, R20, R25, RZ ;  /* 0x00000019140c7225 */ /* 0x000fc800078e00ff */
[----:B------:R-:W-:Y:S02]  /*2be0*/  IMAD.IADD R73, R15, 0x1, R41 ;  /* 0x000000010f497824 */ /* 0x000fe400078e0229 */
[----:B------:R-:W-:Y:S01]  /*2bf0*/  IMAD.IADD R72, R13, 0x1, R43 ;  /* 0x000000010d487824 */ /* 0x000fe200078e022b */
[----:B------:R-:W-:Y:S06]  /*2c00*/  @!P0 BRA `(.L_x_1576) ;  /* 0x0000002400e88947 */ /* 0x000fec0003800000 */
[----:B------:R-:W2:Y:S01]  /*2c10*/  LDL R42, [R1+0x10] ;  /* 0x00001000012a7983 */ /* 0x000ea20000100800 */
[----:B------:R-:W-:Y:S01]  /*2c20*/  BSSY B1, `(.L_x_1577) ;  /* 0x000002d000017945 */ /* 0x000fe20003800000 */
[C---:B------:R-:W-:Y:S01]  /*2c30*/  VIADD R111, R78.reuse, 0x20 ;  /* 0x000000204e6f7836 */ /* 0x040fe20000000000 */
[----:B------:R-:W-:Y:S01]  /*2c40*/  CS2R R40, SRZ ;  /* 0x0000000000287805 */ /* 0x000fe2000001ff00 */
[C---:B------:R-:W-:Y:S01]  /*2c50*/  VIADD R109, R78.reuse, 0x40 ;  /* 0x000000404e6d7836 */ /* 0x040fe20000000000 */
[----:B------:R-:W-:Y:S01]  /*2c60*/  CS2R R56, SRZ ;  /* 0x0000000000387805 */ /* 0x000fe2000001ff00 */
[----:B------:R-:W-:Y:S01]  /*2c70*/  VIADD R75, R78, 0x60 ;  /* 0x000000604e4b7836 */ /* 0x000fe20000000000 */
[----:B------:R-:W-:Y:S02]  /*2c80*/  CS2R R60, SRZ ;  /* 0x00000000003c7805 */ /* 0x000fe4000001ff00 */
[----:B------:R-:W-:Y:S02]  /*2c90*/  CS2R R64, SRZ ;  /* 0x0000000000407805 */ /* 0x000fe4000001ff00 */
[----:B------:R-:W-:-:S02]  /*2ca0*/  CS2R R68, SRZ ;  /* 0x0000000000447805 */ /* 0x000fc4000001ff00 */
[----:B------:R-:W-:Y:S02]  /*2cb0*/  CS2R R58, SRZ ;  /* 0x00000000003a7805 */ /* 0x000fe4000001ff00 */
[----:B------:R-:W-:Y:S02]  /*2cc0*/  CS2R R62, SRZ ;  /* 0x00000000003e7805 */ /* 0x000fe4000001ff00 */
[----:B------:R-:W-:Y:S02]  /*2cd0*/  CS2R R66, SRZ ;  /* 0x0000000000427805 */ /* 0x000fe4000001ff00 */
[----:B------:R-:W-:Y:S02]  /*2ce0*/  CS2R R70, SRZ ;  /* 0x0000000000467805 */ /* 0x000fe4000001ff00 */
[----:B--2---:R-:W-:-:S13]  /*2cf0*/  ISETP.GE.AND P0, PT, R42, R99, PT ;  /* 0x000000632a00720c */ /* 0x004fda0003f06270 */
[----:B------:R-:W-:Y:S05]  /*2d00*/  @P0 BRA `(.L_x_1578) ;  /* 0x0000000000780947 */ /* 0x000fea0003800000 */
[----:B------:R-:W-:Y:S01]  /*2d10*/  IADD3 R43, P4, R82, R14, RZ ;  /* 0x0000000e522b7210 */ /* 0x000fe20007f9e0ff */
[----:B------:R-:W-:Y:S01]  /*2d20*/  ULDC.64 UR4, c[0x0][0x3e8] ;  /* 0x0000fa0000047ab9 */ /* 0x000fe20000000a00 */
[----:B------:R-:W-:Y:S02]  /*2d30*/  IADD3 R11, P5, R86, R12, RZ ;  /* 0x0000000c560b7210 */ /* 0x000fe40007fbe0ff */
[----:B------:R-:W-:Y:S02]  /*2d40*/  CS2R R68, SRZ ;  /* 0x0000000000447805 */ /* 0x000fe4000001ff00 */
[----:B------:R-:W-:Y:S01]  /*2d50*/  ISETP.GE.AND P6, PT, R78, R106, PT ;  /* 0x0000006a4e00720c */ /* 0x000fe20003fc6270 */
[----:B------:R-:W-:Y:S01]  /*2d60*/  IMAD.X R44, R73, 0x1, R76, P4 ;  /* 0x00000001492c7824 */ /* 0x000fe200020e064c */
[----:B------:R-:W-:Y:S01]  /*2d70*/  LEA R42, P4, R43, UR4, 0x1 ;  /* 0x000000042b2a7c11 */ /* 0x000fe2000f8808ff */
[----:B------:R-:W-:Y:S01]  /*2d80*/  IMAD.X R46, R72, 0x1, R77, P5 ;  /* 0x00000001482e7824 */ /* 0x000fe200028e064d */
[----:B------:R-:W-:-:S02]  /*2d90*/  CS2R R70, SRZ ;  /* 0x0000000000467805 */ /* 0x000fc4000001ff00 */
[-C--:B------:R-:W-:Y:S02]  /*2da0*/  ISETP.GE.AND P5, PT, R111, R106.reuse, PT ;  /* 0x0000006a6f00720c */ /* 0x080fe40003fa6270 */
[----:B------:R-:W-:Y:S01]  /*2db0*/  LEA.HI.X R43, R43, UR5, R44, 0x1, P4 ;  /* 0x000000052b2b7c11 */ /* 0x000fe2000a0f0c2c */
[----:B------:R-:W-:Y:S02]  /*2dc0*/  ULDC.64 UR4, c[0x0][0x400] ;  /* 0x0001000000047ab9 */ /* 0x000fe40000000a00 */
[C---:B------:R-:W-:Y:S02]  /*2dd0*/  LEA R44, P4, R11.reuse, UR4, 0x1 ;  /* 0x000000040b2c7c11 */ /* 0x040fe4000f8808ff */
[----:B------:R0:W5:Y:S02]  /*2de0*/  @!P6 LDG.E.64 R68, desc[UR60][R42.64] ;  /* 0x0000003c2a44e981 */ /* 0x000164000c1e1b00 */
[----:B------:R-:W-:Y:S02]  /*2df0*/  LEA.HI.X R45, R11, UR5, R46, 0x1, P4 ;  /* 0x000000050b2d7c11 */ /* 0x000fe4000a0f0c2e */
[----:B------:R-:W-:-:S03]  /*2e00*/  ISETP.GE.AND P4, PT, R109, R106, PT ;  /* 0x0000006a6d00720c */ /* 0x000fc60003f86270 */
[----:B------:R0:W5:Y:S01]  /*2e10*/  @!P6 LDG.E.64 R70, desc[UR60][R44.64] ;  /* 0x0000003c2c46e981 */ /* 0x000162000c1e1b00 */
[----:B------:R-:W-:Y:S02]  /*2e20*/  ISETP.GE.AND P6, PT, R75, R106, PT ;  /* 0x0000006a4b00720c */ /* 0x000fe40003fc6270 */
[----:B------:R-:W-:Y:S02]  /*2e30*/  CS2R R64, SRZ ;  /* 0x0000000000407805 */ /* 0x000fe4000001ff00 */
[----:B------:R-:W-:Y:S02]  /*2e40*/  CS2R R60, SRZ ;  /* 0x00000000003c7805 */ /* 0x000fe4000001ff00 */
[----:B------:R-:W-:Y:S02]  /*2e50*/  CS2R R56, SRZ ;  /* 0x0000000000387805 */ /* 0x000fe4000001ff00 */
[----:B------:R-:W-:Y:S02]  /*2e60*/  CS2R R66, SRZ ;  /* 0x0000000000427805 */ /* 0x000fe4000001ff00 */
[----:B------:R-:W-:-:S02]  /*2e70*/  CS2R R62, SRZ ;  /* 0x00000000003e7805 */ /* 0x000fc4000001ff00 */
[----:B------:R-:W-:Y:S01]  /*2e80*/  CS2R R58, SRZ ;  /* 0x00000000003a7805 */ /* 0x000fe2000001ff00 */
[----:B------:R0:W5:Y:S04]  /*2e90*/  @!P5 LDG.E.64 R64, desc[UR60][R42.64+0x40] ;  /* 0x0000403c2a40d981 */ /* 0x000168000c1e1b00 */
[----:B------:R0:W5:Y:S04]  /*2ea0*/  @!P4 LDG.E.64 R60, desc[UR60][R42.64+0x80] ;  /* 0x0000803c2a3cc981 */ /* 0x000168000c1e1b00 */
[----:B------:R0:W5:Y:S04]  /*2eb0*/  @!P6 LDG.E.64 R56, desc[UR60][R42.64+0xc0] ;  /* 0x0000c03c2a38e981 */ /* 0x000168000c1e1b00 */
[----:B------:R0:W5:Y:S04]  /*2ec0*/  @!P5 LDG.E.64 R66, desc[UR60][R44.64+0x40] ;  /* 0x0000403c2c42d981 */ /* 0x000168000c1e1b00 */
[----:B------:R0:W5:Y:S04]  /*2ed0*/  @!P4 LDG.E.64 R62, desc[UR60][R44.64+0x80] ;  /* 0x0000803c2c3ec981 */ /* 0x000168000c1e1b00 */
[----:B------:R0:W5:Y:S02]  /*2ee0*/  @!P6 LDG.E.64 R58, desc[UR60][R44.64+0xc0] ;  /* 0x0000c03c2c3ae981 */ /* 0x000164000c1e1b00 */
.L_x_1578:
[----:B------:R-:W-:Y:S05]  /*2ef0*/  BSYNC B1 ;  /* 0x0000000000017941 */ /* 0x000fea0003800000 */
.L_x_1577:
[----:B------:R-:W2:Y:S01]  /*2f00*/  LDL R11, [R1+0x9c] ;  /* 0x00009c00010b7983 */ /* 0x000ea20000100800 */
[----:B------:R-:W-:Y:S01]  /*2f10*/  BSSY B1, `(.L_x_1579) ;  /* 0x000002a000017945 */ /* 0x000fe20003800000 */
[----:B0-----:R-:W-:Y:S02]  /*2f20*/  CS2R R44, SRZ ;  /* 0x00000000002c7805 */ /* 0x001fe4000001ff00 */
[----:B------:R-:W-:Y:S02]  /*2f30*/  CS2R R48, SRZ ;  /* 0x0000000000307805 */ /* 0x000fe4000001ff00 */
[----:B------:R-:W-:Y:S02]  /*2f40*/  CS2R R52, SRZ ;  /* 0x0000000000347805 */ /* 0x000fe4000001ff00 */
[----:B------:R-:W-:Y:S02]  /*2f50*/  CS2R R42, SRZ ;  /* 0x00000000002a7805 */ /* 0x000fe4000001ff00 */
[----:B------:R-:W-:-:S02]  /*2f60*/  CS2R R46, SRZ ;  /* 0x00000000002e7805 */ /* 0x000fc4000001ff00 */
[----:B------:R-:W-:Y:S01]  /*2f70*/  CS2R R50, SRZ ;  /* 0x0000000000327805 */ /* 0x000fe2000001ff00 */
[----:B-----5:R-:W-:Y:S01]  /*2f80*/  IMAD.MOV.U32 R74, RZ, RZ, R56 ;  /* 0x000000ffff4a7224 */ /* 0x020fe200078e0038 */
[----:B------:R-:W-:Y:S01]  /*2f90*/  CS2R R54, SRZ ;  /* 0x0000000000367805 */ /* 0x000fe2000001ff00 */
[----:B------:R-:W-:Y:S01]  /*2fa0*/  IMAD.MOV.U32 R90, RZ, RZ, R57 ;  /* 0x000000ffff5a7224 */ /* 0x000fe200078e0039 */
[----:B--2---:R-:W-:-:S13]  /*2fb0*/  ISETP.GE.AND P4, PT, R11, R99, PT ;  /* 0x000000630b00720c */ /* 0x004fda0003f86270 */
[----:B------:R-:W-:Y:S05]  /*2fc0*/  @P4 BRA `(.L_x_1580) ;  /* 0x0000000000784947 */ /* 0x000fea0003800000 */
        /* <DEDUP_REMOVED lines=30> */
.L_x_1580:
[----:B------:R-:W-:Y:S05]  /*31b0*/  BSYNC B1 ;  /* 0x0000000000017941 */ /* 0x000fea0003800000 */
.L_x_1579:
[----:B------:R-:W-:Y:S01]  /*31c0*/  IMAD.MOV.U32 R11, RZ, RZ, R60 ;  /* 0x000000ffff0b7224 */ /* 0x000fe200078e003c */
[----:B------:R-:W-:Y:S01]  /*31d0*/  ISETP.NE.AND P5, PT, R225, 0x3, PT ;  /* 0x00000003e100780c */ /* 0x000fe20003fa5270 */
        /* <DEDUP_REMOVED lines=63> */
.L_x_1581:
[----:B------:R-:W2:Y:S01]  /*35d0*/  LDL R11, [R1+0x1c] ;  /* 0x00001c00010b7983 */ /* 0x000ea20000100800 */
[----:B------:R-:W-:Y:S01]  /*35e0*/  IMAD R90, R200, 0x8, R18 ;  /* 0x00000008c85a7824 */ /* 0x000fe200078e0212 */
[----:B------:R-:W-:Y:S01]  /*35f0*/  BSSY B1, `(.L_x_1582) ;  /* 0x0000004000017945 */ /* 0x000fe20003800000 */
[----:B--2---:R-:W-:-:S04]  /*3600*/  SHF.L.U32 R105, R11, 0x1f, RZ ;  /* 0x0000001f0b697819 */ /* 0x004fc800000006ff */
[----:B------:R-:W0:Y:S02]  /*3610*/  SYNCS.PHASECHK.TRANS64.TRYWAIT P6, [R90+URZ+0x30890], R105 ;  /* 0x030890695a0075a7 */ /* 0x000e2400080c017f */
[----:B0-----:R-:W-:Y:S05]  /*3620*/  @!P6 BRA `(.L_x_1583) ;  /* 0x000002740090e947 */ /* 0x001fea0003800000 */
.L_x_2005:
[----:B------:R-:W-:Y:S05]  /*3630*/  BSYNC B1 ;  /* 0x0000000000017941 */ /* 0x000fea0003800000 */
.L_x_1582:
[----:B------:R-:W-:-:S03]  /*3640*/  UMOV UR4, 0xffffffff ;  /* 0xffffffff00047882 */ /* 0x000fc60000000000 */
[----:B------:R-:W-:Y:S05]  /*3650*/  BRA.DIV UR4, `(.L_x_1584) ;  /* 0x0000027604987947 */ /* 0x000fea000b800000 */
[----:B------:R1:W2:Y:S04]  /*3660*/  SHFL.IDX PT, R74, R114, RZ, 0x181f ;  /* 0x00181fff724a7589 */ /* 0x0002a800000e0000 */
[----:B------:R1:W3:Y:S02]  /*3670*/  SHFL.IDX PT, R108, R107, RZ, 0x181f ;  /* 0x00181fff6b6c7589 */ /* 0x0002e400000e0000 */
.L_x_2009:
[----:B------:R-:W-:Y:S04]  /*3680*/  BSSY B1, `(.L_x_1585) ;  /* 0x00000e6000017945 */ /* 0x000fe80003800000 */
[----:B------:R-:W-:Y:S05]  /*3690*/  @P0 BRA `(.L_x_1586) ;  /* 0x0000000c00900947 */ /* 0x000fea0003800000 */
[----:B------:R-:W-:Y:S01]  /*36a0*/  ISETP.NE.AND P0, PT, R28, RZ, PT ;  /* 0x000000ff1c00720c */ /* 0x000fe20003f05270 */
[----:B------:R-:W-:-:S12]  /*36b0*/  BSSY B2, `(.L_x_1587) ;  /* 0x0000037000027945 */ /* 0x000fd80003800000 */
[----:B------:R-:W-:Y:S05]  /*36c0*/  @!P0 BRA `(.L_x_1588) ;  /* 0x0000000000d48947 */ /* 0x000fea0003800000 */
[----:B------:R4:W0:Y:S01]  /*36d0*/  LDS.128 R12, [R94+0x20400] ;  /* 0x020400005e0c7984 */ /* 0x0008220000000c00 */
[----:B------:R-:W-:Y:S01]  /*36e0*/  ISETP.GE.AND P6, PT, R78, R106, PT ;  /* 0x0000006a4e00720c */ /* 0x000fe20003fc6270 */
[----:B------:R-:W-:Y:S01]  /*36f0*/  BSSY B3, `(.L_x_1589) ;  /* 0x0000031000037945 */ /* 0x000fe20003800000 */
[----:B---3--:R-:W-:-:S04]  /*3700*/  LEA R72, P0, R16, R108, 0x1 ;  /* 0x0000006c10487211 */ /* 0x008fc800078008ff */
[----:B--2---:R-:W-:-:S07]  /*3710*/  LEA.HI.X R73, R16, R74, R17, 0x1, P0 ;  /* 0x0000004a10497211 */ /* 0x004fce00000f0c11 */
[----:B----4-:R-:W-:Y:S05]  /*3720*/  @P6 BRA `(.L_x_1590) ;  /* 0x0000000000b46947 */ /* 0x010fea0003800000 */
[----:B------:R-:W-:Y:S02]  /*3730*/  SHF.R.U64 R141, R70, 0x10, R71 ;  /* 0x00000010468d7819 */ /* 0x000fe40000001247 */
[----:B------:R-:W-:Y:S01]  /*3740*/  SHF.R.U64 R11, R68, 0x10, R69 ;  /* 0x00000010440b7819 */ /* 0x000fe20000001245 */
[----:B0-----:R-:W-:Y:S01]  /*3750*/  IMAD.U32 R68, R14, 0x10000, RZ ;  /* 0x000100000e447824 */ /* 0x001fe200078e00ff */
[----:B------:R-:W-:Y:S02]  /*3760*/  SHF.R.U32.HI R143, RZ, 0x10, R71 ;  /* 0x00000010ff8f7819 */ /* 0x000fe40000011647 */
[----:B------:R-:W-:Y:S02]  /*3770*/  SHF.R.U32.HI R139, RZ, 0x10, R69 ;  /* 0x00000010ff8b7819 */ /* 0x000fe40000011645 */
[----:B------:R-:W-:Y:S02]  /*3780*/  PRMT R141, R142, 0x5410, R141 ;  /* 0x000054108e8d7816 */ /* 0x000fe4000000008d */
[----:B------:R-:W-:Y:S01]  /*3790*/  PRMT R71, R138, 0x5410, R11 ;  /* 0x000054108a477816 */ /* 0x000fe2000000000b */
[----:B------:R-:W-:Y:S01]  /*37a0*/  IMAD.U32 R11, R12, 0x10000, RZ ;  /* 0x000100000c0b7824 */ /* 0x000fe200078e00ff */
[----:B------:R-:W-:Y:S01]  /*37b0*/  LOP3.LUT R69, R14, 0xffff0000, RZ, 0xc0, !PT ;  /* 0xffff00000e457812 */ /* 0x000fe200078ec0ff */
[----:B------:R-:W-:Y:S01]  /*37c0*/  IMAD.U32 R14, R13, 0x10000, RZ ;  /* 0x000100000d0e7824 */ /* 0x000fe200078e00ff */
[----:B------:R-:W-:-:S02]  /*37d0*/  PRMT R143, R144, 0x5410, R143 ;  /* 0x00005410908f7816 */ /* 0x000fc4000000008f */
[----:B------:R-:W-:Y:S02]  /*37e0*/  PRMT R139, R140, 0x5410, R139 ;  /* 0x000054108c8b7816 */ /* 0x000fe4000000008b */
        /* <DEDUP_REMOVED lines=12> */
[----:B------:R-:W-:Y:S01]  /*38b0*/  FMUL.FTZ R69, R69, R140 ;  /* 0x0000008c45457220 */ /* 0x000fe20000410000 */
[----:B------:R-:W-:Y:S01]  /*38c0*/  LOP3.LUT R139, R139, 0xffff0000, RZ, 0xc0, !PT ;  /* 0xffff00008b8b7812 */ /* 0x000fe200078ec0ff */
[----:B------:R-:W-:Y:S02]  /*38d0*/  IMAD.U32 R71, R71, 0x10000, RZ ;  /* 0x0001000047477824 */ /* 0x000fe400078e00ff */
[C---:B------:R-:W-:Y:S01]  /*38e0*/  FFMA.FTZ R145, R14.reuse, R138, -R145 ;  /* 0x0000008a0e917223 */ /* 0x040fe20000010891 */
[----:B------:R-:W-:Y:S01]  /*38f0*/  FFMA.FTZ R142, R14, R142, R13 ;  /* 0x0000008e0e8e7223 */ /* 0x000fe2000001000d */
[----:B------:R-:W-:Y:S01]  /*3900*/  FFMA.FTZ R147, R68, R140, -R147 ;  /* 0x0000008c44937223 */ /* 0x000fe20000010893 */
[----:B------:R-:W-:Y:S01]  /*3910*/  FMUL.FTZ R14, R12, R141 ;  /* 0x0000008d0c0e7220 */ /* 0x000fe20000410000 */
[----:B------:R-:W-:Y:S02]  /*3920*/  IMAD.U32 R15, R15, 0x10000, RZ ;  /* 0x000100000f0f7824 */ /* 0x000fe400078e00ff */
[----:B------:R-:W-:Y:S01]  /*3930*/  FFMA.FTZ R68, R68, R144, R69 ;  /* 0x0000009044447223 */ /* 0x000fe20000010045 */
        /* <DEDUP_REMOVED lines=11> */
[----:B------:R-:W-:-:S07]  /*39f0*/  F2FP.BF16.F32.PACK_AB R15, R15, R138 ;  /* 0x0000008a0f0f723e */ /* 0x000fce00000010ff */
.L_x_1590:
[----:B------:R-:W-:Y:S05]  /*3a00*/  BSYNC B3 ;  /* 0x0000000000037941 */ /* 0x000fea0003800000 */
.L_x_1589:
[----:B0-----:R4:W-:Y:S02]  /*3a10*/  ST.E.128 desc[UR60][R72.64], R12 ;  /* 0x0000000c48007985 */ /* 0x0019e4000c101d3c */
.L_x_1588:
[----:B------:R-:W-:Y:S05]  /*3a20*/  BSYNC B2 ;  /* 0x0000000000027941 */ /* 0x000fea0003800000 */
.L_x_1587:
[----:B------:R-:W-:Y:S01]  /*3a30*/  ISETP.NE.AND P0, PT, R36, RZ, PT ;  /* 0x000000ff2400720c */ /* 0x000fe20003f05270 */
[----:B------:R-:W-:-:S12]  /*3a40*/  BSSY B2, `(.L_x_1591) ;  /* 0x0000037000027945 */ /* 0x000fd80003800000 */
[----:B------:R-:W-:Y:S05]  /*3a50*/  @!P0 BRA `(.L_x_1592) ;  /* 0x0000000000d48947 */ /* 0x000fea0003800000 */
[----:B----4-:R4:W0:Y:S01]  /*3a60*/  LDS.128 R12, [R94+0x22400] ;  /* 0x022400005e0c7984 */ /* 0x0108220000000c00 */
        /* <DEDUP_REMOVED lines=50> */
.L_x_1594:
[----:B------:R-:W-:Y:S05]  /*3d90*/  BSYNC B3 ;  /* 0x0000000000037941 */ /* 0x000fea0003800000 */
.L_x_1593:
[----:B0-----:R0:W-:Y:S02]  /*3da0*/  ST.E.128 desc[UR60][R68.64], R12 ;  /* 0x0000000c44007985 */ /* 0x0011e4000c101d3c */
.L_x_1592:
[----:B------:R-:W-:Y:S05]  /*3db0*/  BSYNC B2 ;  /* 0x0000000000027941 */ /* 0x000fea0003800000 */
.L_x_1591:
[----:B------:R-:W-:Y:S01]  /*3dc0*/  ISETP.NE.AND P0, PT, R37, RZ, PT ;  /* 0x000000ff2500720c */ /* 0x000fe20003f05270 */
[----:B------:R-:W-:-:S12]  /*3dd0*/  BSSY B2, `(.L_x_1595) ;  /* 0x0000038000027945 */ /* 0x000fd80003800000 */
[----:B------:R-:W-:Y:S05]  /*3de0*/  @!P0 BRA `(.L_x_1596) ;  /* 0x0000000000d88947 */ /* 0x000fea0003800000 */
[----:B0---4-:R0:W4:Y:S01]  /*3df0*/  LDS.128 R12, [R94+0x24400] ;  /* 0x024400005e0c7984 */ /* 0x0111220000000c00 */
[----:B------:R-:W-:Y:S01]  /*3e00*/  ISETP.GE.AND P6, PT, R109, R106, PT ;  /* 0x0000006a6d00720c */ /* 0x000fe20003fc6270 */
[----:B------:R-:W-:Y:S01]  /*3e10*/  BSSY B3, `(.L_x_1597) ;  /* 0x0000032000037945 */ /* 0x000fe20003800000 */
[----:B---3--:R-:W-:-:S04]  /*3e20*/  LEA R64, P0, R19, R108, 0x1 ;  /* 0x0000006c13407211 */ /* 0x008fc800078008ff */
[----:B--2---:R-:W-:-:S07]  /*3e30*/  LEA.HI.X R65, R19, R74, R229, 0x1, P0 ;  /* 0x0000004a13417211 */ /* 0x004fce00000f0ce5 */
        /* <DEDUP_REMOVED lines=47> */
.L_x_1598:
[----:B------:R-:W-:Y:S05]  /*4130*/  BSYNC B3 ;  /* 0x0000000000037941 */ /* 0x000fea0003800000 */
.L_x_1597:
[----:B----4-:R0:W-:Y:S02]  /*4140*/  ST.E.128 desc[UR60][R64.64], R12 ;  /* 0x0000000c40007985 */ /* 0x0101e4000c101d3c */
.L_x_1596:
[----:B------:R-:W-:Y:S05]  /*4150*/  BSYNC B2 ;  /* 0x0000000000027941 */ /* 0x000fea0003800000 */
.L_x_1595:
[----:B------:R-:W-:-:S13]  /*4160*/  ISETP.NE.AND P0, PT, R39, RZ, PT ;  /* 0x000000ff2700720c */ /* 0x000fda0003f05270 */
        /* <DEDUP_REMOVED lines=53> */
.L_x_1600:
[----:B------:R-:W-:Y:S05]  /*44c0*/  BSYNC B2 ;  /* 0x0000000000027941 */ /* 0x000fea0003800000 */
.L_x_1599:
[----:B----4-:R0:W-:Y:S02]  /*44d0*/  ST.E.128 desc[UR60][R60.64], R12 ;  /* 0x0000000c3c007985 */ /* 0x0101e4000c101d3c */
.L_x_1586:
[----:B------:R-:W-:Y:S05]  /*44e0*/  BSYNC B1 ;  /* 0x0000000000017941 */ /* 0x000fea0003800000 */
.L_x_1585:
[----:B------:R-:W-:-:S03]  /*44f0*/  UMOV UR4, 0xffffffff ;  /* 0xffffffff00047882 */ /* 0x000fc60000000000 */
[----:B------:R-:W-:Y:S05]  /*4500*/  BRA.DIV UR4, `(.L_x_1601) ;  /* 0x0000026a04387947 */ /* 0x000fea000b800000 */
[----:B-1----:R-:W1:Y:S04]  /*4510*/  SHFL.IDX PT, R114, R114, 0x1, 0x181f ;  /* 0x00381f0072727f89 */ /* 0x002e6800000e0000 */
[----:B------:R0:W0:Y:S02]  /*4520*/  SHFL.IDX PT, R58, R107, 0x1, 0x181f ;  /* 0x00381f006b3a7f89 */ /* 0x00002400000e0000 */
.L_x_2013:
        /* <DEDUP_REMOVED lines=8> */
[----:B-1----:R-:W-:-:S07]  /*45b0*/  LEA.HI.X R57, R16, R114, R17, 0x1, P0 ;  /* 0x0000007210397211 */ /* 0x002fce00000f0c11 */
[----:B0-----:R-:W-:Y:S05]  /*45c0*/  @P4 BRA `(.L_x_1606) ;  /* 0x0000000000b84947 */ /* 0x001fea0003800000 */
[----:B------:R-:W-:Y:S02]  /*45d0*/  SHF.R.U64 R11, R54, 0x10, R55 ;  /* 0x00000010360b7819 */ /* 0x000fe40000001237 */
[----:B------:R-:W-:Y:S01]  /*45e0*/  SHF.R.U64 R59, R52, 0x10, R53 ;  /* 0x00000010343b7819 */ /* 0x000fe20000001235 */
[----:B----4-:R-:W-:Y:S01]  /*45f0*/  IMAD.U32 R52, R14, 0x10000, RZ ;  /* 0x000100000e347824 */ /* 0x010fe200078e00ff */
[----:B------:R-:W-:Y:S02]  /*4600*/  SHF.R.U32.HI R60, RZ, 0x10, R55 ;  /* 0x00000010ff3c7819 */ /* 0x000fe40000011637 */
[----:B------:R-:W-:Y:S02]  /*4610*/  SHF.R.U32.HI R62, RZ, 0x10, R53 ;  /* 0x00000010ff3e7819 */ /* 0x000fe40000011635 */
[----:B------:R-:W-:Y:S01]  /*4620*/  PRMT R126, R126, 0x5410, R11 ;  /* 0x000054107e7e7816 */ /* 0x000fe2000000000b */
[----:B------:R-:W-:Y:S01]  /*4630*/  IMAD.U32 R11, R12, 0x10000, RZ ;  /* 0x000100000c0b7824 */ /* 0x000fe200078e00ff */
        /* <DEDUP_REMOVED lines=10> */
[----:B------:R-:W-:Y:S01]  /*46e0*/  FMUL.FTZ R65, R53, R61 ;  /* 0x0000003d35417220 */ /* 0x000fe20000410000 */
[----:B------:R-:W-:Y:S01]  /*46f0*/  LOP3.LUT R54, R15, 0xffff0000, RZ, 0xc0, !PT ;  /* 0xffff00000f367812 */ /* 0x000fe200078ec0ff */
[C---:B------:R-:W-:Y:S01]  /*4700*/  FMUL.FTZ R63, R13.reuse, R60 ;  /* 0x0000003c0d3f7220 */ /* 0x040fe20000410000 */
[----:B------:R-:W-:Y:S01]  /*4710*/  LOP3.LUT R12, R12, 0xffff0000, RZ, 0xc0, !PT ;  /* 0xffff00000c0c7812 */ /* 0x000fe200078ec0ff */
[----:B------:R-:W-:Y:S01]  /*4720*/  FMUL.FTZ R13, R13, R55 ;  /* 0x000000370d0d7220 */ /* 0x000fe20000410000 */
[----:B------:R-:W-:Y:S01]  /*4730*/  LOP3.LUT R127, R127, 0xffff0000, RZ, 0xc0, !PT ;  /* 0xffff00007f7f7812 */ /* 0x000fe200078ec0ff */
[----:B------:R-:W-:Y:S01]  /*4740*/  FMUL.FTZ R53, R53, R59 ;  /* 0x0000003b35357220 */ /* 0x000fe20000410000 */
[----:B------:R-:W-:Y:S01]  /*4750*/  LOP3.LUT R125, R125, 0xffff0000, RZ, 0xc0, !PT ;  /* 0xffff00007d7d7812 */ /* 0x000fe200078ec0ff */
[----:B------:R-:W-:-:S02]  /*4760*/  IMAD.U32 R126, R126, 0x10000, RZ ;  /* 0x000100007e7e7824 */ /* 0x000fc400078e00ff */
[----:B------:R-:W-:Y:S01]  /*4770*/  FFMA.FTZ R63, R14, R55, -R63 ;  /* 0x000000370e3f7223 */ /* 0x000fe2000001083f */
[----:B------:R-:W-:Y:S02]  /*4780*/  IMAD.U32 R124, R124, 0x10000, RZ ;  /* 0x000100007c7c7824 */ /* 0x000fe400078e00ff */
[----:B------:R-:W-:Y:S01]  /*4790*/  FFMA.FTZ R60, R14, R60, R13 ;  /* 0x0000003c0e3c7223 */ /* 0x000fe2000001000d */
[C---:B------:R-:W-:Y:S01]  /*47a0*/  FFMA.FTZ R65, R52.reuse, R59, -R65 ;  /* 0x0000003b34417223 */ /* 0x040fe20000010841 */
[----:B------:R-:W-:Y:S02]  /*47b0*/  IMAD.U32 R15, R15, 0x10000, RZ ;  /* 0x000100000f0f7824 */ /* 0x000fe400078e00ff */
[----:B------:R-:W-:Y:S01]  /*47c0*/  FFMA.FTZ R52, R52, R61, R53 ;  /* 0x0000003d34347223 */ /* 0x000fe20000010035 */
        /* <DEDUP_REMOVED lines=14> */
.L_x_1606:
[----:B------:R-:W-:Y:S05]  /*48b0*/  BSYNC B2 ;  /* 0x0000000000027941 */ /* 0x000fea0003800000 */
.L_x_1605:
[----:B----4-:R0:W-:Y:S02]  /*48c0*/  ST.E.128 desc[UR60][R56.64], R12 ;  /* 0x0000000c38007985 */ /* 0x0101e4000c101d3c */
.L_x_1604:
[----:B------:R-:W-:Y:S05]  /*48d0*/  BSYNC B1 ;  /* 0x0000000000017941 */ /* 0x000fea0003800000 */
.L_x_1603:
        /* <DEDUP_REMOVED lines=55> */
.L_x_1610:
[----:B------:R-:W-:Y:S05]  /*4c50*/  BSYNC B2 ;  /* 0x0000000000027941 */ /* 0x000fea0003800000 */
.L_x_1609:
[----:B----4-:R0:W-:Y:S02]  /*4c60*/  ST.E.128 desc[UR60][R52.64], R12 ;  /* 0x0000000c34007985 */ /* 0x0101e4000c101d3c */
.L_x_1608:
[----:B------:R-:W-:Y:S05]  /*4c70*/  BSYNC B1 ;  /* 0x0000000000017941 */ /* 0x000fea0003800000 */
.L_x_1607:
        /* <DEDUP_REMOVED lines=55> */
.L_x_1614:
[----:B------:R-:W-:Y:S05]  /*4ff0*/  BSYNC B2 ;  /* 0x0000000000027941 */ /* 0x000fea0003800000 */
.L_x_1613:
[----:B----4-:R0:W-:Y:S02]  /*5000*/  ST.E.128 desc[UR60][R48.64], R12 ;  /* 0x0000000c30007985 */ /* 0x0101e4000c101d3c */
.L_x_1612:
[----:B------:R-:W-:Y:S05]  /*5010*/  BSYNC B1 ;  /* 0x0000000000017941 */ /* 0x000fea0003800000 */
.L_x_1611:
[----:B------:R-:W-:-:S13]  /*5020*/  ISETP.NE.AND P0, PT, R39, RZ, PT ;  /* 0x000000ff2700720c */ /* 0x000fda0003f05270 */
        /* <DEDUP_REMOVED lines=19> */
[----:B------:R-:W-:Y:S01]  /*5160*/  LOP3.LUT R13, R13, 0xffff0000, RZ, 0xc0, !PT ;  /* 0xffff00000d0d7812 */ /* 0x000fe200078ec0ff */
[----:B------:R-:W-:Y:S01]  /*5170*/  IMAD.U32 R11, R12, 0x10000, RZ ;  /* 0x000100000c0b7824 */ /* 0x000fe200078e00ff */
[C---:B------:R-:W-:Y:S01]  /*5180*/  LOP3.LUT R45, R113.reuse, 0xffff0000, RZ, 0xc0, !PT ;  /* 0xffff0000712d7812 */ /* 0x040fe200078ec0ff */
[----:B------:R-:W-:Y:S01]  /*5190*/  IMAD.U32 R44, R112, 0x10000, RZ ;  /* 0x00010000702c7824 */ /* 0x000fe200078e00ff */
[----:B------:R-:W-:Y:S01]  /*51a0*/  LOP3.LUT R43, R110, 0xffff0000, RZ, 0xc0, !PT ;  /* 0xffff00006e2b7812 */ /* 0x000fe200078ec0ff */
[----:B------:R-:W-:Y:S01]  /*51b0*/  IMAD.U32 R113, R113, 0x10000, RZ ;  /* 0x0001000071717824 */ /* 0x000fe200078e00ff */
[----:B------:R-:W-:Y:S01]  /*51c0*/  LOP3.LUT R12, R12, 0xffff0000, RZ, 0xc0, !PT ;  /* 0xffff00000c0c7812 */ /* 0x000fe200078ec0ff */
[----:B------:R-:W-:Y:S01]  /*51d0*/  FMUL.FTZ R47, R13, R45 ;  /* 0x0000002d0d2f7220 */ /* 0x000fe20000410000 */
[----:B------:R-:W-:Y:S01]  /*51e0*/  LOP3.LUT R42, R15, 0xffff0000, RZ, 0xc0, !PT ;  /* 0xffff00000f2a7812 */ /* 0x000fe200078ec0ff */
[----:B------:R-:W-:Y:S01]  /*51f0*/  FMUL.FTZ R48, R13, R43 ;  /* 0x0000002b0d307220 */ /* 0x000fe20000410000 */
        /* <DEDUP_REMOVED lines=24> */
.L_x_1616:
[----:B------:R-:W-:Y:S05]  /*5380*/  BSYNC B1 ;  /* 0x0000000000017941 */ /* 0x000fea0003800000 */
.L_x_1615:
[----:B----4-:R0:W-:Y:S01]  /*5390*/  ST.E.128 desc[UR60][R58.64], R12 ;  /* 0x0000000c3a007985 */ /* 0x0101e2000c101d3c */
[----:B------:R-:W-:Y:S05]  /*53a0*/  BRA `(.L_x_1602) ;  /* 0x0000002c00dc7947 */ /* 0x000fea0003800000 */
.L_x_1576:
[----:B------:R-:W2:Y:S01]  /*53b0*/  LDL R11, [R1+0x10] ;  /* 0x00001000010b7983 */ /* 0x000ea20000100800 */
[----:B------:R-:W-:Y:S01]  /*53c0*/  BSSY B1, `(.L_x_1617) ;  /* 0x0000024000017945 */ /* 0x000fe20003800000 */
        /* <DEDUP_REMOVED lines=31> */
[----:B------:R0:W5:Y:S04]  /*55c0*/  @!P6 LDG.E.128 R40, desc[UR60][R56.64+0x80] ;  /* 0x0000803c3828e981 */ /* 0x000168000c1e1d00 */
[----:B------:R0:W5:Y:S04]  /*55d0*/  @!P5 LDG.E.128 R44, desc[UR60][R56.64] ;  /* 0x0000003c382cd981 */ /* 0x000168000c1e1d00 */
[----:B------:R0:W5:Y:S04]  /*55e0*/  @!P5 LDG.E.128 R52, desc[UR60][R60.64] ;  /* 0x0000003c3c34d981 */ /* 0x000168000c1e1d00 */
[----:B------:R0:W5:Y:S02]  /*55f0*/  @!P6 LDG.E.128 R48, desc[UR60][R60.64+0x80] ;  /* 0x0000803c3c30e981 */ /* 0x000164000c1e1d00 */
.L_x_1618:
[----:B------:R-:W-:Y:S05]  /*5600*/  BSYNC B1 ;  /* 0x0000000000017941 */ /* 0x000fea0003800000 */
.L_x_1617:
        /* <DEDUP_REMOVED lines=25> */
[----:B------:R-:W-:Y:S02]  /*57a0*/  LEA R12, P6, R15, UR4, 0x1 ;  /* 0x000000040f0c7c11 */ /* 0x000fe4000f8c08ff */
        /* <DEDUP_REMOVED lines=11> */
.L_x_1620:
[----:B------:R-:W-:Y:S05]  /*5860*/  BSYNC B1 ;  /* 0x0000000000017941 */ /* 0x000fea0003800000 */
.L_x_1619:
        /* <DEDUP_REMOVED lines=65> */
.L_x_1621:
[----:B------:R-:W2:Y:S01]  /*5c80*/  LDL R11, [R1+0x1c] ;  /* 0x00001c00010b7983 */ /* 0x000ea20000100800 */
[----:B------:R-:W-:Y:S01]  /*5c90*/  IMAD R90, R200, 0x8, R18 ;  /* 0x00000008c85a7824 */ /* 0x000fe200078e0212 */
[----:B------:R-:W0:Y:S01]  /*5ca0*/  LDC R116, c[0x0][0x2f4] ;  /* 0x0000bd00ff747b82 */ /* 0x000e220000000800 */
[----:B------:R-:W-:Y:S01]  /*5cb0*/  BSSY B1, `(.L_x_1622) ;  /* 0x0000004000017945 */ /* 0x000fe20003800000 */
[----:B--2---:R-:W-:-:S04]  /*5cc0*/  SHF.L.U32 R105, R11, 0x1f, RZ ;  /* 0x0000001f0b697819 */ /* 0x004fc800000006ff */
[----:B------:R-:W1:Y:S02]  /*5cd0*/  SYNCS.PHASECHK.TRANS64.TRYWAIT P6, [R90+URZ+0x30890], R105 ;  /* 0x030890695a0075a7 */ /* 0x000e6400080c017f */
[----:B01----:R-:W-:Y:S05]  /*5ce0*/  @!P6 BRA `(.L_x_1623) ;  /* 0x00000250008ce947 */ /* 0x003fea0003800000 */
.L_x_2014:
[----:B------:R-:W-:Y:S05]  /*5cf0*/  BSYNC B1 ;  /* 0x0000000000017941 */ /* 0x000fea0003800000 */
.L_x_1622:
[----:B------:R-:W-:Y:S01]  /*5d00*/  UMOV UR4, 0xffffffff ;  /* 0xffffffff00047882 */ /* 0x000fe20000000000 */
[----:B------:R-:W-:Y:S02]  /*5d10*/  IMAD.IADD R118, R116, 0x1, -R95 ;  /* 0x0000000174767824 */ /* 0x000fe400078e0a5f */
[----:B------:R-:W-:Y:S05]  /*5d20*/  BRA.DIV UR4, `(.L_x_1624) ;  /* 0x0000025204907947 */ /* 0x000fea000b800000 */
[----:B------:R1:W2:Y:S04]  /*5d30*/  SHFL.IDX PT, R109, R114, RZ, 0x181f ;  /* 0x00181fff726d7589 */ /* 0x0002a800000e0000 */
[----:B------:R1:W3:Y:S02]  /*5d40*/  SHFL.IDX PT, R108, R107, RZ, 0x181f ;  /* 0x00181fff6b6c7589 */ /* 0x0002e400000e0000 */
.L_x_2018:
[----:B------:R-:W-:Y:S04]  /*5d50*/  BSSY B1, `(.L_x_1625) ;  /* 0x00000ff000017945 */ /* 0x000fe80003800000 */
[----:B------:R-:W-:Y:S05]  /*5d60*/  @P0 BRA `(.L_x_1626) ;  /* 0x0000000c00f40947 */ /* 0x000fea0003800000 */
[----:B------:R-:W-:Y:S01]  /*5d70*/  ISETP.NE.AND P0, PT, R28, RZ, PT ;  /* 0x000000ff1c00720c */ /* 0x000fe20003f05270 */
[----:B------:R-:W-:-:S12]  /*5d80*/  BSSY B2, `(.L_x_1627) ;  /* 0x000007d000027945 */ /* 0x000fd80003800000 */
[----:B------:R-:W-:Y:S05]  /*5d90*/  @!P0 BRA `(.L_x_1628) ;  /* 0x0000000400ec8947 */ /* 0x000fea0003800000 */
[----:B------:R-:W4:Y:S04]  /*5da0*/  LDL R15, [R1+0x50] ;  /* 0x00005000010f7983 */ /* 0x000f280000100800 */
[----:B------:R-:W5:Y:S04]  /*5db0*/  LDL R14, [R1+0xa4] ;  /* 0x0000a400010e7983 */ /* 0x000f680000100800 */
[----:B------:R-:W5:Y:S01]  /*5dc0*/  LDL R13, [R1+0x58] ;  /* 0x00005800010d7983 */ /* 0x000f620000100800 */
[----:B------:R-:W-:Y:S01]  /*5dd0*/  SEL R11, R95, R118, !P2 ;  /* 0x000000765f0b7207 */ /* 0x000fe20005000000 */
[----:B------:R-:W-:Y:S01]  /*5de0*/  BSSY B3, `(.L_x_1629) ;  /* 0x0000074000037945 */ /* 0x000fe20003800000 */
[----:B---3--:R-:W-:-:S02]  /*5df0*/  LEA R110, P6, R33, R108, 0x1 ;  /* 0x0000006c216e7211 */ /* 0x008fc400078c08ff */
[----:B------:R-:W-:Y:S02]  /*5e00*/  SHF.R.S32.HI R12, RZ, 0x1f, R11 ;  /* 0x0000001fff0c7819 */ /* 0x000fe4000001140b */
[----:B--2---:R-:W-:Y:S02]  /*5e10*/  LEA.HI.X R111, R33, R109, R88, 0x1, P6 ;  /* 0x0000006d216f7211 */ /* 0x004fe400030f0c58 */
[----:B------:R-:W-:Y:S02]  /*5e20*/  LEA.HI R11, R12, R11, RZ, 0x4 ;  /* 0x0000000b0c0b7211 */ /* 0x000fe400078f20ff */
[----:B------:R-:W-:Y:S02]  /*5e30*/  ISETP.GE.AND P6, PT, R16, R106, PT ;  /* 0x0000006a1000720c */ /* 0x000fe40003fc6270 */
[----:B------:R-:W-:-:S04]  /*5e40*/  LEA.HI.SX32 R11, R11, R32, 0x1c ;  /* 0x000000200b0b7211 */ /* 0x000fc800078fe2ff */
[----:B------:R-:W-:Y:S01]  /*5e50*/  SHF.R.S32.HI R12, RZ, 0x1f, R11 ;  /* 0x0000001fff0c7819 */ /* 0x000fe2000001140b */
[----:B------:R-:W-:-:S03]  /*5e60*/  IMAD.SHL.U32 R113, R11, 0x8, RZ ;  /* 0x000000080b717824 */ /* 0x000fc600078e00ff */
[----:B------:R-:W-:Y:S02]  /*5e70*/  LEA.HI R12, R12, R11, RZ, 0x3 ;  /* 0x0000000b0c0c7211 */ /* 0x000fe400078f18ff */
[----:B------:R-:W-:-:S03]  /*5e80*/  ISETP.GE.AND P0, PT, R113, R116, PT ;  /* 0x000000747100720c */ /* 0x000fc60003f06270 */
[----:B------:R-:W-:-:S05]  /*5e90*/  IMAD.SHL.U32 R12, R12, 0x200, RZ ;  /* 0x000002000c0c7824 */ /* 0x000fca00078e00ff */
[----:B------:R-:W-:Y:S02]  /*5ea0*/  LOP3.LUT R12, R12, 0x7ffff000, RZ, 0xc0, !PT ;  /* 0x7ffff0000c0c7812 */ /* 0x000fe400078ec0ff */
[----:B----4-:R-:W-:-:S03]  /*5eb0*/  LOP3.LUT R11, R15, 0x38, R113, 0xf8, !PT ;  /* 0x000000380f0b7812 */ /* 0x010fc600078ef871 */
[----:B------:R-:W-:Y:S01]  /*5ec0*/  @!P0 IMAD.WIDE R112, R113, 0x2, R108 ;  /* 0x0000000271708825 */ /* 0x000fe200078e026c */
[----:B-----5:R-:W-:-:S04]  /*5ed0*/  LOP3.LUT R11, R11, R14, RZ, 0x3c, !PT ;  /* 0x0000000e0b0b7212 */ /* 0x020fc800078e3cff */
[----:B------:R-:W-:Y:S01]  /*5ee0*/  IADD3 R13, R11, R12, R13 ;  /* 0x0000000c0b0d7210 */ /* 0x000fe20007ffe00d */
[----:B------:R-:W-:-:S04]  /*5ef0*/  IMAD R11, R200, 0x4000, R93 ;  /* 0x00004000c80b7824 */ /* 0x000fc800078e025d */
[----:B------:R-:W-:Y:S02]  /*5f00*/  IMAD R13, R200, 0x4000, R13 ;  /* 0x00004000c80d7824 */ /* 0x000fe400078e020d */
[--C-:B------:R-:W-:Y:S02]  /*5f10*/  IMAD R11, R11, 0x2, R18.reuse ;  /* 0x000000020b0b7824 */ /* 0x100fe400078e0212 */
[----:B------:R-:W-:-:S03]  /*5f20*/  IMAD R72, R13, 0x2, R18 ;  /* 0x000000020d487824 */ /* 0x000fc600078e0212 */
[----:B------:R2:W3:Y:S04]  /*5f30*/  LDS.128 R12, [R11+0x20400] ;  /* 0x020400000b0c7984 */ /* 0x0004e80000000c00 */
[----:B------:R-:W4:Y:S01]  /*5f40*/  LDS.128 R72, [R72+0x20400] ;  /* 0x0204000048487984 */ /* 0x000f220000000c00 */
[----:B------:R-:W-:Y:S05]  /*5f50*/  @P6 BRA `(.L_x_1630) ;  /* 0x0000000400706947 */ /* 0x000fea0003800000 */
[----:B------:R-:W-:Y:S01]  /*5f60*/  SHF.R.U32.HI R147, RZ, 0x10, R53 ;  /* 0x00000010ff937819 */ /* 0x000fe20000011635 */
[----:B----4-:R-:W-:Y:S01]  /*5f70*/  IMAD.U32 R143, R75, 0x10000, RZ ;  /* 0x000100004b8f7824 */ /* 0x010fe200078e00ff */
[----:B------:R-:W-:Y:S01]  /*5f80*/  SHF.R.U32.HI R144, RZ, 0x10, R45 ;  /* 0x00000010ff907819 */ /* 0x000fe2000001162d */
[----:B---3--:R-:W-:Y:S01]  /*5f90*/  IMAD.U32 R141, R15, 0x10000, RZ ;  /* 0x000100000f8d7824 */ /* 0x008fe200078e00ff */
[--C-:B------:R-:W-:Y:S01]  /*5fa0*/  SHF.R.U64 R46, R46, 0x10, R47.reuse ;  /* 0x000000102e2e7819 */ /* 0x100fe2000000122f */
[----:B--2---:R-:W-:Y:S01]  /*5fb0*/  IMAD.U32 R11, R14, 0x10000, RZ ;  /* 0x000100000e0b7824 */ /* 0x004fe200078e00ff */
[----:B------:R-:W-:Y:S02]  /*5fc0*/  SHF.R.U32.HI R145, RZ, 0x10, R47 ;  /* 0x00000010ff917819 */ /* 0x000fe4000001162f */
[----:B------:R-:W-:Y:S01]  /*5fd0*/  SHF.R.U64 R148, R44, 0x10, R45 ;  /* 0x000000102c947819 */ /* 0x000fe2000000122d */
[----:B------:R-:W-:Y:S01]  /*5fe0*/  IMAD.U32 R44, R13, 0x10000, RZ ;  /* 0x000100000d2c7824 */ /* 0x000fe200078e00ff */
[----:B------:R-:W-:Y:S01]  /*5ff0*/  SHF.R.U64 R47, R54, 0x10, R55 ;  /* 0x00000010362f7819 */ /* 0x000fe20000001237 */
[----:B------:R-:W-:Y:S01]  /*6000*/  IMAD.U32 R45, R12, 0x10000, RZ ;  /* 0x000100000c2d7824 */ /* 0x000fe200078e00ff */
[----:B------:R-:W-:-:S02]  /*6010*/  PRMT R147, R153, 0x5410, R147 ;  /* 0x0000541099937816 */ /* 0x000fc40000000093 */
[----:B------:R-:W-:Y:S02]  /*6020*/  SHF.R.U32.HI R149, RZ, 0x10, R55 ;  /* 0x00000010ff957819 */ /* 0x000fe40000011637 */
[----:B------:R-:W-:Y:S02]  /*6030*/  LOP3.LUT R54, R75, 0xffff0000, RZ, 0xc0, !PT ;  /* 0xffff00004b367812 */ /* 0x000fe400078ec0ff */
[----:B------:R-:W-:Y:S01]  /*6040*/  LOP3.LUT R55, R13, 0xffff0000, RZ, 0xc0, !PT ;  /* 0xffff00000d377812 */ /* 0x000fe200078ec0ff */
[----:B------:R-:W-:Y:S01]  /*6050*/  IMAD.U32 R13, R73, 0x10000, RZ ;  /* 0x00010000490d7824 */ /* 0x000fe200078e00ff */
[----:B------:R-:W-:Y:S02]  /*6060*/  PRMT R75, R119, 0x5432, R144 ;  /* 0x00005432774b7816 */ /* 0x000fe40000000090 */
[----:B------:R-:W-:Y:S02]  /*6070*/  LOP3.LUT R142, R73, 0xffff0000, RZ, 0xc0, !PT ;  /* 0xffff0000498e7812 */ /* 0x000fe400078ec0ff */
[----:B------:R-:W-:Y:S01]  /*6080*/  PRMT R73, R117, 0x5432, R148 ;  /* 0x0000543275497816 */ /* 0x000fe20000000094 */
[----:B------:R-:W-:Y:S01]  /*6090*/  IMAD.U32 R148, R147, 0x10000, RZ ;  /* 0x0001000093947824 */ /* 0x000fe200078e00ff */
[----:B------:R-:W-:Y:S01]  /*60a0*/  PRMT R149, R152, 0x5410, R149 ;  /* 0x0000541098957816 */ /* 0x000fe20000000095 */
[----:B------:R-:W-:Y:S01]  /*60b0*/  IMAD.U32 R144, R75, 0x10000, RZ ;  /* 0x000100004b907824 */ /* 0x000fe200078e00ff */
[----:B------:R-:W-:Y:S01]  /*60c0*/  PRMT R47, R151, 0x5410, R47 ;  /* 0x00005410972f7816 */ /* 0x000fe2000000002f */
[----:B------:R-:W-:Y:S01]  /*60d0*/  FMUL.FTZ R151, R13, R148 ;  /* 0x000000940d977220 */ /* 0x000fe20000410000 */
[----:B------:R-:W-:Y:S01]  /*60e0*/  LOP3.LUT R147, R147, 0xffff0000, RZ, 0xc0, !PT ;  /* 0xffff000093937812 */ /* 0x000fe200078ec0ff */
[-C--:B------:R-:W-:Y:S01]  /*60f0*/  FMUL.FTZ R153, R13, R144.reuse ;  /* 0x000000900d997220 */ /* 0x080fe20000410000 */
[----:B------:R-:W-:Y:S01]  /*6100*/  SHF.R.U64 R146, R52, 0x10, R53 ;  /* 0x0000001034927819 */ /* 0x000fe20000001235 */
[----:B------:R-:W-:Y:S01]  /*6110*/  FFMA.FTZ R13, R44, R144, -R151 ;  /* 0x000000902c0d7223 */ /* 0x000fe20000010897 */
[----:B------:R-:W-:Y:S01]  /*6120*/  PRMT R145, R150, 0x5410, R145 ;  /* 0x0000541096917816 */ /* 0x000fe20000000091 */
[----:B------:R-:W-:Y:S01]  /*6130*/  IMAD.U32 R150, R149, 0x10000, RZ ;  /* 0x0001000095967824 */ /* 0x000fe200078e00ff */
[----:B------:R-:W-:Y:S01]  /*6140*/  LOP3.LUT R75, R75, 0xffff0000, RZ, 0xc0, !PT ;  /* 0xffff00004b4b7812 */ /* 0x000fe200078ec0ff */
[----:B------:R-:W-:Y:S01]  /*6150*/  FMUL.FTZ R152, R142, R147 ;  /* 0x000000938e987220 */ /* 0x000fe20000410000 */
[----:B------:R-:W-:Y:S01]  /*6160*/  PRMT R146, R120, 0x5432, R146 ;  /* 0x0000543278927816 */ /* 0x000fe20000000092 */
[----:B------:R-:W-:-:S02]  /*6170*/  IMAD.U32 R144, R145, 0x10000, RZ ;  /* 0x0001000091907824 */ /* 0x000fc400078e00ff */
[----:B------:R-:W-:Y:S01]  /*6180*/  FFMA.FTZ R44, R44, R148, R153 ;  /* 0x000000942c2c7223 */ /* 0x000fe20000010099 */
[-C--:B------:R-:W-:Y:S01]  /*6190*/  FMUL.FTZ R142, R142, R75.reuse ;  /* 0x0000004b8e8e7220 */ /* 0x080fe20000410000 */
[----:B------:R-:W-:Y:S01]  /*61a0*/  FMUL.FTZ R148, R143, R150 ;  /* 0x000000968f947220 */ /* 0x000fe20000410000 */
[----:B------:R-:W-:Y:S01]  /*61b0*/  LOP3.LUT R149, R149, 0xffff0000, RZ, 0xc0, !PT ;  /* 0xffff000095957812 */ /* 0x000fe200078ec0ff */
[----:B------:R-:W-:Y:S01]  /*61c0*/  FFMA.FTZ R152, R55, R75, -R152 ;  /* 0x0000004b37987223 */ /* 0x000fe20000010898 */
[----:B------:R-:W-:Y:S01]  /*61d0*/  LOP3.LUT R145, R145, 0xffff0000, RZ, 0xc0, !PT ;  /* 0xffff000091917812 */ /* 0x000fe200078ec0ff */
[----:B------:R-:W-:Y:S02]  /*61e0*/  IMAD.U32 R52, R72, 0x10000, RZ ;  /* 0x0001000048347824 */ /* 0x000fe400078e00ff */
[-C--:B------:R-:W-:Y:S01]  /*61f0*/  FMUL.FTZ R143, R143, R144.reuse ;  /* 0x000000908f8f7220 */ /* 0x080fe20000410000 */
[----:B------:R-:W-:Y:S02]  /*6200*/  IMAD.U32 R75, R146, 0x10000, RZ ;  /* 0x00010000924b7824 */ /* 0x000fe400078e00ff */
[----:B------:R-:W-:Y:S01]  /*6210*/  FFMA.FTZ R147, R55, R147, R142 ;  /* 0x0000009337937223 */ /* 0x000fe2000001008e */
[----:B------:R-:W-:Y:S01]  /*6220*/  FFMA.FTZ R148, R141, R144, -R148 ;  /* 0x000000908d947223 */ /* 0x000fe20000010894 */
[----:B------:R-:W-:-:S02]  /*6230*/  IMAD.U32 R55, R73, 0x10000, RZ ;  /* 0x0001000049377824 */ /* 0x000fc400078e00ff */
[C---:B------:R-:W-:Y:S01]  /*6240*/  FMUL.FTZ R142, R54.reuse, R149 ;  /* 0x00000095368e7220 */ /* 0x040fe20000410000 */
[----:B------:R-:W-:Y:S01]  /*6250*/  FMUL.FTZ R144, R54, R145 ;  /* 0x0000009136907220 */ /* 0x000fe20000410000 */
[----:B------:R-:W-:Y:S01]  /*6260*/  LOP3.LUT R53, R15, 0xffff0000, RZ, 0xc0, !PT ;  /* 0xffff00000f357812 */ /* 0x000fe200078ec0ff */
[----:B------:R-:W-:Y:S01]  /*6270*/  FFMA.FTZ R150, R141, R150, R143 ;  /* 0x000000968d967223 */ /* 0x000fe2000001008f */
[----:B------:R-:W-:Y:S01]  /*6280*/  FMUL.FTZ R54, R52, R75 ;  /* 0x0000004b34367220 */ /* 0x000fe20000410000 */
[----:B------:R-:W-:Y:S01]  /*6290*/  LOP3.LUT R72, R72, 0xffff0000, RZ, 0xc0, !PT ;  /* 0xffff000048487812 */ /* 0x000fe200078ec0ff */
[-C--:B------:R-:W-:Y:S01]  /*62a0*/  FMUL.FTZ R52, R52, R55.reuse ;  /* 0x0000003734347220 */ /* 0x080fe20000410000 */
[----:B------:R-:W-:Y:S01]  /*62b0*/  LOP3.LUT R141, R146, 0xffff0000, RZ, 0xc0, !PT ;  /* 0xffff0000928d7812 */ /* 0x000fe200078ec0ff */
[----:B------:R-:W-:Y:S01]  /*62c0*/  FFMA.FTZ R55, R45, R55, -R54 ;  /* 0x000000372d377223 */ /* 0x000fe20000010836 */
[----:B------:R-:W-:Y:S01]  /*62d0*/  PRMT R46, R115, 0x5432, R46 ;  /* 0x00005432732e7816 */ /* 0x000fe2000000002e */
[----:B------:R-:W-:Y:S01]  /*62e0*/  IMAD.U32 R15, R74, 0x10000, RZ ;  /* 0x000100004a0f7824 */ /* 0x000fe200078e00ff */
[----:B------:R-:W-:Y:S01]  /*62f0*/  LOP3.LUT R73, R73, 0xffff0000, RZ, 0xc0, !PT ;  /* 0xffff000049497812 */ /* 0x000fe200078ec0ff */
[C---:B------:R-:W-:Y:S01]  /*6300*/  FFMA.FTZ R145, R53.reuse, R145, -R142 ;  /* 0x0000009135917223 */ /* 0x040fe2000001088e */
[----:B------:R-:W-:Y:S01]  /*6310*/  LOP3.LUT R12, R12, 0xffff0000, RZ, 0xc0, !PT ;  /* 0xffff00000c0c7812 */ /* 0x000fe200078ec0ff */
[----:B------:R-:W-:Y:S01]  /*6320*/  FFMA.FTZ R149, R53, R149, R144 ;  /* 0x0000009535957223 */ /* 0x000fe20000010090 */
[----:B------:R-:W-:Y:S01]  /*6330*/  IMAD.U32 R54, R47, 0x10000, RZ ;  /* 0x000100002f367824 */ /* 0x000fe200078e00ff */
[----:B------:R-:W-:Y:S01]  /*6340*/  LOP3.LUT R74, R74, 0xffff0000, RZ, 0xc0, !PT ;  /* 0xffff00004a4a7812 */ /* 0x000fe200078ec0ff */
[C---:B------:R-:W-:Y:S01]  /*6350*/  FMUL.FTZ R53, R72.reuse, R141 ;  /* 0x0000008d48357220 */ /* 0x040fe20000410000 */
[----:B------:R-:W-:Y:S01]  /*6360*/  FFMA.FTZ R75, R45, R75, R52 ;  /* 0x0000004b2d4b7223 */ /* 0x000fe20000010034 */
[----:B------:R-:W-:Y:S01]  /*6370*/  LOP3.LUT R47, R47, 0xffff0000, RZ, 0xc0, !PT ;  /* 0xffff00002f2f7812 */ /* 0x000fe200078ec0ff */
[----:B------:R-:W-:Y:S01]  /*6380*/  FMUL.FTZ R143, R72, R73 ;  /* 0x00000049488f7220 */ /* 0x000fe20000410000 */
[C---:B------:R-:W-:Y:S01]  /*6390*/  LOP3.LUT R45, R46.reuse, 0xffff0000, RZ, 0xc0, !PT ;  /* 0xffff00002e2d7812 */ /* 0x040fe200078ec0ff */
[----:B------:R-:W-:-:S02]  /*63a0*/  IMAD.U32 R52, R46, 0x10000, RZ ;  /* 0x000100002e347824 */ /* 0x000fc400078e00ff */
[----:B------:R-:W-:Y:S01]  /*63b0*/  FFMA.FTZ R72, R12, R73, -R53 ;  /* 0x000000490c487223 */ /* 0x000fe20000010835 */
[----:B------:R-:W-:Y:S01]  /*63c0*/  LOP3.LUT R14, R14, 0xffff0000, RZ, 0xc0, !PT ;  /* 0xffff00000e0e7812 */ /* 0x000fe200078ec0ff */
[C---:B------:R-:W-:Y:S01]  /*63d0*/  FMUL.FTZ R46, R15.reuse, R54 ;  /* 0x000000360f2e7220 */ /* 0x040fe20000410000 */
[----:B------:R-:W-:Y:S01]  /*63e0*/  FMUL.FTZ R53, R74, R47 ;  /* 0x0000002f4a357220 */ /* 0x000fe20000410000 */
[----:B------:R-:W-:Y:S01]  /*63f0*/  FFMA.FTZ R12, R12, R141, R143 ;  /* 0x0000008d0c0c7223 */ /* 0x000fe2000001008f */
[----:B------:R-:W-:Y:S01]  /*6400*/  FMUL.FTZ R15, R15, R52 ;  /* 0x000000340f0f7220 */ /* 0x000fe20000410000 */
[----:B------:R-:W-:Y:S01]  /*6410*/  FMUL.FTZ R74, R74, R45 ;  /* 0x0000002d4a4a7220 */ /* 0x000fe20000410000 */
[----:B------:R-:W-:Y:S01]  /*6420*/  F2FP.BF16.F32.PACK_AB R73, R147, R44 ;  /* 0x0000002c9349723e */ /* 0x000fe200000010ff */
[C---:B------:R-:W-:Y:S01]  /*6430*/  FFMA.FTZ R46, R11.reuse, R52, -R46 ;  /* 0x000000340b2e7223 */ /* 0x040fe2000001082e */
[----:B------:R-:W-:Y:S01]  /*6440*/  FFMA.FTZ R15, R11, R54, R15 ;  /* 0x000000360b0f7223 */ /* 0x000fe2000001000f */
[----:B------:R-:W-:Y:S01]  /*6450*/  FFMA.FTZ R74, R14, R47, R74 ;  /* 0x0000002f0e4a7223 */ /* 0x000fe2000001004a */
[----:B------:R-:W-:Y:S01]  /*6460*/  F2FP.BF16.F32.PACK_AB R72, R72, R55 ;  /* 0x000000374848723e */ /* 0x000fe200000010ff */
        /* <DEDUP_REMOVED lines=11> */
.L_x_1630:
[----:B------:R-:W-:Y:S05]  /*6520*/  BSYNC B3 ;  /* 0x0000000000037941 */ /* 0x000fea0003800000 */
.L_x_1629:
[----:B---3--:R3:W-:Y:S04]  /*6530*/  ST.E.128 desc[UR60][R110.64], R12 ;  /* 0x0000000c6e007985 */ /* 0x0087e8000c101d3c */
[----:B----4-:R3:W-:Y:S02]  /*6540*/  @!P0 ST.E.128 desc[UR60][R112.64], R72 ;  /* 0x0000004870008985 */ /* 0x0107e4000c101d3c */
.L_x_1628:
[----:B------:R-:W-:Y:S05]  /*6550*/  BSYNC B2 ;  /* 0x0000000000027941 */ /* 0x000fea0003800000 */
.L_x_1627:
[----:B------:R-:W-:-:S13]  /*6560*/  ISETP.NE.AND P0, PT, R36, RZ, PT ;  /* 0x000000ff2400720c */ /* 0x000fda0003f05270 */
[----:B------:R-:W-:Y:S05]  /*6570*/  @!P0 BRA `(.L_x_1626) ;  /* 0x0000000400f08947 */ /* 0x000fea0003800000 */
[----:B---3--:R-:W3:Y:S04]  /*6580*/  LDL R15, [R1+0x50] ;  /* 0x00005000010f7983 */ /* 0x008ee80000100800 */
[----:B------:R-:W4:Y:S04]  /*6590*/  LDL R14, [R1+0xa4] ;  /* 0x0000a400010e7983 */ /* 0x000f280000100800 */
[----:B------:R-:W5:Y:S01]  /*65a0*/  LDL R13, [R1+0x58] ;  /* 0x00005800010d7983 */ /* 0x000f620000100800 */
[----:B--2---:R-:W-:Y:S01]  /*65b0*/  SEL R11, R95, R118, !P1 ;  /* 0x000000765f0b7207 */ /* 0x004fe20004800000 */
[----:B------:R-:W-:Y:S01]  /*65c0*/  BSSY B2, `(.L_x_1631) ;  /* 0x0000075000027945 */ /* 0x000fe20003800000 */
[----:B------:R-:W-:-:S02]  /*65d0*/  LEA R52, P6, R35, R108, 0x1 ;  /* 0x0000006c23347211 */ /* 0x000fc400078c08ff */
[----:B------:R-:W-:Y:S02]  /*65e0*/  SHF.R.S32.HI R12, RZ, 0x1f, R11 ;  /* 0x0000001fff0c7819 */ /* 0x000fe4000001140b */
[----:B------:R-:W-:Y:S02]  /*65f0*/  LEA.HI.X R53, R35, R109, R89, 0x1, P6 ;  /* 0x0000006d23357211 */ /* 0x000fe400030f0c59 */
        /* <DEDUP_REMOVED lines=8> */
[----:B------:R-:W-:-:S05]  /*6680*/  LOP3.LUT R12, R12, 0x7ffff000, RZ, 0xc0, !PT ;  /* 0x7ffff0000c0c7812 */ /* 0x000fca00078ec0ff */
[----:B------:R-:W-:Y:S01]  /*6690*/  @!P0 IMAD.WIDE R108, R55, 0x2, R108 ;  /* 0x00000002376c8825 */ /* 0x000fe200078e026c */
[----:B---3--:R-:W-:-:S04]  /*66a0*/  LOP3.LUT R11, R15, 0x38, R55, 0xf8, !PT ;  /* 0x000000380f0b7812 */ /* 0x008fc800078ef837 */
[----:B----4-:R-:W-:-:S04]  /*66b0*/  LOP3.LUT R11, R11, R14, RZ, 0x3c, !PT ;  /* 0x0000000e0b0b7212 */ /* 0x010fc800078e3cff */
[----:B-----5:R-:W-:Y:S01]  /*66c0*/  IADD3 R13, R11, R12, R13 ;  /* 0x0000000c0b0d7210 */ /* 0x020fe20007ffe00d */
        /* <DEDUP_REMOVED lines=8> */
[----:B--23--:R-:W-:Y:S01]  /*6750*/  IMAD.U32 R11, R14, 0x10000, RZ ;  /* 0x000100000e0b7824 */ /* 0x00cfe200078e00ff */
[----:B------:R-:W-:Y:S02]  /*6760*/  SHF.R.U32.HI R111, RZ, 0x10, R41 ;  /* 0x00000010ff6f7819 */ /* 0x000fe40000011629 */
[----:B------:R-:W-:Y:S02]  /*6770*/  SHF.R.U64 R54, R42, 0x10, R43 ;  /* 0x000000102a367819 */ /* 0x000fe4000000122b */
[----:B------:R-:W-:Y:S02]  /*6780*/  PRMT R140, R140, 0x5410, R73 ;  /* 0x000054108c8c7816 */ /* 0x000fe40000000049 */
[----:B------:R-:W-:Y:S02]  /*6790*/  PRMT R136, R136, 0x5410, R111 ;  /* 0x0000541088887816 */ /* 0x000fe4000000006f */
[----:B------:R-:W-:-:S02]  /*67a0*/  SHF.R.U32.HI R55, RZ, 0x10, R51 ;  /* 0x00000010ff377819 */ /* 0x000fc40000011633 */
[----:B------:R-:W-:Y:S01]  /*67b0*/  SHF.R.U64 R74, R48, 0x10, R49 ;  /* 0x00000010304a7819 */ /* 0x000fe20000001231 */
[----:B----4-:R-:W-:Y:S01]  /*67c0*/  IMAD.U32 R48, R45, 0x10000, RZ ;  /* 0x000100002d307824 */ /* 0x010fe200078e00ff */
[----:B------:R-:W-:Y:S01]  /*67d0*/  SHF.R.U64 R72, R50, 0x10, R51 ;  /* 0x0000001032487819 */ /* 0x000fe20000001233 */
[----:B------:R-:W-:Y:S01]  /*67e0*/  IMAD.U32 R51, R136, 0x10000, RZ ;  /* 0x0001000088337824 */ /* 0x000fe200078e00ff */
[----:B------:R-:W-:Y:S01]  /*67f0*/  PRMT R133, R133, 0x5410, R54 ;  /* 0x0000541085857816 */ /* 0x000fe20000000036 */
[----:B------:R-:W-:Y:S01]  /*6800*/  IMAD.U32 R54, R140, 0x10000, RZ ;  /* 0x000100008c367824 */ /* 0x000fe200078e00ff */
[----:B------:R-:W-:Y:S01]  /*6810*/  SHF.R.U32.HI R75, RZ, 0x10, R43 ;  /* 0x00000010ff4b7819 */ /* 0x000fe2000001162b */
[----:B------:R-:W-:Y:S01]  /*6820*/  IMAD.U32 R50, R47, 0x10000, RZ ;  /* 0x000100002f327824 */ /* 0x000fe200078e00ff */
[----:B------:R-:W-:Y:S01]  /*6830*/  PRMT R138, R138, 0x5410, R55 ;  /* 0x000054108a8a7816 */ /* 0x000fe20000000037 */
[----:B------:R-:W-:Y:S01]  /*6840*/  IMAD.U32 R43, R15, 0x10000, RZ ;  /* 0x000100000f2b7824 */ /* 0x000fe200078e00ff */
[----:B------:R-:W-:Y:S01]  /*6850*/  SHF.R.U64 R110, R40, 0x10, R41 ;  /* 0x00000010286e7819 */ /* 0x000fe20000001229 */
[----:B------:R-:W-:Y:S01]  /*6860*/  IMAD.U32 R41, R13, 0x10000, RZ ;  /* 0x000100000d297824 */ /* 0x000fe200078e00ff */
[----:B------:R-:W-:Y:S01]  /*6870*/  PRMT R137, R137, 0x5410, R72 ;  /* 0x0000541089897816 */ /* 0x000fe20000000048 */
[----:B------:R-:W-:Y:S01]  /*6880*/  FMUL.FTZ R72, R48, R54 ;  /* 0x0000003630487220 */ /* 0x000fe20000410000 */
[----:B------:R-:W-:Y:S01]  /*6890*/  LOP3.LUT R49, R45, 0xffff0000, RZ, 0xc0, !PT ;  /* 0xffff00002d317812 */ /* 0x000fe200078ec0ff */
[----:B------:R-:W-:Y:S01]  /*68a0*/  IMAD.U32 R45, R44, 0x10000, RZ ;  /* 0x000100002c2d7824 */ /* 0x000fe200078e00ff */
[----:B------:R-:W-:Y:S01]  /*68b0*/  PRMT R139, R139, 0x5410, R74 ;  /* 0x000054108b8b7816 */ /* 0x000fe2000000004a */
[-C--:B------:R-:W-:Y:S01]  /*68c0*/  FMUL.FTZ R74, R48, R51.reuse ;  /* 0x00000033304a7220 */ /* 0x080fe20000410000 */
[----:B------:R-:W-:Y:S01]  /*68d0*/  LOP3.LUT R140, R140, 0xffff0000, RZ, 0xc0, !PT ;  /* 0xffff00008c8c7812 */ /* 0x000fe200078ec0ff */
[----:B------:R-:W-:Y:S01]  /*68e0*/  IMAD.U32 R48, R138, 0x10000, RZ ;  /* 0x000100008a307824 */ /* 0x000fe200078e00ff */
[----:B------:R-:W-:Y:S01]  /*68f0*/  PRMT R134, R134, 0x5410, R75 ;  /* 0x0000541086867816 */ /* 0x000fe2000000004b */
[----:B------:R-:W-:Y:S01]  /*6900*/  FFMA.FTZ R72, R41, R51, -R72 ;  /* 0x0000003329487223 */ /* 0x000fe20000010848 */
[----:B------:R-:W-:Y:S01]  /*6910*/  LOP3.LUT R136, R136, 0xffff0000, RZ, 0xc0, !PT ;  /* 0xffff000088887812 */ /* 0x000fe200078ec0ff */
[----:B------:R-:W-:Y:S01]  /*6920*/  FMUL.FTZ R51, R49, R140 ;  /* 0x0000008c31337220 */ /* 0x000fe20000410000 */
[----:B------:R-:W-:Y:S01]  /*6930*/  LOP3.LUT R42, R13, 0xffff0000, RZ, 0xc0, !PT ;  /* 0xffff00000d2a7812 */ /* 0x000fe200078ec0ff */
[----:B------:R-:W-:Y:S01]  /*6940*/  FFMA.FTZ R74, R41, R54, R74 ;  /* 0x00000036294a7223 */ /* 0x000fe2000001004a */
[----:B------:R-:W-:-:S02]  /*6950*/  IMAD.U32 R41, R134, 0x10000, RZ ;  /* 0x0001000086297824 */ /* 0x000fc400078e00ff */
[----:B------:R-:W-:Y:S01]  /*6960*/  FMUL.FTZ R49, R49, R136 ;  /* 0x0000008831317220 */ /* 0x000fe20000410000 */
[----:B------:R-:W-:Y:S01]  /*6970*/  PRMT R135, R135, 0x5410, R110 ;  /* 0x0000541087877816 */ /* 0x000fe2000000006e */
[----:B------:R-:W-:Y:S01]  /*6980*/  FMUL.FTZ R54, R50, R48 ;  /* 0x0000003032367220 */ /* 0x000fe20000410000 */
[----:B------:R-:W-:Y:S01]  /*6990*/  FFMA.FTZ R51, R42, R136, -R51 ;  /* 0x000000882a337223 */ /* 0x000fe20000010833 */
[-C--:B------:R-:W-:Y:S01]  /*69a0*/  FMUL.FTZ R55, R50, R41.reuse ;  /* 0x0000002932377220 */ /* 0x080fe20000410000 */
[----:B------:R-:W-:Y:S01]  /*69b0*/  FFMA.FTZ R49, R42, R140, R49 ;  /* 0x0000008c2a317223 */ /* 0x000fe20000010031 */
[----:B------:R-:W-:Y:S01]  /*69c0*/  FFMA.FTZ R54, R43, R41, -R54 ;  /* 0x000000292b367223 */ /* 0x000fe20000010836 */
[----:B------:R-:W-:Y:S01]  /*69d0*/  IMAD.U32 R42, R139, 0x10000, RZ ;  /* 0x000100008b2a7824 */ /* 0x000fe200078e00ff */
[----:B------:R-:W-:Y:S01]  /*69e0*/  LOP3.LUT R47, R47, 0xffff0000, RZ, 0xc0, !PT ;  /* 0xffff00002f2f7812 */ /* 0x000fe200078ec0ff */
[----:B------:R-:W-:Y:S01]  /*69f0*/  IMAD.U32 R41, R135, 0x10000, RZ ;  /* 0x0001000087297824 */ /* 0x000fe200078e00ff */
[----:B------:R-:W-:Y:S01]  /*6a00*/  LOP3.LUT R138, R138, 0xffff0000, RZ, 0xc0, !PT ;  /* 0xffff00008a8a7812 */ /* 0x000fe200078ec0ff */
[----:B------:R-:W-:Y:S01]  /*6a10*/  FFMA.FTZ R55, R43, R48, R55 ;  /* 0x000000302b377223 */ /* 0x000fe20000010037 */
[----:B------:R-:W-:Y:S01]  /*6a20*/  LOP3.LUT R134, R134, 0xffff0000, RZ, 0xc0, !PT ;  /* 0xffff000086867812 */ /* 0x000fe200078ec0ff */
[----:B------:R-:W-:Y:S01]  /*6a30*/  FMUL.FTZ R43, R45, R42 ;  /* 0x0000002a2d2b7220 */ /* 0x000fe20000410000 */
[----:B------:R-:W-:Y:S01]  /*6a40*/  IMAD.U32 R40, R12, 0x10000, RZ ;  /* 0x000100000c287824 */ /* 0x000fe200078e00ff */
[----:B------:R-:W-:Y:S01]  /*6a50*/  LOP3.LUT R15, R15, 0xffff0000, RZ, 0xc0, !PT ;  /* 0xffff00000f0f7812 */ /* 0x000fe200078ec0ff */
[-C--:B------:R-:W-:Y:S01]  /*6a60*/  FMUL.FTZ R45, R45, R41.reuse ;  /* 0x000000292d2d7220 */ /* 0x080fe20000410000 */
[----:B------:R-:W-:Y:S01]  /*6a70*/  LOP3.LUT R44, R44, 0xffff0000, RZ, 0xc0, !PT ;  /* 0xffff00002c2c7812 */ /* 0x000fe200078ec0ff */
[C---:B------:R-:W-:Y:S01]  /*6a80*/  FMUL.FTZ R48, R47.reuse, R138 ;  /* 0x0000008a2f307220 */ /* 0x040fe20000410000 */
[----:B------:R-:W-:Y:S01]  /*6a90*/  FMUL.FTZ R50, R47, R134 ;  /* 0x000000862f327220 */ /* 0x000fe20000410000 */
[----:B------:R-:W-:Y:S01]  /*6aa0*/  LOP3.LUT R139, R139, 0xffff0000, RZ, 0xc0, !PT ;  /* 0xffff00008b8b7812 */ /* 0x000fe200078ec0ff */
[----:B------:R-:W-:Y:S01]  /*6ab0*/  FFMA.FTZ R45, R40, R42, R45 ;  /* 0x0000002a282d7223 */ /* 0x000fe2000001002d */
[----:B------:R-:W-:Y:S01]  /*6ac0*/  LOP3.LUT R135, R135, 0xffff0000, RZ, 0xc0, !PT ;  /* 0xffff000087877812 */ /* 0x000fe200078ec0ff */
[----:B------:R-:W-:Y:S01]  /*6ad0*/  IMAD.U32 R13, R46, 0x10000, RZ ;  /* 0x000100002e0d7824 */ /* 0x000fe200078e00ff */
[----:B------:R-:W-:Y:S01]  /*6ae0*/  LOP3.LUT R12, R12, 0xffff0000, RZ, 0xc0, !PT ;  /* 0xffff00000c0c7812 */ /* 0x000fe200078ec0ff */
[C---:B------:R-:W-:Y:S01]  /*6af0*/  FFMA.FTZ R47, R15.reuse, R134, -R48 ;  /* 0x000000860f2f7223 */ /* 0x040fe20000010830 */
[----:B------:R-:W-:Y:S01]  /*6b00*/  FFMA.FTZ R50, R15, R138, R50 ;  /* 0x0000008a0f327223 */ /* 0x000fe20000010032 */
[----:B------:R-:W-:Y:S01]  /*6b10*/  FFMA.FTZ R43, R40, R41, -R43 ;  /* 0x00000029282b7223 */ /* 0x000fe2000001082b */
[----:B------:R-:W-:Y:S01]  /*6b20*/  IMAD.U32 R42, R137, 0x10000, RZ ;  /* 0x00010000892a7824 */ /* 0x000fe200078e00ff */
[----:B------:R-:W-:Y:S01]  /*6b30*/  LOP3.LUT R46, R46, 0xffff0000, RZ, 0xc0, !PT ;  /* 0xffff00002e2e7812 */ /* 0x000fe200078ec0ff */
[C---:B------:R-:W-:Y:S01]  /*6b40*/  FMUL.FTZ R15, R44.reuse, R139 ;  /* 0x0000008b2c0f7220 */ /* 0x040fe20000410000 */
[----:B------:R-:W-:Y:S01]  /*6b50*/  IMAD.U32 R40, R133, 0x10000, RZ ;  /* 0x0001000085287824 */ /* 0x000fe200078e00ff */
[----:B------:R-:W-:Y:S01]  /*6b60*/  LOP3.LUT R137, R137, 0xffff0000, RZ, 0xc0, !PT ;  /* 0xffff000089897812 */ /* 0x000fe200078ec0ff */
[-C--:B------:R-:W-:Y:S01]  /*6b70*/  FMUL.FTZ R41, R44, R135.reuse ;  /* 0x000000872c297220 */ /* 0x080fe20000410000 */
[----:B------:R-:W-:Y:S01]  /*6b80*/  LOP3.LUT R133, R133, 0xffff0000, RZ, 0xc0, !PT ;  /* 0xffff000085857812 */ /* 0x000fe200078ec0ff */
[----:B------:R-:W-:Y:S01]  /*6b90*/  FFMA.FTZ R44, R12, R135, -R15 ;  /* 0x000000870c2c7223 */ /* 0x000fe2000001080f */
[----:B------:R-:W-:Y:S01]  /*6ba0*/  LOP3.LUT R14, R14, 0xffff0000, RZ, 0xc0, !PT ;  /* 0xffff00000e0e7812 */ /* 0x000fe200078ec0ff */
[C---:B------:R-:W-:Y:S01]  /*6bb0*/  FMUL.FTZ R48, R13.reuse, R42 ;  /* 0x0000002a0d307220 */ /* 0x040fe20000410000 */
[C---:B------:R-:W-:Y:S01]  /*6bc0*/  FMUL.FTZ R15, R46.reuse, R137 ;  /* 0x000000892e0f7220 */ /* 0x040fe20000410000 */
[-C--:B------:R-:W-:Y:S01]  /*6bd0*/  FMUL.FTZ R13, R13, R40.reuse ;  /* 0x000000280d0d7220 */ /* 0x080fe20000410000 */
[-C--:B------:R-:W-:Y:S01]  /*6be0*/  FMUL.FTZ R46, R46, R133.reuse ;  /* 0x000000852e2e7220 */ /* 0x080fe20000410000 */
[C---:B------:R-:W-:Y:S01]  /*6bf0*/  FFMA.FTZ R48, R11.reuse, R40, -R48 ;  /* 0x000000280b307223 */ /* 0x040fe20000010830 */
        /* <DEDUP_REMOVED lines=14> */
[----:B------:R-:W-:-:S02]  /*6ce0*/  IMAD.MOV.U32 R13, RZ, RZ, R51 ;  /* 0x000000ffff0d7224 */ /* 0x000fc400078e0033 */
[----:B------:R-:W-:Y:S02]  /*6cf0*/  IMAD.MOV.U32 R45, RZ, RZ, R49 ;  /* 0x000000ffff2d7224 */ /* 0x000fe400078e0031 */
[----:B------:R-:W-:-:S07]  /*6d00*/  IMAD.MOV.U32 R47, RZ, RZ, R55 ;  /* 0x000000ffff2f7224 */ /* 0x000fce00078e0037 */
.L_x_1632:
[----:B------:R-:W-:Y:S05]  /*6d10*/  BSYNC B2 ;  /* 0x0000000000027941 */ /* 0x000fea0003800000 */
.L_x_1631:
[----:B---3--:R3:W-:Y:S04]  /*6d20*/  ST.E.128 desc[UR60][R52.64], R12 ;  /* 0x0000000c34007985 */ /* 0x0087e8000c101d3c */
[----:B----4-:R3:W-:Y:S02]  /*6d30*/  @!P0 ST.E.128 desc[UR60][R108.64], R44 ;  /* 0x0000002c6c008985 */ /* 0x0107e4000c101d3c */
.L_x_1626:
[----:B------:R-:W-:Y:S05]  /*6d40*/  BSYNC B1 ;  /* 0x0000000000017941 */ /* 0x000fea0003800000 */
.L_x_1625:
[----:B------:R-:W-:-:S03]  /*6d50*/  UMOV UR4, 0xffffffff ;  /* 0xffffffff00047882 */ /* 0x000fc60000000000 */
[----:B------:R-:W-:Y:S05]  /*6d60*/  BRA.DIV UR4, `(.L_x_1633) ;  /* 0x0000024204cc7947 */ /* 0x000fea000b800000 */
[----:B---3--:R3:W4:Y:S04]  /*6d70*/  SHFL.IDX PT, R45, R114, 0x1, 0x181f ;  /* 0x00381f00722d7f89 */ /* 0x00872800000e0000 */
[----:B------:R3:W0:Y:S02]  /*6d80*/  SHFL.IDX PT, R44, R107, 0x1, 0x181f ;  /* 0x00381f006b2c7f89 */ /* 0x00062400000e0000 */
.L_x_2022:
[----:B------:R-:W-:Y:S05]  /*6d90*/  @P4 BRA `(.L_x_1602) ;  /* 0x0000001400604947 */ /* 0x000fea0003800000 */
[----:B------:R-:W-:Y:S01]  /*6da0*/  ISETP.NE.AND P0, PT, R28, RZ, PT ;  /* 0x000000ff1c00720c */ /* 0x000fe20003f05270 */
[----:B------:R-:W-:-:S12]  /*6db0*/  BSSY B1, `(.L_x_1634) ;  /* 0x000007d000017945 */ /* 0x000fd80003800000 */
[----:B------:R-:W-:Y:S05]  /*6dc0*/  @!P0 BRA `(.L_x_1635) ;  /* 0x0000000400ec8947 */ /* 0x000fea0003800000 */
[----:B------:R-:W5:Y:S04]  /*6dd0*/  LDL R15, [R1+0x4c] ;  /* 0x00004c00010f7983 */ /* 0x000f680000100800 */
[----:B------:R-:W3:Y:S04]  /*6de0*/  LDL R14, [R1+0xa0] ;  /* 0x0000a000010e7983 */ /* 0x000ee80000100800 */
[----:B------:R-:W3:Y:S01]  /*6df0*/  LDL R13, [R1+0x54] ;  /* 0x00005400010d7983 */ /* 0x000ee20000100800 */
[----:B--2---:R-:W-:Y:S01]  /*6e00*/  SEL R11, R95, R118, !P2 ;  /* 0x000000765f0b7207 */ /* 0x004fe20005000000 */
[----:B------:R-:W-:Y:S01]  /*6e10*/  BSSY B2, `(.L_x_1636) ;  /* 0x0000074000027945 */ /* 0x000fe20003800000 */
[----:B------:R-:W-:-:S02]  /*6e20*/  ISETP.GE.AND P4, PT, R16, R106, PT ;  /* 0x0000006a1000720c */ /* 0x000fc40003f86270 */
[----:B------:R-:W-:Y:S02]  /*6e30*/  SHF.R.S32.HI R12, RZ, 0x1f, R11 ;  /* 0x0000001fff0c7819 */ /* 0x000fe4000001140b */
[C---:B0-----:R-:W-:Y:S02]  /*6e40*/  LEA R46, P0, R33.reuse, R44, 0x1 ;  /* 0x0000002c212e7211 */ /* 0x041fe400078008ff */
[----:B------:R-:W-:Y:S02]  /*6e50*/  LEA.HI R11, R12, R11, RZ, 0x4 ;  /* 0x0000000b0c0b7211 */ /* 0x000fe400078f20ff */
[----:B----4-:R-:W-:Y:S02]  /*6e60*/  LEA.HI.X R47, R33, R45, R88, 0x1, P0 ;  /* 0x0000002d212f7211 */ /* 0x010fe400000f0c58 */
[----:B------:R-:W-:-:S04]  /*6e70*/  LEA.HI.SX32 R11, R11, R32, 0x1c ;  /* 0x000000200b0b7211 */ /* 0x000fc800078fe2ff */
[----:B------:R-:W-:Y:S01]  /*6e80*/  SHF.R.S32.HI R12, RZ, 0x1f, R11 ;  /* 0x0000001fff0c7819 */ /* 0x000fe2000001140b */
[----:B------:R-:W-:-:S03]  /*6e90*/  IMAD.SHL.U32 R49, R11, 0x8, RZ ;  /* 0x000000080b317824 */ /* 0x000fc600078e00ff */
[----:B------:R-:W-:Y:S02]  /*6ea0*/  LEA.HI R12, R12, R11, RZ, 0x3 ;  /* 0x0000000b0c0c7211 */ /* 0x000fe400078f18ff */
[----:B------:R-:W-:-:S03]  /*6eb0*/  ISETP.GE.AND P6, PT, R49, R116, PT ;  /* 0x000000743100720c */ /* 0x000fc60003fc6270 */
[----:B------:R-:W-:-:S05]  /*6ec0*/  IMAD.SHL.U32 R12, R12, 0x200, RZ ;  /* 0x000002000c0c7824 */ /* 0x000fca00078e00ff */
[----:B------:R-:W-:Y:S02]  /*6ed0*/  LOP3.LUT R12, R12, 0x7ffff000, RZ, 0xc0, !PT ;  /* 0x7ffff0000c0c7812 */ /* 0x000fe400078ec0ff */
[----:B-----5:R-:W-:-:S03]  /*6ee0*/  LOP3.LUT R11, R15, 0x38, R49, 0xf8, !PT ;  /* 0x000000380f0b7812 */ /* 0x020fc600078ef831 */
[----:B------:R-:W-:Y:S01]  /*6ef0*/  @!P6 IMAD.WIDE R48, R49, 0x2, R44 ;  /* 0x000000023130e825 */ /* 0x000fe200078e022c */
[----:B---3--:R-:W-:-:S04]  /*6f00*/  LOP3.LUT R11, R11, R14, RZ, 0x3c, !PT ;  /* 0x0000000e0b0b7212 */ /* 0x008fc800078e3cff */
[----:B------:R-:W-:Y:S01]  /*6f10*/  IADD3 R13, R11, R12, R13 ;  /* 0x0000000c0b0d7210 */ /* 0x000fe20007ffe00d */
[----:B------:R-:W-:-:S04]  /*6f20*/  IMAD R11, R200, 0x4000, R91 ;  /* 0x00004000c80b7824 */ /* 0x000fc800078e025b */
[----:B------:R-:W-:Y:S02]  /*6f30*/  IMAD R13, R200, 0x4000, R13 ;  /* 0x00004000c80d7824 */ /* 0x000fe400078e020d */
[--C-:B------:R-:W-:Y:S02]  /*6f40*/  IMAD R11, R11, 0x2, R18.reuse ;  /* 0x000000020b0b7824 */ /* 0x100fe400078e0212 */
[----:B------:R-:W-:-:S03]  /*6f50*/  IMAD R40, R13, 0x2, R18 ;  /* 0x000000020d287824 */ /* 0x000fc600078e0212 */
[----:B------:R0:W2:Y:S04]  /*6f60*/  LDS.128 R12, [R11+0x20400] ;  /* 0x020400000b0c7984 */ /* 0x0000a80000000c00 */
[----:B------:R-:W3:Y:S01]  /*6f70*/  LDS.128 R40, [R40+0x20400] ;  /* 0x0204000028287984 */ /* 0x000ee20000000c00 */
[----:B------:R-:W-:Y:S05]  /*6f80*/  @P4 BRA `(.L_x_1637) ;  /* 0x0000000400704947 */ /* 0x000fea0003800000 */
[----:B------:R-:W-:Y:S01]  /*6f90*/  SHF.R.U64 R74, R60, 0x10, R61 ;  /* 0x000000103c4a7819 */ /* 0x000fe2000000123d */
[----:B---3--:R-:W-:Y:S01]  /*6fa0*/  IMAD.U32 R53, R41, 0x10000, RZ ;  /* 0x0001000029357824 */ /* 0x008fe200078e00ff */
        /* <DEDUP_REMOVED lines=10> */
[----:B------:R-:W-:Y:S01]  /*7050*/  SHF.R.U64 R68, R70, 0x10, R71 ;  /* 0x0000001046447819 */ /* 0x000fe20000001247 */
[----:B------:R-:W-:Y:S01]  /*7060*/  IMAD.U32 R61, R128, 0x10000, RZ ;  /* 0x00010000803d7824 */ /* 0x000fe200078e00ff */
[----:B------:R-:W-:Y:S02]  /*7070*/  SHF.R.U32.HI R63, RZ, 0x10, R63 ;  /* 0x00000010ff3f7819 */ /* 0x000fe4000001163f */
[----:B------:R-:W-:Y:S01]  /*7080*/  SHF.R.U32.HI R71, RZ, 0x10, R71 ;  /* 0x00000010ff477819 */ /* 0x000fe20000011647 */
[----:B------:R-:W-:Y:S01]  /*7090*/  FMUL.FTZ R69, R53, R61 ;  /* 0x0000003d35457220 */ /* 0x000fe20000410000 */
[----:B------:R-:W-:Y:S01]  /*70a0*/  PRMT R125, R125, 0x5410, R62 ;  /* 0x000054107d7d7816 */ /* 0x000fe2000000003e */
[----:B------:R-:W-:Y:S01]  /*70b0*/  IMAD.U32 R62, R132, 0x10000, RZ ;  /* 0x00010000843e7824 */ /* 0x000fe200078e00ff */
[----:B------:R-:W-:-:S02]  /*70c0*/  PRMT R126, R126, 0x5410, R63 ;  /* 0x000054107e7e7816 */ /* 0x000fc4000000003f */
[----:B------:R-:W-:Y:S01]  /*70d0*/  PRMT R130, R130, 0x5410, R71 ;  /* 0x0000541082827816 */ /* 0x000fe20000000047 */
[-C--:B------:R-:W-:Y:S01]  /*70e0*/  FMUL.FTZ R63, R53, R62.reuse ;  /* 0x0000003e353f7220 */ /* 0x080fe20000410000 */
[----:B------:R-:W-:Y:S01]  /*70f0*/  LOP3.LUT R54, R41, 0xffff0000, RZ, 0xc0, !PT ;  /* 0xffff000029367812 */ /* 0x000fe200078ec0ff */
[----:B------:R-:W-:Y:S01]  /*7100*/  FFMA.FTZ R69, R50, R62, R69 ;  /* 0x0000003e32457223 */ /* 0x000fe20000010045 */
[----:B------:R-:W-:Y:S01]  /*7110*/  LOP3.LUT R132, R132, 0xffff0000, RZ, 0xc0, !PT ;  /* 0xffff000084847812 */ /* 0x000fe200078ec0ff */
[----:B------:R-:W-:Y:S01]  /*7120*/  FFMA.FTZ R63, R50, R61, -R63 ;  /* 0x0000003d323f7223 */ /* 0x000fe2000001083f */
[----:B------:R-:W-:Y:S01]  /*7130*/  LOP3.LUT R128, R128, 0xffff0000, RZ, 0xc0, !PT ;  /* 0xffff000080807812 */ /* 0x000fe200078ec0ff */
[----:B------:R-:W-:Y:S01]  /*7140*/  IMAD.U32 R53, R130, 0x10000, RZ ;  /* 0x0001000082357824 */ /* 0x000fe200078e00ff */
[----:B------:R-:W-:Y:S01]  /*7150*/  PRMT R129, R129, 0x5410, R68 ;  /* 0x0000541081817816 */ /* 0x000fe20000000044 */
[----:B------:R-:W-:Y:S01]  /*7160*/  IMAD.U32 R50, R126, 0x10000, RZ ;  /* 0x000100007e327824 */ /* 0x000fe200078e00ff */
[----:B------:R-:W-:Y:S01]  /*7170*/  LOP3.LUT R13, R13, 0xffff0000, RZ, 0xc0, !PT ;  /* 0xffff00000d0d7812 */ /* 0x000fe200078ec0ff */
[----:B------:R-:W-:Y:S01]  /*7180*/  FMUL.FTZ R68, R54, R132 ;  /* 0x0000008436447220 */ /* 0x000fe20000410000 */
[----:B------:R-:W-:Y:S01]  /*7190*/  LOP3.LUT R52, R40, 0xffff0000, RZ, 0xc0, !PT ;  /* 0xffff000028347812 */ /* 0x000fe200078ec0ff */
[----:B------:R-:W-:Y:S01]  /*71a0*/  FMUL.FTZ R54, R54, R128 ;  /* 0x0000008036367220 */ /* 0x000fe20000410000 */
[----:B------:R-:W-:Y:S01]  /*71b0*/  LOP3.LUT R60, R43, 0xffff0000, RZ, 0xc0, !PT ;  /* 0xffff00002b3c7812 */ /* 0x000fe200078ec0ff */
[----:B------:R-:W-:Y:S01]  /*71c0*/  IMAD.U32 R40, R15, 0x10000, RZ ;  /* 0x000100000f287824 */ /* 0x000fe200078e00ff */
[----:B------:R-:W-:Y:S01]  /*71d0*/  LOP3.LUT R130, R130, 0xffff0000, RZ, 0xc0, !PT ;  /* 0xffff000082827812 */ /* 0x000fe200078ec0ff */
[-C--:B------:R-:W-:Y:S01]  /*71e0*/  FMUL.FTZ R61, R55, R53.reuse ;  /* 0x00000035373d7220 */ /* 0x080fe20000410000 */
[----:B------:R-:W-:Y:S01]  /*71f0*/  PRMT R131, R131, 0x5410, R72 ;  /* 0x0000541083837816 */ /* 0x000fe20000000048 */
[----:B------:R-:W-:Y:S01]  /*7200*/  FMUL.FTZ R62, R55, R50 ;  /* 0x00000032373e7220 */ /* 0x000fe20000410000 */
[----:B------:R-:W-:Y:S01]  /*7210*/  PRMT R127, R127, 0x5410, R74 ;  /* 0x000054107f7f7816 */ /* 0x000fe2000000004a */
[----:B------:R-:W-:Y:S01]  /*7220*/  FFMA.FTZ R132, R13, R132, R54 ;  /* 0x000000840d847223 */ /* 0x000fe20000010036 */
[----:B------:R-:W-:Y:S01]  /*7230*/  LOP3.LUT R126, R126, 0xffff0000, RZ, 0xc0, !PT ;  /* 0xffff00007e7e7812 */ /* 0x000fe200078ec0ff */
[----:B------:R-:W-:Y:S01]  /*7240*/  FFMA.FTZ R61, R40, R50, -R61 ;  /* 0x00000032283d7223 */ /* 0x000fe2000001083d */
[----:B------:R-:W-:Y:S01]  /*7250*/  LOP3.LUT R41, R15, 0xffff0000, RZ, 0xc0, !PT ;  /* 0xffff00000f297812 */ /* 0x000fe200078ec0ff */
[----:B------:R-:W-:Y:S01]  /*7260*/  FMUL.FTZ R54, R60, R130 ;  /* 0x000000823c367220 */ /* 0x000fe20000410000 */
[----:B------:R-:W-:Y:S01]  /*7270*/  FFMA.FTZ R62, R40, R53, R62 ;  /* 0x00000035283e7223 */ /* 0x000fe2000001003e */
[----:B------:R-:W-:-:S02]  /*7280*/  IMAD.U32 R50, R131, 0x10000, RZ ;  /* 0x0001000083327824 */ /* 0x000fc400078e00ff */
[-C--:B------:R-:W-:Y:S01]  /*7290*/  FMUL.FTZ R60, R60, R126.reuse ;  /* 0x0000007e3c3c7220 */ /* 0x080fe20000410000 */
[----:B------:R-:W-:Y:S02]  /*72a0*/  IMAD.U32 R40, R127, 0x10000, RZ ;  /* 0x000100007f287824 */ /* 0x000fe400078e00ff */
[----:B------:R-:W-:Y:S01]  /*72b0*/  FFMA.FTZ R126, R41, R126, -R54 ;  /* 0x0000007e297e7223 */ /* 0x000fe20000010836 */
[----:B------:R-:W-:Y:S01]  /*72c0*/  FMUL.FTZ R54, R51, R50 ;  /* 0x0000003233367220 */ /* 0x000fe20000410000 */
[----:B------:R-:W-:Y:S01]  /*72d0*/  LOP3.LUT R131, R131, 0xffff0000, RZ, 0xc0, !PT ;  /* 0xffff000083837812 */ /* 0x000fe200078ec0ff */
[----:B------:R-:W-:Y:S01]  /*72e0*/  FMUL.FTZ R51, R51, R40 ;  /* 0x0000002833337220 */ /* 0x000fe20000410000 */
[----:B------:R-:W-:Y:S01]  /*72f0*/  LOP3.LUT R127, R127, 0xffff0000, RZ, 0xc0, !PT ;  /* 0xffff00007f7f7812 */ /* 0x000fe200078ec0ff */
[----:B------:R-:W-:Y:S01]  /*7300*/  FFMA.FTZ R68, R13, R128, -R68 ;  /* 0x000000800d447223 */ /* 0x000fe20000010844 */
[----:B------:R-:W-:Y:S01]  /*7310*/  LOP3.LUT R12, R12, 0xffff0000, RZ, 0xc0, !PT ;  /* 0xffff00000c0c7812 */ /* 0x000fe200078ec0ff */
[----:B------:R-:W-:Y:S01]  /*7320*/  FFMA.FTZ R51, R11, R50, R51 ;  /* 0x000000320b337223 */ /* 0x000fe20000010033 */
[----:B------:R-:W-:-:S02]  /*7330*/  IMAD.U32 R43, R42, 0x10000, RZ ;  /* 0x000100002a2b7824 */ /* 0x000fc400078e00ff */
[----:B------:R-:W-:Y:S01]  /*7340*/  FMUL.FTZ R13, R52, R131 ;  /* 0x00000083340d7220 */ /* 0x000fe20000410000 */
[----:B------:R-:W-:Y:S01]  /*7350*/  FFMA.FTZ R54, R11, R40, -R54 ;  /* 0x000000280b367223 */ /* 0x000fe20000010836 */
[----:B------:R-:W-:Y:S01]  /*7360*/  IMAD.U32 R50, R129, 0x10000, RZ ;  /* 0x0001000081327824 */ /* 0x000fe200078e00ff */
[----:B------:R-:W-:Y:S01]  /*7370*/  LOP3.LUT R42, R42, 0xffff0000, RZ, 0xc0, !PT ;  /* 0xffff00002a2a7812 */ /* 0x000fe200078ec0ff */
[-C--:B------:R-:W-:Y:S01]  /*7380*/  FMUL.FTZ R11, R52, R127.reuse ;  /* 0x0000007f340b7220 */ /* 0x080fe20000410000 */
[----:B------:R-:W-:Y:S01]  /*7390*/  IMAD.U32 R40, R125, 0x10000, RZ ;  /* 0x000100007d287824 */ /* 0x000fe200078e00ff */
[----:B------:R-:W-:Y:S01]  /*73a0*/  LOP3.LUT R129, R129, 0xffff0000, RZ, 0xc0, !PT ;  /* 0xffff000081817812 */ /* 0x000fe200078ec0ff */
[----:B------:R-:W-:Y:S01]  /*73b0*/  FFMA.FTZ R13, R12, R127, -R13 ;  /* 0x0000007f0c0d7223 */ /* 0x000fe2000001080d */
[----:B------:R-:W-:Y:S01]  /*73c0*/  LOP3.LUT R125, R125, 0xffff0000, RZ, 0xc0, !PT ;  /* 0xffff00007d7d7812 */ /* 0x000fe200078ec0ff */
[----:B------:R-:W-:Y:S02]  /*73d0*/  IMAD.U32 R15, R14, 0x10000, RZ ;  /* 0x000100000e0f7824 */ /* 0x000fe400078e00ff */
[----:B------:R-:W-:Y:S01]  /*73e0*/  FFMA.FTZ R12, R12, R131, R11 ;  /* 0x000000830c0c7223 */ /* 0x000fe2000001000b */
[----:B------:R-:W-:Y:S01]  /*73f0*/  FMUL.FTZ R52, R43, R50 ;  /* 0x000000322b347220 */ /* 0x000fe20000410000 */
[----:B------:R-:W-:Y:S01]  /*7400*/  LOP3.LUT R14, R14, 0xffff0000, RZ, 0xc0, !PT ;  /* 0xffff00000e0e7812 */ /* 0x000fe200078ec0ff */
[----:B------:R-:W-:Y:S01]  /*7410*/  FFMA.FTZ R41, R41, R130, R60 ;  /* 0x0000008229297223 */ /* 0x000fe2000001003c */
[-C--:B------:R-:W-:Y:S01]  /*7420*/  FMUL.FTZ R43, R43, R40.reuse ;  /* 0x000000282b2b7220 */ /* 0x080fe20000410000 */
[C---:B------:R-:W-:Y:S01]  /*7430*/  FMUL.FTZ R11, R42.reuse, R129 ;  /* 0x000000812a0b7220 */ /* 0x040fe20000410000 */
[----:B------:R-:W-:Y:S01]  /*7440*/  FMUL.FTZ R42, R42, R125 ;  /* 0x0000007d2a2a7220 */ /* 0x000fe20000410000 */
[C---:B------:R-:W-:Y:S01]  /*7450*/  FFMA.FTZ R52, R15.reuse, R40, -R52 ;  /* 0x000000280f347223 */ /* 0x040fe20000010834 */
[----:B------:R-:W-:Y:S01]  /*7460*/  FFMA.FTZ R43, R15, R50, R43 ;  /* 0x000000320f2b7223 */ /* 0x000fe2000001002b */
[----:B------:R-:W-:Y:S01]  /*7470*/  F2FP.BF16.F32.PACK_AB R50, R41, R62 ;  /* 0x0000003e2932723e */ /* 0x000fe200000010ff */
[C---:B------:R-:W-:Y:S01]  /*7480*/  FFMA.FTZ R42, R14.reuse, R129, R42 ;  /* 0x000000810e2a7223 */ /* 0x040fe2000001002a */
        /* <DEDUP_REMOVED lines=11> */
[----:B------:R-:W-:-:S07]  /*7540*/  F2FP.BF16.F32.PACK_AB R14, R11, R52 ;  /* 0x000000340b0e723e */ /* 0x000fce00000010ff */
.L_x_1637:
[----:B------:R-:W-:Y:S05]  /*7550*/  BSYNC B2 ;  /* 0x0000000000027941 */ /* 0x000fea0003800000 */
.L_x_1636:
[----:B--2---:R2:W-:Y:S04]  /*7560*/  ST.E.128 desc[UR60][R46.64], R12 ;  /* 0x0000000c2e007985 */ /* 0x0045e8000c101d3c */
[----:B---3--:R2:W-:Y:S02]  /*7570*/  @!P6 ST.E.128 desc[UR60][R48.64], R40 ;  /* 0x000000283000e985 */ /* 0x0085e4000c101d3c */
.L_x_1635:
[----:B------:R-:W-:Y:S05]  /*7580*/  BSYNC B1 ;  /* 0x0000000000017941 */ /* 0x000fea0003800000 */
.L_x_1634:
[----:B------:R-:W-:-:S13]  /*7590*/  ISETP.NE.AND P0, PT, R36, RZ, PT ;  /* 0x000000ff2400720c */ /* 0x000fda0003f05270 */
[----:B------:R-:W-:Y:S05]  /*75a0*/  @!P0 BRA `(.L_x_1602) ;  /* 0x0000000c005c8947 */ /* 0x000fea0003800000 */
[----:B--2---:R-:W2:Y:S04]  /*75b0*/  LDL R40, [R1+0x4c] ;  /* 0x00004c0001287983 */ /* 0x004ea80000100800 */
[----:B------:R-:W5:Y:S04]  /*75c0*/  LDL R15, [R1+0xa0] ;  /* 0x0000a000010f7983 */ /* 0x000f680000100800 */
[----:B------:R-:W3:Y:S01]  /*75d0*/  LDL R14, [R1+0x54] ;  /* 0x00005400010e7983 */ /* 0x000ee20000100800 */
[----:B------:R-:W-:Y:S01]  /*75e0*/  SEL R118, R95, R118, !P1 ;  /* 0x000000765f767207 */ /* 0x000fe20004800000 */
[----:B------:R-:W-:Y:S01]  /*75f0*/  BSSY B1, `(.L_x_1638) ;  /* 0x0000072000017945 */ /* 0x000fe20003800000 */
[----:B------:R-:W-:-:S02]  /*7600*/  ISETP.GE.AND P4, PT, R219, R106, PT ;  /* 0x0000006adb00720c */ /* 0x000fc40003f86270 */
[----:B0-----:R-:W-:Y:S02]  /*7610*/  SHF.R.S32.HI R11, RZ, 0x1f, R118 ;  /* 0x0000001fff0b7819 */ /* 0x001fe40000011476 */
[----:B------:R-:W-:Y:S02]  /*7620*/  LEA R46, P0, R35, R44, 0x1 ;  /* 0x0000002c232e7211 */ /* 0x000fe400078008ff */
[----:B------:R-:W-:Y:S02]  /*7630*/  LEA.HI R11, R11, R118, RZ, 0x4 ;  /* 0x000000760b0b7211 */ /* 0x000fe400078f20ff */
[----:B----4-:R-:W-:Y:S02]  /*7640*/  LEA.HI.X R47, R35, R45, R89, 0x1, P0 ;  /* 0x0000002d232f7211 */ /* 0x010fe400000f0c59 */
[----:B------:R-:W-:-:S04]  /*7650*/  LEA.HI.SX32 R12, R11, R34, 0x1c ;  /* 0x000000220b0c7211 */ /* 0x000fc800078fe2ff */
[----:B------:R-:W-:Y:S01]  /*7660*/  SHF.R.S32.HI R13, RZ, 0x1f, R12 ;  /* 0x0000001fff0d7819 */ /* 0x000fe2000001140c */
[----:B------:R-:W-:-:S03]  /*7670*/  IMAD.SHL.U32 R11, R12, 0x8, RZ ;  /* 0x000000080c0b7824 */ /* 0x000fc600078e00ff */
[----:B------:R-:W-:-:S05]  /*7680*/  LEA.HI R13, R13, R12, RZ, 0x3 ;  /* 0x0000000c0d0d7211 */ /* 0x000fca00078f18ff */
[----:B------:R-:W-:-:S05]  /*7690*/  IMAD.SHL.U32 R13, R13, 0x200, RZ ;  /* 0x000002000d0d7824 */ /* 0x000fca00078e00ff */
[----:B------:R-:W-:Y:S02]  /*76a0*/  LOP3.LUT R13, R13, 0x7ffff000, RZ, 0xc0, !PT ;  /* 0x7ffff0000d0d7812 */ /* 0x000fe400078ec0ff */
[----:B--2---:R-:W-:-:S04]  /*76b0*/  LOP3.LUT R12, R40, 0x38, R11, 0xf8, !PT ;  /* 0x00000038280c7812 */ /* 0x004fc800078ef80b */
[----:B-----5:R-:W-:-:S04]  /*76c0*/  LOP3.LUT R12, R12, R15, RZ, 0x3c, !PT ;  /* 0x0000000f0c0c7212 */ /* 0x020fc800078e3cff */
[----:B---3--:R-:W-:Y:S01]  /*76d0*/  IADD3 R15, R12, R13, R14 ;  /* 0x0000000d0c0f7210 */ /* 0x008fe20007ffe00e */
[----:B------:R-:W-:-:S04]  /*76e0*/  IMAD R13, R200, 0x4000, R4 ;  /* 0x00004000c80d7824 */ /* 0x000fc800078e0204 */
[----:B------:R-:W-:Y:S02]  /*76f0*/  IMAD R15, R200, 0x4000, R15 ;  /* 0x00004000c80f7824 */ /* 0x000fe400078e020f */
[--C-:B------:R-:W-:Y:S02]  /*7700*/  IMAD R13, R13, 0x2, R18.reuse ;  /* 0x000000020d0d7824 */ /* 0x100fe400078e0212 */
[----:B------:R-:W-:-:S04]  /*7710*/  IMAD R40, R15, 0x2, R18 ;  /* 0x000000020f287824 */ /* 0x000fc800078e0212 */
[----:B------:R-:W0:Y:S04]  /*7720*/  LDS.128 R12, [R13+0x20400] ;  /* 0x020400000d0c7984 */ /* 0x000e280000000c00 */
[----:B------:R-:W2:Y:S01]  /*7730*/  LDS.128 R40, [R40+0x20400] ;  /* 0x0204000028287984 */ /* 0x000ea20000000c00 */
[----:B------:R-:W-:Y:S05]  /*7740*/  @P4 BRA `(.L_x_1639) ;  /* 0x0000000400704947 */ /* 0x000fea0003800000 */
[----:B------:R-:W-:Y:S01]  /*7750*/  SHF.R.U64 R62, R58, 0x10, R59 ;  /* 0x000000103a3e7819 */ /* 0x000fe2000000123b */
[----:B--2---:R-:W-:Y:S01]  /*7760*/  IMAD.U32 R52, R41, 0x10000, RZ ;  /* 0x0001000029347824 */ /* 0x004fe200078e00ff */
[----:B------:R-:W-:Y:S01]  /*7770*/  SHF.R.U64 R68, R56, 0x10, R57 ;  /* 0x0000001038447819 */ /* 0x000fe20000001239 */
[----:B0-----:R-:W-:Y:S01]  /*7780*/  IMAD.U32 R48, R13, 0x10000, RZ ;  /* 0x000100000d307824 */ /* 0x001fe200078e00ff */
[----:B------:R-:W-:Y:S01]  /*7790*/  SHF.R.U64 R58, R64, 0x10, R65 ;  /* 0x00000010403a7819 */ /* 0x000fe20000001241 */
[----:B------:R-:W-:Y:S01]  /*77a0*/  IMAD.U32 R54, R43, 0x10000, RZ ;  /* 0x000100002b367824 */ /* 0x000fe200078e00ff */
[----:B------:R-:W-:Y:S01]  /*77b0*/  SHF.R.U32.HI R57, RZ, 0x10, R57 ;  /* 0x00000010ff397819 */ /* 0x000fe20000011639 */
[----:B------:R-:W-:Y:S01]  /*77c0*/  IMAD.U32 R50, R40, 0x10000, RZ ;  /* 0x0001000028327824 */ /* 0x000fe200078e00ff */
[----:B------:R-:W-:Y:S02]  /*77d0*/  SHF.R.U32.HI R65, RZ, 0x10, R65 ;  /* 0x00000010ff417819 */ /* 0x000fe40000011641 */
[----:B------:R-:W-:-:S02]  /*77e0*/  PRMT R120, R120, 0x5410, R57 ;  /* 0x0000541078787816 */ /* 0x000fc40000000039 */
[----:B------:R-:W-:Y:S02]  /*77f0*/  PRMT R124, R124, 0x5410, R65 ;  /* 0x000054107c7c7816 */ /* 0x000fe40000000041 */
[----:B------:R-:W-:Y:S01]  /*7800*/  SHF.R.U32.HI R60, RZ, 0x10, R59 ;  /* 0x00000010ff3c7819 */ /* 0x000fe2000001163b */
[----:B------:R-:W-:Y:S01]  /*7810*/  IMAD.U32 R57, R120, 0x10000, RZ ;  /* 0x0001000078397824 */ /* 0x000fe200078e00ff */
[--C-:B------:R-:W-:Y:S01]  /*7820*/  SHF.R.U64 R56, R66, 0x10, R67.reuse ;  /* 0x0000001042387819 */ /* 0x100fe20000001243 */
[----:B------:R-:W-:Y:S01]  /*7830*/  IMAD.U32 R59, R124, 0x10000, RZ ;  /* 0x000100007c3b7824 */ /* 0x000fe200078e00ff */
[----:B------:R-:W-:Y:S01]  /*7840*/  SHF.R.U32.HI R67, RZ, 0x10, R67 ;  /* 0x00000010ff437819 */ /* 0x000fe20000011643 */
[C---:B------:R-:W-:Y:S01]  /*7850*/  FMUL.FTZ R63, R52.reuse, R57 ;  /* 0x00000039343f7220 */ /* 0x040fe20000410000 */
[----:B------:R-:W-:Y:S01]  /*7860*/  LOP3.LUT R53, R41, 0xffff0000, RZ, 0xc0, !PT ;  /* 0xffff000029357812 */ /* 0x000fe200078ec0ff */
[-C--:B------:R-:W-:Y:S01]  /*7870*/  FMUL.FTZ R61, R52, R59.reuse ;  /* 0x0000003b343d7220 */ /* 0x080fe20000410000 */
[----:B------:R-:W-:Y:S01]  /*7880*/  PRMT R122, R122, 0x5410, R67 ;  /* 0x000054107a7a7816 */ /* 0x000fe20000000043 */
[----:B------:R-:W-:Y:S01]  /*7890*/  FFMA.FTZ R63, R48, R59, R63 ;  /* 0x0000003b303f7223 */ /* 0x000fe2000001003f */
[----:B------:R-:W-:-:S02]  /*78a0*/  LOP3.LUT R120, R120, 0xffff0000, RZ, 0xc0, !PT ;  /* 0xffff000078787812 */ /* 0x000fc400078ec0ff */
[----:B------:R-:W-:Y:S02]  /*78b0*/  LOP3.LUT R124, R124, 0xffff0000, RZ, 0xc0, !PT ;  /* 0xffff00007c7c7812 */ /* 0x000fe400078ec0ff */
[----:B------:R-:W-:Y:S02]  /*78c0*/  PRMT R117, R117, 0x5410, R60 ;  /* 0x0000541075757816 */ /* 0x000fe4000000003c */
[----:B------:R-:W-:Y:S01]  /*78d0*/  PRMT R121, R121, 0x5410, R56 ;  /* 0x0000541079797816 */ /* 0x000fe20000000038 */
[----:B------:R-:W-:Y:S01]  /*78e0*/  FFMA.FTZ R56, R48, R57, -R61 ;  /* 0x0000003930387223 */ /* 0x000fe2000001083d */
[----:B------:R-:W-:Y:S01]  /*78f0*/  LOP3.LUT R49, R13, 0xffff0000, RZ, 0xc0, !PT ;  /* 0xffff00000d317812 */ /* 0x000fe200078ec0ff */
[C---:B------:R-:W-:Y:S02]  /*7900*/  IMAD.U32 R61, R122.reuse, 0x10000, RZ ;  /* 0x000100007a3d7824 */ /* 0x040fe400078e00ff */
[----:B------:R-:W-:Y:S01]  /*7910*/  FMUL.FTZ R48, R53, R120 ;  /* 0x0000007835307220 */ /* 0x000fe20000410000 */
[----:B------:R-:W-:Y:S01]  /*7920*/  LOP3.LUT R55, R43, 0xffff0000, RZ, 0xc0, !PT ;  /* 0xffff00002b377812 */ /* 0x000fe200078ec0ff */
[-C--:B------:R-:W-:Y:S01]  /*7930*/  FMUL.FTZ R52, R53, R124.reuse ;  /* 0x0000007c35347220 */ /* 0x080fe20000410000 */
[----:B------:R-:W-:Y:S01]  /*7940*/  LOP3.LUT R122, R122, 0xffff0000, RZ, 0xc0, !PT ;  /* 0xffff00007a7a7812 */ /* 0x000fe200078ec0ff */
[----:B------:R-:W-:Y:S01]  /*7950*/  IMAD.U32 R57, R117, 0x10000, RZ ;  /* 0x0001000075397824 */ /* 0x000fe200078e00ff */
[----:B------:R-:W-:Y:S01]  /*7960*/  PRMT R123, R123, 0x5410, R58 ;  /* 0x000054107b7b7816 */ /* 0x000fe2000000003a */
[C---:B------:R-:W-:Y:S01]  /*7970*/  FFMA.FTZ R124, R49.reuse, R124, R48 ;  /* 0x0000007c317c7223 */ /* 0x040fe20000010030 */
[----:B------:R-:W-:Y:S01]  /*7980*/  LOP3.LUT R51, R40, 0xffff0000, RZ, 0xc0, !PT ;  /* 0xffff000028337812 */ /* 0x000fe200078ec0ff */
[----:B------:R-:W-:Y:S01]  /*7990*/  FFMA.FTZ R59, R49, R120, -R52 ;  /* 0x00000078313b7223 */ /* 0x000fe20000010834 */
[----:B------:R-:W-:Y:S01]  /*79a0*/  LOP3.LUT R41, R15, 0xffff0000, RZ, 0xc0, !PT ;  /* 0xffff00000f297812 */ /* 0x000fe200078ec0ff */
[C---:B------:R-:W-:Y:S01]  /*79b0*/  FMUL.FTZ R53, R54.reuse, R61 ;  /* 0x0000003d36357220 */ /* 0x040fe20000410000 */
[----:B------:R-:W-:Y:S01]  /*79c0*/  LOP3.LUT R48, R117, 0xffff0000, RZ, 0xc0, !PT ;  /* 0xffff000075307812 */ /* 0x000fe200078ec0ff */
[----:B------:R-:W-:Y:S01]  /*79d0*/  IMAD.U32 R40, R15, 0x10000, RZ ;  /* 0x000100000f287824 */ /* 0x000fe200078e00ff */
[----:B------:R-:W-:Y:S01]  /*79e0*/  PRMT R119, R119, 0x5410, R68 ;  /* 0x0000541077777816 */ /* 0x000fe20000000044 */
[----:B------:R-:W-:Y:S01]  /*79f0*/  FMUL.FTZ R54, R54, R57 ;  /* 0x0000003936367220 */ /* 0x000fe20000410000 */
[----:B------:R-:W-:Y:S01]  /*7a00*/  FMUL.FTZ R52, R55, R122 ;  /* 0x0000007a37347220 */ /* 0x000fe20000410000 */
[----:B------:R-:W-:-:S02]  /*7a10*/  IMAD.U32 R49, R123, 0x10000, RZ ;  /* 0x000100007b317824 */ /* 0x000fc400078e00ff */
[C---:B------:R-:W-:Y:S01]  /*7a20*/  FFMA.FTZ R57, R40.reuse, R57, -R53 ;  /* 0x0000003928397223 */ /* 0x040fe20000010835 */
[----:B------:R-:W-:Y:S01]  /*7a30*/  FFMA.FTZ R54, R40, R61, R54 ;  /* 0x0000003d28367223 */ /* 0x000fe20000010036 */
[-C--:B------:R-:W-:Y:S01]  /*7a40*/  FMUL.FTZ R60, R55, R48.reuse ;  /* 0x00000030373c7220 */ /* 0x080fe20000410000 */
[----:B------:R-:W-:Y:S01]  /*7a50*/  FFMA.FTZ R58, R41, R48, -R52 ;  /* 0x00000030293a7223 */ /* 0x000fe20000010834 */
[----:B------:R-:W-:Y:S01]  /*7a60*/  IMAD.U32 R13, R12, 0x10000, RZ ;  /* 0x000100000c0d7824 */ /* 0x000fe200078e00ff */
[----:B------:R-:W-:Y:S01]  /*7a70*/  LOP3.LUT R123, R123, 0xffff0000, RZ, 0xc0, !PT ;  /* 0xffff00007b7b7812 */ /* 0x000fe200078ec0ff */
[----:B------:R-:W-:Y:S02]  /*7a80*/  IMAD.U32 R40, R119, 0x10000, RZ ;  /* 0x0001000077287824 */ /* 0x000fe400078e00ff */
[----:B------:R-:W-:Y:S01]  /*7a90*/  FMUL.FTZ R48, R50, R49 ;  /* 0x0000003132307220 */ /* 0x000fe20000410000 */
[----:B------:R-:W-:Y:S01]  /*7aa0*/  PRMT R115, R115, 0x5410, R62 ;  /* 0x0000541073737816 */ /* 0x000fe2000000003e */
[----:B------:R-:W-:Y:S01]  /*7ab0*/  FFMA.FTZ R55, R41, R122, R60 ;  /* 0x0000007a29377223 */ /* 0x000fe2000001003c */
[----:B------:R-:W-:Y:S01]  /*7ac0*/  LOP3.LUT R119, R119, 0xffff0000, RZ, 0xc0, !PT ;  /* 0xffff000077777812 */ /* 0x000fe200078ec0ff */
[----:B------:R-:W-:Y:S01]  /*7ad0*/  FFMA.FTZ R41, R13, R40, -R48 ;  /* 0x000000280d297223 */ /* 0x000fe20000010830 */
[----:B------:R-:W-:Y:S01]  /*7ae0*/  LOP3.LUT R12, R12, 0xffff0000, RZ, 0xc0, !PT ;  /* 0xffff00000c0c7812 */ /* 0x000fe200078ec0ff */
[----:B------:R-:W-:-:S02]  /*7af0*/  IMAD.U32 R43, R42, 0x10000, RZ ;  /* 0x000100002a2b7824 */ /* 0x000fc400078e00ff */
[----:B------:R-:W-:Y:S01]  /*7b00*/  FMUL.FTZ R50, R50, R40 ;  /* 0x0000002832327220 */ /* 0x000fe20000410000 */
[----:B------:R-:W-:Y:S01]  /*7b10*/  FMUL.FTZ R53, R51, R123 ;  /* 0x0000007b33357220 */ /* 0x000fe20000410000 */
[----:B------:R-:W-:Y:S01]  /*7b20*/  IMAD.U32 R48, R121, 0x10000, RZ ;  /* 0x0001000079307824 */ /* 0x000fe200078e00ff */
[----:B------:R-:W-:Y:S01]  /*7b30*/  LOP3.LUT R42, R42, 0xffff0000, RZ, 0xc0, !PT ;  /* 0xffff00002a2a7812 */ /* 0x000fe200078ec0ff */
[----:B------:R-:W-:Y:S01]  /*7b40*/  FMUL.FTZ R51, R51, R119 ;  /* 0x0000007733337220 */ /* 0x000fe20000410000 */
[----:B------:R-:W-:Y:S01]  /*7b50*/  IMAD.U32 R40, R115, 0x10000, RZ ;  /* 0x0001000073287824 */ /* 0x000fe200078e00ff */
[----:B------:R-:W-:Y:S01]  /*7b60*/  LOP3.LUT R121, R121, 0xffff0000, RZ, 0xc0, !PT ;  /* 0xffff000079797812 */ /* 0x000fe200078ec0ff */
[C---:B------:R-:W-:Y:S01]  /*7b70*/  IMAD.U32 R15, R14.reuse, 0x10000, RZ ;  /* 0x000100000e0f7824 */ /* 0x040fe200078e00ff */
[----:B------:R-:W-:Y:S01]  /*7b80*/  LOP3.LUT R115, R115, 0xffff0000, RZ, 0xc0, !PT ;  /* 0xffff000073737812 */ /* 0x000fe200078ec0ff */
[----:B------:R-:W-:Y:S01]  /*7b90*/  FFMA.FTZ R50, R13, R49, R50 ;  /* 0x000000310d327223 */ /* 0x000fe20000010032 */
[----:B------:R-:W-:Y:S01]  /*7ba0*/  LOP3.LUT R14, R14, 0xffff0000, RZ, 0xc0, !PT ;  /* 0xffff00000e0e7812 */ /* 0x000fe200078ec0ff */
[C---:B------:R-:W-:Y:S01]  /*7bb0*/  FFMA.FTZ R52, R12.reuse, R119, -R53 ;  /* 0x000000770c347223 */ /* 0x040fe20000010835 */
        /* <DEDUP_REMOVED lines=21> */
.L_x_1639:
[----:B------:R-:W-:Y:S05]  /*7d10*/  BSYNC B1 ;  /* 0x0000000000017941 */ /* 0x000fea0003800000 */
.L_x_1638:
[----:B0-----:R0:W-:Y:S01]  /*7d20*/  ST.E.128 desc[UR60][R46.64], R12 ;  /* 0x0000000c2e007985 */ /* 0x0011e2000c101d3c */
[----:B------:R-:W-:-:S13]  /*7d30*/  ISETP.GE.AND P0, PT, R11, R116, PT ;  /* 0x000000740b00720c */ /* 0x000fda0003f06270 */
[----:B------:R-:W-:Y:S05]  /*7d40*/  @P0 BRA `(.L_x_1602) ;  /* 0x0000000400740947 */ /* 0x000fea0003800000 */
[----:B------:R-:W-:-:S05]  /*7d50*/  IMAD.WIDE R44, R11, 0x2, R44 ;  /* 0x000000020b2c7825 */ /* 0x000fca00078e022c */
[----:B--2---:R2:W-:Y:S01]  /*7d60*/  ST.E.128 desc[UR60][R44.64], R40 ;  /* 0x000000282c007985 */ /* 0x0045e2000c101d3c */
[----:B------:R-:W-:Y:S05]  /*7d70*/  BRA `(.L_x_1602) ;  /* 0x0000000400687947 */ /* 0x000fea0003800000 */
.L_x_1575:
[----:B------:R-:W-:-:S13]  /*7d80*/  ISETP.NE.AND P5, PT, R225, 0x3, PT ;  /* 0x00000003e100780c */ /* 0x000fda0003fa5270 */
[----:B------:R-:W-:Y:S05]  /*7d90*/  @!P5 BRA `(.L_x_1640) ;  /* 0x000000000004d947 */ /* 0x000fea0003800000 */
[----:B------:R-:W-:Y:S01]  /*7da0*/  BPT.TRAP 0x1 ;  /* 0x000000040000795c */ /* 0x000fe20000300000 */
.L_x_1640:
[----:B------:R-:W2:Y:S01]  /*7db0*/  LDL R11, [R1+0x1c] ;  /* 0x00001c00010b7983 */ /* 0x000ea20000100800 */
[----:B------:R-:W-:Y:S01]  /*7dc0*/  IMAD R90, R200, 0x8, R18 ;  /* 0x00000008c85a7824 */ /* 0x000fe200078e0212 */
[----:B------:R-:W-:Y:S01]  /*7dd0*/  BSSY B1, `(.L_x_1641) ;  /* 0x0000005000017945 */ /* 0x000fe20003800000 */
[----:B------:R-:W-:Y:S02]  /*7de0*/  SHF.R.S32.HI R101, RZ, 0x1f, R103 ;  /* 0x0000001fff657819 */ /* 0x000fe40000011467 */
[----:B--2---:R-:W-:-:S04]  /*7df0*/  SHF.L.U32 R105, R11, 0x1f, RZ ;  /* 0x0000001f0b697819 */ /* 0x004fc800000006ff */
[----:B------:R-:W0:Y:S02]  /*7e00*/  SYNCS.PHASECHK.TRANS64.TRYWAIT P0, [R90+URZ+0x30890], R105 ;  /* 0x030890695a0075a7 */ /* 0x000e24000800017f */
[----:B0-----:R-:W-:Y:S05]  /*7e10*/  @!P0 BRA `(.L_x_1642) ;  /* 0x0000023000ec8947 */ /* 0x001fea0003800000 */
.L_x_2023:
[----:B------:R-:W-:Y:S05]  /*7e20*/  BSYNC B1 ;  /* 0x0000000000017941 */ /* 0x000fea0003800000 */
.L_x_1641:
[----:B------:R-:W2:Y:S01]  /*7e30*/  LDL R40, [R1+0x10] ;  /* 0x0000100001287983 */ /* 0x000ea20000100800 */
        /* <DEDUP_REMOVED lines=20> */
[----:B------:R-:W-:-:S03]  /*7f80*/  UMOV UR4, 0xffffffff ;  /* 0xffffffff00047882 */ /* 0x000fc60000000000 */
[----:B------:R-:W-:Y:S01]  /*7f90*/  LEA.HI.X R43, R12, UR5, R11, 0x1, P0 ;  /* 0x000000050c2b7c11 */ /* 0x000fe200080f0c0b */
[----:B--2---:R-:W-:-:S05]  /*7fa0*/  IMAD.IADD R50, R99, 0x1, -R40 ;  /* 0x0000000163327824 */ /* 0x004fca00078e0a28 */
[----:B------:R-:W-:Y:S01]  /*7fb0*/  ISETP.GE.AND P0, PT, R50, 0x1, PT ;  /* 0x000000013200780c */ /* 0x000fe20003f06270 */
[----:B------:R-:W-:-:S12]  /*7fc0*/  BRA.DIV UR4, `(.L_x_1643) ;  /* 0x0000023204947947 */ /* 0x000fd8000b800000 */
[----:B------:R1:W2:Y:S04]  /*7fd0*/  SHFL.IDX PT, R40, R43, RZ, 0x181f ;  /* 0x00181fff2b287589 */ /* 0x0002a800000e0000 */
[----:B------:R1:W3:Y:S02]  /*7fe0*/  SHFL.IDX PT, R42, R41, RZ, 0x181f ;  /* 0x00181fff292a7589 */ /* 0x0002e400000e0000 */
.L_x_2027:
[----:B------:R-:W-:Y:S04]  /*7ff0*/  BSSY B1, `(.L_x_1644) ;  /* 0x0000017000017945 */ /* 0x000fe80003800000 */
[----:B------:R-:W-:Y:S05]  /*8000*/  @!P0 BRA `(.L_x_1645) ;  /* 0x0000000000548947 */ /* 0x000fea0003800000 */
[----:B------:R-:W-:Y:S02]  /*8010*/  ULDC UR4, c[0x0][0x2f4] ;  /* 0x0000bd0000047ab9 */ /* 0x000fe40000000800 */
        /* <DEDUP_REMOVED lines=20> */
.L_x_1645:
[----:B------:R-:W-:Y:S05]  /*8160*/  BSYNC B1 ;  /* 0x0000000000017941 */ /* 0x000fea0003800000 */
.L_x_1644:
[----:B------:R-:W-:-:S03]  /*8170*/  UMOV UR4, 0xffffffff ;  /* 0xffffffff00047882 */ /* 0x000fc60000000000 */
[----:B------:R-:W-:Y:S05]  /*8180*/  BRA.DIV UR4, `(.L_x_1646) ;  /* 0x0000023204707947 */ /* 0x000fea000b800000 */
[----:B--2---:R2:W0:Y:S04]  /*8190*/  SHFL.IDX PT, R40, R43, 0x1, 0x181f ;  /* 0x00381f002b287f89 */ /* 0x00442800000e0000 */
[----:B---3--:R2:W3:Y:S02]  /*81a0*/  SHFL.IDX PT, R42, R41, 0x1, 0x181f ;  /* 0x00381f00292a7f89 */ /* 0x0084e400000e0000 */
.L_x_2031:
[----:B------:R-:W-:-:S13]  /*81b0*/  ISETP.GE.AND P0, PT, R50, 0x21, PT ;  /* 0x000000213200780c */ /* 0x000fda0003f06270 */
[----:B------:R-:W-:Y:S05]  /*81c0*/  @!P0 BRA `(.L_x_1602) ;  /* 0x0000000000548947 */ /* 0x000fea0003800000 */
[----:B------:R-:W-:Y:S02]  /*81d0*/  ULDC UR4, c[0x0][0x2f4] ;  /* 0x0000bd0000047ab9 */ /* 0x000fe40000000800 */
[----:B------:R-:W-:Y:S02]  /*81e0*/  ISETP.GE.AND P6, PT, R16, UR4, PT ;  /* 0x0000000410007c0c */ /* 0x000fe4000bfc6270 */
[----:B------:R-:W-:-:S11]  /*81f0*/  ISETP.GE.AND P4, PT, R219, UR4, PT ;  /* 0x00000004db007c0c */ /* 0x000fd6000bf86270 */
[----:B----4-:R-:W4:Y:S01]  /*8200*/  @!P6 LDS.128 R12, [R94+0x21400] ;  /* 0x021400005e0ce984 */ /* 0x010f220000000c00 */
[----:B---3--:R-:W-:-:S04]  /*8210*/  @!P6 LEA R44, P0, R16, R42, 0x1 ;  /* 0x0000002a102ce211 */ /* 0x008fc800078008ff */
[----:B0-----:R-:W-:Y:S02]  /*8220*/  @!P6 LEA.HI.X R45, R16, R40, R17, 0x1, P0 ;  /* 0x00000028102de211 */ /* 0x001fe400000f0c11 */
[----:B------:R-:W-:-:S03]  /*8230*/  ISETP.GE.AND P0, PT, R19, UR4, PT ;  /* 0x0000000413007c0c */ /* 0x000fc6000bf06270 */
[----:B----4-:R-:W-:Y:S01]  /*8240*/  @!P6 ST.E.128 desc[UR60][R44.64], R12 ;  /* 0x0000000c2c00e985 */ /* 0x010fe2000c101d3c */
        /* <DEDUP_REMOVED lines=11> */
[----:B-12---:R-:W-:-:S05]  /*8300*/  @!P4 LEA.HI.X R43, R23, R40, R228, 0x1, P0 ;  /* 0x00000028172bc211 */ /* 0x006fca00000f0ce4 */
[----:B0-----:R0:W-:Y:S04]  /*8310*/  @!P4 ST.E.128 desc[UR60][R42.64], R12 ;  /* 0x0000000c2a00c985 */ /* 0x0011e8000c101d3c */
.L_x_1602:
[----:B------:R-:W-:Y:S05]  /*8320*/  BSYNC B0 ;  /* 0x0000000000007941 */ /* 0x000fea0003800000 */
.L_x_1574:
[----:B0-2---:R-:W0:Y:S01]  /*8330*/  S2R R11, SR_TID.X ;  /* 0x00000000000b7919 */ /* 0x005e220000002100 */
[----:B------:R-:W-:Y:S01]  /*8340*/  @!PT LDS RZ, [RZ] ;  /* 0x00000000fffff984 */ /* 0x000fe20000000800 */
[----:B------:R-:W-:Y:S01]  /*8350*/  @!PT LDS RZ, [RZ] ;  /* 0x00000000fffff984 */ /* 0x000fe20000000800 */
[----:B------:R-:W-:Y:S01]  /*8360*/  @!PT LDS RZ, [RZ] ;  /* 0x00000000fffff984 */ /* 0x000fe20000000800 */
[----:B------:R-:W-:Y:S01]  /*8370*/  @!PT LDS RZ, [RZ] ;  /* 0x00000000fffff984 */ /* 0x000fe20000000800 */
[----:B------:R2:W-:Y:S06]  /*8380*/  MEMBAR.ALL.CTA ;  /* 0x0000000000007992 */ /* 0x0005ec0000008000 */
[----:B--2---:R-:W2:Y:S01]  /*8390*/  FENCE.VIEW.ASYNC.S ;  /* 0x00000000000073c6 */ /* 0x004ea20000000000 */
[----:B------:R-:W-:Y:S05]  /*83a0*/  WARPSYNC.ALL ;  /* 0x0000000000007948 */ /* 0x000fea0003800000 */
[----:B------:R-:W-:Y:S01]  /*83b0*/  BSSY B0, `(.L_x_1647) ;  /* 0x0000009000007945 */ /* 0x000fe20003800000 */
[----:B0-----:R-:W-:Y:S01]  /*83c0*/  LOP3.LUT R11, R11, 0x7f, RZ, 0xc0, !PT ;  /* 0x0000007f0b0b7812 */ /* 0x001fe200078ec0ff */
[----:B--2---:R0:W-:Y:S03]  /*83d0*/  BAR.SYNC.DEFER_BLOCKING R98, 0x80 ;  /* 0x000200620000751d */ /* 0x0041e60000010000 */
[----:B------:R-:W-:-:S13]  /*83e0*/  ISETP.NE.AND P0, PT, R11, RZ, PT ;  /* 0x000000ff0b00720c */ /* 0x000fda0003f05270 */
[----:B------:R-:W-:-:S05]  /*83f0*/  @!P0 VIADD R11, R90, 0x308a0 ;  /* 0x000308a05a0b8836 */ /* 0x000fca0000000000 */
[----:B------:R-:W-:-:S04]  /*8400*/  @!P0 PRMT R11, RZ, 0x654, R11 ;  /* 0x00000654ff0b8816 */ /* 0x000fc8000000000b */
[----:B------:R0:W-:Y:S01]  /*8410*/  @!P0 SYNCS.ARRIVE.TRANS64.RED.A1T0 RZ, [R11+URZ], RZ ;  /* 0x000000ff0bff89a7 */ /* 0x0001e2000810043f */
[----:B------:R-:W-:Y:S05]  /*8420*/  @!P5 BRA `(.L_x_1648) ;  /* 0x000000000004d947 */ /* 0x000fea0003800000 */
[----:B------:R-:W-:Y:S01]  /*8430*/  BPT.TRAP 0x1 ;  /* 0x000000040000795c */ /* 0x000fe20000300000 */
.L_x_1648:
[----:B------:R-:W-:Y:S05]  /*8440*/  BSYNC B0 ;  /* 0x0000000000007941 */ /* 0x000fea0003800000 */
.L_x_1647:
[----:B------:R-:W2:Y:S01]  /*8450*/  SYNCS.PHASECHK.TRANS64.TRYWAIT P4, [R90+URZ+0x308b0], R105 ;  /* 0x0308b0695a0075a7 */ /* 0x000ea2000808017f */
[----:B------:R-:W-:Y:S04]  /*8460*/  BSSY B0, `(.L_x_1649) ;  /* 0x0000002000007945 */ /* 0x000fe80003800000 */
[----:B--2---:R-:W-:Y:S05]  /*8470*/  @!P4 BRA `(.L_x_1650) ;  /* 0x000002300000c947 */ /* 0x004fea0003800000 */
.L_x_2032:
[----:B------:R-:W-:Y:S05]  /*8480*/  BSYNC B0 ;  /* 0x0000000000007941 */ /* 0x000fea0003800000 */
.L_x_1649:
[----:B----4-:R-:W4:Y:S01]  /*8490*/  LDL R15, [R1+0x10] ;  /* 0x00001000010f7983 */ /* 0x010f220000100800 */
[----:B------:R-:W-:Y:S01]  /*84a0*/  ULDC.64 UR4, c[0x0][0x328] ;  /* 0x0000ca0000047ab9 */ /* 0x000fe20000000a00 */
[----:B------:R-:W-:Y:S01]  /*84b0*/  BSSY B0, `(.L_x_1651) ;  /* 0x000002c000007945 */ /* 0x000fe20003800000 */
[----:B------:R-:W-:Y:S02]  /*84c0*/  IMAD R14, R101, UR4, RZ ;  /* 0x00000004650e7c24 */ /* 0x000fe4000f8e02ff */
[----:B------:R-:W-:-:S04]  /*84d0*/  IMAD.WIDE.U32 R12, R103, UR4, RZ ;  /* 0x00000004670c7c25 */ /* 0x000fc8000f8e00ff */
[----:B------:R-:W-:Y:S01]  /*84e0*/  IMAD R103, R103, UR5, R14 ;  /* 0x0000000567677c24 */ /* 0x000fe2000f8e020e */
[----:B------:R-:W-:Y:S02]  /*84f0*/  ULDC.64 UR4, c[0x0][0x338] ;  /* 0x0000ce0000047ab9 */ /* 0x000fe40000000a00 */
[----:B0-----:R-:W-:Y:S02]  /*8500*/  IMAD R11, R100, UR4, RZ ;  /* 0x00000004640b7c24 */ /* 0x001fe4000f8e02ff */
[----:B------:R-:W-:Y:S02]  /*8510*/  IMAD.IADD R13, R13, 0x1, R103 ;  /* 0x000000010d0d7824 */ /* 0x000fe400078e0267 */
[C---:B------:R-:W-:Y:S02]  /*8520*/  IMAD R11, R104.reuse, UR5, R11 ;  /* 0x00000005680b7c24 */ /* 0x040fe4000f8e020b */
[----:B--2---:R-:W-:Y:S01]  /*8530*/  IMAD.WIDE.U32 R104, R104, UR4, R12 ;  /* 0x0000000468687c25 */ /* 0x004fe2000f8e000c */
        /* <DEDUP_REMOVED lines=10> */
[----:B------:R0:W0:Y:S01]  /*85e0*/  SHFL.IDX PT, R48, R11, RZ, 0x181f ;  /* 0x00181fff0b307589 */ /* 0x00002200000e0000 */
[----:B----4-:R-:W-:-:S05]  /*85f0*/  IMAD.IADD R99, R99, 0x1, -R15 ;  /* 0x0000000163637824 */ /* 0x010fca00078e0a0f */
[----:B------:R-:W-:-:S13]  /*8600*/  ISETP.GE.AND P4, PT, R99, 0x1, PT ;  /* 0x000000016300780c */ /* 0x000fda0003f86270 */
[----:B0-2---:R-:W-:Y:S05]  /*8610*/  @!P4 BRA `(.L_x_1652) ;  /* 0x000000000054c947 */ /* 0x005fea0003800000 */
[----:B------:R-:W-:Y:S02]  /*8620*/  ULDC UR4, c[0x0][0x2f4] ;  /* 0x0000bd0000047ab9 */ /* 0x000fe40000000800 */
[----:B------:R-:W-:Y:S02]  /*8630*/  ISETP.GE.AND P6, PT, R16, UR4, PT ;  /* 0x0000000410007c0c */ /* 0x000fe4000bfc6270 */
[----:B------:R-:W-:-:S11]  /*8640*/  ISETP.GE.AND P5, PT, R219, UR4, PT ;  /* 0x00000004db007c0c */ /* 0x000fd6000bfa6270 */
[----:B------:R-:W0:Y:S01]  /*8650*/  @!P6 LDS.128 R12, [R94+0x400] ;  /* 0x000400005e0ce984 */ /* 0x000e220000000c00 */
[----:B------:R-:W-:-:S04]  /*8660*/  @!P6 LEA R40, P4, R16, R50, 0x1 ;  /* 0x000000321028e211 */ /* 0x000fc800078808ff */
[----:B-1----:R-:W-:Y:S02]  /*8670*/  @!P6 LEA.HI.X R41, R16, R48, R17, 0x1, P4 ;  /* 0x000000301029e211 */ /* 0x002fe400020f0c11 */
[----:B------:R-:W-:-:S03]  /*8680*/  ISETP.GE.AND P4, PT, R19, UR4, PT ;  /* 0x0000000413007c0c */ /* 0x000fc6000bf86270 */
[----:B0-----:R-:W-:Y:S01]  /*8690*/  @!P6 ST.E.128 desc[UR60][R40.64], R12 ;  /* 0x0000000c2800e985 */ /* 0x001fe2000c101d3c */
[----:B---3--:R-:W-:-:S03]  /*86a0*/  @!P5 LEA R42, P6, R201, R50, 0x1 ;  /* 0x00000032c92ad211 */ /* 0x008fc600078c08ff */
        /* <DEDUP_REMOVED lines=12> */
.L_x_1652:
[----:B------:R-:W-:Y:S05]  /*8770*/  BSYNC B0 ;  /* 0x0000000000007941 */ /* 0x000fea0003800000 */
.L_x_1651:
[----:B------:R-:W-:Y:S01]  /*8780*/  ISETP.GE.AND P4, PT, R99, 0x21, PT ;  /* 0x000000216300780c */ /* 0x000fe20003f86270 */
[----:B------:R2:W4:Y:S01]  /*8790*/  SHFL.IDX PT, R48, R11, 0x1, 0x181f ;  /* 0x00381f000b307f89 */ /* 0x00052200000e0000 */
[----:B------:R-:W-:Y:S03]  /*87a0*/  BSSY B0, `(.L_x_1653) ;  /* 0x0000018000007945 */ /* 0x000fe60003800000 */
[----:B------:R-:W0:Y:S08]  /*87b0*/  SHFL.IDX PT, R46, R46, 0x1, 0x181f ;  /* 0x00381f002e2e7f89 */ /* 0x000e3000000e0000 */
[----:B--2---:R-:W-:Y:S05]  /*87c0*/  @!P4 BRA `(.L_x_1654) ;  /* 0x000000000054c947 */ /* 0x004fea0003800000 */
[----:B------:R-:W-:Y:S02]  /*87d0*/  ULDC UR4, c[0x0][0x2f4] ;  /* 0x0000bd0000047ab9 */ /* 0x000fe40000000800 */
[----:B------:R-:W-:Y:S02]  /*87e0*/  ISETP.GE.AND P6, PT, R16, UR4, PT ;  /* 0x0000000410007c0c */ /* 0x000fe4000bfc6270 */
[----:B------:R-:W-:-:S11]  /*87f0*/  ISETP.GE.AND P5, PT, R219, UR4, PT ;  /* 0x00000004db007c0c */ /* 0x000fd6000bfa6270 */
[----:B0-----:R-:W0:Y:S01]  /*8800*/  @!P6 LDS.128 R12, [R94+0x1400] ;  /* 0x001400005e0ce984 */ /* 0x001e220000000c00 */
[----:B------:R-:W-:-:S04]  /*8810*/  @!P6 LEA R40, P4, R16, R46, 0x1 ;  /* 0x0000002e1028e211 */ /* 0x000fc800078808ff */
[----:B-1--4-:R-:W-:Y:S02]  /*8820*/  @!P6 LEA.HI.X R41, R16, R48, R17, 0x1, P4 ;  /* 0x000000301029e211 */ /* 0x012fe400020f0c11 */
        /* <DEDUP_REMOVED lines=15> */
.L_x_1654:
[----:B------:R-:W-:Y:S05]  /*8920*/  BSYNC B0 ;  /* 0x0000000000007941 */ /* 0x000fea0003800000 */
.L_x_1653:
[----:B0-2---:R-:W2:Y:S01]  /*8930*/  LDL.LU R12, [R1+0x1c] ;  /* 0x00001c00010c7983 */ /* 0x005ea20000300800 */
[----:B------:R-:W-:Y:S02]  /*8940*/  VIADD R200, R200, 0x1 ;  /* 0x00000001c8c87836 */ /* 0x000fe40000000000 */
[----:B------:R-:W-:Y:S01]  /*8950*/  @!P0 VIADD R90, R90, 0x308c0 ;  /* 0x000308c05a5a8836 */ /* 0x000fe20000000000 */
[----:B------:R-:W-:Y:S01]  /*8960*/  @!PT LDS RZ, [RZ] ;  /* 0x00000000fffff984 */ /* 0x000fe20000000800 */
[----:B------:R-:W-:Y:S01]  /*8970*/  @!PT LDS RZ, [RZ] ;  /* 0x00000000fffff984 */ /* 0x000fe20000000800 */
[----:B------:R-:W-:Y:S01]  /*8980*/  @!PT LDS RZ, [RZ] ;  /* 0x00000000fffff984 */ /* 0x000fe20000000800 */
[----:B------:R-:W-:Y:S01]  /*8990*/  @!PT LDS RZ, [RZ] ;  /* 0x00000000fffff984 */ /* 0x000fe20000000800 */
[----:B------:R0:W-:Y:S06]  /*89a0*/  MEMBAR.ALL.CTA ;  /* 0x0000000000007992 */ /* 0x0001ec0000008000 */
[----:B0-----:R-:W0:Y:S02]  /*89b0*/  FENCE.VIEW.ASYNC.S ;  /* 0x00000000000073c6 */ /* 0x001e240000000000 */
[----:B0-----:R0:W-:Y:S01]  /*89c0*/  BAR.SYNC.DEFER_BLOCKING R98, 0x80 ;  /* 0x000200620000751d */ /* 0x0011e20000010000 */
[----:B------:R-:W-:-:S02]  /*89d0*/  ISETP.NE.AND P4, PT, R200, 0x2, PT ;  /* 0x00000002c800780c */ /* 0x000fc40003f85270 */
[----:B------:R-:W-:Y:S02]  /*89e0*/  @!P0 PRMT R90, RZ, 0x654, R90 ;  /* 0x00000654ff5a8816 */ /* 0x000fe4000000005a */
[----:B------:R-:W-:Y:S02]  /*89f0*/  SEL R11, RZ, 0x1, P4 ;  /* 0x00000001ff0b7807 */ /* 0x000fe40002000000 */
[----:B------:R-:W-:Y:S01]  /*8a00*/  SEL R200, R200, RZ, P4 ;  /* 0x000000ffc8c87207 */ /* 0x000fe20002000000 */
[----:B------:R0:W-:Y:S01]  /*8a10*/  @!P0 SYNCS.ARRIVE.TRANS64.RED.A1T0 RZ, [R90+URZ], RZ ;  /* 0x000000ff5aff89a7 */ /* 0x0001e2000810043f */
[----:B------:R-:W-:Y:S02]  /*8a20*/  PLOP3.LUT P0, PT, PT, PT, PT, 0x8, 0x0 ;  /* 0x000000000000781c */ /* 0x000fe40003f0e170 */
[----:B--2---:R-:W-:-:S05]  /*8a30*/  LOP3.LUT R12, R12, R11, RZ, 0x3c, !PT ;  /* 0x0000000b0c0c7212 */ /* 0x004fca00078e3cff */
[----:B------:R0:W-:Y:S01]  /*8a40*/  STL [R1+0x1c], R12 ;  /* 0x00001c0c01007387 */ /* 0x0001e20000100800 */
[----:B------:R-:W-:Y:S05]  /*8a50*/  @P3 BRA `(.L_x_1655) ;  /* 0xffffff9c00583947 */ /* 0x000fea000383ffff */
.L_x_1569:
[----:B------:R-:W2:Y:S01]  /*8a60*/  LDL R11, [R1+0x48] ;  /* 0x00004800010b7983 */ /* 0x000ea20000100800 */
[----:B------:R-:W1:Y:S01]  /*8a70*/  LDC R0, c[0x0][0x448] ;  /* 0x00011200ff007b82 */ /* 0x000e620000000800 */
[----:B------:R-:W-:Y:S01]  /*8a80*/  IADD3 R5, R220, 0x1, -R218 ;  /* 0x00000001dc057810 */ /* 0x000fe20007ffe8da */
[----:B------:R-:W-:Y:S06]  /*8a90*/  BSSY B0, `(.L_x_1656) ;  /* 0x000000d000007945 */ /* 0x000fec0003800000 */
[----:B------:R-:W3:Y:S01]  /*8aa0*/  LDC.64 R6, c[0x0][0x9e0] ;  /* 0x00027800ff067b82 */ /* 0x000ee20000000a00 */
[----:B-1----:R-:W-:-:S02]  /*8ab0*/  ISETP.NE.AND P1, PT, R0, 0x1, PT ;  /* 0x000000010000780c */ /* 0x002fc40003f25270 */
[----:B---3--:R-:W-:-:S11]  /*8ac0*/  ISETP.GE.AND P2, PT, R7, 0x1, PT ;  /* 0x000000010700780c */ /* 0x008fd60003f46270 */
[----:B------:R-:W1:Y:S08]  /*8ad0*/  @P1 LDC R3, c[0x0][0x44c] ;  /* 0x00011300ff031b82 */ /* 0x000e700000000800 */
[----:B------:R-:W3:Y:S01]  /*8ae0*/  @P1 LDC R2, c[0x0][0x450] ;  /* 0x00011400ff021b82 */ /* 0x000ee20000000800 */
[----:B--2---:R-:W-:-:S04]  /*8af0*/  VIADD R0, R11, 0x7f ;  /* 0x0000007f0b007836 */ /* 0x004fc80000000000 */
[----:B-1----:R-:W-:-:S05]  /*8b00*/  @P1 IMAD.HI.U32 R3, R0, R3, RZ ;  /* 0x0000000300031227 */ /* 0x002fca00078e00ff */
[----:B---3--:R-:W-:-:S05]  /*8b10*/  @P1 SHF.R.U32.HI R0, RZ, R2, R3 ;  /* 0x00000002ff001219 */ /* 0x008fca0000011603 */
[----:B------:R-:W-:Y:S01]  /*8b20*/  IMAD.IADD R3, R5, 0x1, R0 ;  /* 0x0000000105037824 */ /* 0x000fe200078e0200 */
[----:B------:R-:W-:Y:S06]  /*8b30*/  @P0 BRA `(.L_x_1657) ;  /* 0x0000000000080947 */ /* 0x000fec0003800000 */
[----:B------:R-:W1:Y:S02]  /*8b40*/  FENCE.VIEW.ASYNC.G ;  /* 0x00000000000073c6 */ /* 0x000e640000000100 */
[----:B-1----:R-:W-:Y:S06]  /*8b50*/  BAR.ARV 0xc, 0x180 ;  /* 0x0306000000007b1d */ /* 0x002fec0000002000 */
.L_x_1657:
[----:B------:R-:W-:Y:S05]  /*8b60*/  BSYNC B0 ;  /* 0x0000000000007941 */ /* 0x000fea0003800000 */
.L_x_1656:
[----:B------:R-:W-:Y:S01]  /*8b70*/  IMAD.IADD R0, R3, 0x1, R6 ;  /* 0x0000000103007824 */ /* 0x000fe200078e0206 */
[----:B------:R-:W-:Y:S06]  /*8b80*/  @!P2 BRA `(.L_x_1658) ;  /* 0x000000000048a947 */ /* 0x000fec0003800000 */
[C---:B------:R-:W-:Y:S01]  /*8b90*/  ISETP.GT.AND P0, PT, R3.reuse, RZ, PT ;  /* 0x000000ff0300720c */ /* 0x040fe20003f04270 */
[----:B------:R-:W-:Y:S01]  /*8ba0*/  BSSY B0, `(.L_x_1659) ;  /* 0x000000e000007945 */ /* 0x000fe20003800000 */
[----:B------:R-:W-:-:S11]  /*8bb0*/  VIADD R2, R3, 0xffffffff ;  /* 0xffffffff03027836 */ /* 0x000fd60000000000 */
[----:B------:R-:W-:Y:S05]  /*8bc0*/  @P0 BRA `(.L_x_1660) ;  /* 0x00000000001c0947 */ /* 0x000fea0003800000 */
[----:B------:R-:W-:Y:S01]  /*8bd0*/  ISETP.NE.AND P0, PT, R7, 0x1, PT ;  /* 0x000000010700780c */ /* 0x000fe20003f05270 */
[----:B------:R-:W-:-:S12]  /*8be0*/  IMAD.MOV R3, RZ, RZ, -R3 ;  /* 0x000000ffff037224 */ /* 0x000fd800078e0a03 */
[----:B------:R-:W1:Y:S02]  /*8bf0*/  @P0 LDC.64 R4, c[0x0][0x9e8] ;  /* 0x00027a00ff040b82 */ /* 0x000e640000000a00 */
[----:B-1----:R-:W-:-:S05]  /*8c00*/  @P0 IMAD.HI.U32 R2, R3, R4, RZ ;  /* 0x0000000403020227 */ /* 0x002fca00078e00ff */
[----:B------:R-:W-:-:S04]  /*8c10*/  @P0 SHF.R.U32.HI R3, RZ, R5, R2 ;  /* 0x00000005ff030219 */ /* 0x000fc80000011602 */
[----:B------:R-:W-:Y:S01]  /*8c20*/  LOP3.LUT R2, RZ, R3, RZ, 0x33, !PT ;  /* 0x00000003ff027212 */ /* 0x000fe200078e33ff */
[----:B------:R-:W-:Y:S06]  /*8c30*/  BRA `(.L_x_1661) ;  /* 0x0000000000107947 */ /* 0x000fec0003800000 */
.L_x_1660:
[----:B------:R-:W-:-:S13]  /*8c40*/  ISETP.NE.AND P0, PT, R7, 0x1, PT ;  /* 0x000000010700780c */ /* 0x000fda0003f05270 */
[----:B------:R-:W1:Y:S02]  /*8c50*/  @P0 LDC.64 R4, c[0x0][0x9e8] ;  /* 0x00027a00ff040b82 */ /* 0x000e640000000a00 */
[----:B-1----:R-:W-:-:S05]  /*8c60*/  @P0 IMAD.HI.U32 R4, R2, R4, RZ ;  /* 0x0000000402040227 */ /* 0x002fca00078e00ff */
[----:B------:R-:W-:-:S07]  /*8c70*/  @P0 SHF.R.U32.HI R2, RZ, R5, R4 ;  /* 0x00000005ff020219 */ /* 0x000fce0000011604 */
.L_x_1661:
[----:B------:R-:W-:Y:S05]  /*8c80*/  BSYNC B0 ;  /* 0x0000000000007941 */ /* 0x000fea0003800000 */
.L_x_1659:
[----:B------:R-:W-:-:S05]  /*8c90*/  IMAD R3, R2, R7, R7 ;  /* 0x0000000702037224 */ /* 0x000fca00078e0207 */
[----:B------:R-:W-:-:S07]  /*8ca0*/  VIMNMX R0, R0, R3, PT ;  /* 0x0000000300007248 */ /* 0x000fce0003fe0100 */
.L_x_1658:
[----:B------:R-:W1:Y:S01]  /*8cb0*/  @P1 LDC R2, c[0x0][0x44c] ;  /* 0x00011300ff021b82 */ /* 0x000e620000000800 */
[----:B------:R-:W-:Y:S01]  /*8cc0*/  VIADD R0, R0, 0x3f ;  /* 0x0000003f00007836 */ /* 0x000fe20000000000 */
[----:B------:R-:W-:Y:S01]  /*8cd0*/  ULDC UR4, c[0x0][0x9dc] ;  /* 0x0002770000047ab9 */ /* 0x000fe20000000800 */
[----:B------:R-:W-:-:S03]  /*8ce0*/  IMAD.MOV.U32 R5, RZ, RZ, R11 ;  /* 0x000000ffff057224 */ /* 0x000fc600078e000b */
[----:B------:R-:W-:Y:S02]  /*8cf0*/  SHF.R.S32.HI R3, RZ, 0x1f, R0 ;  /* 0x0000001fff037819 */ /* 0x000fe40000011400 */
[----:B------:R-:W2:Y:S02]  /*8d00*/  @P1 LDC R9, c[0x0][0x450] ;  /* 0x00011400ff091b82 */ /* 0x000ea40000000800 */
[----:B------:R-:W-:-:S04]  /*8d10*/  LEA.HI R3, R3, R0, RZ, 0x6 ;  /* 0x0000000003037211 */ /* 0x000fc800078f30ff */
[----:B------:R-:W-:-:S04]  /*8d20*/  SHF.R.S32.HI R0, RZ, 0x6, R3 ;  /* 0x00000006ff007819 */ /* 0x000fc80000011403 */
[----:B------:R-:W-:Y:S01]  /*8d30*/  VIMNMX R97, R97, R0, PT ;  /* 0x0000000061617248 */ /* 0x000fe20003fe0100 */
[----:B-1----:R-:W-:-:S05]  /*8d40*/  @P1 IMAD.HI.U32 R2, R11, R2, RZ ;  /* 0x000000020b021227 */ /* 0x002fca00078e00ff */
[----:B--2---:R-:W-:-:S05]  /*8d50*/  @P1 SHF.R.U32.HI R5, RZ, R9, R2 ;  /* 0x00000009ff051219 */ /* 0x004fca0000011602 */
        /* <DEDUP_REMOVED lines=13> */
.L_x_1664:
[----:B------:R-:W-:-:S13]  /*8e30*/  ISETP.NE.AND P0, PT, R7, 0x1, PT ;  /* 0x000000010700780c */ /* 0x000fda0003f05270 */
[----:B------:R-:W1:Y:S02]  /*8e40*/  @P0 LDC.64 R4, c[0x0][0x9e8] ;  /* 0x00027a00ff040b82 */ /* 0x000e640000000a00 */
[----:B-1----:R-:W-:-:S05]  /*8e50*/  @P0 IMAD.HI.U32 R0, R2, R4, RZ ;  /* 0x0000000402000227 */ /* 0x002fca00078e00ff */
[----:B------:R-:W-:-:S07]  /*8e60*/  @P0 SHF.R.U32.HI R2, RZ, R5, R0 ;  /* 0x00000005ff020219 */ /* 0x000fce0000011600 */
.L_x_1665:
[----:B------:R-:W-:Y:S05]  /*8e70*/  BSYNC B0 ;  /* 0x0000000000007941 */ /* 0x000fea0003800000 */
.L_x_1663:
[----:B------:R-:W-:-:S05]  /*8e80*/  IMAD R2, R2, R7, RZ ;  /* 0x0000000702027224 */ /* 0x000fca00078e02ff */
[----:B------:R-:W-:-:S07]  /*8e90*/  VIMNMX R3, R3, R2, !PT ;  /* 0x0000000203037248 */ /* 0x000fce0007fe0100 */
.L_x_1662:
[----:B------:R-:W-:Y:S01]  /*8ea0*/  SHF.R.S32.HI R2, RZ, 0x1f, R3 ;  /* 0x0000001fff027819 */ /* 0x000fe20000011403 */
[----:B------:R-:W-:Y:S01]  /*8eb0*/  IMAD.MOV.U32 R0, RZ, RZ, RZ ;  /* 0x000000ffff007224 */ /* 0x000fe200078e00ff */
[----:B------:R-:W-:Y:S02]  /*8ec0*/  PLOP3.LUT P0, PT, PT, PT, PT, 0x80, 0x0 ;  /* 0x000000000000781c */ /* 0x000fe40003f0f070 */
[----:B------:R-:W-:Y:S02]  /*8ed0*/  CS2R R4, SRZ ;  /* 0x0000000000047805 */ /* 0x000fe4000001ff00 */
[----:B------:R-:W-:Y:S02]  /*8ee0*/  LEA.HI R6, R2, R3, RZ, 0x6 ;  /* 0x0000000302067211 */ /* 0x000fe400078f30ff */
[----:B------:R-:W-:Y:S02]  /*8ef0*/  CS2R R150, SRZ ;  /* 0x0000000000967805 */ /* 0x000fe4000001ff00 */
[----:B------:R-:W-:-:S02]  /*8f00*/  CS2R R148, SRZ ;  /* 0x0000000000947805 */ /* 0x000fc4000001ff00 */
[----:B------:R-:W-:Y:S02]  /*8f10*/  CS2R R146, SRZ ;  /* 0x0000000000927805 */ /* 0x000fe4000001ff00 */
[----:B------:R-:W-:Y:S02]  /*8f20*/  SHF.R.S32.HI R6, RZ, 0x6, R6 ;  /* 0x00000006ff067819 */ /* 0x000fe40000011406 */
[----:B------:R-:W-:Y:S02]  /*8f30*/  CS2R R144, SRZ ;  /* 0x0000000000907805 */ /* 0x000fe4000001ff00 */
[----:B------:R-:W-:Y:S02]  /*8f40*/  CS2R R142, SRZ ;  /* 0x00000000008e7805 */ /* 0x000fe4000001ff00 */
[----:B------:R-:W-:Y:S02]  /*8f50*/  CS2R R140, SRZ ;  /* 0x00000000008c7805 */ /* 0x000fe4000001ff00 */
[----:B------:R-:W-:-:S02]  /*8f60*/  VIMNMX R7, RZ, R6, !PT ;  /* 0x00000006ff077248 */ /* 0x000fc40007fe0100 */
[----:B------:R-:W-:Y:S02]  /*8f70*/  CS2R R138, SRZ ;  /* 0x00000000008a7805 */ /* 0x000fe4000001ff00 */
[----:B------:R-:W-:Y:S02]  /*8f80*/  CS2R R136, SRZ ;  /* 0x0000000000887805 */ /* 0x000fe4000001ff00 */
[----:B------:R-:W-:Y:S02]  /*8f90*/  CS2R R134, SRZ ;  /* 0x0000000000867805 */ /* 0x000fe4000001ff00 */
[----:B------:R-:W-:Y:S01]  /*8fa0*/  ISETP.GT.AND P1, PT, R97, R7, PT ;  /* 0x000000076100720c */ /* 0x000fe20003f24270 */
[----:B------:R1:W-:Y:S01]  /*8fb0*/  STL [R1+0x64], R7 ;  /* 0x0000640701007387 */ /* 0x0003e20000100800 */
[----:B------:R-:W-:Y:S02]  /*8fc0*/  CS2R R132, SRZ ;  /* 0x0000000000847805 */ /* 0x000fe4000001ff00 */
[----:B------:R-:W-:-:S02]  /*8fd0*/  CS2R R100, SRZ ;  /* 0x0000000000647805 */ /* 0x000fc4000001ff00 */
[----:B------:R-:W-:Y:S02]  /*8fe0*/  CS2R R92, SRZ ;  /* 0x00000000005c7805 */ /* 0x000fe4000001ff00 */
[----:B------:R-:W-:Y:S01]  /*8ff0*/  CS2R R108, SRZ ;  /* 0x00000000006c7805 */ /* 0x000fe2000001ff00 */
[----:B------:R-:W-:Y:S01]  /*9000*/  IMAD.MOV.U32 R172, RZ, RZ, RZ ;  /* 0x000000ffffac7224 */ /* 0x000fe200078e00ff */
        /* <DEDUP_REMOVED lines=16> */
[----:B----4-:R-:W-:Y:S02]  /*9110*/  CS2R R48, SRZ ;  /* 0x0000000000307805 */ /* 0x010fe4000001ff00 */
[----:B------:R-:W-:Y:S02]  /*9120*/  CS2R R168, SRZ ;  /* 0x0000000000a87805 */ /* 0x000fe4000001ff00 */
[----:B------:R-:W-:Y:S02]  /*9130*/  CS2R R44, SRZ ;  /* 0x00000000002c7805 */ /* 0x000fe4000001ff00 */
[----:B------:R-:W-:Y:S02]  /*9140*/  CS2R R40, SRZ ;  /* 0x0000000000287805 */ /* 0x000fe4000001ff00 */
[----:B0-----:R-:W-:Y:S02]  /*9150*/  CS2R R98, SRZ ;  /* 0x0000000000627805 */ /* 0x001fe4000001ff00 */
        /* <DEDUP_REMOVED lines=29> */
[----:B------:R-:W-:Y:S01]  /*9330*/  CS2R R24, SRZ ;  /* 0x0000000000187805 */ /* 0x000fe2000001ff00 */
[----:B-1----:R-:W-:Y:S06]  /*9340*/  @!P1 BRA `(.L_x_1666) ;  /* 0x0000017000889947 */ /* 0x002fec0003800000 */
[----:B------:R-:W2:Y:S01]  /*9350*/  LDL R7, [R1+0xa8] ;  /* 0x0000a80001077983 */ /* 0x000ea20000100800 */
[----:B------:R-:W-:Y:S03]  /*9360*/  BSSY B6, `(.L_x_1667) ;  /* 0x000001c000067945 */ /* 0x000fe60003800000 */
[----:B--2---:R-:W0:Y:S02]  /*9370*/  SHFL.IDX PT, R0, R7, RZ, 0x1f ;  /* 0x00001fff07007589 */ /* 0x004e2400000e0000 */
[----:B0-----:R-:W-:-:S04]  /*9380*/  LEA.HI R2, R0, R0, RZ, 0x1 ;  /* 0x0000000000027211 */ /* 0x001fc800078f08ff */
[----:B------:R-:W-:Y:S01]  /*9390*/  LOP3.LUT R3, R2, 0x1e, RZ, 0xc0, !PT ;  /* 0x0000001e02037812 */ /* 0x000fe200078ec0ff */
[----:B------:R-:W-:-:S04]  /*93a0*/  VIADD R2, R18, 0x10400 ;  /* 0x0001040012027836 */ /* 0x000fc80000000000 */
[----:B------:R-:W-:Y:S01]  /*93b0*/  IMAD.IADD R3, R0, 0x1, -R3 ;  /* 0x0000000100037824 */ /* 0x000fe200078e0a03 */
[----:B------:R-:W-:-:S03]  /*93c0*/  LOP3.LUT P0, RZ, R2, 0x3ff, RZ, 0xc0, !PT ;  /* 0x000003ff02ff7812 */ /* 0x000fc6000780c0ff */
[----:B------:R-:W-:Y:S01]  /*93d0*/  IMAD R3, R3, 0x2000, R2 ;  /* 0x0000200003037824 */ /* 0x000fe200078e0202 */
[----:B------:R-:W-:-:S04]  /*93e0*/  P2R R24, PR, RZ, 0x1 ;  /* 0x00000001ff187803 */ /* 0x000fc80000000000 */
[----:B------:R-:W-:-:S04]  /*93f0*/  SHF.R.U32.HI R2, RZ, 0x4, R3 ;  /* 0x00000004ff027819 */ /* 0x000fc80000011603 */
[----:B------:R-:W-:Y:S01]  /*9400*/  LOP3.LUT R2, R2, 0x3fff, RZ, 0xc0, !PT ;  /* 0x00003fff02027812 */ /* 0x000fe200078ec0ff */
[----:B------:R-:W-:Y:S06]  /*9410*/  @!P0 BRA `(.L_x_1668) ;  /* 0x0000000000408947 */ /* 0x000fec0003800000 */
        /* <DEDUP_REMOVED lines=16> */
.L_x_1668:
[----:B------:R-:W-:Y:S05]  /*9520*/  BSYNC B6 ;  /* 0x0000000000067941 */ /* 0x000fea0003800000 */
.L_x_1667:
        /* <DEDUP_REMOVED lines=13> */
.L_x_1672:
[----:B-1----:R1:W2:Y:S02]  /*9600*/  SYNCS.PHASECHK.TRANS64.TRYWAIT P0, [R18+URZ+0x30800], R3 ;  /* 0x03080003120075a7 */ /* 0x0022a4000800017f */
[----:B--2---:R-:W-:Y:S05]  /*9610*/  @!P0 NANOSLEEP.SYNCS 0x989680 ;  /* 0x009896800000895d */ /* 0x004fea0003900000 */
[----:B------:R-:W2:Y:S02]  /*9620*/  @!P0 SYNCS.PHASECHK.TRANS64 P0, [R18+URZ+0x30800], R3 ;  /* 0x03080003120085a7 */ /* 0x000ea4000800007f */
[----:B--2---:R-:W-:Y:S05]  /*9630*/  @!P0 BRA `(.L_x_1672) ;  /* 0xfffffffc00f08947 */ /* 0x004fea000383ffff */
.L_x_1671:
[----:B------:R-:W-:Y:S05]  /*9640*/  BSYNC B0 ;  /* 0x0000000000007941 */ /* 0x000fea0003800000 */
.L_x_1670:
[----:B------:R-:W-:Y:S05]  /*9650*/  BRA `(.L_x_1673) ;  /* 0x0000009c00807947 */ /* 0x000fea0003800000 */
.L_x_1669:
[----:B------:R-:W-:Y:S01]  /*9660*/  ISETP.NE.AND P0, PT, R24, RZ, PT ;  /* 0x000000ff1800720c */ /* 0x000fe20003f05270 */
[----:B------:R-:W-:Y:S01]  /*9670*/  ULDC.64 UR4, c[0x0][0x3f8] ;  /* 0x0000fe0000047ab9 */ /* 0x000fe20000000a00 */
[----:B-----5:R-:W-:Y:S01]  /*9680*/  SHF.R.S32.HI R0, RZ, 0x1f, R96 ;  /* 0x0000001fff007819 */ /* 0x020fe20000011460 */
[----:B------:R-:W-:Y:S01]  /*9690*/  ULDC.64 UR6, c[0x0][0x408] ;  /* 0x0001020000067ab9 */ /* 0x000fe20000000a00 */
[----:B------:R-:W-:Y:S01]  /*96a0*/  IMAD.WIDE.U32 R24, R96, UR4, RZ ;  /* 0x0000000460187c25 */ /* 0x000fe2000f8e00ff */
[----:B------:R-:W-:Y:S03]  /*96b0*/  BSSY B6, `(.L_x_1674) ;  /* 0x0000019000067945 */ /* 0x000fe60003800000 */
[C---:B------:R-:W-:Y:S02]  /*96c0*/  IMAD R3, R0.reuse, UR4, RZ ;  /* 0x0000000400037c24 */ /* 0x040fe4000f8e02ff */
[----:B------:R-:W-:-:S02]  /*96d0*/  IMAD R5, R0, UR6, RZ ;  /* 0x0000000600057c24 */ /* 0x000fc4000f8e02ff */
[C---:B------:R-:W-:Y:S02]  /*96e0*/  IMAD R3, R96.reuse, UR5, R3 ;  /* 0x0000000560037c24 */ /* 0x040fe4000f8e0203 */
[C---:B------:R-:W-:Y:S02]  /*96f0*/  IMAD R5, R96.reuse, UR7, R5 ;  /* 0x0000000760057c24 */ /* 0x040fe4000f8e0205 */
[----:B------:R-:W-:-:S04]  /*9700*/  IMAD.WIDE.U32 R26, R96, UR6, RZ ;  /* 0x00000006601a7c25 */ /* 0x000fc8000f8e00ff */
[----:B------:R-:W-:Y:S02]  /*9710*/  IMAD.IADD R29, R3, 0x1, R25 ;  /* 0x00000001031d7824 */ /* 0x000fe400078e0219 */
[----:B------:R-:W-:Y:S01]  /*9720*/  IMAD.IADD R31, R5, 0x1, R27 ;  /* 0x00000001051f7824 */ /* 0x000fe200078e021b */
        /* <DEDUP_REMOVED lines=16> */
[----:B-1----:R-:W-:Y:S05]  /*9830*/  CALL.ABS.NOINC R14 ;  /* 0x000000000e007343 */ /* 0x002fea0003c00000 */
.L_x_1675:
[----:B------:R-:W-:Y:S05]  /*9840*/  BSYNC B6 ;  /* 0x0000000000067941 */ /* 0x000fea0003800000 */
.L_x_1674:
[----:B------:R-:W2:Y:S01]  /*9850*/  LDL R149, [R1+0x48] ;  /* 0x0000480001957983 */ /* 0x000ea20000100800 */
[----:B------:R-:W-:-:S03]  /*9860*/  ULDC.U8 UR4, c[0x0][0x410] ;  /* 0x0001040000047ab9 */ /* 0x000fc60000000000 */
[----:B------:R-:W2:Y:S04]  /*9870*/  LDL R128, [R1+0x10] ;  /* 0x0000100001807983 */ /* 0x000ea80000100800 */
[----:B------:R-:W3:Y:S01]  /*9880*/  LDL R21, [R1+0x68] ;  /* 0x0000680001157983 */ /* 0x000ee20000100800 */
[----:B------:R-:W-:Y:S01]  /*9890*/  ISETP.NE.AND P0, PT, RZ, UR4, PT ;  /* 0x00000004ff007c0c */ /* 0x000fe2000bf05270 */
[----:B------:R-:W-:Y:S01]  /*98a0*/  BSSY B0, `(.L_x_1676) ;  /* 0x00009b3000007945 */ /* 0x000fe20003800000 */
[C---:B--2---:R-:W-:Y:S02]  /*98b0*/  IMAD.IADD R84, R128.reuse, 0x1, R149 ;  /* 0x0000000180547824 */ /* 0x044fe400078e0295 */
[C---:B------:R-:W-:Y:S02]  /*98c0*/  VIADD R20, R128.reuse, 0x40 ;  /* 0x0000004080147836 */ /* 0x040fe40000000000 */
[----:B------:R-:W-:-:S02]  /*98d0*/  VIADD R3, R128, 0x60 ;  /* 0x0000006080037836 */ /* 0x000fc40000000000 */
[----:B---3--:R-:W-:-:S05]  /*98e0*/  IMAD R7, R21, 0x20, R84 ;  /* 0x0000002015077824 */ /* 0x008fca00078e0254 */
[----:B------:R-:W-:Y:S05]  /*98f0*/  @!P0 BRA `(.L_x_1677) ;  /* 0x0000004c00488947 */ /* 0x000fea0003800000 */
[----:B------:R-:W0:Y:S01]  /*9900*/  LDC R111, c[0x0][0x448] ;  /* 0x00011200ff6f7b82 */ /* 0x000e220000000800 */
[----:B------:R-:W-:Y:S01]  /*9910*/  ULDC.64 UR4, c[0x0][0x3f8] ;  /* 0x0000fe0000047ab9 */ /* 0x000fe20000000a00 */
[----:B------:R-:W-:Y:S01]  /*9920*/  ULDC.64 UR6, c[0x0][0x408] ;  /* 0x0001020000067ab9 */ /* 0x000fe20000000a00 */
[----:B------:R-:W-:Y:S02]  /*9930*/  IMAD.MOV.U32 R4, RZ, RZ, R24 ;  /* 0x000000ffff047224 */ /* 0x000fe400078e0018 */
[----:B------:R-:W-:Y:S02]  /*9940*/  IMAD.MOV.U32 R8, RZ, RZ, R26 ;  /* 0x000000ffff087224 */ /* 0x000fe400078e001a */
[----:B------:R-:W-:Y:S02]  /*9950*/  IMAD.MOV.U32 R9, RZ, RZ, R31 ;  /* 0x000000ffff097224 */ /* 0x000fe400078e001f */
[----:B------:R-:W-:-:S04]  /*9960*/  IMAD.SHL.U32 R74, R21, 0x4, RZ ;  /* 0x00000004154a7824 */ /* 0x000fc800078e00ff */
[C---:B------:R-:W-:Y:S02]  /*9970*/  VIADD R73, R74.reuse, 0x40 ;  /* 0x000000404a497836 */ /* 0x040fe40000000000 */
[C---:B------:R-:W-:Y:S02]  /*9980*/  VIADD R72, R74.reuse, 0x60 ;  /* 0x000000604a487836 */ /* 0x040fe40000000000 */
[----:B------:R-:W-:Y:S01]  /*9990*/  VIADD R21, R74, 0x20 ;  /* 0x000000204a157836 */ /* 0x000fe20000000000 */
[----:B------:R-:W-:Y:S02]  /*99a0*/  SHF.R.S32.HI R88, RZ, 0x1f, R73 ;  /* 0x0000001fff587819 */ /* 0x000fe40000011449 */
[----:B------:R-:W-:Y:S02]  /*99b0*/  SHF.R.S32.HI R85, RZ, 0x1f, R72 ;  /* 0x0000001fff557819 */ /* 0x000fe40000011448 */
[----:B------:R-:W-:Y:S02]  /*99c0*/  SHF.R.S32.HI R86, RZ, 0x1f, R21 ;  /* 0x0000001fff567819 */ /* 0x000fe40000011415 */
[----:B0-----:R-:W-:-:S13]  /*99d0*/  ISETP.NE.AND P0, PT, R111, 0x1, PT ;  /* 0x000000016f00780c */ /* 0x001fda0003f05270 */
[----:B------:R-:W0:Y:S08]  /*99e0*/  @P0 LDC R0, c[0x0][0x44c] ;  /* 0x00011300ff000b82 */ /* 0x000e300000000800 */
[----:B------:R-:W1:Y:S01]  /*99f0*/  @P0 LDC R5, c[0x0][0x450] ;  /* 0x00011400ff050b82 */ /* 0x000e620000000800 */
[----:B0-----:R-:W-:-:S05]  /*9a00*/  @P0 IMAD.HI.U32 R0, R7, R0, RZ ;  /* 0x0000000007000227 */ /* 0x001fca00078e00ff */
[----:B-1----:R-:W-:Y:S01]  /*9a10*/  @P0 SHF.R.U32.HI R7, RZ, R5, R0 ;  /* 0x00000005ff070219 */ /* 0x002fe20000011600 */
[----:B------:R-:W-:-:S03]  /*9a20*/  IMAD.MOV.U32 R5, RZ, RZ, R29 ;  /* 0x000000ffff057224 */ /* 0x000fc600078e001d */
[----:B------:R-:W-:Y:S01]  /*9a30*/  SHF.R.S32.HI R0, RZ, 0x1f, R7 ;  /* 0x0000001fff007819 */ /* 0x000fe20000011407 */
[----:B------:R-:W-:-:S04]  /*9a40*/  IMAD.WIDE.U32 R4, R7, UR4, R4 ;  /* 0x0000000407047c25 */ /* 0x000fc8000f8e0004 */
[C---:B------:R-:W-:Y:S02]  /*9a50*/  IMAD R6, R0.reuse, UR4, RZ ;  /* 0x0000000400067c24 */ /* 0x040fe4000f8e02ff */
[----:B------:R-:W-:Y:S02]  /*9a60*/  IMAD R0, R0, UR6, RZ ;  /* 0x0000000600007c24 */ /* 0x000fe4000f8e02ff */
[C---:B------:R-:W-:Y:S01]  /*9a70*/  IMAD R11, R7.reuse, UR5, R6 ;  /* 0x00000005070b7c24 */ /* 0x040fe2000f8e0206 */
[----:B------:R-:W-:Y:S01]  /*9a80*/  ULDC.64 UR4, c[0x0][0x3e8] ;  /* 0x0000fa0000047ab9 */ /* 0x000fe20000000a00 */
[C---:B------:R-:W-:Y:S01]  /*9a90*/  IMAD.WIDE.U32 R8, R7.reuse, UR6, R8 ;  /* 0x0000000607087c25 */ /* 0x040fe2000f8e0008 */
[----:B------:R-:W-:Y:S01]  /*9aa0*/  LEA R6, P0, R4, UR4, 0x1 ;  /* 0x0000000404067c11 */ /* 0x000fe2000f8008ff */
[----:B------:R-:W-:Y:S02]  /*9ab0*/  UMOV UR4, 0xffffffff ;  /* 0xffffffff00047882 */ /* 0x000fe40000000000 */
[----:B------:R-:W-:Y:S01]  /*9ac0*/  IMAD R13, R7, UR7, R0 ;  /* 0x00000007070d7c24 */ /* 0x000fe2000f8e0200 */
[----:B------:R-:W-:Y:S01]  /*9ad0*/  ULDC.64 UR6, c[0x0][0x400] ;  /* 0x0001000000067ab9 */ /* 0x000fe20000000a00 */
[----:B------:R-:W-:Y:S01]  /*9ae0*/  IMAD.IADD R7, R5, 0x1, R11 ;  /* 0x0000000105077824 */ /* 0x000fe200078e020b */
[----:B------:R-:W-:Y:S01]  /*9af0*/  LEA R0, P1, R8, UR6, 0x1 ;  /* 0x0000000608007c11 */ /* 0x000fe2000f8208ff */
[----:B------:R-:W-:-:S03]  /*9b00*/  IMAD.IADD R5, R9, 0x1, R13 ;  /* 0x0000000109057824 */ /* 0x000fc600078e020d */
[----:B------:R-:W-:Y:S02]  /*9b10*/  LEA.HI.X R7, R4, UR5, R7, 0x1, P0 ;  /* 0x0000000504077c11 */ /* 0x000fe400080f0c07 */
[----:B------:R-:W-:Y:S01]  /*9b20*/  LEA.HI.X R8, R8, UR7, R5, 0x1, P1 ;  /* 0x0000000708087c11 */ /* 0x000fe200088f0c05 */
[----:B------:R-:W-:Y:S06]  /*9b30*/  BRA.DIV UR4, `(.L_x_1678) ;  /* 0x0000021a04647947 */ /* 0x000fec000b800000 */
[----:B------:R0:W1:Y:S04]  /*9b40*/  SHFL.IDX PT, R5, R7, RZ, 0x181f ;  /* 0x00181fff07057589 */ /* 0x00006800000e0000 */
[----:B------:R0:W2:Y:S04]  /*9b50*/  SHFL.IDX PT, R4, R6, RZ, 0x181f ;  /* 0x00181fff06047589 */ /* 0x0000a800000e0000 */
[----:B------:R0:W3:Y:S04]  /*9b60*/  SHFL.IDX PT, R9, R8, RZ, 0x181f ;  /* 0x00181fff08097589 */ /* 0x0000e800000e0000 */
[----:B------:R0:W4:Y:S02]  /*9b70*/  SHFL.IDX PT, R14, R0, RZ, 0x181f ;  /* 0x00181fff000e7589 */ /* 0x00012400000e0000 */
.L_x_2038:
[----:B------:R-:W-:Y:S01]  /*9b80*/  IMAD R111, R218, R111, RZ ;  /* 0x0000006fda6f7224 */ /* 0x000fe200078e02ff */
        /* <DEDUP_REMOVED lines=8> */
[----:B------:R-:W-:Y:S02]  /*9c10*/  CS2R R76, SRZ ;  /* 0x00000000004c7805 */ /* 0x000fe4000001ff00 */
[----:B------:R-:W-:-:S03]  /*9c20*/  CS2R R80, SRZ ;  /* 0x0000000000507805 */ /* 0x000fc6000001ff00 */
[----:B------:R-:W-:Y:S05]  /*9c30*/  @P0 BRA `(.L_x_1680) ;  /* 0x0000000000a80947 */ /* 0x000fea0003800000 */
[----:B------:R-:W-:Y:S01]  /*9c40*/  ULDC UR4, c[0x0][0x3f4] ;  /* 0x0000fd0000047ab9 */ /* 0x000fe20000000800 */
[----:B------:R-:W-:Y:S02]  /*9c50*/  CS2R R82, SRZ ;  /* 0x0000000000527805 */ /* 0x000fe4000001ff00 */
[----:B------:R-:W-:Y:S02]  /*9c60*/  ISETP.GE.AND P2, PT, R21, UR4, PT ;  /* 0x0000000415007c0c */ /* 0x000fe4000bf46270 */
[----:B------:R-:W-:Y:S02]  /*9c70*/  CS2R R80, SRZ ;  /* 0x0000000000507805 */ /* 0x000fe4000001ff00 */
[----:B------:R-:W-:Y:S02]  /*9c80*/  ISETP.GE.AND P1, PT, R73, UR4, PT ;  /* 0x0000000449007c0c */ /* 0x000fe4000bf26270 */
[----:B------:R-:W-:Y:S02]  /*9c90*/  ISETP.GE.AND P0, PT, R72, UR4, PT ;  /* 0x0000000448007c0c */ /* 0x000fe4000bf06270 */
[----:B------:R-:W-:-:S05]  /*9ca0*/  ISETP.GE.AND P3, PT, R74, UR4, PT ;  /* 0x000000044a007c0c */ /* 0x000fca000bf66270 */
[C---:B------:R-:W-:Y:S01]  /*9cb0*/  @!P2 IMAD.SHL.U32 R27, R21.reuse, 0x2, RZ ;  /* 0x00000002151ba824 */ /* 0x040fe200078e00ff */
[----:B------:R-:W-:-:S03]  /*9cc0*/  @!P2 SHF.L.U64.HI R32, R21, 0x1, R86 ;  /* 0x000000011520a819 */ /* 0x000fc60000010256 */
[C---:B------:R-:W-:Y:S01]  /*9cd0*/  @!P1 IMAD.SHL.U32 R11, R73.reuse, 0x2, RZ ;  /* 0x00000002490b9824 */ /* 0x040fe200078e00ff */
[----:B------:R-:W-:Y:S01]  /*9ce0*/  @!P1 SHF.L.U64.HI R34, R73, 0x1, R88 ;  /* 0x0000000149229819 */ /* 0x000fe20000010258 */
[----:B------:R-:W-:Y:S01]  /*9cf0*/  @!P0 IMAD.SHL.U32 R31, R72, 0x2, RZ ;  /* 0x00000002481f8824 */ /* 0x000fe200078e00ff */
[-C--:B--2---:R-:W-:Y:S01]  /*9d00*/  @!P2 IADD3 R24, P4, R4, R27.reuse, RZ ;  /* 0x0000001b0418a210 */ /* 0x084fe20007f9e0ff */
[----:B---3--:R-:W-:Y:S01]  /*9d10*/  @!P3 IMAD.MOV.U32 R15, RZ, RZ, R9 ;  /* 0x000000ffff0fb224 */ /* 0x008fe200078e0009 */
[----:B----4-:R-:W-:Y:S02]  /*9d20*/  @!P2 IADD3 R26, P6, R14, R27, RZ ;  /* 0x0000001b0e1aa210 */ /* 0x010fe40007fde0ff */
[-C--:B------:R-:W-:Y:S01]  /*9d30*/  @!P1 IADD3 R28, P5, R4, R11.reuse, RZ ;  /* 0x0000000b041c9210 */ /* 0x080fe20007fbe0ff */
[----:B-1----:R-:W-:Y:S01]  /*9d40*/  @!P2 IMAD.X R25, R5, 0x1, R32, P4 ;  /* 0x000000010519a824 */ /* 0x002fe200020e0620 */
[----:B------:R-:W-:Y:S01]  /*9d50*/  @!P1 IADD3 R30, P4, R14, R11, RZ ;  /* 0x0000000b0e1e9210 */ /* 0x000fe20007f9e0ff */
[----:B------:R-:W-:-:S04]  /*9d60*/  @!P3 IMAD.WIDE R10, R74, 0x2, R4 ;  /* 0x000000024a0ab825 */ /* 0x000fc800078e0204 */
[----:B------:R-:W-:Y:S01]  /*9d70*/  @!P3 IMAD.WIDE R12, R74, 0x2, R14 ;  /* 0x000000024a0cb825 */ /* 0x000fe200078e020e */
[----:B------:R-:W-:Y:S02]  /*9d80*/  CS2R R78, SRZ ;  /* 0x00000000004e7805 */ /* 0x000fe4000001ff00 */
[----:B------:R-:W-:Y:S02]  /*9d90*/  CS2R R76, SRZ ;  /* 0x00000000004c7805 */ /* 0x000fe4000001ff00 */
[----:B------:R-:W-:Y:S01]  /*9da0*/  CS2R R70, SRZ ;  /* 0x0000000000467805 */ /* 0x000fe2000001ff00 */
[----:B------:R-:W-:Y:S01]  /*9db0*/  @!P2 IMAD.X R27, R9, 0x1, R32, P6 ;  /* 0x00000001091ba824 */ /* 0x000fe200030e0620 */
[-C--:B------:R-:W-:Y:S01]  /*9dc0*/  @!P0 IADD3 R4, P6, R4, R31.reuse, RZ ;  /* 0x0000001f04048210 */ /* 0x080fe20007fde0ff */
[----:B------:R-:W-:Y:S01]  /*9dd0*/  @!P1 IMAD.X R29, R5, 0x1, R34, P5 ;  /* 0x00000001051d9824 */ /* 0x000fe200028e0622 */
[----:B------:R-:W-:Y:S02]  /*9de0*/  @!P0 IADD3 R14, P5, R14, R31, RZ ;  /* 0x0000001f0e0e8210 */ /* 0x000fe40007fbe0ff */
[----:B------:R-:W-:-:S02]  /*9df0*/  CS2R R68, SRZ ;  /* 0x0000000000447805 */ /* 0x000fc4000001ff00 */
[----:B------:R-:W-:Y:S02]  /*9e00*/  @!P0 SHF.L.U64.HI R32, R72, 0x1, R85 ;  /* 0x0000000148208819 */ /* 0x000fe40000010255 */
[----:B------:R-:W-:Y:S02]  /*9e10*/  CS2R R60, SRZ ;  /* 0x00000000003c7805 */ /* 0x000fe4000001ff00 */
[----:B------:R-:W-:Y:S01]  /*9e20*/  CS2R R62, SRZ ;  /* 0x00000000003e7805 */ /* 0x000fe2000001ff00 */
[----:B------:R-:W-:Y:S01]  /*9e30*/  @!P1 IMAD.X R31, R9, 0x1, R34, P4 ;  /* 0x00000001091f9824 */ /* 0x000fe200020e0622 */
[----:B------:R1:W5:Y:S01]  /*9e40*/  @!P3 LD.E.64 R82, desc[UR60][R10.64] ;  /* 0x0000003c0a52b980 */ /* 0x000362000c101b00 */
[--C-:B------:R-:W-:Y:S02]  /*9e50*/  @!P0 IMAD.X R5, R5, 0x1, R32.reuse, P6 ;  /* 0x0000000105058824 */ /* 0x100fe400030e0620 */
[----:B------:R-:W-:Y:S01]  /*9e60*/  @!P0 IMAD.X R15, R9, 0x1, R32, P5 ;  /* 0x00000001090f8824 */ /* 0x000fe200028e0620 */
[----:B------:R1:W5:Y:S04]  /*9e70*/  @!P3 LD.E.64 R80, desc[UR60][R12.64] ;  /* 0x0000003c0c50b980 */ /* 0x000368000c101b00 */
[----:B------:R1:W5:Y:S04]  /*9e80*/  @!P2 LD.E.64 R78, desc[UR60][R24.64] ;  /* 0x0000003c184ea980 */ /* 0x000368000c101b00 */
[----:B------:R1:W5:Y:S04]  /*9e90*/  @!P2 LD.E.64 R76, desc[UR60][R26.64] ;  /* 0x0000003c1a4ca980 */ /* 0x000368000c101b00 */
[----:B------:R1:W5:Y:S04]  /*9ea0*/  @!P1 LD.E.64 R70, desc[UR60][R28.64] ;  /* 0x0000003c1c469980 */ /* 0x000368000c101b00 */
[----:B------:R1:W5:Y:S04]  /*9eb0*/  @!P1 LD.E.64 R68, desc[UR60][R30.64] ;  /* 0x0000003c1e449980 */ /* 0x000368000c101b00 */
[----:B------:R1:W5:Y:S04]  /*9ec0*/  @!P0 LD.E.64 R60, desc[UR60][R4.64] ;  /* 0x0000003c043c8980 */ /* 0x000368000c101b00 */
[----:B------:R1:W5:Y:S02]  /*9ed0*/  @!P0 LD.E.64 R62, desc[UR60][R14.64] ;  /* 0x0000003c0e3e8980 */ /* 0x000364000c101b00 */
.L_x_1680:
[----:B------:R-:W-:Y:S05]  /*9ee0*/  BSYNC B1 ;  /* 0x0000000000017941 */ /* 0x000fea0003800000 */
.L_x_1679:
[----:B-12--5:R-:W-:Y:S01]  /*9ef0*/  IMAD.MOV.U32 R4, RZ, RZ, R60 ;  /* 0x000000ffff047224 */ /* 0x026fe200078e003c */
[----:B------:R-:W-:Y:S01]  /*9f00*/  UMOV UR4, 0xffffffff ;  /* 0xffffffff00047882 */ /* 0x000fe20000000000 */
[----:B------:R-:W-:Y:S01]  /*9f10*/  IMAD.MOV.U32 R5, RZ, RZ, R61 ;  /* 0x000000ffff057224 */ /* 0x000fe200078e003d */
[----:B------:R-:W-:Y:S01]  /*9f20*/  CS2R R48, SRZ ;  /* 0x0000000000307805 */ /* 0x000fe2000001ff00 */
[----:B---3--:R-:W-:Y:S01]  /*9f30*/  IMAD.MOV.U32 R9, RZ, RZ, R70 ;  /* 0x000000ffff097224 */ /* 0x008fe200078e0046 */
        /* <DEDUP_REMOVED lines=28> */
[----:B------:R-:W-:Y:S01]  /*a100*/  PRMT R148, R10, 0x7610, R148 ;  /* 0x000076100a947816 */ /* 0x000fe20000000094 */
[----:B------:R-:W-:Y:S06]  /*a110*/  BRA.DIV UR4, `(.L_x_1681) ;  /* 0x00000216045c7947 */ /* 0x000fec000b800000 */
[----:B------:R1:W2:Y:S04]  /*a120*/  SHFL.IDX PT, R5, R7, 0x1, 0x181f ;  /* 0x00381f0007057f89 */ /* 0x0002a800000e0000 */
[----:B------:R1:W3:Y:S04]  /*a130*/  SHFL.IDX PT, R4, R6, 0x1, 0x181f ;  /* 0x00381f0006047f89 */ /* 0x0002e800000e0000 */
[----:B------:R1:W0:Y:S04]  /*a140*/  SHFL.IDX PT, R9, R8, 0x1, 0x181f ;  /* 0x00381f0008097f89 */ /* 0x00022800000e0000 */
[----:B----4-:R1:W4:Y:S02]  /*a150*/  SHFL.IDX PT, R14, R0, 0x1, 0x181f ;  /* 0x00381f00000e7f89 */ /* 0x01032400000e0000 */
.L_x_2044:
[----:B------:R-:W-:Y:S01]  /*a160*/  VIADD R10, R84, 0x20 ;  /* 0x00000020540a7836 */ /* 0x000fe20000000000 */
        /* <DEDUP_REMOVED lines=8> */
[----:B------:R-:W-:-:S05]  /*a1f0*/  CS2R R66, SRZ ;  /* 0x0000000000427805 */ /* 0x000fca000001ff00 */
        /* <DEDUP_REMOVED lines=13> */
[-C--:B---3--:R-:W-:Y:S01]  /*a2d0*/  @!P2 IADD3 R24, P4, R4, R27.reuse, RZ ;  /* 0x0000001b0418a210 */ /* 0x088fe20007f9e0ff */
[----:B0-----:R-:W-:Y:S01]  /*a2e0*/  @!P3 IMAD.MOV.U32 R15, RZ, RZ, R9 ;  /* 0x000000ffff0fb224 */ /* 0x001fe200078e0009 */
[----:B----4-:R-:W-:Y:S01]  /*a2f0*/  @!P2 IADD3 R26, P6, R14, R27, RZ ;  /* 0x0000001b0e1aa210 */ /* 0x010fe20007fde0ff */
[----:B--2---:R-:W-:Y:S01]  /*a300*/  @!P3 IMAD.WIDE R28, R74, 0x2, R4 ;  /* 0x000000024a1cb825 */ /* 0x004fe200078e0204 */
[----:B------:R-:W-:-:S03]  /*a310*/  @!P1 IADD3 R12, P5, R4, R11, RZ ;  /* 0x0000000b040c9210 */ /* 0x000fc60007fbe0ff */
[----:B------:R-:W-:Y:S01]  /*a320*/  @!P2 IMAD.X R25, R5, 0x1, R32, P4 ;  /* 0x000000010519a824 */ /* 0x000fe200020e0620 */
[----:B------:R-:W-:Y:S01]  /*a330*/  @!P1 IADD3 R10, P4, R14, R11, RZ ;  /* 0x0000000b0e0a9210 */ /* 0x000fe20007f9e0ff */
[----:B------:R-:W-:Y:S01]  /*a340*/  @!P3 IMAD.WIDE R30, R74, 0x2, R14 ;  /* 0x000000024a1eb825 */ /* 0x000fe200078e020e */
[----:B------:R-:W-:Y:S02]  /*a350*/  CS2R R56, SRZ ;  /* 0x0000000000387805 */ /* 0x000fe4000001ff00 */
[----:B------:R-:W-:Y:S02]  /*a360*/  CS2R R58, SRZ ;  /* 0x00000000003a7805 */ /* 0x000fe4000001ff00 */
[----:B------:R-:W-:Y:S01]  /*a370*/  CS2R R52, SRZ ;  /* 0x0000000000347805 */ /* 0x000fe2000001ff00 */
[----:B------:R-:W-:Y:S01]  /*a380*/  @!P2 IMAD.X R27, R9, 0x1, R32, P6 ;  /* 0x00000001091ba824 */ /* 0x000fe200030e0620 */
[-C--:B------:R-:W-:Y:S01]  /*a390*/  @!P0 IADD3 R4, P6, R4, R33.reuse, RZ ;  /* 0x0000002104048210 */ /* 0x080fe20007fde0ff */
[----:B------:R-:W-:Y:S01]  /*a3a0*/  @!P1 IMAD.X R13, R5, 0x1, R34, P5 ;  /* 0x00000001050d9824 */ /* 0x000fe200028e0622 */
[----:B------:R-:W-:-:S02]  /*a3b0*/  @!P0 IADD3 R14, P5, R14, R33, RZ ;  /* 0x000000210e0e8210 */ /* 0x000fc40007fbe0ff */
[----:B------:R-:W-:Y:S02]  /*a3c0*/  CS2R R54, SRZ ;  /* 0x0000000000367805 */ /* 0x000fe4000001ff00 */
        /* <DEDUP_REMOVED lines=14> */
.L_x_1683:
[----:B------:R-:W-:Y:S05]  /*a4b0*/  BSYNC B1 ;  /* 0x0000000000017941 */ /* 0x000fea0003800000 */
.L_x_1682:
[----:B0--3-5:R-:W-:Y:S01]  /*a4c0*/  IMAD.MOV.U32 R4, RZ, RZ, R48 ;  /* 0x000000ffff047224 */ /* 0x029fe200078e0030 */
[----:B------:R-:W-:Y:S01]  /*a4d0*/  UMOV UR4, 0xffffffff ;  /* 0xffffffff00047882 */ /* 0x000fe20000000000 */
[----:B--2---:R-:W-:Y:S02]  /*a4e0*/  IMAD.MOV.U32 R5, RZ, RZ, R49 ;  /* 0x000000ffff057224 */ /* 0x004fe400078e0031 */
        /* <DEDUP_REMOVED lines=34> */
[----:B----4-:R4:W0:Y:S02]  /*a710*/  SHFL.IDX PT, R14, R0, 0x2, 0x181f ;  /* 0x00581f00000e7f89 */ /* 0x01082400000e0000 */
.L_x_2050:
        /* <DEDUP_REMOVED lines=23> */
[----:B0-----:R-:W-:Y:S01]  /*a890*/  @!P3 IMAD.MOV.U32 R15, RZ, RZ, R9 ;  /* 0x000000ffff0fb224 */ /* 0x001fe200078e0009 */
[-C--:B---3--:R-:W-:Y:S01]  /*a8a0*/  @!P2 IADD3 R26, P4, R4, R25.reuse, RZ ;  /* 0x00000019041aa210 */ /* 0x088fe20007f9e0ff */
[----:B------:R-:W-:Y:S01]  /*a8b0*/  @!P0 IMAD.SHL.U32 R33, R72, 0x2, RZ ;  /* 0x0000000248218824 */ /* 0x000fe200078e00ff */
[----:B------:R-:W-:Y:S01]  /*a8c0*/  @!P2 IADD3 R24, P6, R14, R25, RZ ;  /* 0x000000190e18a210 */ /* 0x000fe20007fde0ff */
[----:B--2---:R-:W-:Y:S01]  /*a8d0*/  @!P3 IMAD.WIDE R28, R74, 0x2, R4 ;  /* 0x000000024a1cb825 */ /* 0x004fe200078e0204 */
[----:B------:R-:W-:-:S03]  /*a8e0*/  @!P1 IADD3 R12, P5, R4, R11, RZ ;  /* 0x0000000b040c9210 */ /* 0x000fc60007fbe0ff */
[----:B------:R-:W-:Y:S01]  /*a8f0*/  @!P2 IMAD.X R27, R5, 0x1, R32, P4 ;  /* 0x00000001051ba824 */ /* 0x000fe200020e0620 */
[----:B------:R-:W-:Y:S01]  /*a900*/  @!P1 IADD3 R10, P4, R14, R11, RZ ;  /* 0x0000000b0e0a9210 */ /* 0x000fe20007f9e0ff */
[----:B------:R-:W-:Y:S01]  /*a910*/  @!P3 IMAD.WIDE R30, R74, 0x2, R14 ;  /* 0x000000024a1eb825 */ /* 0x000fe200078e020e */
[----:B------:R0:W5:Y:S03]  /*a920*/  @!P3 LD.E.64 R44, desc[UR60][R28.64] ;  /* 0x0000003c1c2cb980 */ /* 0x000166000c101b00 */
[----:B------:R-:W-:Y:S01]  /*a930*/  @!P2 IMAD.X R25, R9, 0x1, R32, P6 ;  /* 0x000000010919a824 */ /* 0x000fe200030e0620 */
[-C--:B------:R-:W-:Y:S01]  /*a940*/  @!P0 IADD3 R4, P6, R4, R33.reuse, RZ ;  /* 0x0000002104048210 */ /* 0x080fe20007fde0ff */
[----:B------:R-:W-:Y:S01]  /*a950*/  @!P1 IMAD.X R13, R5, 0x1, R34, P5 ;  /* 0x00000001050d9824 */ /* 0x000fe200028e0622 */
[----:B------:R-:W-:Y:S01]  /*a960*/  @!P0 IADD3 R14, P5, R14, R33, RZ ;  /* 0x000000210e0e8210 */ /* 0x000fe20007fbe0ff */
[----:B------:R2:W5:Y:S01]  /*a970*/  @!P3 LD.E.64 R46, desc[UR60][R30.64] ;  /* 0x0000003c1e2eb980 */ /* 0x000562000c101b00 */
[----:B------:R-:W-:-:S02]  /*a980*/  @!P0 SHF.L.U64.HI R32, R72, 0x1, R85 ;  /* 0x0000000148208819 */ /* 0x000fc40000010255 */
[----:B------:R-:W-:Y:S02]  /*a990*/  CS2R R40, SRZ ;  /* 0x0000000000287805 */ /* 0x000fe4000001ff00 */
[----:B------:R-:W-:Y:S02]  /*a9a0*/  CS2R R42, SRZ ;  /* 0x00000000002a7805 */ /* 0x000fe4000001ff00 */
[----:B------:R-:W-:Y:S02]  /*a9b0*/  CS2R R36, SRZ ;  /* 0x0000000000247805 */ /* 0x000fe4000001ff00 */
[----:B------:R-:W-:Y:S02]  /*a9c0*/  CS2R R38, SRZ ;  /* 0x0000000000267805 */ /* 0x000fe4000001ff00 */
[----:B0-----:R-:W-:Y:S01]  /*a9d0*/  CS2R R28, SRZ ;  /* 0x00000000001c7805 */ /* 0x001fe2000001ff00 */
[----:B------:R-:W-:Y:S01]  /*a9e0*/  @!P1 IMAD.X R11, R9, 0x1, R34, P4 ;  /* 0x00000001090b9824 */ /* 0x000fe200020e0622 */
[----:B------:R0:W5:Y:S01]  /*a9f0*/  @!P2 LD.E.64 R40, desc[UR60][R26.64] ;  /* 0x0000003c1a28a980 */ /* 0x000162000c101b00 */
[--C-:B------:R-:W-:Y:S01]  /*aa00*/  @!P0 IMAD.X R5, R5, 0x1, R32.reuse, P6 ;  /* 0x0000000105058824 */ /* 0x100fe200030e0620 */
[----:B--2---:R-:W-:Y:S01]  /*aa10*/  CS2R R30, SRZ ;  /* 0x00000000001e7805 */ /* 0x004fe2000001ff00 */
[----:B------:R-:W-:Y:S01]  /*aa20*/  @!P0 IMAD.X R15, R9, 0x1, R32, P5 ;  /* 0x00000001090f8824 */ /* 0x000fe200028e0620 */
[----:B------:R0:W5:Y:S04]  /*aa30*/  @!P2 LD.E.64 R42, desc[UR60][R24.64] ;  /* 0x0000003c182aa980 */ /* 0x000168000c101b00 */
[----:B------:R0:W5:Y:S04]  /*aa40*/  @!P1 LD.E.64 R36, desc[UR60][R12.64] ;  /* 0x0000003c0c249980 */ /* 0x000168000c101b00 */
[----:B------:R0:W5:Y:S04]  /*aa50*/  @!P1 LD.E.64 R38, desc[UR60][R10.64] ;  /* 0x0000003c0a269980 */ /* 0x000168000c101b00 */
[----:B------:R0:W5:Y:S04]  /*aa60*/  @!P0 LD.E.64 R30, desc[UR60][R4.64] ;  /* 0x0000003c041e8980 */ /* 0x000168000c101b00 */
[----:B------:R0:W5:Y:S02]  /*aa70*/  @!P0 LD.E.64 R28, desc[UR60][R14.64] ;  /* 0x0000003c0e1c8980 */ /* 0x000164000c101b00 */
.L_x_1686:
[----:B------:R-:W-:Y:S05]  /*aa80*/  BSYNC B1 ;  /* 0x0000000000017941 */ /* 0x000fea0003800000 */
.L_x_1685:
        /* <DEDUP_REMOVED lines=33> */
[----:B------:R-:W-:Y:S01]  /*aca0*/  PRMT R120, R10, 0x7610, R120 ;  /* 0x000076100a787816 */ /* 0x000fe20000000078 */
[----:B------:R-:W-:Y:S06]  /*acb0*/  BRA.DIV UR4, `(.L_x_1687) ;  /* 0x0000020e04547947 */ /* 0x000fec000b800000 */
[----:B------:R0:W2:Y:S04]  /*acc0*/  SHFL.IDX PT, R9, R7, 0x3, 0x181f ;  /* 0x00781f0007097f89 */ /* 0x0000a800000e0000 */
[----:B------:R0:W3:Y:S04]  /*acd0*/  SHFL.IDX PT, R10, R6, 0x3, 0x181f ;  /* 0x00781f00060a7f89 */ /* 0x0000e800000e0000 */
[----:B------:R0:W0:Y:S04]  /*ace0*/  SHFL.IDX PT, R75, R8, 0x3, 0x181f ;  /* 0x00781f00084b7f89 */ /* 0x00002800000e0000 */
[----:B-1--4-:R-:W1:Y:S02]  /*acf0*/  SHFL.IDX PT, R0, R0, 0x3, 0x181f ;  /* 0x00781f0000007f89 */ /* 0x012e6400000e0000 */
.L_x_2056:
[----:B0-----:R-:W4:Y:S01]  /*ad00*/  LDL R7, [R1+0x78] ;  /* 0x0000780001077983 */ /* 0x001f220000100800 */
        /* <DEDUP_REMOVED lines=9> */
[----:B----4-:R-:W-:-:S04]  /*ada0*/  LEA.HI R6, R7, R7, RZ, 0x1 ;  /* 0x0000000707067211 */ /* 0x010fc800078f08ff */
[----:B------:R-:W-:-:S05]  /*adb0*/  LOP3.LUT R6, R6, 0xfffffffe, RZ, 0xc0, !PT ;  /* 0xfffffffe06067812 */ /* 0x000fca00078ec0ff */
[----:B------:R-:W-:Y:S01]  /*adc0*/  IMAD.IADD R127, R7, 0x1, -R6 ;  /* 0x00000001077f7824 */ /* 0x000fe200078e0a06 */
[----:B------:R-:W-:-:S04]  /*add0*/  CS2R R6, SRZ ;  /* 0x0000000000067805 */ /* 0x000fc8000001ff00 */
[----:B------:R-:W-:Y:S01]  /*ade0*/  SHF.L.U32 R127, R127, 0x1f, RZ ;  /* 0x0000001f7f7f7819 */ /* 0x000fe200000006ff */
[----:B------:R-:W-:Y:S06]  /*adf0*/  @P0 BRA `(.L_x_1689) ;  /* 0x0000000000b00947 */ /* 0x000fec0003800000 */
        /* <DEDUP_REMOVED lines=12> */
[C---:B---3--:R-:W-:Y:S01]  /*aec0*/  @!P2 IADD3 R90, P4, R10.reuse, R89, RZ ;  /* 0x000000590a5aa210 */ /* 0x048fe20007f9e0ff */
[----:B------:R-:W-:Y:S01]  /*aed0*/  @!P3 IMAD.MOV.U32 R8, RZ, RZ, R10 ;  /* 0x000000ffff08b224 */ /* 0x000fe200078e000a */
[----:B------:R-:W-:Y:S01]  /*aee0*/  @!P1 IADD3 R86, P5, R10, R5, RZ ;  /* 0x000000050a569210 */ /* 0x000fe20007fbe0ff */
[----:B-1----:R-:W-:Y:S01]  /*aef0*/  @!P3 IMAD.MOV.U32 R6, RZ, RZ, R0 ;  /* 0x000000ffff06b224 */ /* 0x002fe200078e0000 */
[C---:B------:R-:W-:Y:S01]  /*af00*/  @!P2 IADD3 R88, P6, R0.reuse, R89, RZ ;  /* 0x000000590058a210 */ /* 0x040fe20007fde0ff */
[----:B------:R-:W-:Y:S02]  /*af10*/  @!P3 IMAD.MOV.U32 R7, RZ, RZ, R75 ;  /* 0x000000ffff07b224 */ /* 0x000fe400078e004b */
[----:B--2---:R-:W-:Y:S01]  /*af20*/  @!P2 IMAD.X R91, R9, 0x1, R12, P4 ;  /* 0x00000001095ba824 */ /* 0x004fe200020e060c */
[----:B------:R-:W-:Y:S01]  /*af30*/  @!P1 IADD3 R84, P4, R0, R5, RZ ;  /* 0x0000000500549210 */ /* 0x000fe20007f9e0ff */
[----:B------:R-:W-:-:S04]  /*af40*/  @!P3 IMAD.WIDE R4, R74, 0x2, R8 ;  /* 0x000000024a04b825 */ /* 0x000fc800078e0208 */
[----:B------:R-:W-:Y:S01]  /*af50*/  @!P1 IMAD.X R87, R9, 0x1, R14, P5 ;  /* 0x0000000109579824 */ /* 0x000fe200028e060e */
[-C--:B------:R-:W-:Y:S01]  /*af60*/  @!P0 IADD3 R8, P5, R0, R11.reuse, RZ ;  /* 0x0000000b00088210 */ /* 0x080fe20007fbe0ff */
[----:B------:R-:W-:Y:S01]  /*af70*/  @!P3 IMAD.WIDE R6, R74, 0x2, R6 ;  /* 0x000000024a06b825 */ /* 0x000fe200078e0206 */
[----:B------:R-:W-:Y:S01]  /*af80*/  @!P0 SHF.L.U64.HI R0, R72, 0x1, R85 ;  /* 0x0000000148008819 */ /* 0x000fe20000010255 */
[----:B------:R0:W5:Y:S02]  /*af90*/  @!P3 LD.E.64 R32, desc[UR60][R4.64] ;  /* 0x0000003c0420b980 */ /* 0x000164000c101b00 */
[C---:B------:R-:W-:Y:S01]  /*afa0*/  @!P2 IMAD.X R89, R75.reuse, 0x1, R12, P6 ;  /* 0x000000014b59a824 */ /* 0x040fe200030e060c */
[----:B------:R-:W-:Y:S01]  /*afb0*/  @!P0 IADD3 R10, P6, R10, R11, RZ ;  /* 0x0000000b0a0a8210 */ /* 0x000fe20007fde0ff */
[----:B------:R1:W5:Y:S01]  /*afc0*/  @!P3 LD.E.64 R34, desc[UR60][R6.64] ;  /* 0x0000003c0622b980 */ /* 0x000362000c101b00 */
[----:B------:R-:W-:Y:S01]  /*afd0*/  @!P1 IMAD.X R85, R75, 0x1, R14, P4 ;  /* 0x000000014b559824 */ /* 0x000fe200020e060e */
[----:B------:R-:W-:-:S02]  /*afe0*/  CS2R R24, SRZ ;  /* 0x0000000000187805 */ /* 0x000fc4000001ff00 */
[----:B------:R-:W-:Y:S01]  /*aff0*/  CS2R R26, SRZ ;  /* 0x00000000001a7805 */ /* 0x000fe2000001ff00 */
[--C-:B------:R-:W-:Y:S01]  /*b000*/  @!P0 IMAD.X R11, R9, 0x1, R0.reuse, P6 ;  /* 0x00000001090b8824 */ /* 0x100fe200030e0600 */
[----:B------:R-:W-:Y:S02]  /*b010*/  CS2R R14, SRZ ;  /* 0x00000000000e7805 */ /* 0x000fe4000001ff00 */
[----:B------:R-:W-:Y:S02]  /*b020*/  CS2R R12, SRZ ;  /* 0x00000000000c7805 */ /* 0x000fe4000001ff00 */
[----:B0-----:R-:W-:Y:S01]  /*b030*/  CS2R R4, SRZ ;  /* 0x0000000000047805 */ /* 0x001fe2000001ff00 */
[----:B------:R-:W-:Y:S01]  /*b040*/  @!P0 IMAD.X R9, R75, 0x1, R0, P5 ;  /* 0x000000014b098824 */ /* 0x000fe200028e0600 */
[----:B------:R0:W5:Y:S01]  /*b050*/  @!P2 LD.E.64 R24, desc[UR60][R90.64] ;  /* 0x0000003c5a18a980 */ /* 0x000162000c101b00 */
[----:B-1----:R-:W-:-:S03]  /*b060*/  CS2R R6, SRZ ;  /* 0x0000000000067805 */ /* 0x002fc6000001ff00 */
[----:B------:R0:W5:Y:S04]  /*b070*/  @!P2 LD.E.64 R26, desc[UR60][R88.64] ;  /* 0x0000003c581aa980 */ /* 0x000168000c101b00 */
[----:B------:R0:W5:Y:S04]  /*b080*/  @!P1 LD.E.64 R14, desc[UR60][R86.64] ;  /* 0x0000003c560e9980 */ /* 0x000168000c101b00 */
[----:B------:R0:W5:Y:S04]  /*b090*/  @!P1 LD.E.64 R12, desc[UR60][R84.64] ;  /* 0x0000003c540c9980 */ /* 0x000168000c101b00 */
[----:B------:R0:W5:Y:S04]  /*b0a0*/  @!P0 LD.E.64 R4, desc[UR60][R10.64] ;  /* 0x0000003c0a048980 */ /* 0x000168000c101b00 */
[----:B------:R0:W5:Y:S02]  /*b0b0*/  @!P0 LD.E.64 R6, desc[UR60][R8.64] ;  /* 0x0000003c08068980 */ /* 0x000164000c101b00 */
.L_x_1689:
[----:B------:R-:W-:Y:S05]  /*b0c0*/  BSYNC B1 ;  /* 0x0000000000017941 */ /* 0x000fea0003800000 */
.L_x_1688:
[----:B------:R-:W4:Y:S01]  /*b0d0*/  SYNCS.PHASECHK.TRANS64.TRYWAIT P0, [R18+URZ+0x30800], R127 ;  /* 0x0308007f120075a7 */ /* 0x000f22000800017f */
[----:B0----5:R-:W-:Y:S01]  /*b0e0*/  IMAD.MOV.U32 R8, RZ, RZ, R5 ;  /* 0x000000ffff087224 */ /* 0x021fe200078e0005 */
[----:B------:R-:W-:Y:S01]  /*b0f0*/  BSSY B1, `(.L_x_1690) ;  /* 0x0000021000017945 */ /* 0x000fe20003800000 */
[----:B--2---:R-:W-:Y:S02]  /*b100*/  IMAD.MOV.U32 R9, RZ, RZ, R14 ;  /* 0x000000ffff097224 */ /* 0x004fe400078e000e */
[----:B---3--:R-:W-:Y:S01]  /*b110*/  IMAD.MOV.U32 R10, RZ, RZ, R32 ;  /* 0x000000ffff0a7224 */ /* 0x008fe200078e0020 */
[----:B------:R-:W-:Y:S01]  /*b120*/  PRMT R75, R8, 0x7610, R75 ;  /* 0x00007610084b7816 */ /* 0x000fe2000000004b */
[----:B------:R-:W-:Y:S01]  /*b130*/  IMAD.MOV.U32 R8, RZ, RZ, R24 ;  /* 0x000000ffff087224 */ /* 0x000fe200078e0018 */
[----:B------:R-:W-:Y:S01]  /*b140*/  PRMT R87, R9, 0x7610, R87 ;  /* 0x0000761009577816 */ /* 0x000fe20000000057 */
[----:B------:R-:W-:Y:S01]  /*b150*/  IMAD.MOV.U32 R9, RZ, RZ, R25 ;  /* 0x000000ffff097224 */ /* 0x000fe200078e0019 */
[----:B------:R-:W-:Y:S01]  /*b160*/  PRMT R125, R10, 0x7610, R125 ;  /* 0x000076100a7d7816 */ /* 0x000fe2000000007d */
[----:B-1----:R-:W-:Y:S01]  /*b170*/  IMAD.MOV.U32 R0, RZ, RZ, R4 ;  /* 0x000000ffff007224 */ /* 0x002fe200078e0004 */
        /* <DEDUP_REMOVED lines=14> */
[----:B------:R-:W-:Y:S01]  /*b260*/  VIADDMNMX R0, R111, -R149, 0x80, PT ;  /* 0x000000806f007446 */ /* 0x000fe20003800995 */
[----:B------:R-:W-:Y:S01]  /*b270*/  IMAD.MOV.U32 R11, RZ, RZ, R27 ;  /* 0x000000ffff0b7224 */ /* 0x000fe200078e001b */
[----:B------:R-:W-:Y:S01]  /*b280*/  PRMT R89, R8, 0x7610, R89 ;  /* 0x0000761008597816 */ /* 0x000fe20000000059 */
[----:B------:R-:W-:Y:S01]  /*b290*/  IMAD.MOV.U32 R8, RZ, RZ, R34 ;  /* 0x000000ffff087224 */ /* 0x000fe200078e0022 */
[----:B------:R-:W-:Y:S01]  /*b2a0*/  PRMT R90, R9, 0x7610, R90 ;  /* 0x00007610095a7816 */ /* 0x000fe2000000005a */
[----:B------:R-:W-:Y:S01]  /*b2b0*/  IMAD.MOV.U32 R9, RZ, RZ, R35 ;  /* 0x000000ffff097224 */ /* 0x000fe200078e0023 */
[----:B------:R-:W-:-:S02]  /*b2c0*/  ISETP.GE.AND P1, PT, R128, R0, PT ;  /* 0x000000008000720c */ /* 0x000fc40003f26270 */
[----:B------:R-:W-:Y:S02]  /*b2d0*/  PRMT R111, R10, 0x7610, R111 ;  /* 0x000076100a6f7816 */ /* 0x000fe4000000006f */
[----:B------:R-:W-:Y:S01]  /*b2e0*/  PRMT R112, R11, 0x7610, R112 ;  /* 0x000076100b707816 */ /* 0x000fe20000000070 */
[----:B----4-:R-:W-:Y:S08]  /*b2f0*/  @!P0 BRA `(.L_x_1691) ;  /* 0x0000020800388947 */ /* 0x010ff00003800000 */
.L_x_2057:
[----:B------:R-:W-:Y:S05]  /*b300*/  BSYNC B1 ;  /* 0x0000000000017941 */ /* 0x000fea0003800000 */
.L_x_1690:
[----:B------:R-:W-:Y:S01]  /*b310*/  BSSY B1, `(.L_x_1692) ;  /* 0x00000cc000017945 */ /* 0x000fe20003800000 */
[----:B0-----:R-:W-:Y:S02]  /*b320*/  PRMT R127, R8, 0x7610, R127 ;  /* 0x00007610087f7816 */ /* 0x001fe4000000007f */
[----:B------:R-:W-:Y:S01]  /*b330*/  PRMT R128, R9, 0x7610, R128 ;  /* 0x0000761009807816 */ /* 0x000fe20000000080 */
[----:B------:R-:W-:Y:S06]  /*b340*/  @P1 BRA `(.L_x_1693) ;  /* 0x0000000c00201947 */ /* 0x000fec0003800000 */
[----:B------:R0:W5:Y:S01]  /*b350*/  LDL R154, [R1+0x5c] ;  /* 0x00005c00019a7983 */ /* 0x0001620000100800 */
[----:B------:R-:W1:Y:S01]  /*b360*/  LDC R8, c[0x0][0x3f4] ;  /* 0x0000fd00ff087b82 */ /* 0x000e620000000800 */
[----:B------:R-:W-:Y:S01]  /*b370*/  BSSY B2, `(.L_x_1694) ;  /* 0x0000034000027945 */ /* 0x000fe20003800000 */
[-C--:B-1----:R-:W-:Y:S02]  /*b380*/  ISETP.GE.AND P0, PT, R74, R8.reuse, PT ;  /* 0x000000084a00720c */ /* 0x082fe40003f06270 */
[-C--:B------:R-:W-:Y:S02]  /*b390*/  ISETP.GE.AND P1, PT, R21, R8.reuse, PT ;  /* 0x000000081500720c */ /* 0x080fe40003f26270 */
[-C--:B------:R-:W-:Y:S02]  /*b3a0*/  ISETP.GE.AND P2, PT, R73, R8.reuse, PT ;  /* 0x000000084900720c */ /* 0x080fe40003f46270 */
[----:B------:R-:W-:-:S07]  /*b3b0*/  ISETP.GE.AND P3, PT, R72, R8, PT ;  /* 0x000000084800720c */ /* 0x000fce0003f66270 */
[----:B0-----:R-:W-:Y:S06]  /*b3c0*/  @P0 BRA `(.L_x_1695) ;  /* 0x0000000000b80947 */ /* 0x001fec0003800000 */
[----:B-----5:R-:W0:Y:S01]  /*b3d0*/  LDS.128 R8, [R154] ;  /* 0x000000009a087984 */ /* 0x020e220000000c00 */
[--C-:B------:R-:W-:Y:S02]  /*b3e0*/  SHF.R.U64 R80, R80, 0x10, R81.reuse ;  /* 0x0000001050507819 */ /* 0x100fe40000001251 */
[----:B------:R-:W-:Y:S02]  /*b3f0*/  SHF.R.U32.HI R81, RZ, 0x10, R81 ;  /* 0x00000010ff517819 */ /* 0x000fe40000011651 */
[--C-:B------:R-:W-:Y:S02]  /*b400*/  SHF.R.U64 R82, R82, 0x10, R83.reuse ;  /* 0x0000001052527819 */ /* 0x100fe40000001253 */
[----:B------:R-:W-:Y:S02]  /*b410*/  SHF.R.U32.HI R83, RZ, 0x10, R83 ;  /* 0x00000010ff537819 */ /* 0x000fe40000011653 */
[----:B------:R-:W-:Y:S02]  /*b420*/  PRMT R148, R148, 0x5410, R81 ;  /* 0x0000541094947816 */ /* 0x000fe40000000051 */
[----:B------:R-:W-:-:S02]  /*b430*/  PRMT R146, R146, 0x5410, R83 ;  /* 0x0000541092927816 */ /* 0x000fc40000000053 */
[----:B------:R-:W-:Y:S01]  /*b440*/  PRMT R149, R147, 0x5410, R80 ;  /* 0x0000541093957816 */ /* 0x000fe20000000050 */
[C---:B------:R-:W-:Y:S01]  /*b450*/  IMAD.U32 R150, R148.reuse, 0x10000, RZ ;  /* 0x0001000094967824 */ /* 0x040fe200078e00ff */
[----:B------:R-:W-:Y:S01]  /*b460*/  LOP3.LUT R148, R148, 0xffff0000, RZ, 0xc0, !PT ;  /* 0xffff000094947812 */ /* 0x000fe200078ec0ff */
[C---:B------:R-:W-:Y:S01]  /*b470*/  IMAD.U32 R147, R146.reuse, 0x10000, RZ ;  /* 0x0001000092937824 */ /* 0x040fe200078e00ff */
[----:B------:R-:W-:Y:S02]  /*b480*/  PRMT R145, R145, 0x5410, R82 ;  /* 0x0000541091917816 */ /* 0x000fe40000000052 */
[----:B------:R-:W-:Y:S02]  /*b490*/  LOP3.LUT R146, R146, 0xffff0000, RZ, 0xc0, !PT ;  /* 0xffff000092927812 */ /* 0x000fe400078ec0ff */
[C---:B0-----:R-:W-:Y:S01]  /*b4a0*/  LOP3.LUT R81, R10.reuse, 0xffff0000, RZ, 0xc0, !PT ;  /* 0xffff00000a517812 */ /* 0x041fe200078ec0ff */
[----:B------:R-:W-:Y:S01]  /*b4b0*/  IMAD.U32 R80, R10, 0x10000, RZ ;  /* 0x000100000a507824 */ /* 0x000fe200078e00ff */
[C---:B------:R-:W-:Y:S01]  /*b4c0*/  LOP3.LUT R83, R11.reuse, 0xffff0000, RZ, 0xc0, !PT ;  /* 0xffff00000b537812 */ /* 0x040fe200078ec0ff */
[----:B------:R-:W-:-:S02]  /*b4d0*/  IMAD.U32 R82, R11, 0x10000, RZ ;  /* 0x000100000b527824 */ /* 0x000fc400078e00ff */
[C---:B------:R-:W-:Y:S01]  /*b4e0*/  FMUL.FTZ R151, R81.reuse, R150 ;  /* 0x0000009651977220 */ /* 0x040fe20000410000 */
[-C--:B------:R-:W-:Y:S01]  /*b4f0*/  FMUL.FTZ R81, R81, R147.reuse ;  /* 0x0000009351517220 */ /* 0x080fe20000410000 */
[----:B------:R-:W-:Y:S01]  /*b500*/  FMUL.FTZ R153, R83, R148 ;  /* 0x0000009453997220 */ /* 0x000fe20000410000 */
[----:B------:R-:W-:Y:S02]  /*b510*/  IMAD.U32 R10, R8, 0x10000, RZ ;  /* 0x00010000080a7824 */ /* 0x000fe400078e00ff */
[C---:B------:R-:W-:Y:S01]  /*b520*/  FFMA.FTZ R151, R80.reuse, R147, -R151 ;  /* 0x0000009350977223 */ /* 0x040fe20000010897 */
[----:B------:R-:W-:Y:S02]  /*b530*/  IMAD.U32 R11, R9, 0x10000, RZ ;  /* 0x00010000090b7824 */ /* 0x000fe400078e00ff */
[----:B------:R-:W-:Y:S01]  /*b540*/  FFMA.FTZ R150, R80, R150, R81 ;  /* 0x0000009650967223 */ /* 0x000fe20000010051 */
[-C--:B------:R-:W-:Y:S01]  /*b550*/  FMUL.FTZ R147, R83, R146.reuse ;  /* 0x0000009253937220 */ /* 0x080fe20000410000 */
[----:B------:R-:W-:Y:S01]  /*b560*/  FFMA.FTZ R153, R82, R146, -R153 ;  /* 0x0000009252997223 */ /* 0x000fe20000010899 */
[----:B------:R-:W-:Y:S01]  /*b570*/  LOP3.LUT R8, R8, 0xffff0000, RZ, 0xc0, !PT ;  /* 0xffff000008087812 */ /* 0x000fe200078ec0ff */
[----:B------:R-:W-:Y:S01]  /*b580*/  IMAD.U32 R83, R149, 0x10000, RZ ;  /* 0x0001000095537824 */ /* 0x000fe200078e00ff */
[----:B------:R-:W-:Y:S01]  /*b590*/  LOP3.LUT R9, R9, 0xffff0000, RZ, 0xc0, !PT ;  /* 0xffff000009097812 */ /* 0x000fe200078ec0ff */
[----:B------:R-:W-:Y:S01]  /*b5a0*/  IMAD.U32 R81, R145, 0x10000, RZ ;  /* 0x0001000091517824 */ /* 0x000fe200078e00ff */
[----:B------:R-:W-:Y:S01]  /*b5b0*/  LOP3.LUT R146, R149, 0xffff0000, RZ, 0xc0, !PT ;  /* 0xffff000095927812 */ /* 0x000fe200078ec0ff */
[----:B------:R-:W-:Y:S01]  /*b5c0*/  FFMA.FTZ R152, R82, R148, R147 ;  /* 0x0000009452987223 */ /* 0x000fe20000010093 */
[----:B------:R-:W-:Y:S01]  /*b5d0*/  LOP3.LUT R80, R145, 0xffff0000, RZ, 0xc0, !PT ;  /* 0xffff000091507812 */ /* 0x000fe200078ec0ff */
[C---:B------:R-:W-:Y:S01]  /*b5e0*/  FMUL.FTZ R145, R8.reuse, R83 ;  /* 0x0000005308917220 */ /* 0x040fe20000410000 */
[----:B------:R-:W-:Y:S01]  /*b5f0*/  FMUL.FTZ R82, R8, R81 ;  /* 0x0000005108527220 */ /* 0x000fe20000410000 */
[----:B------:R-:W-:-:S02]  /*b600*/  FMUL.FTZ R148, R9, R146 ;  /* 0x0000009209947220 */ /* 0x000fc40000410000 */
[-C--:B------:R-:W-:Y:S01]  /*b610*/  FMUL.FTZ R147, R9, R80.reuse ;  /* 0x0000005009937220 */ /* 0x080fe20000410000 */
[C---:B------:R-:W-:Y:S01]  /*b620*/  FFMA.FTZ R8, R10.reuse, R81, -R145 ;  /* 0x000000510a087223 */ /* 0x040fe20000010891 */
[----:B------:R-:W-:Y:S01]  /*b630*/  FFMA.FTZ R83, R10, R83, R82 ;  /* 0x000000530a537223 */ /* 0x000fe20000010052 */
[C---:B------:R-:W-:Y:S01]  /*b640*/  FFMA.FTZ R9, R11.reuse, R80, -R148 ;  /* 0x000000500b097223 */ /* 0x040fe20000010894 */
[----:B------:R-:W-:Y:S01]  /*b650*/  FFMA.FTZ R146, R11, R146, R147 ;  /* 0x000000920b927223 */ /* 0x000fe20000010093 */
[----:B------:R-:W-:Y:S02]  /*b660*/  F2FP.BF16.F32.PACK_AB R10, R150, R151 ;  /* 0x00000097960a723e */ /* 0x000fe400000010ff */
[----:B------:R-:W-:Y:S02]  /*b670*/  F2FP.BF16.F32.PACK_AB R11, R152, R153 ;  /* 0x00000099980b723e */ /* 0x000fe400000010ff */
[----:B------:R-:W-:Y:S02]  /*b680*/  F2FP.BF16.F32.PACK_AB R8, R83, R8 ;  /* 0x000000085308723e */ /* 0x000fe400000010ff */
[----:B------:R-:W-:-:S05]  /*b690*/  F2FP.BF16.F32.PACK_AB R9, R146, R9 ;  /* 0x000000099209723e */ /* 0x000fca00000010ff */
[----:B------:R0:W-:Y:S02]  /*b6a0*/  STS.128 [R154], R8 ;  /* 0x000000089a007388 */ /* 0x0001e40000000c00 */
.L_x_1695:
[----:B------:R-:W-:Y:S05]  /*b6b0*/  BSYNC B2 ;  /* 0x0000000000027941 */ /* 0x000fea0003800000 */
.L_x_1694:
[----:B------:R-:W-:Y:S04]  /*b6c0*/  BSSY B2, `(.L_x_1696) ;  /* 0x0000030000027945 */ /* 0x000fe80003800000 */
[----:B------:R-:W-:Y:S05]  /*b6d0*/  @P1 BRA `(.L_x_1697) ;  /* 0x0000000000b81947 */ /* 0x000fea0003800000 */
[----:B0----5:R-:W0:Y:S01]  /*b6e0*/  LDS.128 R8, [R154+0x4000] ;  /* 0x004000009a087984 */ /* 0x021e220000000c00 */
[----:B------:R-:W-:Y:S02]  /*b6f0*/  SHF.R.U64 R78, R78, 0x10, R79 ;  /* 0x000000104e4e7819 */ /* 0x000fe4000000124f */
[----:B------:R-:W-:Y:S02]  /*b700*/  SHF.R.U64 R76, R76, 0x10, R77 ;  /* 0x000000104c4c7819 */ /* 0x000fe4000000124d */
[----:B------:R-:W-:Y:S02]  /*b710*/  SHF.R.U32.HI R79, RZ, 0x10, R79 ;  /* 0x00000010ff4f7819 */ /* 0x000fe4000001164f */
[----:B------:R-:W-:Y:S02]  /*b720*/  SHF.R.U32.HI R77, RZ, 0x10, R77 ;  /* 0x00000010ff4d7819 */ /* 0x000fe4000001164d */
[----:B------:R-:W-:Y:S02]  /*b730*/  PRMT R142, R142, 0x5410, R79 ;  /* 0x000054108e8e7816 */ /* 0x000fe4000000004f */
[----:B------:R-:W-:-:S02]  /*b740*/  PRMT R144, R144, 0x5410, R77 ;  /* 0x0000541090907816 */ /* 0x000fc4000000004d */
[----:B------:R-:W-:Y:S01]  /*b750*/  PRMT R143, R143, 0x5410, R76 ;  /* 0x000054108f8f7816 */ /* 0x000fe2000000004c */
[C---:B------:R-:W-:Y:S01]  /*b760*/  IMAD.U32 R80, R142.reuse, 0x10000, RZ ;  /* 0x000100008e507824 */ /* 0x040fe200078e00ff */
[----:B------:R-:W-:Y:S01]  /*b770*/  LOP3.LUT R142, R142, 0xffff0000, RZ, 0xc0, !PT ;  /* 0xffff00008e8e7812 */ /* 0x000fe200078ec0ff */
[C---:B------:R-:W-:Y:S01]  /*b780*/  IMAD.U32 R81, R144.reuse, 0x10000, RZ ;  /* 0x0001000090517824 */ /* 0x040fe200078e00ff */
[----:B------:R-:W-:Y:S02]  /*b790*/  LOP3.LUT R144, R144, 0xffff0000, RZ, 0xc0, !PT ;  /* 0xffff000090907812 */ /* 0x000fe400078ec0ff */
[----:B------:R-:W-:Y:S02]  /*b7a0*/  PRMT R141, R141, 0x5410, R78 ;  /* 0x000054108d8d7816 */ /* 0x000fe4000000004e */
        /* <DEDUP_REMOVED lines=8> */
[C---:B------:R-:W-:Y:S01]  /*b830*/  FFMA.FTZ R146, R76.reuse, R81, R82 ;  /* 0x000000514c927223 */ /* 0x040fe20000010052 */
[----:B------:R-:W-:Y:S02]  /*b840*/  IMAD.U32 R11, R9, 0x10000, RZ ;  /* 0x00010000090b7824 */ /* 0x000fe400078e00ff */
[----:B------:R-:W-:Y:S01]  /*b850*/  FFMA.FTZ R145, R76, R80, -R83 ;  /* 0x000000504c917223 */ /* 0x000fe20000010853 */
[-C--:B------:R-:W-:Y:S01]  /*b860*/  FMUL.FTZ R81, R79, R142.reuse ;  /* 0x0000008e4f517220 */ /* 0x080fe20000410000 */
[----:B------:R-:W-:Y:S01]  /*b870*/  LOP3.LUT R8, R8, 0xffff0000, RZ, 0xc0, !PT ;  /* 0xffff000008087812 */ /* 0x000fe200078ec0ff */
[C---:B------:R-:W-:Y:S01]  /*b880*/  FFMA.FTZ R142, R78.reuse, R142, -R77 ;  /* 0x0000008e4e8e7223 */ /* 0x040fe2000001084d */
[----:B------:R-:W-:Y:S01]  /*b890*/  LOP3.LUT R9, R9, 0xffff0000, RZ, 0xc0, !PT ;  /* 0xffff000009097812 */ /* 0x000fe200078ec0ff */
[C---:B------:R-:W-:Y:S01]  /*b8a0*/  IMAD.U32 R79, R143.reuse, 0x10000, RZ ;  /* 0x000100008f4f7824 */ /* 0x040fe200078e00ff */
[----:B------:R-:W-:Y:S01]  /*b8b0*/  LOP3.LUT R80, R143, 0xffff0000, RZ, 0xc0, !PT ;  /* 0xffff00008f507812 */ /* 0x000fe200078ec0ff */
[C---:B------:R-:W-:Y:S01]  /*b8c0*/  IMAD.U32 R77, R141.reuse, 0x10000, RZ ;  /* 0x000100008d4d7824 */ /* 0x040fe200078e00ff */
        /* <DEDUP_REMOVED lines=15> */
.L_x_1697:
[----:B------:R-:W-:Y:S05]  /*b9c0*/  BSYNC B2 ;  /* 0x0000000000027941 */ /* 0x000fea0003800000 */
.L_x_1696:
[----:B------:R-:W-:Y:S04]  /*b9d0*/  BSSY B2, `(.L_x_1698) ;  /* 0x0000030000027945 */ /* 0x000fe80003800000 */
[----:B------:R-:W-:Y:S05]  /*b9e0*/  @P2 BRA `(.L_x_1699) ;  /* 0x0000000000b82947 */ /* 0x000fea0003800000 */
[----:B01---5:R-:W0:Y:S01]  /*b9f0*/  LDS.128 R8, [R154+0x8000] ;  /* 0x008000009a087984 */ /* 0x023e220000000c00 */
[--C-:B------:R-:W-:Y:S02]  /*ba00*/  SHF.R.U64 R77, R70, 0x10, R71.reuse ;  /* 0x00000010464d7819 */ /* 0x100fe40000001247 */
[----:B------:R-:W-:Y:S02]  /*ba10*/  SHF.R.U32.HI R70, RZ, 0x10, R71 ;  /* 0x00000010ff467819 */ /* 0x000fe40000011647 */
[--C-:B------:R-:W-:Y:S02]  /*ba20*/  SHF.R.U64 R71, R68, 0x10, R69.reuse ;  /* 0x0000001044477819 */ /* 0x100fe40000001245 */
[----:B------:R-:W-:Y:S02]  /*ba30*/  SHF.R.U32.HI R68, RZ, 0x10, R69 ;  /* 0x00000010ff447819 */ /* 0x000fe40000011645 */
[----:B------:R-:W-:Y:S02]  /*ba40*/  PRMT R139, R139, 0x5410, R70 ;  /* 0x000054108b8b7816 */ /* 0x000fe40000000046 */
[----:B------:R-:W-:-:S02]  /*ba50*/  PRMT R137, R137, 0x5410, R68 ;  /* 0x0000541089897816 */ /* 0x000fc40000000044 */
[----:B------:R-:W-:Y:S01]  /*ba60*/  PRMT R140, R140, 0x5410, R77 ;  /* 0x000054108c8c7816 */ /* 0x000fe2000000004d */
[----:B------:R-:W-:Y:S01]  /*ba70*/  IMAD.U32 R76, R139, 0x10000, RZ ;  /* 0x000100008b4c7824 */ /* 0x000fe200078e00ff */
[----:B------:R-:W-:Y:S01]  /*ba80*/  PRMT R138, R138, 0x5410, R71 ;  /* 0x000054108a8a7816 */ /* 0x000fe20000000047 */
[C---:B------:R-:W-:Y:S01]  /*ba90*/  IMAD.U32 R77, R137.reuse, 0x10000, RZ ;  /* 0x00010000894d7824 */ /* 0x040fe200078e00ff */
[----:B------:R-:W-:Y:S02]  /*baa0*/  LOP3.LUT R137, R137, 0xffff0000, RZ, 0xc0, !PT ;  /* 0xffff000089897812 */ /* 0x000fe400078ec0ff */
[----:B------:R-:W-:Y:S02]  /*bab0*/  LOP3.LUT R139, R139, 0xffff0000, RZ, 0xc0, !PT ;  /* 0xffff00008b8b7812 */ /* 0x000fe400078ec0ff */
[C---:B0-----:R-:W-:Y:S01]  /*bac0*/  LOP3.LUT R69, R10.reuse, 0xffff0000, RZ, 0xc0, !PT ;  /* 0xffff00000a457812 */ /* 0x041fe200078ec0ff */
[----:B------:R-:W-:Y:S01]  /*bad0*/  IMAD.U32 R68, R10, 0x10000, RZ ;  /* 0x000100000a447824 */ /* 0x000fe200078e00ff */
[C---:B------:R-:W-:Y:S01]  /*bae0*/  LOP3.LUT R71, R11.reuse, 0xffff0000, RZ, 0xc0, !PT ;  /* 0xffff00000b477812 */ /* 0x040fe200078ec0ff */
[----:B------:R-:W-:-:S02]  /*baf0*/  IMAD.U32 R70, R11, 0x10000, RZ ;  /* 0x000100000b467824 */ /* 0x000fc400078e00ff */
[CC--:B------:R-:W-:Y:S01]  /*bb00*/  FMUL.FTZ R78, R69.reuse, R76.reuse ;  /* 0x0000004c454e7220 */ /* 0x0c0fe20000410000 */
[----:B------:R-:W-:Y:S01]  /*bb10*/  FMUL.FTZ R79, R69, R77 ;  /* 0x0000004d454f7220 */ /* 0x000fe20000410000 */
[C---:B------:R-:W-:Y:S01]  /*bb20*/  FMUL.FTZ R69, R71.reuse, R137 ;  /* 0x0000008947457220 */ /* 0x040fe20000410000 */
[----:B------:R-:W-:Y:S02]  /*bb30*/  IMAD.U32 R10, R8, 0x10000, RZ ;  /* 0x00010000080a7824 */ /* 0x000fe400078e00ff */
[----:B------:R-:W-:Y:S01]  /*bb40*/  FFMA.FTZ R81, R68, R77, R78 ;  /* 0x0000004d44517223 */ /* 0x000fe2000001004e */
[-C--:B------:R-:W-:Y:S01]  /*bb50*/  FMUL.FTZ R77, R71, R139.reuse ;  /* 0x0000008b474d7220 */ /* 0x080fe20000410000 */
[----:B------:R-:W-:Y:S01]  /*bb60*/  FFMA.FTZ R139, R70, R139, -R69 ;  /* 0x0000008b468b7223 */ /* 0x000fe20000010845 */
[C---:B------:R-:W-:Y:S01]  /*bb70*/  IMAD.U32 R11, R9.reuse, 0x10000, RZ ;  /* 0x00010000090b7824 */ /* 0x040fe200078e00ff */
[----:B------:R-:W-:Y:S01]  /*bb80*/  LOP3.LUT R8, R8, 0xffff0000, RZ, 0xc0, !PT ;  /* 0xffff000008087812 */ /* 0x000fe200078ec0ff */
[----:B------:R-:W-:Y:S01]  /*bb90*/  IMAD.U32 R71, R138, 0x10000, RZ ;  /* 0x000100008a477824 */ /* 0x000fe200078e00ff */
[----:B------:R-:W-:Y:S01]  /*bba0*/  LOP3.LUT R9, R9, 0xffff0000, RZ, 0xc0, !PT ;  /* 0xffff000009097812 */ /* 0x000fe200078ec0ff */
[----:B------:R-:W-:Y:S01]  /*bbb0*/  IMAD.U32 R69, R140, 0x10000, RZ ;  /* 0x000100008c457824 */ /* 0x000fe200078e00ff */
[----:B------:R-:W-:Y:S01]  /*bbc0*/  LOP3.LUT R138, R138, 0xffff0000, RZ, 0xc0, !PT ;  /* 0xffff00008a8a7812 */ /* 0x000fe200078ec0ff */
[----:B------:R-:W-:Y:S01]  /*bbd0*/  FFMA.FTZ R76, R68, R76, -R79 ;  /* 0x0000004c444c7223 */ /* 0x000fe2000001084f */
        /* <DEDUP_REMOVED lines=15> */
.L_x_1699:
[----:B------:R-:W-:Y:S05]  /*bcd0*/  BSYNC B2 ;  /* 0x0000000000027941 */ /* 0x000fea0003800000 */
.L_x_1698:
[----:B------:R-:W-:Y:S05]  /*bce0*/  @P3 BRA `(.L_x_1693) ;  /* 0x0000000000b83947 */ /* 0x000fea0003800000 */
[----:B012--5:R-:W0:Y:S01]  /*bcf0*/  LDS.128 R8, [R154+0xc000] ;  /* 0x00c000009a087984 */ /* 0x027e220000000c00 */
[----:B------:R-:W-:Y:S02]  /*bd00*/  SHF.R.U64 R69, R60, 0x10, R61 ;  /* 0x000000103c457819 */ /* 0x000fe4000000123d */
[----:B------:R-:W-:Y:S02]  /*bd10*/  SHF.R.U64 R60, R62, 0x10, R63 ;  /* 0x000000103e3c7819 */ /* 0x000fe4000000123f */
[----:B------:R-:W-:Y:S02]  /*bd20*/  SHF.R.U32.HI R68, RZ, 0x10, R61 ;  /* 0x00000010ff447819 */ /* 0x000fe4000001163d */
        /* <DEDUP_REMOVED lines=13> */
[C---:B------:R-:W-:Y:S01]  /*be00*/  FMUL.FTZ R76, R61.reuse, R68 ;  /* 0x000000443d4c7220 */ /* 0x040fe20000410000 */
[-C--:B------:R-:W-:Y:S01]  /*be10*/  FMUL.FTZ R71, R61, R69.reuse ;  /* 0x000000453d477220 */ /* 0x080fe20000410000 */
[C---:B------:R-:W-:Y:S01]  /*be20*/  FMUL.FTZ R61, R63.reuse, R136 ;  /* 0x000000883f3d7220 */ /* 0x040fe20000410000 */
[----:B------:R-:W-:Y:S02]  /*be30*/  IMAD.U32 R10, R8, 0x10000, RZ ;  /* 0x00010000080a7824 */ /* 0x000fe400078e00ff */
[----:B------:R-:W-:Y:S01]  /*be40*/  FFMA.FTZ R77, R60, R69, R76 ;  /* 0x000000453c4d7223 */ /* 0x000fe2000001004c */
[-C--:B------:R-:W-:Y:S01]  /*be50*/  FMUL.FTZ R69, R63, R133.reuse ;  /* 0x000000853f457220 */ /* 0x080fe20000410000 */
[----:B------:R-:W-:Y:S01]  /*be60*/  FFMA.FTZ R133, R62, R133, -R61 ;  /* 0x000000853e857223 */ /* 0x000fe2000001083d */
[----:B------:R-:W-:Y:S02]  /*be70*/  IMAD.U32 R11, R9, 0x10000, RZ ;  /* 0x00010000090b7824 */ /* 0x000fe400078e00ff */
        /* <DEDUP_REMOVED lines=8> */
[----:B------:R-:W-:Y:S01]  /*bf00*/  LOP3.LUT R134, R134, 0xffff0000, RZ, 0xc0, !PT ;  /* 0xffff000086867812 */ /* 0x000fe200078ec0ff */
[----:B------:R-:W-:-:S02]  /*bf10*/  FMUL.FTZ R62, R8, R61 ;  /* 0x0000003d083e7220 */ /* 0x000fc40000410000 */
[C---:B------:R-:W-:Y:S01]  /*bf20*/  FMUL.FTZ R68, R9.reuse, R60 ;  /* 0x0000003c09447220 */ /* 0x040fe20000410000 */
[C---:B------:R-:W-:Y:S01]  /*bf30*/  FFMA.FTZ R8, R10.reuse, R61, -R69 ;  /* 0x0000003d0a087223 */ /* 0x040fe20000010845 */
[-C--:B------:R-:W-:Y:S01]  /*bf40*/  FMUL.FTZ R71, R9, R134.reuse ;  /* 0x0000008609477220 */ /* 0x080fe20000410000 */
[----:B------:R-:W-:Y:S01]  /*bf50*/  FFMA.FTZ R63, R10, R63, R62 ;  /* 0x0000003f0a3f7223 */ /* 0x000fe2000001003e */
[----:B------:R-:W-:Y:S01]  /*bf60*/  FFMA.FTZ R9, R11, R134, -R68 ;  /* 0x000000860b097223 */ /* 0x000fe20000010844 */
[----:B------:R-:W-:Y:S01]  /*bf70*/  F2FP.BF16.F32.PACK_AB R10, R77, R70 ;  /* 0x000000464d0a723e */ /* 0x000fe200000010ff */
[----:B------:R-:W-:Y:S01]  /*bf80*/  FFMA.FTZ R60, R11, R60, R71 ;  /* 0x0000003c0b3c7223 */ /* 0x000fe20000010047 */
[----:B------:R-:W-:Y:S02]  /*bf90*/  F2FP.BF16.F32.PACK_AB R11, R136, R133 ;  /* 0x00000085880b723e */ /* 0x000fe400000010ff */
[----:B------:R-:W-:Y:S02]  /*bfa0*/  F2FP.BF16.F32.PACK_AB R8, R63, R8 ;  /* 0x000000083f08723e */ /* 0x000fe400000010ff */
[----:B------:R-:W-:-:S05]  /*bfb0*/  F2FP.BF16.F32.PACK_AB R9, R60, R9 ;  /* 0x000000093c09723e */ /* 0x000fca00000010ff */
[----:B------:R3:W-:Y:S02]  /*bfc0*/  STS.128 [R154+0xc000], R8 ;  /* 0x00c000089a007388 */ /* 0x0007e40000000c00 */
.L_x_1693:
[----:B------:R-:W-:Y:S05]  /*bfd0*/  BSYNC B1 ;  /* 0x0000000000017941 */ /* 0x000fea0003800000 */
.L_x_1692:
[----:B0123--:R-:W2:Y:S01]  /*bfe0*/  LDL R8, [R1+0x9c] ;  /* 0x00009c0001087983 */ /* 0x00fea20000100800 */
[----:B------:R-:W-:Y:S01]  /*bff0*/  BSSY B1, `(.L_x_1700) ;  /* 0x00000cb000017945 */ /* 0x000fe20003800000 */
[----:B--2---:R-:W-:-:S13]  /*c000*/  ISETP.GE.AND P0, PT, R8, R0, PT ;  /* 0x000000000800720c */ /* 0x004fda0003f06270 */
[----:B------:R-:W-:Y:S05]  /*c010*/  @P0 BRA `(.L_x_1701) ;  /* 0x0000000c00200947 */ /* 0x000fea0003800000 */
        /* <DEDUP_REMOVED lines=8> */
[----:B-----5:R-:W0:Y:S01]  /*c0a0*/  LDS.128 R8, [R70+0x1000] ;  /* 0x0010000046087984 */ /* 0x020e220000000c00 */
        /* <DEDUP_REMOVED lines=45> */
.L_x_1703:
[----:B------:R-:W-:Y:S05]  /*c380*/  BSYNC B2 ;  /* 0x0000000000027941 */ /* 0x000fea0003800000 */
.L_x_1702:
        /* <DEDUP_REMOVED lines=48> */
.L_x_1705:
[----:B------:R-:W-:Y:S05]  /*c690*/  BSYNC B2 ;  /* 0x0000000000027941 */ /* 0x000fea0003800000 */
.L_x_1704:
[----:B------:R-:W-:Y:S04]  /*c6a0*/  BSSY B2, `(.L_x_1706) ;  /* 0x0000030000027945 */ /* 0x000fe80003800000 */
[----:B------:R-:W-:Y:S05]  /*c6b0*/  @P2 BRA `(.L_x_1707) ;  /* 0x0000000000b82947 */ /* 0x000fea0003800000 */
[----:B01---5:R-:W0:Y:S01]  /*c6c0*/  LDS.128 R8, [R70+0x9000] ;  /* 0x0090000046087984 */ /* 0x023e220000000c00 */
        /* <DEDUP_REMOVED lines=45> */
.L_x_1707:
[----:B------:R-:W-:Y:S05]  /*c9a0*/  BSYNC B2 ;  /* 0x0000000000027941 */ /* 0x000fea0003800000 */
.L_x_1706:
[----:B------:R-:W-:Y:S05]  /*c9b0*/  @P3 BRA `(.L_x_1701) ;  /* 0x0000000000b83947 */ /* 0x000fea0003800000 */
[----:B012--5:R-:W0:Y:S01]  /*c9c0*/  LDS.128 R8, [R70+0xd000] ;  /* 0x00d0000046087984 */ /* 0x027e220000000c00 */
        /* <DEDUP_REMOVED lines=45> */
.L_x_1701:
[----:B------:R-:W-:Y:S05]  /*cca0*/  BSYNC B1 ;  /* 0x0000000000017941 */ /* 0x000fea0003800000 */
.L_x_1700:
[----:B------:R-:W-:Y:S01]  /*ccb0*/  ISETP.GE.AND P0, PT, R20, R0, PT ;  /* 0x000000001400720c */ /* 0x000fe20003f06270 */
[----:B------:R-:W-:-:S12]  /*ccc0*/  BSSY B1, `(.L_x_1708) ;  /* 0x00000ca000017945 */ /* 0x000fd80003800000 */
[----:B------:R-:W-:Y:S05]  /*ccd0*/  @P0 BRA `(.L_x_1709) ;  /* 0x0000000c00200947 */ /* 0x000fea0003800000 */
[----:B------:R4:W5:Y:S01]  /*cce0*/  LDL R52, [R1+0x5c] ;  /* 0x00005c0001347983 */ /* 0x0009620000100800 */
[----:B0123--:R-:W0:Y:S01]  /*ccf0*/  LDC R8, c[0x0][0x3f4] ;  /* 0x0000fd00ff087b82 */ /* 0x00fe220000000800 */
[----:B------:R-:W-:Y:S01]  /*cd00*/  BSSY B2, `(.L_x_1710) ;  /* 0x0000034000027945 */ /* 0x000fe20003800000 */
[-C--:B0-----:R-:W-:Y:S02]  /*cd10*/  ISETP.GE.AND P0, PT, R74, R8.reuse, PT ;  /* 0x000000084a00720c */ /* 0x081fe40003f06270 */
[-C--:B------:R-:W-:Y:S02]  /*cd20*/  ISETP.GE.AND P1, PT, R21, R8.reuse, PT ;  /* 0x000000081500720c */ /* 0x080fe40003f26270 */
[-C--:B------:R-:W-:Y:S02]  /*cd30*/  ISETP.GE.AND P2, PT, R73, R8.reuse, PT ;  /* 0x000000084900720c */ /* 0x080fe40003f46270 */
[----:B------:R-:W-:-:S07]  /*cd40*/  ISETP.GE.AND P3, PT, R72, R8, PT ;  /* 0x000000084800720c */ /* 0x000fce0003f66270 */
[----:B----4-:R-:W-:Y:S06]  /*cd50*/  @P0 BRA `(.L_x_1711) ;  /* 0x0000000000b80947 */ /* 0x010fec0003800000 */
        /* <DEDUP_REMOVED lines=10> */
[----:B------:R-:W-:Y:S01]  /*ce00*/  IMAD.U32 R47, R118, 0x10000, RZ ;  /* 0x00010000762f7824 */ /* 0x000fe200078e00ff */
        /* <DEDUP_REMOVED lines=8> */
[----:B------:R-:W-:Y:S02]  /*ce90*/  IMAD.U32 R10, R8, 0x10000, RZ ;  /* 0x00010000080a7824 */ /* 0x000fe400078e00ff */
[----:B------:R-:W-:Y:S01]  /*cea0*/  FMUL.FTZ R48, R46, R120 ;  /* 0x000000782e307220 */ /* 0x000fe20000410000 */
[C---:B------:R-:W-:Y:S02]  /*ceb0*/  IMAD.U32 R11, R9.reuse, 0x10000, RZ ;  /* 0x00010000090b7824 */ /* 0x040fe400078e00ff */
[C---:B------:R-:W-:Y:S01]  /*cec0*/  FFMA.FTZ R50, R20.reuse, R47, -R51 ;  /* 0x0000002f14327223 */ /* 0x040fe20000010833 */
[----:B------:R-:W-:Y:S01]  /*ced0*/  FFMA.FTZ R53, R20, R49, R44 ;  /* 0x0000003114357223 */ /* 0x000fe2000001002c */
[----:B------:R-:W-:Y:S01]  /*cee0*/  LOP3.LUT R8, R8, 0xffff0000, RZ, 0xc0, !PT ;  /* 0xffff000008087812 */ /* 0x000fe200078ec0ff */
[-C--:B------:R-:W-:Y:S01]  /*cef0*/  FMUL.FTZ R46, R46, R118.reuse ;  /* 0x000000762e2e7220 */ /* 0x080fe20000410000 */
[----:B------:R-:W-:Y:S01]  /*cf00*/  LOP3.LUT R9, R9, 0xffff0000, RZ, 0xc0, !PT ;  /* 0xffff000009097812 */ /* 0x000fe200078ec0ff */
[C---:B------:R-:W-:Y:S01]  /*cf10*/  IMAD.U32 R49, R119.reuse, 0x10000, RZ ;  /* 0x0001000077317824 */ /* 0x040fe200078e00ff */
[----:B------:R-:W-:Y:S01]  /*cf20*/  LOP3.LUT R44, R119, 0xffff0000, RZ, 0xc0, !PT ;  /* 0xffff0000772c7812 */ /* 0x000fe200078ec0ff */
[C---:B------:R-:W-:Y:S01]  /*cf30*/  IMAD.U32 R47, R117.reuse, 0x10000, RZ ;  /* 0x00010000752f7824 */ /* 0x040fe200078e00ff */
[----:B------:R-:W-:Y:S01]  /*cf40*/  LOP3.LUT R20, R117, 0xffff0000, RZ, 0xc0, !PT ;  /* 0xffff000075147812 */ /* 0x000fe200078ec0ff */
        /* <DEDUP_REMOVED lines=15> */
.L_x_1711:
[----:B------:R-:W-:Y:S05]  /*d040*/  BSYNC B2 ;  /* 0x0000000000027941 */ /* 0x000fea0003800000 */
.L_x_1710:
[----:B------:R-:W-:Y:S04]  /*d050*/  BSSY B2, `(.L_x_1712) ;  /* 0x0000030000027945 */ /* 0x000fe80003800000 */
[----:B------:R-:W-:Y:S05]  /*d060*/  @P1 BRA `(.L_x_1713) ;  /* 0x0000000000b81947 */ /* 0x000fea0003800000 */
[----:B0----5:R-:W0:Y:S01]  /*d070*/  LDS.128 R8, [R52+0x6000] ;  /* 0x0060000034087984 */ /* 0x021e220000000c00 */
        /* <DEDUP_REMOVED lines=17> */
[----:B------:R-:W-:Y:S01]  /*d190*/  FMUL.FTZ R40, R40, R43 ;  /* 0x0000002b28287220 */ /* 0x000fe20000410000 */
[----:B------:R-:W-:Y:S02]  /*d1a0*/  IMAD.U32 R10, R8, 0x10000, RZ ;  /* 0x00010000080a7824 */ /* 0x000fe400078e00ff */
[----:B------:R-:W-:Y:S01]  /*d1b0*/  FMUL.FTZ R46, R42, R105 ;  /* 0x000000692a2e7220 */ /* 0x000fe20000410000 */
[C---:B------:R-:W-:Y:S02]  /*d1c0*/  IMAD.U32 R11, R9.reuse, 0x10000, RZ ;  /* 0x00010000090b7824 */ /* 0x040fe400078e00ff */
[C---:B------:R-:W-:Y:S01]  /*d1d0*/  FFMA.FTZ R49, R20.reuse, R45, R40 ;  /* 0x0000002d14317223 */ /* 0x040fe20000010028 */
[----:B------:R-:W-:Y:S01]  /*d1e0*/  FFMA.FTZ R44, R20, R43, -R47 ;  /* 0x0000002b142c7223 */ /* 0x000fe2000001082f */
[----:B------:R-:W-:Y:S01]  /*d1f0*/  IMAD.U32 R45, R104, 0x10000, RZ ;  /* 0x00010000682d7824 */ /* 0x000fe200078e00ff */
[----:B------:R-:W-:Y:S01]  /*d200*/  LOP3.LUT R8, R8, 0xffff0000, RZ, 0xc0, !PT ;  /* 0xffff000008087812 */ /* 0x000fe200078ec0ff */
[-C--:B------:R-:W-:Y:S01]  /*d210*/  FMUL.FTZ R42, R42, R103.reuse ;  /* 0x000000672a2a7220 */ /* 0x080fe20000410000 */
        /* <DEDUP_REMOVED lines=19> */
.L_x_1713:
[----:B------:R-:W-:Y:S05]  /*d350*/  BSYNC B2 ;  /* 0x0000000000027941 */ /* 0x000fea0003800000 */
.L_x_1712:
        /* <DEDUP_REMOVED lines=23> */
[C---:B------:R-:W-:Y:S01]  /*d4d0*/  FFMA.FTZ R40, R20.reuse, R39, -R43 ;  /* 0x0000002714287223 */ /* 0x040fe2000001082b */
[C---:B------:R-:W-:Y:S02]  /*d4e0*/  IMAD.U32 R11, R9.reuse, 0x10000, RZ ;  /* 0x00010000090b7824 */ /* 0x040fe400078e00ff */
[----:B------:R-:W-:Y:S01]  /*d4f0*/  FFMA.FTZ R45, R20, R41, R36 ;  /* 0x00000029142d7223 */ /* 0x000fe20000010024 */
[----:B------:R-:W-:Y:S01]  /*d500*/  IMAD.U32 R39, R96, 0x10000, RZ ;  /* 0x0001000060277824 */ /* 0x000fe200078e00ff */
[----:B------:R-:W-:Y:S01]  /*d510*/  LOP3.LUT R8, R8, 0xffff0000, RZ, 0xc0, !PT ;  /* 0xffff000008087812 */ /* 0x000fe200078ec0ff */
[-C--:B------:R-:W-:Y:S01]  /*d520*/  FMUL.FTZ R38, R38, R98.reuse ;  /* 0x0000006226267220 */ /* 0x080fe20000410000 */
[----:B------:R-:W-:Y:S01]  /*d530*/  LOP3.LUT R9, R9, 0xffff0000, RZ, 0xc0, !PT ;  /* 0xffff000009097812 */ /* 0x000fe200078ec0ff */
[C---:B------:R-:W-:Y:S01]  /*d540*/  IMAD.U32 R41, R99.reuse, 0x10000, RZ ;  /* 0x0001000063297824 */ /* 0x040fe200078e00ff */
        /* <DEDUP_REMOVED lines=17> */
.L_x_1715:
[----:B------:R-:W-:Y:S05]  /*d660*/  BSYNC B2 ;  /* 0x0000000000027941 */ /* 0x000fea0003800000 */
.L_x_1714:
        /* <DEDUP_REMOVED lines=8> */
[----:B------:R-:W-:Y:S02]  /*d6f0*/  PRMT R92, R92, 0x5410, R37 ;  /* 0x000054105c5c7816 */ /* 0x000fe40000000025 */
[----:B------:R-:W-:Y:S01]  /*d700*/  PRMT R94, R94, 0x5410, R31 ;  /* 0x000054105e5e7816 */ /* 0x000fe2000000001f */
[C---:B------:R-:W-:Y:S01]  /*d710*/  IMAD.U32 R37, R95.reuse, 0x10000, RZ ;  /* 0x000100005f257824 */ /* 0x040fe200078e00ff */
[----:B------:R-:W-:Y:S01]  /*d720*/  LOP3.LUT R95, R95, 0xffff0000, RZ, 0xc0, !PT ;  /* 0xffff00005f5f7812 */ /* 0x000fe200078ec0ff */
[C---:B------:R-:W-:Y:S01]  /*d730*/  IMAD.U32 R31, R93.reuse, 0x10000, RZ ;  /* 0x000100005d1f7824 */ /* 0x040fe200078e00ff */
        /* <DEDUP_REMOVED lines=9> */
[C---:B------:R-:W-:Y:S01]  /*d7d0*/  FFMA.FTZ R36, R20.reuse, R31, -R39 ;  /* 0x0000001f14247223 */ /* 0x040fe20000010827 */
[----:B------:R-:W-:Y:S01]  /*d7e0*/  FFMA.FTZ R41, R20, R37, R28 ;  /* 0x0000002514297223 */ /* 0x000fe2000001001c */
[C---:B------:R-:W-:Y:S01]  /*d7f0*/  IMAD.U32 R11, R9.reuse, 0x10000, RZ ;  /* 0x00010000090b7824 */ /* 0x040fe200078e00ff */
[----:B------:R-:W-:Y:S01]  /*d800*/  LOP3.LUT R8, R8, 0xffff0000, RZ, 0xc0, !PT ;  /* 0xffff000008087812 */ /* 0x000fe200078ec0ff */
[----:B------:R-:W-:Y:S01]  /*d810*/  IMAD.U32 R37, R94, 0x10000, RZ ;  /* 0x000100005e257824 */ /* 0x000fe200078e00ff */
[----:B------:R-:W-:Y:S01]  /*d820*/  LOP3.LUT R9, R9, 0xffff0000, RZ, 0xc0, !PT ;  /* 0xffff000009097812 */ /* 0x000fe200078ec0ff */
[----:B------:R-:W-:-:S02]  /*d830*/  IMAD.U32 R31, R92, 0x10000, RZ ;  /* 0x000100005c1f7824 */ /* 0x000fc400078e00ff */
[-C--:B------:R-:W-:Y:S01]  /*d840*/  FMUL.FTZ R30, R30, R93.reuse ;  /* 0x0000005d1e1e7220 */ /* 0x080fe20000410000 */
        /* <DEDUP_REMOVED lines=17> */
.L_x_1709:
[----:B------:R-:W-:Y:S05]  /*d960*/  BSYNC B1 ;  /* 0x0000000000017941 */ /* 0x000fea0003800000 */
.L_x_1708:
[----:B------:R-:W-:-:S13]  /*d970*/  ISETP.GE.AND P0, PT, R3, R0, PT ;  /* 0x000000000300720c */ /* 0x000fda0003f06270 */
        /* <DEDUP_REMOVED lines=9> */
[----:B--2345:R-:W0:Y:S01]  /*da10*/  LDS.128 R8, [R36+0x3000] ;  /* 0x0030000024087984 */ /* 0x03ce220000000c00 */
        /* <DEDUP_REMOVED lines=11> */
[----:B------:R-:W-:Y:S01]  /*dad0*/  PRMT R127, R127, 0x5410, R0 ;  /* 0x000054107f7f7816 */ /* 0x000fe20000000000 */
        /* <DEDUP_REMOVED lines=8> */
[----:B------:R-:W-:Y:S01]  /*db60*/  FMUL.FTZ R28, R11, R128 ;  /* 0x000000800b1c7220 */ /* 0x000fe20000410000 */
[----:B------:R-:W-:-:S02]  /*db70*/  IMAD.U32 R8, R9, 0x10000, RZ ;  /* 0x0001000009087824 */ /* 0x000fc400078e00ff */
[C---:B------:R-:W-:Y:S01]  /*db80*/  FFMA.FTZ R33, R20.reuse, R29, -R33 ;  /* 0x0000001d14217223 */ /* 0x040fe20000010821 */
[----:B------:R-:W-:Y:S01]  /*db90*/  FFMA.FTZ R30, R20, R31, R10 ;  /* 0x0000001f141e7223 */ /* 0x000fe2000001000a */
[-C--:B------:R-:W-:Y:S01]  /*dba0*/  FMUL.FTZ R20, R11, R126.reuse ;  /* 0x0000007e0b147220 */ /* 0x080fe20000410000 */
        /* <DEDUP_REMOVED lines=20> */
.L_x_1718:
[----:B------:R-:W-:Y:S05]  /*dcf0*/  BSYNC B1 ;  /* 0x0000000000017941 */ /* 0x000fea0003800000 */
.L_x_1717:
[----:B------:R-:W-:Y:S04]  /*dd00*/  BSSY B1, `(.L_x_1719) ;  /* 0x0000030000017945 */ /* 0x000fe80003800000 */
[----:B------:R-:W-:Y:S05]  /*dd10*/  @P1 BRA `(.L_x_1720) ;  /* 0x0000000000b81947 */ /* 0x000fea0003800000 */
[----:B0-2345:R-:W0:Y:S01]  /*dd20*/  LDS.128 R8, [R36+0x7000] ;  /* 0x0070000024087984 */ /* 0x03de220000000c00 */
        /* <DEDUP_REMOVED lines=27> */
[C---:B------:R-:W-:Y:S01]  /*dee0*/  IMAD.U32 R10, R110.reuse, 0x10000, RZ ;  /* 0x000100006e0a7824 */ /* 0x040fe200078e00ff */
[----:B------:R-:W-:Y:S01]  /*def0*/  LOP3.LUT R111, R111, 0xffff0000, RZ, 0xc0, !PT ;  /* 0xffff00006f6f7812 */ /* 0x000fe200078ec0ff */
[C---:B------:R-:W-:Y:S01]  /*df00*/  FFMA.FTZ R28, R21.reuse, R24, -R28 ;  /* 0x00000018151c7223 */ /* 0x040fe2000001081c */
[----:B------:R-:W-:Y:S01]  /*df10*/  LOP3.LUT R110, R110, 0xffff0000, RZ, 0xc0, !PT ;  /* 0xffff00006e6e7812 */ /* 0x000fe200078ec0ff */
        /* <DEDUP_REMOVED lines=14> */
.L_x_1720:
[----:B------:R-:W-:Y:S05]  /*e000*/  BSYNC B1 ;  /* 0x0000000000017941 */ /* 0x000fea0003800000 */
.L_x_1719:
[----:B------:R-:W-:Y:S04]  /*e010*/  BSSY B1, `(.L_x_1721) ;  /* 0x0000030000017945 */ /* 0x000fe80003800000 */
[----:B------:R-:W-:Y:S05]  /*e020*/  @P2 BRA `(.L_x_1722) ;  /* 0x0000000000b82947 */ /* 0x000fea0003800000 */
[----:B012345:R-:W0:Y:S01]  /*e030*/  LDS.128 R8, [R36+0xb000] ;  /* 0x00b0000024087984 */ /* 0x03fe220000000c00 */
        /* <DEDUP_REMOVED lines=45> */
.L_x_1722:
[----:B------:R-:W-:Y:S05]  /*e310*/  BSYNC B1 ;  /* 0x0000000000017941 */ /* 0x000fea0003800000 */
.L_x_1721:
        /* <DEDUP_REMOVED lines=18> */
[----:B------:R-:W-:Y:S01]  /*e440*/  FMUL.FTZ R14, R6, R12 ;  /* 0x0000000c060e7220 */ /* 0x000fe20000410000 */
[----:B------:R-:W-:-:S02]  /*e450*/  IMAD.U32 R0, R8, 0x10000, RZ ;  /* 0x0001000008007824 */ /* 0x000fc400078e00ff */
[----:B------:R-:W-:Y:S01]  /*e460*/  FMUL.FTZ R13, R6, R11 ;  /* 0x0000000b060d7220 */ /* 0x000fe20000410000 */
[C---:B------:R-:W-:Y:S01]  /*e470*/  FMUL.FTZ R6, R10.reuse, R86 ;  /* 0x000000560a067220 */ /* 0x040fe20000410000 */
[-C--:B------:R-:W-:Y:S01]  /*e480*/  FMUL.FTZ R10, R10, R75.reuse ;  /* 0x0000004b0a0a7220 */ /* 0x080fe20000410000 */
[----:B------:R-:W-:Y:S01]  /*e490*/  LOP3.LUT R3, R8, 0xffff0000, RZ, 0xc0, !PT ;  /* 0xffff000008037812 */ /* 0x000fe200078ec0ff */
[----:B------:R-:W-:Y:S02]  /*e4a0*/  IMAD.U32 R4, R9, 0x10000, RZ ;  /* 0x0001000009047824 */ /* 0x000fe400078e00ff */
[----:B------:R-:W-:Y:S01]  /*e4b0*/  FFMA.FTZ R75, R7, R75, -R6 ;  /* 0x0000004b074b7223 */ /* 0x000fe20000010806 */
[----:B------:R-:W-:Y:S01]  /*e4c0*/  IMAD.U32 R6, R85, 0x10000, RZ ;  /* 0x0001000055067824 */ /* 0x000fe200078e00ff */
[----:B------:R-:W-:Y:S01]  /*e4d0*/  LOP3.LUT R8, R9, 0xffff0000, RZ, 0xc0, !PT ;  /* 0xffff000009087812 */ /* 0x000fe200078ec0ff */
[C---:B------:R-:W-:Y:S01]  /*e4e0*/  FFMA.FTZ R14, R5.reuse, R11, -R14 ;  /* 0x0000000b050e7223 */ /* 0x040fe2000001080e */
[----:B------:R-:W-:Y:S01]  /*e4f0*/  FFMA.FTZ R13, R5, R12, R13 ;  /* 0x0000000c050d7223 */ /* 0x000fe2000001000d */
[----:B------:R-:W-:Y:S01]  /*e500*/  LOP3.LUT R85, R85, 0xffff0000, RZ, 0xc0, !PT ;  /* 0xffff000055557812 */ /* 0x000fe200078ec0ff */
[C---:B------:R-:W-:Y:S01]  /*e510*/  IMAD.U32 R5, R84.reuse, 0x10000, RZ ;  /* 0x0001000054057824 */ /* 0x040fe200078e00ff */
[----:B------:R-:W-:Y:S01]  /*e520*/  LOP3.LUT R9, R84, 0xffff0000, RZ, 0xc0, !PT ;  /* 0xffff000054097812 */ /* 0x000fe200078ec0ff */
[----:B------:R-:W-:Y:S01]  /*e530*/  FFMA.FTZ R10, R7, R86, R10 ;  /* 0x00000056070a7223 */ /* 0x000fe2000001000a */
[CC--:B------:R-:W-:Y:S01]  /*e540*/  FMUL.FTZ R7, R3.reuse, R6.reuse ;  /* 0x0000000603077220 */ /* 0x0c0fe20000410000 */
        /* <DEDUP_REMOVED lines=11> */
[----:B------:R0:W-:Y:S01]  /*e600*/  STS.128 [R36+0xf000], R4 ;  /* 0x00f0000424007388 */ /* 0x0001e20000000c00 */
[----:B------:R-:W-:Y:S05]  /*e610*/  BRA `(.L_x_1716) ;  /* 0x0000004c006c7947 */ /* 0x000fea0003800000 */
.L_x_1677:
[----:B------:R-:W0:Y:S01]  /*e620*/  LDC R89, c[0x0][0x448] ;  /* 0x00011200ff597b82 */ /* 0x000e220000000800 */
[----:B------:R-:W-:Y:S01]  /*e630*/  ULDC.64 UR4, c[0x0][0x3f8] ;  /* 0x0000fe0000047ab9 */ /* 0x000fe20000000a00 */
[----:B------:R-:W-:Y:S01]  /*e640*/  ULDC.64 UR6, c[0x0][0x408] ;  /* 0x0001020000067ab9 */ /* 0x000fe20000000a00 */
[----:B------:R-:W-:Y:S02]  /*e650*/  IMAD.MOV.U32 R25, RZ, RZ, R29 ;  /* 0x000000ffff197224 */ /* 0x000fe400078e001d */
[----:B------:R-:W-:Y:S01]  /*e660*/  IMAD.MOV.U32 R27, RZ, RZ, R31 ;  /* 0x000000ffff1b7224 */ /* 0x000fe200078e001f */
[----:B0-----:R-:W-:-:S13]  /*e670*/  ISETP.NE.AND P0, PT, R89, 0x1, PT ;  /* 0x000000015900780c */ /* 0x001fda0003f05270 */
[----:B------:R-:W0:Y:S08]  /*e680*/  @P0 LDC R0, c[0x0][0x44c] ;  /* 0x00011300ff000b82 */ /* 0x000e300000000800 */
[----:B------:R-:W1:Y:S01]  /*e690*/  @P0 LDC R5, c[0x0][0x450] ;  /* 0x00011400ff050b82 */ /* 0x000e620000000800 */
[----:B0-----:R-:W-:-:S05]  /*e6a0*/  @P0 IMAD.HI.U32 R0, R7, R0, RZ ;  /* 0x0000000007000227 */ /* 0x001fca00078e00ff */
[----:B-1----:R-:W-:-:S04]  /*e6b0*/  @P0 SHF.R.U32.HI R7, RZ, R5, R0 ;  /* 0x00000005ff070219 */ /* 0x002fc80000011600 */
        /* <DEDUP_REMOVED lines=21> */
.L_x_2063:
        /* <DEDUP_REMOVED lines=16> */
[----:B------:R-:W-:-:S09]  /*e910*/  ISETP.GE.AND P5, PT, R219, UR4, PT ;  /* 0x00000004db007c0c */ /* 0x000fd2000bfa6270 */
[C---:B------:R-:W-:Y:S01]  /*e920*/  @!P4 IMAD.SHL.U32 R12, R16.reuse, 0x2, RZ ;  /* 0x00000002100cc824 */ /* 0x040fe200078e00ff */
[----:B------:R-:W-:-:S03]  /*e930*/  @!P4 SHF.L.U64.HI R13, R16, 0x1, R17 ;  /* 0x00000001100dc819 */ /* 0x000fc60000010211 */
[----:B------:R-:W-:Y:S01]  /*e940*/  @!P5 IMAD.SHL.U32 R15, R201, 0x2, RZ ;  /* 0x00000002c90fd824 */ /* 0x000fe200078e00ff */
[CC--:B--2---:R-:W-:Y:S02]  /*e950*/  @!P4 IADD3 R10, P0, R5.reuse, R12.reuse, RZ ;  /* 0x0000000c050ac210 */ /* 0x0c4fe40007f1e0ff */
[----:B----4-:R-:W-:Y:S02]  /*e960*/  @!P4 IADD3 R12, P1, R14, R12, RZ ;  /* 0x0000000c0e0cc210 */ /* 0x010fe40007f3e0ff */
[-C--:B------:R-:W-:Y:S01]  /*e970*/  @!P5 IADD3 R24, P2, R5, R15.reuse, RZ ;  /* 0x0000000f0518d210 */ /* 0x080fe20007f5e0ff */
[----:B-1----:R-:W-:Y:S01]  /*e980*/  @!P4 IMAD.X R11, R4, 0x1, R13, P0 ;  /* 0x00000001040bc824 */ /* 0x002fe200000e060d */
[----:B------:R-:W-:Y:S02]  /*e990*/  @!P5 IADD3 R14, P3, R14, R15, RZ ;  /* 0x0000000f0e0ed210 */ /* 0x000fe40007f7e0ff */
[----:B------:R-:W-:Y:S02]  /*e9a0*/  CS2R R68, SRZ ;  /* 0x0000000000447805 */ /* 0x000fe4000001ff00 */
[----:B------:R-:W-:-:S02]  /*e9b0*/  @!P5 SHF.L.U64.HI R5, R201, 0x1, R224 ;  /* 0x00000001c905d819 */ /* 0x000fc400000102e0 */
[----:B------:R-:W-:Y:S02]  /*e9c0*/  CS2R R70, SRZ ;  /* 0x0000000000467805 */ /* 0x000fe4000001ff00 */
[----:B------:R-:W-:Y:S02]  /*e9d0*/  CS2R R56, SRZ ;  /* 0x0000000000387805 */ /* 0x000fe4000001ff00 */
[----:B------:R-:W-:Y:S02]  /*e9e0*/  CS2R R58, SRZ ;  /* 0x00000000003a7805 */ /* 0x000fe4000001ff00 */
[----:B------:R-:W-:Y:S02]  /*e9f0*/  CS2R R64, SRZ ;  /* 0x0000000000407805 */ /* 0x000fe4000001ff00 */
[----:B------:R-:W-:Y:S01]  /*ea00*/  CS2R R66, SRZ ;  /* 0x0000000000427805 */ /* 0x000fe2000001ff00 */
[----:B---3--:R-:W-:Y:S01]  /*ea10*/  @!P4 IMAD.X R13, R9, 0x1, R13, P1 ;  /* 0x00000001090dc824 */ /* 0x008fe200008e060d */
[----:B------:R1:W5:Y:S01]  /*ea20*/  @!P4 LD.E.128 R60, desc[UR60][R10.64] ;  /* 0x0000003c0a3cc980 */ /* 0x000362000c101d00 */
[----:B------:R-:W-:-:S02]  /*ea30*/  @!P5 IMAD.X R25, R4, 0x1, R5, P2 ;  /* 0x000000010419d824 */ /* 0x000fc400010e0605 */
[----:B------:R-:W-:Y:S01]  /*ea40*/  @!P5 IMAD.X R15, R9, 0x1, R5, P3 ;  /* 0x00000001090fd824 */ /* 0x000fe200018e0605 */
[----:B------:R1:W5:Y:S04]  /*ea50*/  @!P4 LD.E.128 R68, desc[UR60][R12.64] ;  /* 0x0000003c0c44c980 */ /* 0x000368000c101d00 */
[----:B------:R1:W5:Y:S04]  /*ea60*/  @!P5 LD.E.128 R56, desc[UR60][R24.64] ;  /* 0x0000003c1838d980 */ /* 0x000368000c101d00 */
[----:B------:R1:W5:Y:S02]  /*ea70*/  @!P5 LD.E.128 R64, desc[UR60][R14.64] ;  /* 0x0000003c0e40d980 */ /* 0x000364000c101d00 */
.L_x_1725:
[----:B------:R-:W-:Y:S05]  /*ea80*/  BSYNC B1 ;  /* 0x0000000000017941 */ /* 0x000fea0003800000 */
.L_x_1724:
[----:B-1---5:R-:W-:Y:S01]  /*ea90*/  IMAD.MOV.U32 R4, RZ, RZ, R68 ;  /* 0x000000ffff047224 */ /* 0x022fe200078e0044 */
[----:B------:R-:W-:Y:S01]  /*eaa0*/  UMOV UR4, 0xffffffff ;  /* 0xffffffff00047882 */ /* 0x000fe20000000000 */
[----:B--2---:R-:W-:Y:S01]  /*eab0*/  IMAD.MOV.U32 R5, RZ, RZ, R69 ;  /* 0x000000ffff057224 */ /* 0x004fe200078e0045 */
        /* <DEDUP_REMOVED lines=36> */
.L_x_2069:
        /* <DEDUP_REMOVED lines=19> */
[CC--:B---3--:R-:W-:Y:S02]  /*ee30*/  @!P4 IADD3 R10, P0, R5.reuse, R12.reuse, RZ ;  /* 0x0000000c050ac210 */ /* 0x0c8fe40007f1e0ff */
[----:B----4-:R-:W-:Y:S02]  /*ee40*/  @!P4 IADD3 R12, P1, R14, R12, RZ ;  /* 0x0000000c0e0cc210 */ /* 0x010fe40007f3e0ff */
[-C--:B------:R-:W-:Y:S01]  /*ee50*/  @!P5 IADD3 R24, P2, R5, R15.reuse, RZ ;  /* 0x0000000f0518d210 */ /* 0x080fe20007f5e0ff */
[----:B--2---:R-:W-:Y:S01]  /*ee60*/  @!P4 IMAD.X R11, R4, 0x1, R13, P0 ;  /* 0x00000001040bc824 */ /* 0x004fe200000e060d */
        /* <DEDUP_REMOVED lines=8> */
[----:B0-----:R-:W-:Y:S01]  /*eef0*/  @!P4 IMAD.X R13, R9, 0x1, R13, P1 ;  /* 0x00000001090dc824 */ /* 0x001fe200008e060d */
[----:B------:R0:W5:Y:S01]  /*ef00*/  @!P4 LD.E.128 R44, desc[UR60][R10.64] ;  /* 0x0000003c0a2cc980 */ /* 0x000162000c101d00 */
[----:B------:R-:W-:-:S02]  /*ef10*/  @!P5 IMAD.X R25, R4, 0x1, R5, P2 ;  /* 0x000000010419d824 */ /* 0x000fc400010e0605 */
[----:B------:R-:W-:Y:S01]  /*ef20*/  @!P5 IMAD.X R15, R9, 0x1, R5, P3 ;  /* 0x00000001090fd824 */ /* 0x000fe200018e0605 */
[----:B------:R0:W5:Y:S04]  /*ef30*/  @!P4 LD.E.128 R52, desc[UR60][R12.64] ;  /* 0x0000003c0c34c980 */ /* 0x000168000c101d00 */
[----:B------:R0:W5:Y:S04]  /*ef40*/  @!P5 LD.E.128 R40, desc[UR60][R24.64] ;  /* 0x0000003c1828d980 */ /* 0x000168000c101d00 */
[----:B------:R0:W5:Y:S02]  /*ef50*/  @!P5 LD.E.128 R48, desc[UR60][R14.64] ;  /* 0x0000003c0e30d980 */ /* 0x000164000c101d00 */
.L_x_1728:
[----:B------:R-:W-:Y:S05]  /*ef60*/  BSYNC B1 ;  /* 0x0000000000017941 */ /* 0x000fea0003800000 */
.L_x_1727:
[----:B--2--5:R-:W-:Y:S01]  /*ef70*/  IMAD.MOV.U32 R4, RZ, RZ, R52 ;  /* 0x000000ffff047224 */ /* 0x024fe200078e0034 */
[----:B------:R-:W-:Y:S01]  /*ef80*/  UMOV UR4, 0xffffffff ;  /* 0xffffffff00047882 */ /* 0x000fe20000000000 */
[----:B---3--:R-:W-:Y:S02]  /*ef90*/  IMAD.MOV.U32 R5, RZ, RZ, R53 ;  /* 0x000000ffff057224 */ /* 0x008fe400078e0035 */
        /* <DEDUP_REMOVED lines=35> */
.L_x_2075:
        /* <DEDUP_REMOVED lines=21> */
[----:B0-----:R-:W-:Y:S02]  /*f320*/  @!P4 IADD3 R10, P1, R14, R10, RZ ;  /* 0x0000000a0e0ac210 */ /* 0x001fe40007f3e0ff */
        /* <DEDUP_REMOVED lines=10> */
[----:B------:R-:W-:Y:S01]  /*f3d0*/  @!P4 IMAD.X R11, R9, 0x1, R11, P1 ;  /* 0x00000001090bc824 */ /* 0x000fe200008e060b */
[----:B------:R0:W5:Y:S01]  /*f3e0*/  @!P4 LD.E.128 R28, desc[UR60][R72.64] ;  /* 0x0000003c481cc980 */ /* 0x000162000c101d00 */
[----:B------:R-:W-:-:S02]  /*f3f0*/  @!P5 IMAD.X R13, R4, 0x1, R5, P2 ;  /* 0x00000001040dd824 */ /* 0x000fc400010e0605 */
[----:B------:R-:W-:Y:S01]  /*f400*/  @!P5 IMAD.X R15, R9, 0x1, R5, P3 ;  /* 0x00000001090fd824 */ /* 0x000fe200018e0605 */
[----:B------:R0:W5:Y:S04]  /*f410*/  @!P4 LD.E.128 R36, desc[UR60][R10.64] ;  /* 0x0000003c0a24c980 */ /* 0x000168000c101d00 */
[----:B------:R0:W5:Y:S04]  /*f420*/  @!P5 LD.E.128 R24, desc[UR60][R12.64] ;  /* 0x0000003c0c18d980 */ /* 0x000168000c101d00 */
[----:B------:R0:W5:Y:S02]  /*f430*/  @!P5 LD.E.128 R32, desc[UR60][R14.64] ;  /* 0x0000003c0e20d980 */ /* 0x000164000c101d00 */
.L_x_1731:
[----:B------:R-:W-:Y:S05]  /*f440*/  BSYNC B1 ;  /* 0x0000000000017941 */ /* 0x000fea0003800000 */
.L_x_1730:
        /* <DEDUP_REMOVED lines=39> */
.L_x_2081:
[----:B------:R-:W4:Y:S01]  /*f6c0*/  LDL R13, [R1+0x78] ;  /* 0x00007800010d7983 */ /* 0x000f220000100800 */
[----:B------:R-:W-:Y:S01]  /*f6d0*/  VIADD R84, R84, 0x60 ;  /* 0x0000006054547836 */ /* 0x000fe20000000000 */
[----:B------:R-:W-:Y:S01]  /*f6e0*/  BSSY B1, `(.L_x_1733) ;  /* 0x0000029000017945 */ /* 0x000fe20003800000 */
[----:B0-----:R-:W-:Y:S02]  /*f6f0*/  CS2R R6, SRZ ;  /* 0x0000000000067805 */ /* 0x001fe4000001ff00 */
[----:B------:R-:W-:Y:S02]  /*f700*/  CS2R R10, SRZ ;  /* 0x00000000000a7805 */ /* 0x000fe4000001ff00 */
[----:B------:R-:W-:Y:S02]  /*f710*/  CS2R R14, SRZ ;  /* 0x00000000000e7805 */ /* 0x000fe4000001ff00 */
[----:B------:R-:W-:Y:S02]  /*f720*/  ISETP.GE.AND P0, PT, R84, R89, PT ;  /* 0x000000595400720c */ /* 0x000fe40003f06270 */
[----:B------:R-:W-:-:S02]  /*f730*/  CS2R R72, SRZ ;  /* 0x0000000000487805 */ /* 0x000fc4000001ff00 */
[----:B------:R-:W-:Y:S02]  /*f740*/  CS2R R74, SRZ ;  /* 0x00000000004a7805 */ /* 0x000fe4000001ff00 */
[----:B----4-:R-:W-:-:S04]  /*f750*/  LEA.HI R8, R13, R13, RZ, 0x1 ;  /* 0x0000000d0d087211 */ /* 0x010fc800078f08ff */
[----:B------:R-:W-:Y:S02]  /*f760*/  LOP3.LUT R12, R8, 0xfffffffe, RZ, 0xc0, !PT ;  /* 0xfffffffe080c7812 */ /* 0x000fe400078ec0ff */
[----:B------:R-:W-:-:S03]  /*f770*/  CS2R R8, SRZ ;  /* 0x0000000000087805 */ /* 0x000fc6000001ff00 */
        /* <DEDUP_REMOVED lines=12> */
[-C--:B---3--:R-:W-:Y:S02]  /*f840*/  @!P4 IADD3 R82, P0, R76, R79.reuse, RZ ;  /* 0x0000004f4c52c210 */ /* 0x088fe40007f1e0ff */
[----:B-1----:R-:W-:Y:S02]  /*f850*/  @!P4 IADD3 R78, P1, R0, R79, RZ ;  /* 0x0000004f004ec210 */ /* 0x002fe40007f3e0ff */
[-C--:B------:R-:W-:Y:S01]  /*f860*/  @!P5 IADD3 R80, P2, R76, R5.reuse, RZ ;  /* 0x000000054c50d210 */ /* 0x080fe20007f5e0ff */
[--C-:B--2---:R-:W-:Y:S01]  /*f870*/  @!P4 IMAD.X R83, R21, 0x1, R4.reuse, P0 ;  /* 0x000000011553c824 */ /* 0x104fe200000e0604 */
[----:B------:R-:W-:Y:S01]  /*f880*/  @!P5 IADD3 R76, P3, R0, R5, RZ ;  /* 0x00000005004cd210 */ /* 0x000fe20007f7e0ff */
[----:B------:R-:W-:Y:S01]  /*f890*/  @!P4 IMAD.X R79, R77, 0x1, R4, P1 ;  /* 0x000000014d4fc824 */ /* 0x000fe200008e0604 */
[----:B------:R-:W-:Y:S02]  /*f8a0*/  @!P5 SHF.L.U64.HI R0, R201, 0x1, R224 ;  /* 0x00000001c900d819 */ /* 0x000fe400000102e0 */
[----:B------:R-:W-:-:S02]  /*f8b0*/  CS2R R4, SRZ ;  /* 0x0000000000047805 */ /* 0x000fc4000001ff00 */
[----:B------:R-:W-:Y:S02]  /*f8c0*/  CS2R R6, SRZ ;  /* 0x0000000000067805 */ /* 0x000fe4000001ff00 */
[----:B------:R-:W-:Y:S02]  /*f8d0*/  CS2R R72, SRZ ;  /* 0x0000000000487805 */ /* 0x000fe4000001ff00 */
[----:B------:R-:W-:Y:S02]  /*f8e0*/  CS2R R74, SRZ ;  /* 0x00000000004a7805 */ /* 0x000fe4000001ff00 */
[----:B------:R-:W-:Y:S02]  /*f8f0*/  CS2R R8, SRZ ;  /* 0x0000000000087805 */ /* 0x000fe4000001ff00 */
[----:B------:R-:W-:Y:S01]  /*f900*/  CS2R R10, SRZ ;  /* 0x00000000000a7805 */ /* 0x000fe2000001ff00 */
[--C-:B------:R-:W-:Y:S01]  /*f910*/  @!P5 IMAD.X R81, R21, 0x1, R0.reuse, P2 ;  /* 0x000000011551d824 */ /* 0x100fe200010e0600 */
[----:B------:R0:W5:Y:S01]  /*f920*/  @!P4 LD.E.128 R12, desc[UR60][R82.64] ;  /* 0x0000003c520cc980 */ /* 0x000162000c101d00 */
[----:B------:R-:W-:-:S03]  /*f930*/  @!P5 IMAD.X R77, R77, 0x1, R0, P3 ;  /* 0x000000014d4dd824 */ /* 0x000fc600018e0600 */
[----:B------:R0:W5:Y:S04]  /*f940*/  @!P4 LD.E.128 R4, desc[UR60][R78.64] ;  /* 0x0000003c4e04c980 */ /* 0x000168000c101d00 */
[----:B------:R0:W5:Y:S04]  /*f950*/  @!P5 LD.E.128 R72, desc[UR60][R80.64] ;  /* 0x0000003c5048d980 */ /* 0x000168000c101d00 */
[----:B------:R0:W5:Y:S02]  /*f960*/  @!P5 LD.E.128 R8, desc[UR60][R76.64] ;  /* 0x0000003c4c08d980 */ /* 0x000164000c101d00 */
.L_x_1734:
[----:B------:R-:W-:Y:S05]  /*f970*/  BSYNC B1 ;  /* 0x0000000000017941 */ /* 0x000fea0003800000 */
.L_x_1733:
[----:B0-----:R-:W4:Y:S01]  /*f980*/  LDL R79, [R1+0x48] ;  /* 0x00004800014f7983 */ /* 0x001f220000100800 */
[----:B------:R-:W0:Y:S03]  /*f990*/  SYNCS.PHASECHK.TRANS64.TRYWAIT P0, [R18+URZ+0x30800], R91 ;  /* 0x0308005b120075a7 */ /* 0x000e26000800017f */
[----:B------:R-:W4:Y:S01]  /*f9a0*/  LDL R78, [R1+0x10] ;  /* 0x00001000014e7983 */ /* 0x000f220000100800 */
[----:B-1---5:R-:W-:Y:S01]  /*f9b0*/  IMAD.MOV.U32 R0, RZ, RZ, R4 ;  /* 0x000000ffff007224 */ /* 0x022fe200078e0004 */
[----:B------:R-:W-:Y:S01]  /*f9c0*/  BSSY B1, `(.L_x_1735) ;  /* 0x0000024000017945 */ /* 0x000fe20003800000 */
[----:B---3--:R-:W-:Y:S02]  /*f9d0*/  IMAD.MOV.U32 R76, RZ, RZ, R7 ;  /* 0x000000ffff4c7224 */ /* 0x008fe400078e0007 */
[----:B------:R-:W-:Y:S01]  /*f9e0*/  IMAD.MOV.U32 R77, RZ, RZ, R8 ;  /* 0x000000ffff4d7224 */ /* 0x000fe200078e0008 */
[----:B------:R-:W-:Y:S01]  /*f9f0*/  PRMT R101, R0, 0x7610, R101 ;  /* 0x0000761000657816 */ /* 0x000fe20000000065 */
[----:B--2---:R-:W-:Y:S01]  /*fa00*/  IMAD.MOV.U32 R21, RZ, RZ, R5 ;  /* 0x000000ffff157224 */ /* 0x004fe200078e0005 */
        /* <DEDUP_REMOVED lines=21> */
[----:B------:R-:W-:Y:S02]  /*fb60*/  SHF.R.S32.HI R0, RZ, 0x1f, R219 ;  /* 0x0000001fff007819 */ /* 0x000fe400000114db */
[----:B------:R-:W-:Y:S01]  /*fb70*/  PRMT R88, R76, 0x7610, R88 ;  /* 0x000076104c587816 */ /* 0x000fe20000000058 */
[----:B------:R-:W-:Y:S01]  /*fb80*/  IMAD.MOV.U32 R76, RZ, RZ, R75 ;  /* 0x000000ffff4c7224 */ /* 0x000fe200078e004b */
[----:B------:R-:W-:Y:S02]  /*fb90*/  LEA.HI R0, R0, R219, RZ, 0x3 ;  /* 0x000000db00007211 */ /* 0x000fe400078f18ff */
[----:B----4-:R-:W-:Y:S02]  /*fba0*/  VIADDMNMX R21, R89, -R79, 0x80, PT ;  /* 0x0000008059157446 */ /* 0x010fe4000380094f */
[----:B------:R-:W-:Y:S02]  /*fbb0*/  PRMT R89, R77, 0x7610, R89 ;  /* 0x000076104d597816 */ /* 0x000fe40000000059 */
[----:B------:R-:W-:Y:S01]  /*fbc0*/  ISETP.GE.AND P1, PT, R78, R21, PT ;  /* 0x000000154e00720c */ /* 0x000fe20003f26270 */
[----:B------:R-:W-:-:S05]  /*fbd0*/  IMAD.MOV.U32 R78, RZ, RZ, R74 ;  /* 0x000000ffff4e7224 */ /* 0x000fca00078e004a */
[----:B------:R-:W-:Y:S01]  /*fbe0*/  PRMT R90, R78, 0x7610, R90 ;  /* 0x000076104e5a7816 */ /* 0x000fe2000000005a */
[----:B0-----:R-:W-:Y:S06]  /*fbf0*/  @!P0 BRA `(.L_x_1736) ;  /* 0x000001c400d08947 */ /* 0x001fec0003800000 */
.L_x_2082:
[----:B------:R-:W-:Y:S05]  /*fc00*/  BSYNC B1 ;  /* 0x0000000000017941 */ /* 0x000fea0003800000 */
.L_x_1735:
[----:B------:R-:W-:Y:S01]  /*fc10*/  BSSY B1, `(.L_x_1737) ;  /* 0x00000dd000017945 */ /* 0x000fe20003800000 */
[----:B0-----:R-:W-:Y:S02]  /*fc20*/  PRMT R91, R76, 0x7610, R91 ;  /* 0x000076104c5b7816 */ /* 0x001fe4000000005b */
[----:B------:R-:W-:Y:S01]  /*fc30*/  SHF.R.S32.HI R0, RZ, 0x3, R0 ;  /* 0x00000003ff007819 */ /* 0x000fe20000011400 */
[----:B------:R-:W-:Y:S06]  /*fc40*/  @P1 BRA `(.L_x_1738) ;  /* 0x0000000c00641947 */ /* 0x000fec0003800000 */
[----:B------:R0:W5:Y:S01]  /*fc50*/  LDL R163, [R1+0x50] ;  /* 0x0000500001a37983 */ /* 0x0001620000100800 */
[----:B------:R-:W1:Y:S03]  /*fc60*/  LDC R143, c[0x0][0x3f4] ;  /* 0x0000fd00ff8f7b82 */ /* 0x000e660000000800 */
[----:B------:R0:W5:Y:S04]  /*fc70*/  LDL R162, [R1+0xa4] ;  /* 0x0000a40001a27983 */ /* 0x0001680000100800 */
[----:B------:R0:W5:Y:S01]  /*fc80*/  LDL R161, [R1+0x58] ;  /* 0x0000580001a17983 */ /* 0x0001620000100800 */
[----:B------:R-:W-:Y:S01]  /*fc90*/  BSSY B2, `(.L_x_1739) ;  /* 0x000006c000027945 */ /* 0x000fe20003800000 */
[----:B-1----:R-:W-:-:S02]  /*fca0*/  ISETP.GE.AND P0, PT, R16, R143, PT ;  /* 0x0000008f1000720c */ /* 0x002fc40003f06270 */
[----:B------:R-:W-:-:S11]  /*fcb0*/  ISETP.GE.AND P1, PT, R219, R143, PT ;  /* 0x0000008fdb00720c */ /* 0x000fd60003f26270 */
[----:B0-----:R-:W-:Y:S05]  /*fcc0*/  @P0 BRA `(.L_x_1740) ;  /* 0x0000000400a00947 */ /* 0x001fea0003800000 */
[----:B------:R-:W2:Y:S04]  /*fcd0*/  LDL R77, [R1+0x68] ;  /* 0x00006800014d7983 */ /* 0x000ea80000100800 */
[----:B------:R-:W3:Y:S01]  /*fce0*/  LDL R164, [R1+0x5c] ;  /* 0x00005c0001a47983 */ /* 0x000ee20000100800 */
[--C-:B------:R-:W-:Y:S02]  /*fcf0*/  SHF.R.U64 R148, R68, 0x10, R69.reuse ;  /* 0x0000001044947819 */ /* 0x100fe40000001245 */
[----:B------:R-:W-:Y:S02]  /*fd00*/  SHF.R.U32.HI R68, RZ, 0x10, R69 ;  /* 0x00000010ff447819 */ /* 0x000fe40000011645 */
[--C-:B------:R-:W-:Y:S02]  /*fd10*/  SHF.R.U64 R151, R60, 0x10, R61.reuse ;  /* 0x000000103c977819 */ /* 0x100fe4000000123d */
[----:B------:R-:W-:-:S02]  /*fd20*/  SHF.R.U32.HI R149, RZ, 0x10, R61 ;  /* 0x00000010ff957819 */ /* 0x000fc4000001163d */
[----:B------:R-:W-:Y:S02]  /*fd30*/  PRMT R153, R147, 0x5410, R148 ;  /* 0x0000541093997816 */ /* 0x000fe40000000094 */
[----:B------:R-:W-:Y:S02]  /*fd40*/  SHF.R.U64 R61, R62, 0x10, R63 ;  /* 0x000000103e3d7819 */ /* 0x000fe4000000123f */
[--C-:B------:R-:W-:Y:S01]  /*fd50*/  SHF.R.U64 R69, R70, 0x10, R71.reuse ;  /* 0x0000001046457819 */ /* 0x100fe20000001247 */
[----:B------:R-:W-:Y:S01]  /*fd60*/  IMAD.U32 R154, R153, 0x10000, RZ ;  /* 0x00010000999a7824 */ /* 0x000fe200078e00ff */
[----:B------:R-:W-:Y:S02]  /*fd70*/  SHF.R.U32.HI R62, RZ, 0x10, R71 ;  /* 0x00000010ff3e7819 */ /* 0x000fe40000011647 */
[----:B------:R-:W-:Y:S02]  /*fd80*/  PRMT R155, R145, 0x5410, R68 ;  /* 0x00005410919b7816 */ /* 0x000fe40000000044 */
[----:B------:R-:W-:-:S02]  /*fd90*/  PRMT R146, R146, 0x5410, R151 ;  /* 0x0000541092927816 */ /* 0x000fc40000000097 */
[----:B------:R-:W-:Y:S01]  /*fda0*/  PRMT R144, R144, 0x5410, R149 ;  /* 0x0000541090907816 */ /* 0x000fe20000000095 */
[----:B------:R-:W-:Y:S01]  /*fdb0*/  IMAD.U32 R156, R155, 0x10000, RZ ;  /* 0x000100009b9c7824 */ /* 0x000fe200078e00ff */
[----:B------:R-:W-:Y:S02]  /*fdc0*/  SHF.R.U32.HI R60, RZ, 0x10, R63 ;  /* 0x00000010ff3c7819 */ /* 0x000fe4000001163f */
[----:B------:R-:W-:Y:S02]  /*fdd0*/  PRMT R62, R85, 0x5432, R62 ;  /* 0x00005432553e7816 */ /* 0x000fe4000000003e */
[----:B------:R-:W-:Y:S02]  /*fde0*/  PRMT R60, R87, 0x5432, R60 ;  /* 0x00005432573c7816 */ /* 0x000fe4000000003c */
[----:B------:R-:W-:Y:S01]  /*fdf0*/  PRMT R69, R86, 0x5432, R69 ;  /* 0x0000543256457816 */ /* 0x000fe20000000045 */
[----:B------:R-:W-:Y:S01]  /*fe00*/  IMAD.U32 R157, R62, 0x10000, RZ ;  /* 0x000100003e9d7824 */ /* 0x000fe200078e00ff */
[----:B------:R-:W-:-:S02]  /*fe10*/  PRMT R61, R88, 0x5432, R61 ;  /* 0x00005432583d7816 */ /* 0x000fc4000000003d */
[----:B------:R-:W-:Y:S02]  /*fe20*/  LOP3.LUT R155, R155, 0xffff0000, RZ, 0xc0, !PT ;  /* 0xffff00009b9b7812 */ /* 0x000fe400078ec0ff */
[----:B--2---:R-:W-:-:S04]  /*fe30*/  LEA.HI R76, R143, R77, RZ, 0x1d ;  /* 0x0000004d8f4c7211 */ /* 0x004fc800078fe8ff */
[----:B------:R-:W-:Y:S01]  /*fe40*/  SHF.R.S32.HI R79, RZ, 0x1f, R76 ;  /* 0x0000001fff4f7819 */ /* 0x000fe2000001144c */
[----:B------:R-:W-:-:S03]  /*fe50*/  IMAD.SHL.U32 R77, R76, 0x8, RZ ;  /* 0x000000084c4d7824 */ /* 0x000fc600078e00ff */
[----:B------:R-:W-:Y:S02]  /*fe60*/  LEA.HI R79, R79, R76, RZ, 0x3 ;  /* 0x0000004c4f4f7211 */ /* 0x000fe400078f18ff */
[----:B-----5:R-:W-:-:S03]  /*fe70*/  LOP3.LUT R77, R163, 0x38, R77, 0xf8, !PT ;  /* 0x00000038a34d7812 */ /* 0x020fc600078ef84d */
[----:B------:R-:W-:Y:S01]  /*fe80*/  IMAD.SHL.U32 R79, R79, 0x400, RZ ;  /* 0x000004004f4f7824 */ /* 0x000fe200078e00ff */
[----:B------:R-:W-:-:S04]  /*fe90*/  LOP3.LUT R76, R77, R162, RZ, 0x3c, !PT ;  /* 0x000000a24d4c7212 */ /* 0x000fc800078e3cff */
[----:B------:R-:W-:-:S04]  /*fea0*/  LOP3.LUT R79, R79, 0x7fffe000, RZ, 0xc0, !PT ;  /* 0x7fffe0004f4f7812 */ /* 0x000fc800078ec0ff */
[----:B------:R-:W-:Y:S02]  /*feb0*/  IADD3 R81, R76, R79, R161 ;  /* 0x0000004f4c517210 */ /* 0x000fe40007ffe0a1 */
[----:B---3--:R-:W0:Y:S03]  /*fec0*/  LDS.128 R76, [R164] ;  /* 0x00000000a44c7984 */ /* 0x008e260000000c00 */
        /* <DEDUP_REMOVED lines=12> */
[----:B------:R-:W-:Y:S01]  /*ff90*/  IMAD.U32 R80, R146, 0x10000, RZ ;  /* 0x0001000092507824 */ /* 0x000fe200078e00ff */
[----:B------:R-:W-:Y:S01]  /*ffa0*/  LOP3.LUT R151, R81, 0xffff0000, RZ, 0xc0, !PT ;  /* 0xffff000051977812 */ /* 0x000fe200078ec0ff */
[----:B------:R-:W-:Y:S01]  /*ffb0*/  FMUL.FTZ R158, R77, R154 ;  /* 0x0000009a4d9e7220 */ /* 0x000fe20000410000 */
[----:B------:R-:W-:-:S02]  /*ffc0*/  IMAD.U32 R150, R81, 0x10000, RZ ;  /* 0x0001000051967824 */ /* 0x000fc400078e00ff */
[-C--:B------:R-:W-:Y:S01]  /*ffd0*/  FMUL.FTZ R160, R77, R80.reuse ;  /* 0x000000504da07220 */ /* 0x080fe20000410000 */
[C---:B------:R-:W-:Y:S02]  /*ffe0*/  IMAD.U32 R81, R82.reuse, 0x10000, RZ ;  /* 0x0001000052517824 */ /* 0x040fe400078e00ff */
[----:B------:R-:W-:Y:S01]  /*fff0*/  FFMA.FTZ R77, R145, R80, -R158 ;  /* 0x00000050914d7223 */ /* 0x000fe2000001089e */
[----:B------:R-:W-:Y:S01]  /*10000*/  LOP3.LUT R70, R82, 0xffff0000, RZ, 0xc0, !PT ;  /* 0xffff000052467812 */ /* 0x000fe200078ec0ff */
[----:B------:R-:W-:Y:S01]  /*10010*/  IMAD.U32 R80, R144, 0x10000, RZ ;  /* 0x0001000090507824 */ /* 0x000fe200078e00ff */
[C---:B------:R-:W-:Y:S01]  /*10020*/  LOP3.LUT R82, R83.reuse, 0xffff0000, RZ, 0xc0, !PT ;  /* 0xffff000053527812 */ /* 0x040fe200078ec0ff */
[----:B------:R-:W-:Y:S02]  /*10030*/  IMAD.U32 R152, R83, 0x10000, RZ ;  /* 0x0001000053987824 */ /* 0x000fe400078e00ff */
[----:B------:R-:W-:Y:S01]  /*10040*/  FMUL.FTZ R158, R150, R156 ;  /* 0x0000009c969e7220 */ /* 0x000fe20000410000 */
[----:B------:R-:W-:-:S02]  /*10050*/  IMAD.U32 R83, R60, 0x10000, RZ ;  /* 0x000100003c537824 */ /* 0x000fc400078e00ff */
[----:B------:R-:W-:Y:S01]  /*10060*/  FMUL.FTZ R150, R150, R80 ;  /* 0x0000005096967220 */ /* 0x000fe20000410000 */
[----:B------:R-:W-:Y:S01]  /*10070*/  FFMA.FTZ R79, R145, R154, R160 ;  /* 0x0000009a914f7223 */ /* 0x000fe200000100a0 */
[C---:B------:R-:W-:Y:S01]  /*10080*/  FMUL.FTZ R159, R152.reuse, R157 ;  /* 0x0000009d989f7220 */ /* 0x040fe20000410000 */
[----:B------:R-:W-:Y:S01]  /*10090*/  LOP3.LUT R154, R153, 0xffff0000, RZ, 0xc0, !PT ;  /* 0xffff0000999a7812 */ /* 0x000fe200078ec0ff */
[-C--:B------:R-:W-:Y:S01]  /*100a0*/  FMUL.FTZ R152, R152, R83.reuse ;  /* 0x0000005398987220 */ /* 0x080fe20000410000 */
[----:B------:R-:W-:Y:S01]  /*100b0*/  FFMA.FTZ R145, R147, R156, R150 ;  /* 0x0000009c93917223 */ /* 0x000fe20000010096 */
[----:B------:R-:W-:Y:S01]  /*100c0*/  LOP3.LUT R150, R146, 0xffff0000, RZ, 0xc0, !PT ;  /* 0xffff000092967812 */ /* 0x000fe200078ec0ff */
[C---:B------:R-:W-:Y:S01]  /*100d0*/  FFMA.FTZ R83, R148.reuse, R83, -R159 ;  /* 0x0000005394537223 */ /* 0x040fe2000001089f */
[----:B------:R-:W-:Y:S01]  /*100e0*/  FFMA.FTZ R146, R148, R157, R152 ;  /* 0x0000009d94927223 */ /* 0x000fe20000010098 */
[C---:B------:R-:W-:Y:S01]  /*100f0*/  FMUL.FTZ R148, R149.reuse, R154 ;  /* 0x0000009a95947220 */ /* 0x040fe20000410000 */
[----:B------:R-:W-:Y:S01]  /*10100*/  LOP3.LUT R144, R144, 0xffff0000, RZ, 0xc0, !PT ;  /* 0xffff000090907812 */ /* 0x000fe200078ec0ff */
[----:B------:R-:W-:Y:S01]  /*10110*/  FMUL.FTZ R152, R149, R150 ;  /* 0x0000009695987220 */ /* 0x000fe20000410000 */
[----:B------:R-:W-:Y:S01]  /*10120*/  FFMA.FTZ R80, R147, R80, -R158 ;  /* 0x0000005093507223 */ /* 0x000fe2000001089e */
[----:B------:R-:W-:Y:S01]  /*10130*/  FFMA.FTZ R150, R71, R150, -R148 ;  /* 0x0000009647967223 */ /* 0x000fe20000010894 */
[----:B------:R-:W-:-:S02]  /*10140*/  IMAD.U32 R148, R69, 0x10000, RZ ;  /* 0x0001000045947824 */ /* 0x000fc400078e00ff */
[----:B------:R-:W-:Y:S01]  /*10150*/  FFMA.FTZ R152, R71, R154, R152 ;  /* 0x0000009a47987223 */ /* 0x000fe20000010098 */
[----:B------:R-:W-:Y:S02]  /*10160*/  IMAD.U32 R147, R61, 0x10000, RZ ;  /* 0x000100003d937824 */ /* 0x000fe400078e00ff */
[----:B------:R-:W-:Y:S01]  /*10170*/  FMUL.FTZ R149, R151, R155 ;  /* 0x0000009b97957220 */ /* 0x000fe20000410000 */
[----:B------:R-:W-:Y:S01]  /*10180*/  FMUL.FTZ R71, R81, R148 ;  /* 0x0000009451477220 */ /* 0x000fe20000410000 */
[-C--:B------:R-:W-:Y:S01]  /*10190*/  FMUL.FTZ R156, R151, R144.reuse ;  /* 0x00000090979c7220 */ /* 0x080fe20000410000 */
[-C--:B------:R-:W-:Y:S01]  /*101a0*/  FMUL.FTZ R151, R81, R147.reuse ;  /* 0x0000009351977220 */ /* 0x080fe20000410000 */
[----:B------:R-:W-:Y:S01]  /*101b0*/  LOP3.LUT R61, R61, 0xffff0000, RZ, 0xc0, !PT ;  /* 0xffff00003d3d7812 */ /* 0x000fe200078ec0ff */
[----:B------:R-:W-:Y:S01]  /*101c0*/  FFMA.FTZ R147, R68, R147, -R71 ;  /* 0x0000009344937223 */ /* 0x000fe20000010847 */
[----:B------:R-:W-:Y:S01]  /*101d0*/  LOP3.LUT R71, R69, 0xffff0000, RZ, 0xc0, !PT ;  /* 0xffff000045477812 */ /* 0x000fe200078ec0ff */
[----:B------:R-:W-:Y:S01]  /*101e0*/  FFMA.FTZ R149, R76, R144, -R149 ;  /* 0x000000904c957223 */ /* 0x000fe20000010895 */
[----:B------:R-:W-:Y:S01]  /*101f0*/  LOP3.LUT R81, R62, 0xffff0000, RZ, 0xc0, !PT ;  /* 0xffff00003e517812 */ /* 0x000fe200078ec0ff */
[----:B------:R-:W-:Y:S01]  /*10200*/  FFMA.FTZ R156, R76, R155, R156 ;  /* 0x0000009b4c9c7223 */ /* 0x000fe2000001009c */
[----:B------:R-:W-:Y:S01]  /*10210*/  LOP3.LUT R69, R60, 0xffff0000, RZ, 0xc0, !PT ;  /* 0xffff00003c457812 */ /* 0x000fe200078ec0ff */
[C---:B------:R-:W-:Y:S01]  /*10220*/  FMUL.FTZ R60, R70.reuse, R71 ;  /* 0x00000047463c7220 */ /* 0x040fe20000410000 */
[----:B------:R-:W-:Y:S01]  /*10230*/  FMUL.FTZ R70, R70, R61 ;  /* 0x0000003d46467220 */ /* 0x000fe20000410000 */
[----:B------:R-:W-:Y:S01]  /*10240*/  FMUL.FTZ R153, R82, R81 ;  /* 0x0000005152997220 */ /* 0x000fe20000410000 */
[----:B------:R-:W-:Y:S01]  /*10250*/  FFMA.FTZ R151, R68, R148, R151 ;  /* 0x0000009444977223 */ /* 0x000fe20000010097 */
        /* <DEDUP_REMOVED lines=15> */
.L_x_1740:
[----:B------:R-:W-:Y:S05]  /*10350*/  BSYNC B2 ;  /* 0x0000000000027941 */ /* 0x000fea0003800000 */
.L_x_1739:
[----:B------:R-:W-:Y:S05]  /*10360*/  @P1 BRA `(.L_x_1738) ;  /* 0x00000004009c1947 */ /* 0x000fea0003800000 */
[----:B0-----:R-:W2:Y:S01]  /*10370*/  LDL R142, [R1+0x98] ;  /* 0x00009800018e7983 */ /* 0x001ea20000100800 */
[----:B------:R-:W-:Y:S02]  /*10380*/  LEA.HI R143, R143, R0, RZ, 0x1d ;  /* 0x000000008f8f7211 */ /* 0x000fe400078fe8ff */
[----:B------:R-:W-:Y:S02]  /*10390*/  SHF.R.U64 R78, R56, 0x10, R57 ;  /* 0x00000010384e7819 */ /* 0x000fe40000001239 */
[----:B------:R-:W-:Y:S01]  /*103a0*/  SHF.R.S32.HI R62, RZ, 0x1f, R143 ;  /* 0x0000001fff3e7819 */ /* 0x000fe2000001148f */
[----:B------:R-:W-:Y:S01]  /*103b0*/  IMAD.SHL.U32 R60, R143, 0x8, RZ ;  /* 0x000000088f3c7824 */ /* 0x000fe200078e00ff */
[----:B------:R-:W-:Y:S02]  /*103c0*/  SHF.R.U32.HI R79, RZ, 0x10, R57 ;  /* 0x00000010ff4f7819 */ /* 0x000fe40000011639 */
[----:B------:R-:W-:Y:S02]  /*103d0*/  LEA.HI R62, R62, R143, RZ, 0x3 ;  /* 0x0000008f3e3e7211 */ /* 0x000fe400078f18ff */
[----:B-----5:R-:W-:-:S02]  /*103e0*/  LOP3.LUT R60, R163, 0x38, R60, 0xf8, !PT ;  /* 0x00000038a33c7812 */ /* 0x020fc400078ef83c */
[--C-:B------:R-:W-:Y:S01]  /*103f0*/  SHF.R.U64 R56, R58, 0x10, R59.reuse ;  /* 0x000000103a387819 */ /* 0x100fe2000000123b */
[----:B------:R-:W-:Y:S01]  /*10400*/  IMAD.SHL.U32 R62, R62, 0x400, RZ ;  /* 0x000004003e3e7824 */ /* 0x000fe200078e00ff */
[----:B------:R-:W-:Y:S02]  /*10410*/  LOP3.LUT R61, R60, R162, RZ, 0x3c, !PT ;  /* 0x000000a23c3d7212 */ /* 0x000fe400078e3cff */
[----:B------:R-:W-:Y:S02]  /*10420*/  SHF.R.U32.HI R77, RZ, 0x10, R59 ;  /* 0x00000010ff4d7819 */ /* 0x000fe4000001163b */
[----:B------:R-:W-:Y:S02]  /*10430*/  LOP3.LUT R62, R62, 0x7fffe000, RZ, 0xc0, !PT ;  /* 0x7fffe0003e3e7812 */ /* 0x000fe400078ec0ff */
[----:B------:R-:W-:Y:S02]  /*10440*/  SHF.R.U64 R59, R64, 0x10, R65 ;  /* 0x00000010403b7819 */ /* 0x000fe40000001241 */
[----:B------:R-:W-:-:S02]  /*10450*/  IADD3 R69, R61, R62, R161 ;  /* 0x0000003e3d457210 */ /* 0x000fc40007ffe0a1 */
[----:B------:R-:W-:Y:S02]  /*10460*/  SHF.R.U64 R57, R66, 0x10, R67 ;  /* 0x0000001042397819 */ /* 0x000fe40000001243 */
[----:B------:R-:W-:Y:S01]  /*10470*/  SHF.R.U32.HI R64, RZ, 0x10, R65 ;  /* 0x00000010ff407819 */ /* 0x000fe20000011641 */
[----:B------:R-:W-:Y:S01]  /*10480*/  IMAD R76, R69, 0x2, R18 ;  /* 0x00000002454c7824 */ /* 0x000fe200078e0212 */
[----:B------:R-:W-:Y:S02]  /*10490*/  PRMT R141, R141, 0x5410, R56 ;  /* 0x000054108d8d7816 */ /* 0x000fe40000000038 */
[----:B------:R-:W-:Y:S02]  /*104a0*/  PRMT R134, R134, 0x5410, R59 ;  /* 0x0000541086867816 */ /* 0x000fe4000000003b */
[----:B------:R-:W0:Y:S01]  /*104b0*/  LDS.128 R68, [R76+0x10400] ;  /* 0x010400004c447984 */ /* 0x000e220000000c00 */
[----:B------:R-:W-:Y:S02]  /*104c0*/  PRMT R136, R136, 0x5410, R57 ;  /* 0x0000541088887816 */ /* 0x000fe40000000039 */
[----:B------:R-:W-:-:S02]  /*104d0*/  SHF.R.U32.HI R66, RZ, 0x10, R67 ;  /* 0x00000010ff427819 */ /* 0x000fc40000011643 */
[----:B------:R-:W-:Y:S02]  /*104e0*/  PRMT R139, R139, 0x5410, R78 ;  /* 0x000054108b8b7816 */ /* 0x000fe4000000004e */
[----:B------:R-:W-:Y:S02]  /*104f0*/  PRMT R135, R135, 0x5410, R64 ;  /* 0x0000541087877816 */ /* 0x000fe40000000040 */
[----:B------:R-:W-:Y:S01]  /*10500*/  PRMT R140, R140, 0x5410, R79 ;  /* 0x000054108c8c7816 */ /* 0x000fe2000000004f */
[----:B------:R-:W-:Y:S01]  /*10510*/  IMAD.U32 R79, R134, 0x10000, RZ ;  /* 0x00010000864f7824 */ /* 0x000fe200078e00ff */
[----:B------:R-:W-:Y:S01]  /*10520*/  PRMT R137, R137, 0x5410, R66 ;  /* 0x0000541089897816 */ /* 0x000fe20000000042 */
[----:B------:R-:W-:Y:S01]  /*10530*/  IMAD.U32 R78, R139, 0x10000, RZ ;  /* 0x000100008b4e7824 */ /* 0x000fe200078e00ff */
[----:B------:R-:W-:Y:S02]  /*10540*/  PRMT R138, R138, 0x5410, R77 ;  /* 0x000054108a8a7816 */ /* 0x000fe4000000004d */
[----:B------:R-:W-:-:S02]  /*10550*/  LOP3.LUT R134, R134, 0xffff0000, RZ, 0xc0, !PT ;  /* 0xffff000086867812 */ /* 0x000fc400078ec0ff */
[----:B0-----:R-:W-:Y:S01]  /*10560*/  LOP3.LUT R65, R68, 0xffff0000, RZ, 0xc0, !PT ;  /* 0xffff000044417812 */ /* 0x001fe200078ec0ff */
[----:B------:R-:W-:Y:S02]  /*10570*/  IMAD.U32 R66, R69, 0x10000, RZ ;  /* 0x0001000045427824 */ /* 0x000fe400078e00ff */
[----:B------:R-:W-:Y:S02]  /*10580*/  IMAD.U32 R67, R70, 0x10000, RZ ;  /* 0x0001000046437824 */ /* 0x000fe400078e00ff */
[----:B------:R-:W-:Y:S01]  /*10590*/  IMAD.U32 R77, R71, 0x10000, RZ ;  /* 0x00010000474d7824 */ /* 0x000fe200078e00ff */
[----:B--2---:R-:W0:Y:S02]  /*105a0*/  LDS.128 R60, [R142] ;  /* 0x000000008e3c7984 */ /* 0x004e240000000c00 */
        /* <DEDUP_REMOVED lines=8> */
[----:B------:R-:W-:Y:S01]  /*10630*/  IMAD.U32 R63, R68, 0x10000, RZ ;  /* 0x00010000443f7824 */ /* 0x000fe200078e00ff */
[----:B------:R-:W-:-:S02]  /*10640*/  LOP3.LUT R68, R69, 0xffff0000, RZ, 0xc0, !PT ;  /* 0xffff000045447812 */ /* 0x000fc400078ec0ff */
[----:B------:R-:W-:Y:S01]  /*10650*/  LOP3.LUT R69, R70, 0xffff0000, RZ, 0xc0, !PT ;  /* 0xffff000046457812 */ /* 0x000fe200078ec0ff */
[----:B------:R-:W-:Y:S01]  /*10660*/  FMUL.FTZ R81, R63, R79 ;  /* 0x0000004f3f517220 */ /* 0x000fe20000410000 */
[----:B------:R-:W-:Y:S01]  /*10670*/  LOP3.LUT R70, R71, 0xffff0000, RZ, 0xc0, !PT ;  /* 0xffff000047467812 */ /* 0x000fe200078ec0ff */
[----:B------:R-:W-:Y:S02]  /*10680*/  IMAD.U32 R71, R135, 0x10000, RZ ;  /* 0x0001000087477824 */ /* 0x000fe400078e00ff */
[-C--:B------:R-:W-:Y:S01]  /*10690*/  FMUL.FTZ R83, R63, R78.reuse ;  /* 0x0000004e3f537220 */ /* 0x080fe20000410000 */
[----:B------:R-:W-:Y:S01]  /*106a0*/  FFMA.FTZ R81, R56, R78, -R81 ;  /* 0x0000004e38517223 */ /* 0x000fe20000010851 */
[----:B------:R-:W-:Y:S02]  /*106b0*/  IMAD.U32 R63, R140, 0x10000, RZ ;  /* 0x000100008c3f7824 */ /* 0x000fe400078e00ff */
[----:B------:R-:W-:Y:S01]  /*106c0*/  FMUL.FTZ R143, R66, R71 ;  /* 0x00000047428f7220 */ /* 0x000fe20000410000 */
[----:B------:R-:W-:-:S02]  /*106d0*/  IMAD.U32 R78, R137, 0x10000, RZ ;  /* 0x00010000894e7824 */ /* 0x000fc400078e00ff */
[----:B------:R-:W-:Y:S01]  /*106e0*/  FFMA.FTZ R83, R56, R79, R83 ;  /* 0x0000004f38537223 */ /* 0x000fe20000010053 */
[-C--:B------:R-:W-:Y:S01]  /*106f0*/  FMUL.FTZ R79, R66, R63.reuse ;  /* 0x0000003f424f7220 */ /* 0x080fe20000410000 */
[----:B------:R-:W-:Y:S01]  /*10700*/  FFMA.FTZ R143, R58, R63, -R143 ;  /* 0x0000003f3a8f7223 */ /* 0x000fe2000001088f */
[----:B------:R-:W-:Y:S02]  /*10710*/  IMAD.U32 R56, R138, 0x10000, RZ ;  /* 0x000100008a387824 */ /* 0x000fe400078e00ff */
[----:B------:R-:W-:Y:S01]  /*10720*/  FMUL.FTZ R63, R77, R78 ;  /* 0x0000004e4d3f7220 */ /* 0x000fe20000410000 */
[----:B------:R-:W-:Y:S01]  /*10730*/  FFMA.FTZ R79, R58, R71, R79 ;  /* 0x000000473a4f7223 */ /* 0x000fe2000001004f */
[----:B------:R-:W-:Y:S01]  /*10740*/  FMUL.FTZ R58, R65, R134 ;  /* 0x00000086413a7220 */ /* 0x000fe20000410000 */
[-C--:B------:R-:W-:Y:S01]  /*10750*/  FMUL.FTZ R77, R77, R56.reuse ;  /* 0x000000384d4d7220 */ /* 0x080fe20000410000 */
[----:B------:R-:W-:Y:S01]  /*10760*/  FFMA.FTZ R71, R64, R56, -R63 ;  /* 0x0000003840477223 */ /* 0x000fe2000001083f */
[----:B------:R-:W-:-:S02]  /*10770*/  LOP3.LUT R56, R139, 0xffff0000, RZ, 0xc0, !PT ;  /* 0xffff00008b387812 */ /* 0x000fc400078ec0ff */
[----:B------:R-:W-:Y:S01]  /*10780*/  FFMA.FTZ R77, R64, R78, R77 ;  /* 0x0000004e404d7223 */ /* 0x000fe2000001004d */
[----:B------:R-:W-:Y:S02]  /*10790*/  LOP3.LUT R63, R140, 0xffff0000, RZ, 0xc0, !PT ;  /* 0xffff00008c3f7812 */ /* 0x000fe400078ec0ff */
[----:B------:R-:W-:Y:S01]  /*107a0*/  LOP3.LUT R135, R135, 0xffff0000, RZ, 0xc0, !PT ;  /* 0xffff000087877812 */ /* 0x000fe200078ec0ff */
[-C--:B------:R-:W-:Y:S01]  /*107b0*/  FFMA.FTZ R64, R57, R56.reuse, -R58 ;  /* 0x0000003839407223 */ /* 0x080fe2000001083a */
[----:B------:R-:W-:Y:S02]  /*107c0*/  IMAD.U32 R58, R136, 0x10000, RZ ;  /* 0x00010000883a7824 */ /* 0x000fe400078e00ff */
[----:B------:R-:W-:Y:S01]  /*107d0*/  FMUL.FTZ R66, R65, R56 ;  /* 0x0000003841427220 */ /* 0x000fe20000410000 */
[C---:B------:R-:W-:Y:S01]  /*107e0*/  FMUL.FTZ R78, R68.reuse, R63 ;  /* 0x0000003f444e7220 */ /* 0x040fe20000410000 */
[----:B------:R-:W-:Y:S01]  /*107f0*/  FMUL.FTZ R65, R68, R135 ;  /* 0x0000008744417220 */ /* 0x000fe20000410000 */
[----:B------:R-:W-:-:S02]  /*10800*/  IMAD.U32 R56, R141, 0x10000, RZ ;  /* 0x000100008d387824 */ /* 0x000fc400078e00ff */
[C---:B------:R-:W-:Y:S01]  /*10810*/  FMUL.FTZ R80, R67.reuse, R58 ;  /* 0x0000003a43507220 */ /* 0x040fe20000410000 */
[C---:B------:R-:W-:Y:S01]  /*10820*/  FFMA.FTZ R78, R60.reuse, R135, R78 ;  /* 0x000000873c4e7223 */ /* 0x040fe2000001004e */
[----:B------:R-:W-:Y:S01]  /*10830*/  FFMA.FTZ R68, R60, R63, -R65 ;  /* 0x0000003f3c447223 */ /* 0x000fe20000010841 */
[-C--:B------:R-:W-:Y:S01]  /*10840*/  FMUL.FTZ R60, R67, R56.reuse ;  /* 0x00000038433c7220 */ /* 0x080fe20000410000 */
[----:B------:R-:W-:Y:S01]  /*10850*/  FFMA.FTZ R80, R59, R56, -R80 ;  /* 0x000000383b507223 */ /* 0x000fe20000010850 */
[----:B------:R-:W-:Y:S01]  /*10860*/  LOP3.LUT R136, R136, 0xffff0000, RZ, 0xc0, !PT ;  /* 0xffff000088887812 */ /* 0x000fe200078ec0ff */
[----:B------:R-:W-:Y:S01]  /*10870*/  FFMA.FTZ R66, R57, R134, R66 ;  /* 0x0000008639427223 */ /* 0x000fe20000010042 */
[----:B------:R-:W-:Y:S01]  /*10880*/  LOP3.LUT R56, R141, 0xffff0000, RZ, 0xc0, !PT ;  /* 0xffff00008d387812 */ /* 0x000fe200078ec0ff */
[----:B------:R-:W-:Y:S01]  /*10890*/  FFMA.FTZ R59, R59, R58, R60 ;  /* 0x0000003a3b3b7223 */ /* 0x000fe2000001003c */
[----:B------:R-:W-:Y:S01]  /*108a0*/  LOP3.LUT R137, R137, 0xffff0000, RZ, 0xc0, !PT ;  /* 0xffff000089897812 */ /* 0x000fe200078ec0ff */
[C---:B------:R-:W-:Y:S01]  /*108b0*/  FMUL.FTZ R58, R69.reuse, R136 ;  /* 0x00000088453a7220 */ /* 0x040fe20000410000 */
        /* <DEDUP_REMOVED lines=11> */
[----:B------:R-:W-:-:S02]  /*10970*/  F2FP.BF16.F32.PACK_AB R58, R63, R80 ;  /* 0x000000503f3a723e */ /* 0x000fc400000010ff */
[----:B------:R-:W-:Y:S02]  /*10980*/  F2FP.BF16.F32.PACK_AB R59, R70, R71 ;  /* 0x00000047463b723e */ /* 0x000fe400000010ff */
[----:B------:R-:W-:Y:S02]  /*10990*/  F2FP.BF16.F32.PACK_AB R60, R66, R83 ;  /* 0x00000053423c723e */ /* 0x000fe400000010ff */
[----:B------:R-:W-:Y:S01]  /*109a0*/  F2FP.BF16.F32.PACK_AB R61, R78, R79 ;  /* 0x0000004f4e3d723e */ /* 0x000fe200000010ff */
[----:B------:R1:W-:Y:S01]  /*109b0*/  STS.128 [R142], R56 ;  /* 0x000000388e007388 */ /* 0x0003e20000000c00 */
[----:B------:R-:W-:-:S05]  /*109c0*/  F2FP.BF16.F32.PACK_AB R63, R82, R77 ;  /* 0x0000004d523f723e */ /* 0x000fca00000010ff */
[----:B------:R1:W-:Y:S02]  /*109d0*/  STS.128 [R76+0x10400], R60 ;  /* 0x0104003c4c007388 */ /* 0x0003e40000000c00 */
.L_x_1738:
[----:B------:R-:W-:Y:S05]  /*109e0*/  BSYNC B1 ;  /* 0x0000000000017941 */ /* 0x000fea0003800000 */
.L_x_1737:
[----:B-1----:R-:W2:Y:S01]  /*109f0*/  LDL R56, [R1+0x9c] ;  /* 0x00009c0001387983 */ /* 0x002ea20000100800 */
[----:B------:R-:W-:Y:S01]  /*10a00*/  BSSY B1, `(.L_x_1741) ;  /* 0x00000dc000017945 */ /* 0x000fe20003800000 */
[----:B--2---:R-:W-:-:S13]  /*10a10*/  ISETP.GE.AND P0, PT, R56, R21, PT ;  /* 0x000000153800720c */ /* 0x004fda0003f06270 */
[----:B------:R-:W-:Y:S05]  /*10a20*/  @P0 BRA `(.L_x_1742) ;  /* 0x0000000c00640947 */ /* 0x000fea0003800000 */
[----:B------:R1:W5:Y:S01]  /*10a30*/  LDL R78, [R1+0x4c] ;  /* 0x00004c00014e7983 */ /* 0x0003620000100800 */
[----:B------:R-:W2:Y:S03]  /*10a40*/  LDC R65, c[0x0][0x3f4] ;  /* 0x0000fd00ff417b82 */ /* 0x000ea60000000800 */
[----:B------:R1:W5:Y:S04]  /*10a50*/  LDL R76, [R1+0xa0] ;  /* 0x0000a000014c7983 */ /* 0x0003680000100800 */
[----:B0-----:R1:W5:Y:S01]  /*10a60*/  LDL R70, [R1+0x54] ;  /* 0x0000540001467983 */ /* 0x0013620000100800 */
[----:B------:R-:W-:Y:S01]  /*10a70*/  BSSY B2, `(.L_x_1743) ;  /* 0x000006c000027945 */ /* 0x000fe20003800000 */
[----:B--2---:R-:W-:-:S02]  /*10a80*/  ISETP.GE.AND P0, PT, R16, R65, PT ;  /* 0x000000411000720c */ /* 0x004fc40003f06270 */
[----:B------:R-:W-:-:S11]  /*10a90*/  ISETP.GE.AND P1, PT, R219, R65, PT ;  /* 0x00000041db00720c */ /* 0x000fd60003f26270 */
[----:B-1----:R-:W-:Y:S05]  /*10aa0*/  @P0 BRA `(.L_x_1744) ;  /* 0x0000000400a00947 */ /* 0x002fea0003800000 */
[----:B------:R-:W2:Y:S04]  /*10ab0*/  LDL R56, [R1+0x68] ;  /* 0x0000680001387983 */ /* 0x000ea80000100800 */
[----:B------:R-:W3:Y:S01]  /*10ac0*/  LDL R80, [R1+0x94] ;  /* 0x0000940001507983 */ /* 0x000ee20000100800 */
[--C-:B------:R-:W-:Y:S02]  /*10ad0*/  SHF.R.U64 R67, R46, 0x10, R47.reuse ;  /* 0x000000102e437819 */ /* 0x100fe4000000122f */
[----:B------:R-:W-:Y:S02]  /*10ae0*/  SHF.R.U32.HI R46, RZ, 0x10, R47 ;  /* 0x00000010ff2e7819 */ /* 0x000fe4000001162f */
[----:B------:R-:W-:Y:S02]  /*10af0*/  SHF.R.U64 R47, R52, 0x10, R53 ;  /* 0x00000010342f7819 */ /* 0x000fe40000001235 */
[----:B------:R-:W-:-:S02]  /*10b00*/  SHF.R.U64 R69, R44, 0x10, R45 ;  /* 0x000000102c457819 */ /* 0x000fc4000000122d */
[----:B------:R-:W-:Y:S02]  /*10b10*/  SHF.R.U32.HI R44, RZ, 0x10, R45 ;  /* 0x00000010ff2c7819 */ /* 0x000fe4000001162d */
[----:B------:R-:W-:Y:S02]  /*10b20*/  SHF.R.U64 R45, R54, 0x10, R55 ;  /* 0x00000010362d7819 */ /* 0x000fe40000001237 */
[----:B------:R-:W-:Y:S02]  /*10b30*/  SHF.R.U32.HI R52, RZ, 0x10, R53 ;  /* 0x00000010ff347819 */ /* 0x000fe40000011635 */
[----:B------:R-:W-:Y:S02]  /*10b40*/  SHF.R.U32.HI R54, RZ, 0x10, R55 ;  /* 0x00000010ff367819 */ /* 0x000fe40000011637 */
[----:B------:R-:W-:Y:S02]  /*10b50*/  PRMT R126, R126, 0x5410, R47 ;  /* 0x000054107e7e7816 */ /* 0x000fe4000000002f */
[----:B------:R-:W-:-:S02]  /*10b60*/  PRMT R130, R130, 0x5410, R69 ;  /* 0x0000541082827816 */ /* 0x000fc40000000045 */
[----:B------:R-:W-:Y:S01]  /*10b70*/  PRMT R131, R131, 0x5410, R44 ;  /* 0x0000541083837816 */ /* 0x000fe2000000002c */
[----:B------:R-:W-:Y:S01]  /*10b80*/  IMAD.U32 R69, R126, 0x10000, RZ ;  /* 0x000100007e457824 */ /* 0x000fe200078e00ff */
[----:B------:R-:W-:Y:S02]  /*10b90*/  PRMT R128, R128, 0x5410, R45 ;  /* 0x0000541080807816 */ /* 0x000fe4000000002d */
[----:B------:R-:W-:Y:S02]  /*10ba0*/  PRMT R133, R133, 0x5410, R46 ;  /* 0x0000541085857816 */ /* 0x000fe4000000002e */
[----:B------:R-:W-:Y:S02]  /*10bb0*/  PRMT R127, R127, 0x5410, R52 ;  /* 0x000054107f7f7816 */ /* 0x000fe40000000034 */
[----:B------:R-:W-:Y:S02]  /*10bc0*/  PRMT R129, R129, 0x5410, R54 ;  /* 0x0000541081817816 */ /* 0x000fe40000000036 */
[----:B------:R-:W-:Y:S01]  /*10bd0*/  PRMT R132, R132, 0x5410, R67 ;  /* 0x0000541084847816 */ /* 0x000fe20000000043 */
[----:B------:R-:W-:Y:S01]  /*10be0*/  IMAD.U32 R67, R130, 0x10000, RZ ;  /* 0x0001000082437824 */ /* 0x000fe200078e00ff */
[----:B------:R-:W-:-:S02]  /*10bf0*/  LOP3.LUT R126, R126, 0xffff0000, RZ, 0xc0, !PT ;  /* 0xffff00007e7e7812 */ /* 0x000fc400078ec0ff */
        /* <DEDUP_REMOVED lines=25> */
[C---:B------:R-:W-:Y:S01]  /*10d90*/  IMAD.U32 R59, R62.reuse, 0x10000, RZ ;  /* 0x000100003e3b7824 */ /* 0x040fe200078e00ff */
[----:B------:R-:W-:Y:S01]  /*10da0*/  LOP3.LUT R61, R62, 0xffff0000, RZ, 0xc0, !PT ;  /* 0xffff00003e3d7812 */ /* 0x000fe200078ec0ff */
[C---:B------:R-:W-:Y:S01]  /*10db0*/  IMAD.U32 R66, R63.reuse, 0x10000, RZ ;  /* 0x000100003f427824 */ /* 0x040fe200078e00ff */
[----:B------:R-:W-:Y:S01]  /*10dc0*/  LOP3.LUT R62, R63, 0xffff0000, RZ, 0xc0, !PT ;  /* 0xffff00003f3e7812 */ /* 0x000fe200078ec0ff */
[----:B------:R-:W-:Y:S01]  /*10dd0*/  FMUL.FTZ R71, R54, R69 ;  /* 0x0000004536477220 */ /* 0x000fe20000410000 */
[----:B------:R-:W-:-:S02]  /*10de0*/  IMAD.U32 R63, R127, 0x10000, RZ ;  /* 0x000100007f3f7824 */ /* 0x000fc400078e00ff */
[-C--:B------:R-:W-:Y:S01]  /*10df0*/  FMUL.FTZ R77, R54, R67.reuse ;  /* 0x00000043364d7220 */ /* 0x080fe20000410000 */
[----:B------:R-:W-:Y:S02]  /*10e00*/  IMAD.U32 R54, R131, 0x10000, RZ ;  /* 0x0001000083367824 */ /* 0x000fe400078e00ff */
[C---:B------:R-:W-:Y:S01]  /*10e10*/  FFMA.FTZ R71, R44.reuse, R67, -R71 ;  /* 0x000000432c477223 */ /* 0x040fe20000010847 */
[----:B------:R-:W-:Y:S01]  /*10e20*/  FMUL.FTZ R79, R57, R63 ;  /* 0x0000003f394f7220 */ /* 0x000fe20000410000 */
[----:B------:R-:W-:Y:S02]  /*10e30*/  IMAD.U32 R67, R129, 0x10000, RZ ;  /* 0x0001000081437824 */ /* 0x000fe400078e00ff */
[----:B------:R-:W-:Y:S01]  /*10e40*/  FFMA.FTZ R77, R44, R69, R77 ;  /* 0x000000452c4d7223 */ /* 0x000fe2000001004d */
[-C--:B------:R-:W-:Y:S01]  /*10e50*/  FMUL.FTZ R57, R57, R54.reuse ;  /* 0x0000003639397220 */ /* 0x080fe20000410000 */
[----:B------:R-:W-:Y:S01]  /*10e60*/  FFMA.FTZ R79, R46, R54, -R79 ;  /* 0x000000362e4f7223 */ /* 0x000fe2000001084f */
[----:B------:R-:W-:-:S02]  /*10e70*/  IMAD.U32 R44, R133, 0x10000, RZ ;  /* 0x00010000852c7824 */ /* 0x000fc400078e00ff */
[----:B------:R-:W-:Y:S01]  /*10e80*/  FMUL.FTZ R54, R66, R67 ;  /* 0x0000004342367220 */ /* 0x000fe20000410000 */
[----:B------:R-:W-:Y:S01]  /*10e90*/  FFMA.FTZ R57, R46, R63, R57 ;  /* 0x0000003f2e397223 */ /* 0x000fe20000010039 */
[----:B------:R-:W-:Y:S01]  /*10ea0*/  LOP3.LUT R131, R131, 0xffff0000, RZ, 0xc0, !PT ;  /* 0xffff000083837812 */ /* 0x000fe200078ec0ff */
[-C--:B------:R-:W-:Y:S01]  /*10eb0*/  FMUL.FTZ R66, R66, R44.reuse ;  /* 0x0000002c42427220 */ /* 0x080fe20000410000 */
[----:B------:R-:W-:Y:S01]  /*10ec0*/  FFMA.FTZ R63, R53, R44, -R54 ;  /* 0x0000002c353f7223 */ /* 0x000fe20000010836 */
[----:B------:R-:W-:Y:S01]  /*10ed0*/  LOP3.LUT R127, R127, 0xffff0000, RZ, 0xc0, !PT ;  /* 0xffff00007f7f7812 */ /* 0x000fe200078ec0ff */
[----:B------:R-:W-:Y:S01]  /*10ee0*/  FMUL.FTZ R44, R55, R126 ;  /* 0x0000007e372c7220 */ /* 0x000fe20000410000 */
[----:B------:R-:W-:Y:S01]  /*10ef0*/  FFMA.FTZ R67, R53, R67, R66 ;  /* 0x0000004335437223 */ /* 0x000fe20000010042 */
[-C--:B------:R-:W-:Y:S01]  /*10f00*/  FMUL.FTZ R54, R55, R130.reuse ;  /* 0x0000008237367220 */ /* 0x080fe20000410000 */
[----:B------:R-:W-:Y:S02]  /*10f10*/  IMAD.U32 R46, R128, 0x10000, RZ ;  /* 0x00010000802e7824 */ /* 0x000fe400078e00ff */
[----:B------:R-:W-:Y:S01]  /*10f20*/  FFMA.FTZ R130, R45, R130, -R44 ;  /* 0x000000822d827223 */ /* 0x000fe2000001082c */
[C---:B------:R-:W-:Y:S01]  /*10f30*/  FMUL.FTZ R53, R60.reuse, R127 ;  /* 0x0000007f3c357220 */ /* 0x040fe20000410000 */
[-C--:B------:R-:W-:Y:S01]  /*10f40*/  FMUL.FTZ R66, R60, R131.reuse ;  /* 0x000000833c427220 */ /* 0x080fe20000410000 */
[----:B------:R-:W-:Y:S01]  /*10f50*/  IMAD.U32 R44, R132, 0x10000, RZ ;  /* 0x00010000842c7824 */ /* 0x000fe200078e00ff */
[----:B------:R-:W-:Y:S01]  /*10f60*/  LOP3.LUT R128, R128, 0xffff0000, RZ, 0xc0, !PT ;  /* 0xffff000080807812 */ /* 0x000fe200078ec0ff */
[----:B------:R-:W-:Y:S01]  /*10f70*/  FMUL.FTZ R68, R59, R46 ;  /* 0x0000002e3b447220 */ /* 0x000fe20000410000 */
[----:B------:R-:W-:Y:S01]  /*10f80*/  LOP3.LUT R129, R129, 0xffff0000, RZ, 0xc0, !PT ;  /* 0xffff000081817812 */ /* 0x000fe200078ec0ff */
[----:B------:R-:W-:Y:S01]  /*10f90*/  FFMA.FTZ R60, R56, R131, -R53 ;  /* 0x00000083383c7223 */ /* 0x000fe20000010835 */
[----:B------:R-:W-:Y:S01]  /*10fa0*/  LOP3.LUT R132, R132, 0xffff0000, RZ, 0xc0, !PT ;  /* 0xffff000084847812 */ /* 0x000fe200078ec0ff */
[----:B------:R-:W-:Y:S01]  /*10fb0*/  FFMA.FTZ R66, R56, R127, R66 ;  /* 0x0000007f38427223 */ /* 0x000fe20000010042 */
[----:B------:R-:W-:Y:S01]  /*10fc0*/  LOP3.LUT R133, R133, 0xffff0000, RZ, 0xc0, !PT ;  /* 0xffff000085857812 */ /* 0x000fe200078ec0ff */
[----:B------:R-:W-:Y:S01]  /*10fd0*/  FFMA.FTZ R54, R45, R126, R54 ;  /* 0x0000007e2d367223 */ /* 0x000fe20000010036 */
[----:B------:R-:W-:Y:S01]  /*10fe0*/  FMUL.FTZ R56, R59, R44 ;  /* 0x0000002c3b387220 */ /* 0x000fe20000410000 */
[----:B------:R-:W-:Y:S01]  /*10ff0*/  FMUL.FTZ R45, R61, R128 ;  /* 0x000000803d2d7220 */ /* 0x000fe20000410000 */
[----:B------:R-:W-:Y:S01]  /*11000*/  FFMA.FTZ R68, R47, R44, -R68 ;  /* 0x0000002c2f447223 */ /* 0x000fe20000010844 */
[C---:B------:R-:W-:Y:S01]  /*11010*/  FMUL.FTZ R53, R62.reuse, R129 ;  /* 0x000000813e357220 */ /* 0x040fe20000410000 */
[----:B------:R-:W-:Y:S01]  /*11020*/  FMUL.FTZ R61, R61, R132 ;  /* 0x000000843d3d7220 */ /* 0x000fe20000410000 */
[-C--:B------:R-:W-:Y:S01]  /*11030*/  FMUL.FTZ R44, R62, R133.reuse ;  /* 0x000000853e2c7220 */ /* 0x080fe20000410000 */
[----:B------:R-:W-:Y:S01]  /*11040*/  FFMA.FTZ R56, R47, R46, R56 ;  /* 0x0000002e2f387223 */ /* 0x000fe20000010038 */
[----:B------:R-:W-:Y:S01]  /*11050*/  FFMA.FTZ R47, R52, R132, -R45 ;  /* 0x00000084342f7223 */ /* 0x000fe2000001082d */
[----:B------:R-:W-:Y:S01]  /*11060*/  FFMA.FTZ R62, R58, R133, -R53 ;  /* 0x000000853a3e7223 */ /* 0x000fe20000010835 */
[----:B------:R-:W-:Y:S01]  /*11070*/  FFMA.FTZ R61, R52, R128, R61 ;  /* 0x00000080343d7223 */ /* 0x000fe2000001003d */
        /* <DEDUP_REMOVED lines=11> */
.L_x_1744:
[----:B------:R-:W-:Y:S05]  /*11130*/  BSYNC B2 ;  /* 0x0000000000027941 */ /* 0x000fea0003800000 */
.L_x_1743:
[----:B------:R-:W-:Y:S05]  /*11140*/  @P1 BRA `(.L_x_1742) ;  /* 0x00000004009c1947 */ /* 0x000fea0003800000 */
[----:B------:R-:W2:Y:S01]  /*11150*/  LDL R62, [R1+0x90] ;  /* 0x00009000013e7983 */ /* 0x000ea20000100800 */
[----:B------:R-:W-:Y:S02]  /*11160*/  LEA.HI R65, R65, R0, RZ, 0x1d ;  /* 0x0000000041417211 */ /* 0x000fe400078fe8ff */
[----:B------:R-:W-:Y:S02]  /*11170*/  SHF.R.U64 R59, R40, 0x10, R41 ;  /* 0x00000010283b7819 */ /* 0x000fe40000001229 */
[----:B0-----:R-:W-:Y:S01]  /*11180*/  SHF.R.S32.HI R46, RZ, 0x1f, R65 ;  /* 0x0000001fff2e7819 */ /* 0x001fe20000011441 */
[----:B------:R-:W-:Y:S01]  /*11190*/  IMAD.SHL.U32 R44, R65, 0x8, RZ ;  /* 0x00000008412c7824 */ /* 0x000fe200078e00ff */
[----:B------:R-:W-:Y:S02]  /*111a0*/  SHF.R.U64 R57, R42, 0x10, R43 ;  /* 0x000000102a397819 */ /* 0x000fe4000000122b */
[----:B------:R-:W-:Y:S02]  /*111b0*/  LEA.HI R46, R46, R65, RZ, 0x3 ;  /* 0x000000412e2e7211 */ /* 0x000fe400078f18ff */
[----:B-----5:R-:W-:-:S02]  /*111c0*/  LOP3.LUT R44, R78, 0x38, R44, 0xf8, !PT ;  /* 0x000000384e2c7812 */ /* 0x020fc400078ef82c */
[----:B------:R-:W-:Y:S01]  /*111d0*/  SHF.R.U32.HI R40, RZ, 0x10, R41 ;  /* 0x00000010ff287819 */ /* 0x000fe20000011629 */
        /* <DEDUP_REMOVED lines=15> */
[----:B------:R-:W-:Y:S01]  /*112d0*/  PRMT R122, R122, 0x5410, R59 ;  /* 0x000054107a7a7816 */ /* 0x000fe2000000003b */
[----:B------:R-:W-:Y:S01]  /*112e0*/  IMAD.U32 R59, R118, 0x10000, RZ ;  /* 0x00010000763b7824 */ /* 0x000fe200078e00ff */
[----:B------:R-:W-:Y:S02]  /*112f0*/  PRMT R119, R119, 0x5410, R48 ;  /* 0x0000541077777816 */ /* 0x000fe40000000030 */
[----:B------:R-:W-:Y:S01]  /*11300*/  PRMT R121, R121, 0x5410, R50 ;  /* 0x0000541079797816 */ /* 0x000fe20000000032 */
[----:B------:R-:W-:Y:S01]  /*11310*/  IMAD.U32 R58, R122, 0x10000, RZ ;  /* 0x000100007a3a7824 */ /* 0x000fe200078e00ff */
[----:B------:R-:W-:Y:S02]  /*11320*/  PRMT R124, R124, 0x5410, R57 ;  /* 0x000054107c7c7816 */ /* 0x000fe40000000039 */
[----:B------:R-:W-:-:S02]  /*11330*/  LOP3.LUT R118, R118, 0xffff0000, RZ, 0xc0, !PT ;  /* 0xffff000076767812 */ /* 0x000fc400078ec0ff */
[----:B------:R-:W-:Y:S02]  /*11340*/  LOP3.LUT R122, R122, 0xffff0000, RZ, 0xc0, !PT ;  /* 0xffff00007a7a7812 */ /* 0x000fe400078ec0ff */
        /* <DEDUP_REMOVED lines=25> */
[----:B------:R-:W-:Y:S02]  /*114e0*/  IMAD.U32 R40, R125, 0x10000, RZ ;  /* 0x000100007d287824 */ /* 0x000fe400078e00ff */
[-C--:B------:R-:W-:Y:S01]  /*114f0*/  FMUL.FTZ R59, R50, R47.reuse ;  /* 0x0000002f323b7220 */ /* 0x080fe20000410000 */
[C---:B------:R-:W-:Y:S01]  /*11500*/  FFMA.FTZ R65, R42.reuse, R47, -R65 ;  /* 0x0000002f2a417223 */ /* 0x040fe20000010841 */
[C---:B------:R-:W-:Y:S01]  /*11510*/  FMUL.FTZ R47, R57.reuse, R58 ;  /* 0x0000003a392f7220 */ /* 0x040fe20000410000 */
[-C--:B------:R-:W-:Y:S01]  /*11520*/  FMUL.FTZ R57, R57, R40.reuse ;  /* 0x0000002839397220 */ /* 0x080fe20000410000 */
[----:B------:R-:W-:Y:S01]  /*11530*/  FFMA.FTZ R59, R42, R55, R59 ;  /* 0x000000372a3b7223 */ /* 0x000fe2000001003b */
[----:B------:R-:W-:Y:S01]  /*11540*/  LOP3.LUT R119, R119, 0xffff0000, RZ, 0xc0, !PT ;  /* 0xffff000077777812 */ /* 0x000fe200078ec0ff */
[C---:B------:R-:W-:Y:S01]  /*11550*/  FFMA.FTZ R55, R48.reuse, R40, -R47 ;  /* 0x0000002830377223 */ /* 0x040fe2000001082f */
[----:B------:R-:W-:Y:S01]  /*11560*/  LOP3.LUT R123, R123, 0xffff0000, RZ, 0xc0, !PT ;  /* 0xffff00007b7b7812 */ /* 0x000fe200078ec0ff */
[----:B------:R-:W-:Y:S01]  /*11570*/  FMUL.FTZ R40, R49, R118 ;  /* 0x0000007631287220 */ /* 0x000fe20000410000 */
[----:B------:R-:W-:Y:S01]  /*11580*/  FFMA.FTZ R57, R48, R58, R57 ;  /* 0x0000003a30397223 */ /* 0x000fe20000010039 */
[----:B------:R-:W-:-:S02]  /*11590*/  IMAD.U32 R42, R120, 0x10000, RZ ;  /* 0x00010000782a7824 */ /* 0x000fc400078e00ff */
[-C--:B------:R-:W-:Y:S01]  /*115a0*/  FMUL.FTZ R48, R49, R122.reuse ;  /* 0x0000007a31307220 */ /* 0x080fe20000410000 */
[C---:B------:R-:W-:Y:S01]  /*115b0*/  FMUL.FTZ R47, R52.reuse, R119 ;  /* 0x00000077342f7220 */ /* 0x040fe20000410000 */
[----:B------:R-:W-:Y:S01]  /*115c0*/  FFMA.FTZ R122, R41, R122, -R40 ;  /* 0x0000007a297a7223 */ /* 0x000fe20000010828 */
[-C--:B------:R-:W-:Y:S01]  /*115d0*/  FMUL.FTZ R52, R52, R123.reuse ;  /* 0x0000007b34347220 */ /* 0x080fe20000410000 */
[----:B------:R-:W-:Y:S02]  /*115e0*/  IMAD.U32 R40, R124, 0x10000, RZ ;  /* 0x000100007c287824 */ /* 0x000fe400078e00ff */
[----:B------:R-:W-:Y:S01]  /*115f0*/  FMUL.FTZ R58, R51, R42 ;  /* 0x0000002a333a7220 */ /* 0x000fe20000410000 */
[----:B------:R-:W-:Y:S01]  /*11600*/  LOP3.LUT R120, R120, 0xffff0000, RZ, 0xc0, !PT ;  /* 0xffff000078787812 */ /* 0x000fe200078ec0ff */
[----:B------:R-:W-:Y:S01]  /*11610*/  FFMA.FTZ R50, R44, R123, -R47 ;  /* 0x0000007b2c327223 */ /* 0x000fe2000001082f */
[----:B------:R-:W-:Y:S01]  /*11620*/  LOP3.LUT R124, R124, 0xffff0000, RZ, 0xc0, !PT ;  /* 0xffff00007c7c7812 */ /* 0x000fe200078ec0ff */
[----:B------:R-:W-:Y:S01]  /*11630*/  FFMA.FTZ R52, R44, R119, R52 ;  /* 0x000000772c347223 */ /* 0x000fe20000010034 */
[----:B------:R-:W-:Y:S01]  /*11640*/  LOP3.LUT R121, R121, 0xffff0000, RZ, 0xc0, !PT ;  /* 0xffff000079797812 */ /* 0x000fe200078ec0ff */
[-C--:B------:R-:W-:Y:S01]  /*11650*/  FMUL.FTZ R44, R51, R40.reuse ;  /* 0x00000028332c7220 */ /* 0x080fe20000410000 */
[----:B------:R-:W-:Y:S01]  /*11660*/  LOP3.LUT R125, R125, 0xffff0000, RZ, 0xc0, !PT ;  /* 0xffff00007d7d7812 */ /* 0x000fe200078ec0ff */
[----:B------:R-:W-:Y:S01]  /*11670*/  FFMA.FTZ R58, R43, R40, -R58 ;  /* 0x000000282b3a7223 */ /* 0x000fe2000001083a */
[----:B------:R-:W-:Y:S01]  /*11680*/  FMUL.FTZ R40, R53, R120 ;  /* 0x0000007835287220 */ /* 0x000fe20000410000 */
[----:B------:R-:W-:Y:S01]  /*11690*/  FFMA.FTZ R48, R41, R118, R48 ;  /* 0x0000007629307223 */ /* 0x000fe20000010030 */
[----:B------:R-:W-:Y:S01]  /*116a0*/  FMUL.FTZ R53, R53, R124 ;  /* 0x0000007c35357220 */ /* 0x000fe20000410000 */
[----:B------:R-:W-:Y:S01]  /*116b0*/  FFMA.FTZ R43, R43, R42, R44 ;  /* 0x0000002a2b2b7223 */ /* 0x000fe2000001002c */
[C---:B------:R-:W-:Y:S01]  /*116c0*/  FMUL.FTZ R41, R54.reuse, R121 ;  /* 0x0000007936297220 */ /* 0x040fe20000410000 */
[-C--:B------:R-:W-:Y:S01]  /*116d0*/  FMUL.FTZ R42, R54, R125.reuse ;  /* 0x0000007d362a7220 */ /* 0x080fe20000410000 */
[C---:B------:R-:W-:Y:S01]  /*116e0*/  FFMA.FTZ R120, R45.reuse, R120, R53 ;  /* 0x000000782d787223 */ /* 0x040fe20000010035 */
[----:B------:R-:W-:Y:S01]  /*116f0*/  FFMA.FTZ R47, R45, R124, -R40 ;  /* 0x0000007c2d2f7223 */ /* 0x000fe20000010828 */
[C---:B------:R-:W-:Y:S01]  /*11700*/  FFMA.FTZ R54, R46.reuse, R125, -R41 ;  /* 0x0000007d2e367223 */ /* 0x040fe20000010829 */
        /* <DEDUP_REMOVED lines=11> */
.L_x_1742:
[----:B------:R-:W-:Y:S05]  /*117c0*/  BSYNC B1 ;  /* 0x0000000000017941 */ /* 0x000fea0003800000 */
.L_x_1741:
[----:B------:R-:W-:Y:S01]  /*117d0*/  ISETP.GE.AND P0, PT, R20, R21, PT ;  /* 0x000000151400720c */ /* 0x000fe20003f06270 */
[----:B------:R-:W-:-:S12]  /*117e0*/  BSSY B1, `(.L_x_1745) ;  /* 0x00000df000017945 */ /* 0x000fd80003800000 */
[----:B------:R-:W-:Y:S05]  /*117f0*/  @P0 BRA `(.L_x_1746) ;  /* 0x0000000c00740947 */ /* 0x000fea0003800000 */
[----:B------:R-:W2:Y:S01]  /*11800*/  LDC R49, c[0x0][0x3f4] ;  /* 0x0000fd00ff317b82 */ /* 0x000ea20000000800 */
[----:B-1----:R-:W-:Y:S01]  /*11810*/  SHF.R.S32.HI R41, RZ, 0x1f, R20 ;  /* 0x0000001fff297819 */ /* 0x002fe20000011414 */
[----:B------:R-:W-:Y:S01]  /*11820*/  IMAD.SHL.U32 R50, R20, 0x40, RZ ;  /* 0x0000004014327824 */ /* 0x000fe200078e00ff */
[----:B------:R-:W-:Y:S02]  /*11830*/  BSSY B2, `(.L_x_1747) ;  /* 0x0000071000027945 */ /* 0x000fe40003800000 */
[----:B------:R-:W-:Y:S02]  /*11840*/  LEA.HI R41, R41, R20, RZ, 0x3 ;  /* 0x0000001429297211 */ /* 0x000fe400078f18ff */
[----:B------:R-:W-:-:S03]  /*11850*/  LOP3.LUT R50, R50, 0x1c0, RZ, 0xc0, !PT ;  /* 0x000001c032327812 */ /* 0x000fc600078ec0ff */
[----:B------:R-:W-:Y:S01]  /*11860*/  IMAD.SHL.U32 R20, R41, 0x40, RZ ;  /* 0x0000004029147824 */ /* 0x000fe200078e00ff */
[----:B------:R-:W-:-:S04]  /*11870*/  SHF.R.U32.HI R48, RZ, 0x3, R50 ;  /* 0x00000003ff307819 */ /* 0x000fc80000011632 */
[----:B------:R-:W-:Y:S02]  /*11880*/  LOP3.LUT R20, R20, 0xfffffe00, RZ, 0xc0, !PT ;  /* 0xfffffe0014147812 */ /* 0x000fe400078ec0ff */
[-C--:B--2---:R-:W-:Y:S02]  /*11890*/  ISETP.GE.AND P0, PT, R16, R49.reuse, PT ;  /* 0x000000311000720c */ /* 0x084fe40003f06270 */
[----:B------:R-:W-:-:S11]  /*118a0*/  ISETP.GE.AND P1, PT, R219, R49, PT ;  /* 0x00000031db00720c */ /* 0x000fd60003f26270 */
[----:B------:R-:W-:Y:S05]  /*118b0*/  @P0 BRA `(.L_x_1748) ;  /* 0x0000000400a00947 */ /* 0x000fea0003800000 */
[----:B------:R-:W2:Y:S04]  /*118c0*/  LDL R40, [R1+0x68] ;  /* 0x0000680001287983 */ /* 0x000ea80000100800 */
[----:B------:R-:W3:Y:S01]  /*118d0*/  LDL R56, [R1+0x8c] ;  /* 0x00008c0001387983 */ /* 0x000ee20000100800 */
[--C-:B0-----:R-:W-:Y:S02]  /*118e0*/  SHF.R.U64 R53, R30, 0x10, R31.reuse ;  /* 0x000000101e357819 */ /* 0x101fe4000000121f */
        /* <DEDUP_REMOVED lines=101> */
.L_x_1748:
[----:B------:R-:W-:Y:S05]  /*11f40*/  BSYNC B2 ;  /* 0x0000000000027941 */ /* 0x000fea0003800000 */
.L_x_1747:
[----:B------:R-:W-:Y:S05]  /*11f50*/  @P1 BRA `(.L_x_1746) ;  /* 0x00000004009c1947 */ /* 0x000fea0003800000 */
[----:B0-----:R-:W2:Y:S01]  /*11f60*/  LDL R44, [R1+0x88] ;  /* 0x00008800012c7983 */ /* 0x001ea20000100800 */
[----:B------:R-:W-:Y:S02]  /*11f70*/  LEA.HI R49, R49, R0, RZ, 0x1d ;  /* 0x0000000031317211 */ /* 0x000fe400078fe8ff */
[----:B------:R-:W-:Y:S02]  /*11f80*/  SHF.R.U64 R45, R24, 0x10, R25 ;  /* 0x00000010182d7819 */ /* 0x000fe40000001219 */
[----:B-1----:R-:W-:Y:S01]  /*11f90*/  SHF.R.S32.HI R28, RZ, 0x1f, R49 ;  /* 0x0000001fff1c7819 */ /* 0x002fe20000011431 */
[----:B------:R-:W-:Y:S01]  /*11fa0*/  IMAD.SHL.U32 R29, R49, 0x8, RZ ;  /* 0x00000008311d7824 */ /* 0x000fe200078e00ff */
[----:B------:R-:W-:Y:S02]  /*11fb0*/  SHF.R.U32.HI R43, RZ, 0x10, R25 ;  /* 0x00000010ff2b7819 */ /* 0x000fe40000011619 */
[----:B------:R-:W-:Y:S02]  /*11fc0*/  LEA.HI R28, R28, R49, RZ, 0x3 ;  /* 0x000000311c1c7211 */ /* 0x000fe400078f18ff */
[----:B------:R-:W-:-:S02]  /*11fd0*/  LOP3.LUT R29, R50, 0x38, R29, 0xf8, !PT ;  /* 0x00000038321d7812 */ /* 0x000fc400078ef81d */
        /* <DEDUP_REMOVED lines=14> */
[----:B------:R-:W-:Y:S01]  /*120c0*/  PRMT R96, R96, 0x5410, R45 ;  /* 0x0000541060607816 */ /* 0x000fe2000000002d */
[----:B------:R-:W-:Y:S01]  /*120d0*/  IMAD.U32 R42, R92, 0x10000, RZ ;  /* 0x000100005c2a7824 */ /* 0x000fe200078e00ff */
[----:B------:R-:W-:-:S02]  /*120e0*/  SHF.R.U32.HI R34, RZ, 0x10, R35 ;  /* 0x00000010ff227819 */ /* 0x000fc40000011623 */
[----:B------:R-:W-:Y:S02]  /*120f0*/  PRMT R93, R93, 0x5410, R32 ;  /* 0x000054105d5d7816 */ /* 0x000fe40000000020 */
[----:B------:R-:W-:Y:S01]  /*12100*/  PRMT R100, R100, 0x5410, R41 ;  /* 0x0000541064647816 */ /* 0x000fe20000000029 */
[----:B------:R-:W-:Y:S01]  /*12110*/  IMAD.U32 R41, R96, 0x10000, RZ ;  /* 0x0001000060297824 */ /* 0x000fe200078e00ff */
[----:B------:R-:W-:Y:S02]  /*12120*/  PRMT R95, R95, 0x5410, R34 ;  /* 0x000054105f5f7816 */ /* 0x000fe40000000022 */
[----:B------:R-:W-:Y:S01]  /*12130*/  PRMT R98, R98, 0x5410, R43 ;  /* 0x0000541062627816 */ /* 0x000fe2000000002b */
[----:B------:R-:W-:Y:S01]  /*12140*/  IMAD.U32 R43, R93, 0x10000, RZ ;  /* 0x000100005d2b7824 */ /* 0x000fe200078e00ff */
[----:B------:R-:W-:Y:S02]  /*12150*/  LOP3.LUT R92, R92, 0xffff0000, RZ, 0xc0, !PT ;  /* 0xffff00005c5c7812 */ /* 0x000fe400078ec0ff */
[----:B------:R-:W-:-:S02]  /*12160*/  LOP3.LUT R96, R96, 0xffff0000, RZ, 0xc0, !PT ;  /* 0xffff000060607812 */ /* 0x000fc400078ec0ff */
[----:B------:R-:W-:Y:S02]  /*12170*/  LOP3.LUT R93, R93, 0xffff0000, RZ, 0xc0, !PT ;  /* 0xffff00005d5d7812 */ /* 0x000fe400078ec0ff */
[----:B0-----:R-:W-:Y:S01]  /*12180*/  LOP3.LUT R33, R36, 0xffff0000, RZ, 0xc0, !PT ;  /* 0xffff000024217812 */ /* 0x001fe200078ec0ff */
[----:B------:R-:W-:Y:S02]  /*12190*/  IMAD.U32 R34, R37, 0x10000, RZ ;  /* 0x0001000025227824 */ /* 0x000fe400078e00ff */
[----:B------:R-:W-:Y:S02]  /*121a0*/  IMAD.U32 R35, R38, 0x10000, RZ ;  /* 0x0001000026237824 */ /* 0x000fe400078e00ff */
[----:B------:R-:W-:Y:S02]  /*121b0*/  IMAD.U32 R40, R39, 0x10000, RZ ;  /* 0x0001000027287824 */ /* 0x000fe400078e00ff */
[----:B------:R-:W-:Y:S01]  /*121c0*/  FMUL.FTZ R47, R34, R43 ;  /* 0x0000002b222f7220 */ /* 0x000fe20000410000 */
        /* <DEDUP_REMOVED lines=12> */
[-C--:B------:R-:W-:Y:S01]  /*12290*/  FMUL.FTZ R45, R31, R42.reuse ;  /* 0x0000002a1f2d7220 */ /* 0x080fe20000410000 */
[----:B------:R-:W-:Y:S01]  /*122a0*/  LOP3.LUT R38, R39, 0xffff0000, RZ, 0xc0, !PT ;  /* 0xffff000027267812 */ /* 0x000fe200078ec0ff */
[-C--:B------:R-:W-:Y:S01]  /*122b0*/  FMUL.FTZ R39, R31, R41.reuse ;  /* 0x000000291f277220 */ /* 0x080fe20000410000 */
[----:B------:R-:W-:Y:S02]  /*122c0*/  IMAD.U32 R31, R98, 0x10000, RZ ;  /* 0x00010000621f7824 */ /* 0x000fe400078e00ff */
[C---:B------:R-:W-:Y:S01]  /*122d0*/  FFMA.FTZ R45, R24.reuse, R41, -R45 ;  /* 0x00000029182d7223 */ /* 0x040fe2000001082d */
[----:B------:R-:W-:Y:S02]  /*122e0*/  IMAD.U32 R41, R95, 0x10000, RZ ;  /* 0x000100005f297824 */ /* 0x000fe400078e00ff */
[----:B------:R-:W-:Y:S01]  /*122f0*/  FFMA.FTZ R42, R24, R42, R39 ;  /* 0x0000002a182a7223 */ /* 0x000fe20000010027 */
[----:B------:R-:W-:-:S02]  /*12300*/  IMAD.U32 R39, R100, 0x10000, RZ ;  /* 0x0001000064277824 */ /* 0x000fc400078e00ff */
[-C--:B------:R-:W-:Y:S01]  /*12310*/  FMUL.FTZ R49, R34, R31.reuse ;  /* 0x0000001f22317220 */ /* 0x080fe20000410000 */
[----:B------:R-:W-:Y:S01]  /*12320*/  FFMA.FTZ R47, R26, R31, -R47 ;  /* 0x0000001f1a2f7223 */ /* 0x000fe2000001082f */
[C---:B------:R-:W-:Y:S01]  /*12330*/  FMUL.FTZ R31, R40.reuse, R41 ;  /* 0x00000029281f7220 */ /* 0x040fe20000410000 */
[----:B------:R-:W-:Y:S01]  /*12340*/  FMUL.FTZ R24, R40, R39 ;  /* 0x0000002728187220 */ /* 0x000fe20000410000 */
[----:B------:R-:W-:Y:S01]  /*12350*/  FFMA.FTZ R49, R26, R43, R49 ;  /* 0x0000002b1a317223 */ /* 0x000fe20000010031 */
[----:B------:R-:W-:Y:S02]  /*12360*/  IMAD.U32 R26, R94, 0x10000, RZ ;  /* 0x000100005e1a7824 */ /* 0x000fe400078e00ff */
[C---:B------:R-:W-:Y:S01]  /*12370*/  FFMA.FTZ R40, R32.reuse, R39, -R31 ;  /* 0x0000002720287223 */ /* 0x040fe2000001081f */
[----:B------:R-:W-:Y:S01]  /*12380*/  FFMA.FTZ R41, R32, R41, R24 ;  /* 0x0000002920297223 */ /* 0x000fe20000010018 */
[----:B------:R-:W-:Y:S01]  /*12390*/  LOP3.LUT R31, R98, 0xffff0000, RZ, 0xc0, !PT ;  /* 0xffff0000621f7812 */ /* 0x000fe200078ec0ff */
[C---:B------:R-:W-:Y:S01]  /*123a0*/  FMUL.FTZ R24, R33.reuse, R92 ;  /* 0x0000005c21187220 */ /* 0x040fe20000410000 */
[----:B------:R-:W-:Y:S01]  /*123b0*/  FMUL.FTZ R32, R33, R96 ;  /* 0x0000006021207220 */ /* 0x000fe20000410000 */
[C---:B------:R-:W-:Y:S01]  /*123c0*/  FMUL.FTZ R39, R36.reuse, R93 ;  /* 0x0000005d24277220 */ /* 0x040fe20000410000 */
[----:B------:R-:W-:Y:S01]  /*123d0*/  FMUL.FTZ R34, R35, R26 ;  /* 0x0000001a23227220 */ /* 0x000fe20000410000 */
[----:B------:R-:W-:Y:S01]  /*123e0*/  FFMA.FTZ R96, R25, R96, -R24 ;  /* 0x0000006019607223 */ /* 0x000fe20000010818 */
[----:B------:R-:W-:Y:S01]  /*123f0*/  FMUL.FTZ R36, R36, R31 ;  /* 0x0000001f24247220 */ /* 0x000fe20000410000 */
[----:B------:R-:W-:-:S02]  /*12400*/  IMAD.U32 R24, R99, 0x10000, RZ ;  /* 0x0001000063187824 */ /* 0x000fc400078e00ff */
[----:B------:R-:W-:Y:S01]  /*12410*/  FFMA.FTZ R33, R25, R92, R32 ;  /* 0x0000005c19217223 */ /* 0x000fe20000010020 */
[C---:B------:R-:W-:Y:S01]  /*12420*/  FFMA.FTZ R32, R28.reuse, R31, -R39 ;  /* 0x0000001f1c207223 */ /* 0x040fe20000010827 */
[----:B------:R-:W-:Y:S01]  /*12430*/  FFMA.FTZ R36, R28, R93, R36 ;  /* 0x0000005d1c247223 */ /* 0x000fe20000010024 */
[-C--:B------:R-:W-:Y:S01]  /*12440*/  FMUL.FTZ R28, R35, R24.reuse ;  /* 0x00000018231c7220 */ /* 0x080fe20000410000 */
[----:B------:R-:W-:Y:S01]  /*12450*/  FFMA.FTZ R34, R27, R24, -R34 ;  /* 0x000000181b227223 */ /* 0x000fe20000010822 */
[----:B------:R-:W-:Y:S02]  /*12460*/  LOP3.LUT R94, R94, 0xffff0000, RZ, 0xc0, !PT ;  /* 0xffff00005e5e7812 */ /* 0x000fe400078ec0ff */
[----:B------:R-:W-:Y:S01]  /*12470*/  LOP3.LUT R24, R99, 0xffff0000, RZ, 0xc0, !PT ;  /* 0xffff000063187812 */ /* 0x000fe200078ec0ff */
[----:B------:R-:W-:Y:S01]  /*12480*/  FFMA.FTZ R27, R27, R26, R28 ;  /* 0x0000001a1b1b7223 */ /* 0x000fe2000001001c */
[----:B------:R-:W-:Y:S01]  /*12490*/  LOP3.LUT R95, R95, 0xffff0000, RZ, 0xc0, !PT ;  /* 0xffff00005f5f7812 */ /* 0x000fe200078ec0ff */
[C---:B------:R-:W-:Y:S01]  /*124a0*/  FMUL.FTZ R26, R37.reuse, R94 ;  /* 0x0000005e251a7220 */ /* 0x040fe20000410000 */
[----:B------:R-:W-:Y:S01]  /*124b0*/  LOP3.LUT R25, R100, 0xffff0000, RZ, 0xc0, !PT ;  /* 0xffff000064197812 */ /* 0x000fe200078ec0ff */
[----:B------:R-:W-:Y:S01]  /*124c0*/  FMUL.FTZ R37, R37, R24 ;  /* 0x0000001825257220 */ /* 0x000fe20000410000 */
[----:B------:R-:W-:Y:S01]  /*124d0*/  F2FP.BF16.F32.PACK_AB R28, R33, R42 ;  /* 0x0000002a211c723e */ /* 0x000fe200000010ff */
[C---:B------:R-:W-:Y:S01]  /*124e0*/  FMUL.FTZ R35, R38.reuse, R95 ;  /* 0x0000005f26237220 */ /* 0x040fe20000410000 */
[C---:B------:R-:W-:Y:S01]  /*124f0*/  FFMA.FTZ R31, R29.reuse, R24, -R26 ;  /* 0x000000181d1f7223 */ /* 0x040fe2000001081a */
[-C--:B------:R-:W-:Y:S01]  /*12500*/  FMUL.FTZ R38, R38, R25.reuse ;  /* 0x0000001926267220 */ /* 0x080fe20000410000 */
[----:B------:R-:W-:Y:S01]  /*12510*/  FFMA.FTZ R94, R29, R94, R37 ;  /* 0x0000005e1d5e7223 */ /* 0x000fe20000010025 */
[----:B------:R-:W-:Y:S01]  /*12520*/  FFMA.FTZ R35, R30, R25, -R35 ;  /* 0x000000191e237223 */ /* 0x000fe20000010823 */
[----:B------:R-:W-:Y:S01]  /*12530*/  F2FP.BF16.F32.PACK_AB R24, R96, R45 ;  /* 0x0000002d6018723e */ /* 0x000fe200000010ff */
[----:B------:R-:W-:Y:S01]  /*12540*/  FFMA.FTZ R38, R30, R95, R38 ;  /* 0x0000005f1e267223 */ /* 0x000fe20000010026 */
[----:B------:R-:W-:-:S02]  /*12550*/  F2FP.BF16.F32.PACK_AB R25, R32, R47 ;  /* 0x0000002f2019723e */ /* 0x000fc400000010ff */
[----:B------:R-:W-:Y:S02]  /*12560*/  F2FP.BF16.F32.PACK_AB R30, R94, R27 ;  /* 0x0000001b5e1e723e */ /* 0x000fe400000010ff */
[----:B------:R-:W-:Y:S02]  /*12570*/  F2FP.BF16.F32.PACK_AB R26, R31, R34 ;  /* 0x000000221f1a723e */ /* 0x000fe400000010ff */
[----:B------:R-:W-:Y:S02]  /*12580*/  F2FP.BF16.F32.PACK_AB R27, R35, R40 ;  /* 0x00000028231b723e */ /* 0x000fe400000010ff */
[----:B------:R-:W-:Y:S02]  /*12590*/  F2FP.BF16.F32.PACK_AB R29, R36, R49 ;  /* 0x00000031241d723e */ /* 0x000fe400000010ff */
[----:B------:R-:W-:Y:S01]  /*125a0*/  F2FP.BF16.F32.PACK_AB R31, R38, R41 ;  /* 0x00000029261f723e */ /* 0x000fe200000010ff */
[----:B------:R2:W-:Y:S04]  /*125b0*/  STS.128 [R44], R24 ;  /* 0x000000182c007388 */ /* 0x0005e80000000c00 */
[----:B------:R2:W-:Y:S02]  /*125c0*/  STS.128 [R20+0x10400], R28 ;  /* 0x0104001c14007388 */ /* 0x0005e40000000c00 */
.L_x_1746:
[----:B------:R-:W-:Y:S05]  /*125d0*/  BSYNC B1 ;  /* 0x0000000000017941 */ /* 0x000fea0003800000 */
.L_x_1745:
[----:B------:R-:W-:-:S13]  /*125e0*/  ISETP.GE.AND P0, PT, R3, R21, PT ;  /* 0x000000150300720c */ /* 0x000fda0003f06270 */
[----:B------:R-:W-:Y:S05]  /*125f0*/  @P0 BRA `(.L_x_1716) ;  /* 0x0000000c00740947 */ /* 0x000fea0003800000 */
[----:B-1----:R-:W1:Y:S01]  /*12600*/  LDC R41, c[0x0][0x3f4] ;  /* 0x0000fd00ff297b82 */ /* 0x002e620000000800 */
[----:B--2---:R-:W-:Y:S01]  /*12610*/  SHF.R.S32.HI R24, RZ, 0x1f, R3 ;  /* 0x0000001fff187819 */ /* 0x004fe20000011403 */
[----:B------:R-:W-:Y:S01]  /*12620*/  IMAD.SHL.U32 R20, R3, 0x40, RZ ;  /* 0x0000004003147824 */ /* 0x000fe200078e00ff */
[----:B------:R-:W-:Y:S02]  /*12630*/  BSSY B1, `(.L_x_1749) ;  /* 0x0000071000017945 */ /* 0x000fe40003800000 */
[----:B------:R-:W-:Y:S02]  /*12640*/  LEA.HI R24, R24, R3, RZ, 0x3 ;  /* 0x0000000318187211 */ /* 0x000fe400078f18ff */
[----:B------:R-:W-:-:S03]  /*12650*/  LOP3.LUT R34, R20, 0x1c0, RZ, 0xc0, !PT ;  /* 0x000001c014227812 */ /* 0x000fc600078ec0ff */
[----:B------:R-:W-:Y:S01]  /*12660*/  IMAD.SHL.U32 R24, R24, 0x40, RZ ;  /* 0x0000004018187824 */ /* 0x000fe200078e00ff */
[----:B------:R-:W-:-:S04]  /*12670*/  SHF.R.U32.HI R36, RZ, 0x3, R34 ;  /* 0x00000003ff247819 */ /* 0x000fc80000011622 */
[----:B------:R-:W-:Y:S02]  /*12680*/  LOP3.LUT R38, R24, 0xfffffe00, RZ, 0xc0, !PT ;  /* 0xfffffe0018267812 */ /* 0x000fe400078ec0ff */
[-C--:B-1----:R-:W-:Y:S02]  /*12690*/  ISETP.GE.AND P0, PT, R16, R41.reuse, PT ;  /* 0x000000291000720c */ /* 0x082fe40003f06270 */
[----:B------:R-:W-:-:S11]  /*126a0*/  ISETP.GE.AND P1, PT, R219, R41, PT ;  /* 0x00000029db00720c */ /* 0x000fd60003f26270 */
[----:B------:R-:W-:Y:S05]  /*126b0*/  @P0 BRA `(.L_x_1750) ;  /* 0x0000000400a00947 */ /* 0x000fea0003800000 */
[----:B------:R-:W2:Y:S04]  /*126c0*/  LDL R25, [R1+0x68] ;  /* 0x0000680001197983 */ /* 0x000ea80000100800 */
[----:B------:R-:W3:Y:S01]  /*126d0*/  LDL R40, [R1+0x84] ;  /* 0x0000840001287983 */ /* 0x000ee20000100800 */
[----:B------:R-:W-:Y:S02]  /*126e0*/  SHF.R.U64 R21, R12, 0x10, R13 ;  /* 0x000000100c157819 */ /* 0x000fe4000000120d */
[--C-:B------:R-:W-:Y:S02]  /*126f0*/  SHF.R.U64 R12, R4, 0x10, R5.reuse ;  /* 0x00000010040c7819 */ /* 0x100fe40000001205 */
[----:B------:R-:W-:Y:S02]  /*12700*/  SHF.R.U32.HI R4, RZ, 0x10, R5 ;  /* 0x00000010ff047819 */ /* 0x000fe40000011605 */
[----:B------:R-:W-:-:S02]  /*12710*/  PRMT R101, R101, 0x5410, R12 ;  /* 0x0000541065657816 */ /* 0x000fc4000000000c */
[----:B------:R-:W-:Y:S02]  /*12720*/  SHF.R.U64 R5, R6, 0x10, R7 ;  /* 0x0000001006057819 */ /* 0x000fe40000001207 */
[----:B------:R-:W-:Y:S01]  /*12730*/  PRMT R106, R106, 0x5410, R21 ;  /* 0x000054106a6a7816 */ /* 0x000fe20000000015 */
[----:B------:R-:W-:Y:S01]  /*12740*/  IMAD.U32 R33, R101, 0x10000, RZ ;  /* 0x0001000065217824 */ /* 0x000fe200078e00ff */
[----:B------:R-:W-:Y:S02]  /*12750*/  SHF.R.U32.HI R6, RZ, 0x10, R7 ;  /* 0x00000010ff067819 */ /* 0x000fe40000011607 */
[----:B------:R-:W-:Y:S02]  /*12760*/  PRMT R103, R103, 0x5410, R4 ;  /* 0x0000541067677816 */ /* 0x000fe40000000004 */
[----:B------:R-:W-:Y:S02]  /*12770*/  PRMT R104, R104, 0x5410, R5 ;  /* 0x0000541068687816 */ /* 0x000fe40000000005 */
[----:B------:R-:W-:-:S05]  /*12780*/  PRMT R105, R105, 0x5410, R6 ;  /* 0x0000541069697816 */ /* 0x000fca0000000006 */
[C---:B------:R-:W-:Y:S01]  /*12790*/  IMAD.U32 R32, R105.reuse, 0x10000, RZ ;  /* 0x0001000069207824 */ /* 0x040fe200078e00ff */
[----:B------:R-:W-:Y:S02]  /*127a0*/  LOP3.LUT R105, R105, 0xffff0000, RZ, 0xc0, !PT ;  /* 0xffff000069697812 */ /* 0x000fe400078ec0ff */
[----:B--2---:R-:W-:-:S04]  /*127b0*/  LEA.HI R3, R41, R25, RZ, 0x1d ;  /* 0x0000001929037211 */ /* 0x004fc800078fe8ff */
[----:B------:R-:W-:Y:S01]  /*127c0*/  SHF.R.S32.HI R24, RZ, 0x1f, R3 ;  /* 0x0000001fff187819 */ /* 0x000fe20000011403 */
[----:B------:R-:W-:-:S03]  /*127d0*/  IMAD.SHL.U32 R20, R3, 0x8, RZ ;  /* 0x0000000803147824 */ /* 0x000fc600078e00ff */
[----:B------:R-:W-:Y:S02]  /*127e0*/  LEA.HI R24, R24, R3, RZ, 0x3 ;  /* 0x0000000318187211 */ /* 0x000fe400078f18ff */
[----:B------:R-:W-:Y:S02]  /*127f0*/  LOP3.LUT R3, R34, 0x38, R20, 0xf8, !PT ;  /* 0x0000003822037812 */ /* 0x000fe400078ef814 */
[----:B------:R-:W-:Y:S01]  /*12800*/  SHF.R.U32.HI R20, RZ, 0x10, R13 ;  /* 0x00000010ff147819 */ /* 0x000fe2000001160d */
[----:B------:R-:W-:Y:S01]  /*12810*/  IMAD.SHL.U32 R24, R24, 0x400, RZ ;  /* 0x0000040018187824 */ /* 0x000fe200078e00ff */
[----:B------:R-:W-:Y:S02]  /*12820*/  LOP3.LUT R3, R3, R36, RZ, 0x3c, !PT ;  /* 0x0000002403037212 */ /* 0x000fe400078e3cff */
[----:B------:R-:W-:Y:S02]  /*12830*/  SHF.R.U64 R13, R14, 0x10, R15 ;  /* 0x000000100e0d7819 */ /* 0x000fe4000000120f */
[----:B------:R-:W-:-:S02]  /*12840*/  LOP3.LUT R24, R24, 0x7fffe000, RZ, 0xc0, !PT ;  /* 0x7fffe00018187812 */ /* 0x000fc400078ec0ff */
[----:B------:R-:W-:Y:S02]  /*12850*/  SHF.R.U32.HI R14, RZ, 0x10, R15 ;  /* 0x00000010ff0e7819 */ /* 0x000fe4000001160f */
[----:B------:R-:W-:Y:S02]  /*12860*/  IADD3 R3, R3, R24, R38 ;  /* 0x0000001803037210 */ /* 0x000fe40007ffe026 */
[----:B---3--:R-:W1:Y:S01]  /*12870*/  LDS.128 R24, [R40] ;  /* 0x0000000028187984 */ /* 0x008e620000000c00 */
[----:B------:R-:W-:Y:S02]  /*12880*/  PRMT R109, R109, 0x5410, R14 ;  /* 0x000054106d6d7816 */ /* 0x000fe4000000000e */
[----:B------:R-:W-:Y:S01]  /*12890*/  IMAD R3, R3, 0x2, R18 ;  /* 0x0000000203037824 */ /* 0x000fe200078e0212 */
[----:B------:R-:W-:Y:S02]  /*128a0*/  PRMT R107, R107, 0x5410, R20 ;  /* 0x000054106b6b7816 */ /* 0x000fe40000000014 */
[----:B------:R-:W-:-:S02]  /*128b0*/  PRMT R108, R108, 0x5410, R13 ;  /* 0x000054106c6c7816 */ /* 0x000fc4000000000d */
[----:B------:R-:W2:Y:S01]  /*128c0*/  LDS.128 R28, [R3+0x10400] ;  /* 0x01040000031c7984 */ /* 0x000ea20000000c00 */
        /* <DEDUP_REMOVED lines=8> */
[C---:B--2---:R-:W-:Y:S01]  /*12950*/  IMAD.U32 R14, R28.reuse, 0x10000, RZ ;  /* 0x000100001c0e7824 */ /* 0x044fe200078e00ff */
[----:B------:R-:W-:Y:S01]  /*12960*/  LOP3.LUT R15, R28, 0xffff0000, RZ, 0xc0, !PT ;  /* 0xffff00001c0f7812 */ /* 0x000fe200078ec0ff */
[C---:B------:R-:W-:Y:S01]  /*12970*/  IMAD.U32 R20, R29.reuse, 0x10000, RZ ;  /* 0x000100001d147824 */ /* 0x040fe200078e00ff */
[----:B------:R-:W-:Y:S01]  /*12980*/  LOP3.LUT R28, R29, 0xffff0000, RZ, 0xc0, !PT ;  /* 0xffff00001d1c7812 */ /* 0x000fe200078ec0ff */
[----:B------:R-:W-:-:S02]  /*12990*/  IMAD.U32 R29, R106, 0x10000, RZ ;  /* 0x000100006a1d7824 */ /* 0x000fc400078e00ff */
[----:B------:R-:W-:Y:S01]  /*129a0*/  FMUL.FTZ R35, R14, R33 ;  /* 0x000000210e237220 */ /* 0x000fe20000410000 */
[C---:B------:R-:W-:Y:S01]  /*129b0*/  IMAD.U32 R21, R30.reuse, 0x10000, RZ ;  /* 0x000100001e157824 */ /* 0x040fe200078e00ff */
[----:B------:R-:W-:Y:S01]  /*129c0*/  LOP3.LUT R25, R30, 0xffff0000, RZ, 0xc0, !PT ;  /* 0xffff00001e197812 */ /* 0x000fe200078ec0ff */
[C---:B------:R-:W-:Y:S01]  /*129d0*/  IMAD.U32 R27, R31.reuse, 0x10000, RZ ;  /* 0x000100001f1b7824 */ /* 0x040fe200078e00ff */
[----:B------:R-:W-:Y:S01]  /*129e0*/  LOP3.LUT R30, R31, 0xffff0000, RZ, 0xc0, !PT ;  /* 0xffff00001f1e7812 */ /* 0x000fe200078ec0ff */
[----:B------:R-:W-:Y:S02]  /*129f0*/  IMAD.U32 R31, R103, 0x10000, RZ ;  /* 0x00010000671f7824 */ /* 0x000fe400078e00ff */
[-C--:B------:R-:W-:Y:S01]  /*12a00*/  FMUL.FTZ R37, R14, R29.reuse ;  /* 0x0000001d0e257220 */ /* 0x080fe20000410000 */
[----:B------:R-:W-:Y:S01]  /*12a10*/  FFMA.FTZ R35, R4, R29, -R35 ;  /* 0x0000001d04237223 */ /* 0x000fe20000010823 */
[----:B------:R-:W-:Y:S02]  /*12a20*/  IMAD.U32 R29, R107, 0x10000, RZ ;  /* 0x000100006b1d7824 */ /* 0x000fe400078e00ff */
[----:B------:R-:W-:Y:S01]  /*12a30*/  FMUL.FTZ R39, R20, R31 ;  /* 0x0000001f14277220 */ /* 0x000fe20000410000 */
[----:B------:R-:W-:Y:S01]  /*12a40*/  FFMA.FTZ R37, R4, R33, R37 ;  /* 0x0000002104257223 */ /* 0x000fe20000010025 */
[----:B------:R-:W-:-:S02]  /*12a50*/  IMAD.U32 R4, R109, 0x10000, RZ ;  /* 0x000100006d047824 */ /* 0x000fc400078e00ff */
[-C--:B------:R-:W-:Y:S01]  /*12a60*/  FMUL.FTZ R33, R20, R29.reuse ;  /* 0x0000001d14217220 */ /* 0x080fe20000410000 */
[----:B------:R-:W-:Y:S01]  /*12a70*/  FMUL.FTZ R20, R27, R32 ;  /* 0x000000201b147220 */ /* 0x000fe20000410000 */
[----:B------:R-:W-:Y:S01]  /*12a80*/  LOP3.LUT R14, R101, 0xffff0000, RZ, 0xc0, !PT ;  /* 0xffff0000650e7812 */ /* 0x000fe200078ec0ff */
[----:B------:R-:W-:Y:S01]  /*12a90*/  FFMA.FTZ R39, R6, R29, -R39 ;  /* 0x0000001d06277223 */ /* 0x000fe20000010827 */
[-C--:B------:R-:W-:Y:S01]  /*12aa0*/  FMUL.FTZ R29, R27, R4.reuse ;  /* 0x000000041b1d7220 */ /* 0x080fe20000410000 */
[----:B------:R-:W-:Y:S01]  /*12ab0*/  LOP3.LUT R106, R106, 0xffff0000, RZ, 0xc0, !PT ;  /* 0xffff00006a6a7812 */ /* 0x000fe200078ec0ff */
[----:B------:R-:W-:Y:S01]  /*12ac0*/  FFMA.FTZ R27, R13, R4, -R20 ;  /* 0x000000040d1b7223 */ /* 0x000fe20000010814 */
[----:B------:R-:W-:Y:S01]  /*12ad0*/  LOP3.LUT R103, R103, 0xffff0000, RZ, 0xc0, !PT ;  /* 0xffff000067677812 */ /* 0x000fe200078ec0ff */
[----:B------:R-:W-:Y:S01]  /*12ae0*/  FMUL.FTZ R4, R15, R14 ;  /* 0x0000000e0f047220 */ /* 0x000fe20000410000 */
[----:B------:R-:W-:Y:S01]  /*12af0*/  LOP3.LUT R107, R107, 0xffff0000, RZ, 0xc0, !PT ;  /* 0xffff00006b6b7812 */ /* 0x000fe200078ec0ff */
[----:B------:R-:W-:Y:S01]  /*12b00*/  FFMA.FTZ R33, R6, R31, R33 ;  /* 0x0000001f06217223 */ /* 0x000fe20000010021 */
[----:B------:R-:W-:Y:S01]  /*12b10*/  FFMA.FTZ R29, R13, R32, R29 ;  /* 0x000000200d1d7223 */ /* 0x000fe2000001001d */
[----:B------:R-:W-:Y:S01]  /*12b20*/  FMUL.FTZ R20, R15, R106 ;  /* 0x0000006a0f147220 */ /* 0x000fe20000410000 */
[----:B------:R-:W-:-:S02]  /*12b30*/  IMAD.U32 R6, R104, 0x10000, RZ ;  /* 0x0001000068067824 */ /* 0x000fc400078e00ff */
[C---:B------:R-:W-:Y:S01]  /*12b40*/  FMUL.FTZ R13, R28.reuse, R103 ;  /* 0x000000671c0d7220 */ /* 0x040fe20000410000 */
[C---:B------:R-:W-:Y:S01]  /*12b50*/  FFMA.FTZ R106, R5.reuse, R106, -R4 ;  /* 0x0000006a056a7223 */ /* 0x040fe20000010804 */
[-C--:B------:R-:W-:Y:S01]  /*12b60*/  FMUL.FTZ R28, R28, R107.reuse ;  /* 0x0000006b1c1c7220 */ /* 0x080fe20000410000 */
[----:B------:R-:W-:Y:S01]  /*12b70*/  IMAD.U32 R4, R108, 0x10000, RZ ;  /* 0x000100006c047824 */ /* 0x000fe200078e00ff */
[----:B------:R-:W-:Y:S01]  /*12b80*/  LOP3.LUT R104, R104, 0xffff0000, RZ, 0xc0, !PT ;  /* 0xffff000068687812 */ /* 0x000fe200078ec0ff */
[----:B------:R-:W-:Y:S01]  /*12b90*/  FFMA.FTZ R20, R5, R14, R20 ;  /* 0x0000000e05147223 */ /* 0x000fe20000010014 */
[----:B------:R-:W-:Y:S01]  /*12ba0*/  FMUL.FTZ R32, R21, R6 ;  /* 0x0000000615207220 */ /* 0x000fe20000410000 */
[----:B------:R-:W-:Y:S01]  /*12bb0*/  LOP3.LUT R108, R108, 0xffff0000, RZ, 0xc0, !PT ;  /* 0xffff00006c6c7812 */ /* 0x000fe200078ec0ff */
[C---:B------:R-:W-:Y:S01]  /*12bc0*/  FFMA.FTZ R14, R24.reuse, R107, -R13 ;  /* 0x0000006b180e7223 */ /* 0x040fe2000001080d */
        /* <DEDUP_REMOVED lines=23> */
.L_x_1750:
[----:B------:R-:W-:Y:S05]  /*12d40*/  BSYNC B1 ;  /* 0x0000000000017941 */ /* 0x000fea0003800000 */
.L_x_1749:
[----:B------:R-:W-:Y:S05]  /*12d50*/  @P1 BRA `(.L_x_1716) ;  /* 0x00000004009c1947 */ /* 0x000fea0003800000 */
[----:B------:R-:W2:Y:S01]  /*12d60*/  LDL R32, [R1+0x80] ;  /* 0x0000800001207983 */ /* 0x000ea20000100800 */
[----:B------:R-:W-:Y:S02]  /*12d70*/  LEA.HI R0, R41, R0, RZ, 0x1d ;  /* 0x0000000029007211 */ /* 0x000fe400078fe8ff */
[----:B------:R-:W-:Y:S02]  /*12d80*/  SHF.R.U64 R21, R8, 0x10, R9 ;  /* 0x0000001008157819 */ /* 0x000fe40000001209 */
[----:B-1----:R-:W-:Y:S01]  /*12d90*/  SHF.R.S32.HI R5, RZ, 0x1f, R0 ;  /* 0x0000001fff057819 */ /* 0x002fe20000011400 */
[----:B------:R-:W-:Y:S01]  /*12da0*/  IMAD.SHL.U32 R3, R0, 0x8, RZ ;  /* 0x0000000800037824 */ /* 0x000fe200078e00ff */
[----:B------:R-:W-:Y:S02]  /*12db0*/  SHF.R.U64 R27, R72, 0x10, R73 ;  /* 0x00000010481b7819 */ /* 0x000fe40000001249 */
[----:B------:R-:W-:Y:S02]  /*12dc0*/  LEA.HI R5, R5, R0, RZ, 0x3 ;  /* 0x0000000005057211 */ /* 0x000fe400078f18ff */
[----:B------:R-:W-:-:S02]  /*12dd0*/  LOP3.LUT R0, R34, 0x38, R3, 0xf8, !PT ;  /* 0x0000003822007812 */ /* 0x000fc400078ef803 */
[----:B------:R-:W-:Y:S01]  /*12de0*/  PRMT R84, R84, 0x5410, R21 ;  /* 0x0000541054547816 */ /* 0x000fe20000000015 */
[----:B------:R-:W-:Y:S01]  /*12df0*/  IMAD.SHL.U32 R5, R5, 0x400, RZ ;  /* 0x0000040005057824 */ /* 0x000fe200078e00ff */
[----:B------:R-:W-:Y:S02]  /*12e00*/  LOP3.LUT R0, R0, R36, RZ, 0x3c, !PT ;  /* 0x0000002400007212 */ /* 0x000fe400078e3cff */
[----:B------:R-:W-:Y:S01]  /*12e10*/  SHF.R.U32.HI R8, RZ, 0x10, R9 ;  /* 0x00000010ff087819 */ /* 0x000fe20000011609 */
[----:B------:R-:W-:Y:S01]  /*12e20*/  IMAD.U32 R26, R84, 0x10000, RZ ;  /* 0x00010000541a7824 */ /* 0x000fe200078e00ff */
[----:B------:R-:W-:Y:S02]  /*12e30*/  LOP3.LUT R3, R5, 0x7fffe000, RZ, 0xc0, !PT ;  /* 0x7fffe00005037812 */ /* 0x000fe400078ec0ff */
[----:B------:R-:W-:Y:S02]  /*12e40*/  SHF.R.U64 R9, R10, 0x10, R11 ;  /* 0x000000100a097819 */ /* 0x000fe4000000120b */
[----:B------:R-:W-:-:S02]  /*12e50*/  IADD3 R3, R0, R3, R38 ;  /* 0x0000000300037210 */ /* 0x000fc40007ffe026 */
[----:B------:R-:W-:Y:S02]  /*12e60*/  SHF.R.U64 R25, R74, 0x10, R75 ;  /* 0x000000104a197819 */ /* 0x000fe4000000124b */
[----:B------:R-:W-:Y:S01]  /*12e70*/  SHF.R.U32.HI R10, RZ, 0x10, R11 ;  /* 0x00000010ff0a7819 */ /* 0x000fe2000001160b */
[----:B------:R-:W-:Y:S01]  /*12e80*/  IMAD R3, R3, 0x2, R18 ;  /* 0x0000000203037824 */ /* 0x000fe200078e0212 */
[----:B------:R-:W-:Y:S02]  /*12e90*/  PRMT R88, R88, 0x5410, R27 ;  /* 0x0000541058587816 */ /* 0x000fe4000000001b */
[----:B------:R-:W-:Y:S02]  /*12ea0*/  SHF.R.U32.HI R72, RZ, 0x10, R73 ;  /* 0x00000010ff487819 */ /* 0x000fe40000011649 */
[----:B------:R-:W1:Y:S01]  /*12eb0*/  LDS.128 R12, [R3+0x10400] ;  /* 0x01040000030c7984 */ /* 0x000e620000000c00 */
[----:B------:R-:W-:Y:S02]  /*12ec0*/  PRMT R85, R85, 0x5410, R8 ;  /* 0x0000541055557816 */ /* 0x000fe40000000008 */
[----:B------:R-:W-:Y:S01]  /*12ed0*/  PRMT R90, R90, 0x5410, R25 ;  /* 0x000054105a5a7816 */ /* 0x000fe20000000019 */
[----:B------:R-:W-:Y:S01]  /*12ee0*/  IMAD.U32 R25, R88, 0x10000, RZ ;  /* 0x0001000058197824 */ /* 0x000fe200078e00ff */
[----:B------:R-:W-:Y:S01]  /*12ef0*/  SHF.R.U32.HI R74, RZ, 0x10, R75 ;  /* 0x00000010ff4a7819 */ /* 0x000fe2000001164b */
[----:B------:R-:W-:Y:S01]  /*12f00*/  IMAD.U32 R29, R85, 0x10000, RZ ;  /* 0x00010000551d7824 */ /* 0x000fe200078e00ff */
[----:B------:R-:W-:-:S02]  /*12f10*/  PRMT R89, R89, 0x5410, R72 ;  /* 0x0000541059597816 */ /* 0x000fc40000000048 */
[----:B------:R-:W-:Y:S02]  /*12f20*/  PRMT R87, R87, 0x5410, R10 ;  /* 0x0000541057577816 */ /* 0x000fe4000000000a */
[----:B------:R-:W-:Y:S02]  /*12f30*/  PRMT R91, R91, 0x5410, R74 ;  /* 0x000054105b5b7816 */ /* 0x000fe4000000004a */
[----:B------:R-:W-:Y:S01]  /*12f40*/  PRMT R86, R86, 0x5410, R9 ;  /* 0x0000541056567816 */ /* 0x000fe20000000009 */
[----:B------:R-:W-:Y:S02]  /*12f50*/  IMAD.U32 R31, R87, 0x10000, RZ ;  /* 0x00010000571f7824 */ /* 0x000fe400078e00ff */
[C---:B-1----:R-:W-:Y:S01]  /*12f60*/  IMAD.U32 R11, R12.reuse, 0x10000, RZ ;  /* 0x000100000c0b7824 */ /* 0x042fe200078e00ff */
[----:B------:R-:W-:Y:S01]  /*12f70*/  LOP3.LUT R12, R12, 0xffff0000, RZ, 0xc0, !PT ;  /* 0xffff00000c0c7812 */ /* 0x000fe200078ec0ff */
[C---:B------:R-:W-:Y:S01]  /*12f80*/  IMAD.U32 R20, R13.reuse, 0x10000, RZ ;  /* 0x000100000d147824 */ /* 0x040fe200078e00ff */
[----:B------:R-:W-:Y:S01]  /*12f90*/  LOP3.LUT R13, R13, 0xffff0000, RZ, 0xc0, !PT ;  /* 0xffff00000d0d7812 */ /* 0x000fe200078ec0ff */
[C---:B------:R-:W-:Y:S01]  /*12fa0*/  FMUL.FTZ R27, R11.reuse, R26 ;  /* 0x0000001a0b1b7220 */ /* 0x040fe20000410000 */
[----:B------:R-:W-:Y:S01]  /*12fb0*/  FMUL.FTZ R33, R11, R25 ;  /* 0x000000190b217220 */ /* 0x000fe20000410000 */
[----:B------:R-:W-:-:S02]  /*12fc0*/  IMAD.U32 R11, R89, 0x10000, RZ ;  /* 0x00010000590b7824 */ /* 0x000fc400078e00ff */
[C---:B------:R-:W-:Y:S01]  /*12fd0*/  IMAD.U32 R24, R15.reuse, 0x10000, RZ ;  /* 0x000100000f187824 */ /* 0x040fe200078e00ff */
[----:B------:R-:W-:Y:S01]  /*12fe0*/  LOP3.LUT R15, R15, 0xffff0000, RZ, 0xc0, !PT ;  /* 0xffff00000f0f7812 */ /* 0x000fe200078ec0ff */
[----:B------:R-:W-:Y:S01]  /*12ff0*/  FMUL.FTZ R35, R20, R11 ;  /* 0x0000000b14237220 */ /* 0x000fe20000410000 */
[C---:B------:R-:W-:Y:S01]  /*13000*/  IMAD.U32 R21, R14.reuse, 0x10000, RZ ;  /* 0x000100000e157824 */ /* 0x040fe200078e00ff */
[----:B------:R-:W-:Y:S01]  /*13010*/  LOP3.LUT R14, R14, 0xffff0000, RZ, 0xc0, !PT ;  /* 0xffff00000e0e7812 */ /* 0x000fe200078ec0ff */
[----:B--2---:R-:W1:Y:S02]  /*13020*/  LDS.128 R4, [R32] ;  /* 0x0000000020047984 */ /* 0x004e640000000c00 */
[C---:B-1----:R-:W-:Y:S01]  /*13030*/  IMAD.U32 R0, R4.reuse, 0x10000, RZ ;  /* 0x0001000004007824 */ /* 0x042fe200078e00ff */
[----:B------:R-:W-:Y:S01]  /*13040*/  LOP3.LUT R4, R4, 0xffff0000, RZ, 0xc0, !PT ;  /* 0xffff000004047812 */ /* 0x000fe200078ec0ff */
[C---:B------:R-:W-:Y:S01]  /*13050*/  IMAD.U32 R8, R5.reuse, 0x10000, RZ ;  /* 0x0001000005087824 */ /* 0x040fe200078e00ff */
[----:B------:R-:W-:Y:S01]  /*13060*/  LOP3.LUT R5, R5, 0xffff0000, RZ, 0xc0, !PT ;  /* 0xffff000005057812 */ /* 0x000fe200078ec0ff */
[----:B------:R-:W-:Y:S01]  /*13070*/  FFMA.FTZ R28, R0, R25, -R27 ;  /* 0x00000019001c7223 */ /* 0x000fe2000001081b */
[----:B------:R-:W-:Y:S01]  /*13080*/  FMUL.FTZ R27, R20, R29 ;  /* 0x0000001d141b7220 */ /* 0x000fe20000410000 */
[----:B------:R-:W-:Y:S01]  /*13090*/  FFMA.FTZ R33, R0, R26, R33 ;  /* 0x0000001a00217223 */ /* 0x000fe20000010021 */
[----:B------:R-:W-:-:S02]  /*130a0*/  IMAD.U32 R25, R91, 0x10000, RZ ;  /* 0x000100005b197824 */ /* 0x000fc400078e00ff */
[C---:B------:R-:W-:Y:S01]  /*130b0*/  FFMA.FTZ R35, R8.reuse, R29, R35 ;  /* 0x0000001d08237223 */ /* 0x040fe20000010023 */
[----:B------:R-:W-:Y:S01]  /*130c0*/  FFMA.FTZ R26, R8, R11, -R27 ;  /* 0x0000000b081a7223 */ /* 0x000fe2000001081b */
[----:B------:R-:W-:Y:S02]  /*130d0*/  IMAD.U32 R10, R7, 0x10000, RZ ;  /* 0x00010000070a7824 */ /* 0x000fe400078e00ff */
[C---:B------:R-:W-:Y:S01]  /*130e0*/  FMUL.FTZ R11, R24.reuse, R31 ;  /* 0x0000001f180b7220 */ /* 0x040fe20000410000 */
[-C--:B------:R-:W-:Y:S01]  /*130f0*/  FMUL.FTZ R24, R24, R25.reuse ;  /* 0x0000001918187220 */ /* 0x080fe20000410000 */
[----:B------:R-:W-:Y:S01]  /*13100*/  LOP3.LUT R27, R84, 0xffff0000, RZ, 0xc0, !PT ;  /* 0xffff0000541b7812 */ /* 0x000fe200078ec0ff */
[----:B------:R-:W-:Y:S02]  /*13110*/  IMAD.U32 R8, R90, 0x10000, RZ ;  /* 0x000100005a087824 */ /* 0x000fe400078e00ff */
[----:B------:R-:W-:Y:S01]  /*13120*/  FFMA.FTZ R30, R10, R25, -R11 ;  /* 0x000000190a1e7223 */ /* 0x000fe2000001080b */
[----:B------:R-:W-:Y:S01]  /*13130*/  LOP3.LUT R11, R88, 0xffff0000, RZ, 0xc0, !PT ;  /* 0xffff0000580b7812 */ /* 0x000fe200078ec0ff */
[----:B------:R-:W-:Y:S01]  /*13140*/  FFMA.FTZ R31, R10, R31, R24 ;  /* 0x0000001f0a1f7223 */ /* 0x000fe20000010018 */
[----:B------:R-:W-:Y:S01]  /*13150*/  LOP3.LUT R10, R85, 0xffff0000, RZ, 0xc0, !PT ;  /* 0xffff0000550a7812 */ /* 0x000fe200078ec0ff */
[C---:B------:R-:W-:Y:S01]  /*13160*/  FMUL.FTZ R25, R12.reuse, R27 ;  /* 0x0000001b0c197220 */ /* 0x040fe20000410000 */
[----:B------:R-:W-:Y:S01]  /*13170*/  LOP3.LUT R0, R89, 0xffff0000, RZ, 0xc0, !PT ;  /* 0xffff000059007812 */ /* 0x000fe200078ec0ff */
[----:B------:R-:W-:Y:S01]  /*13180*/  FMUL.FTZ R29, R12, R11 ;  /* 0x0000000b0c1d7220 */ /* 0x000fe20000410000 */
[----:B------:R-:W-:-:S02]  /*13190*/  IMAD.U32 R12, R86, 0x10000, RZ ;  /* 0x00010000560c7824 */ /* 0x000fc400078e00ff */
[C---:B------:R-:W-:Y:S01]  /*131a0*/  FFMA.FTZ R25, R4.reuse, R11, -R25 ;  /* 0x0000000b04197223 */ /* 0x040fe20000010819 */
[C---:B------:R-:W-:Y:S01]  /*131b0*/  FMUL.FTZ R24, R13.reuse, R10 ;  /* 0x0000000a0d187220 */ /* 0x040fe20000410000 */
[----:B------:R-:W-:Y:S01]  /*131c0*/  FMUL.FTZ R11, R13, R0 ;  /* 0x000000000d0b7220 */ /* 0x000fe20000410000 */
[----:B------:R-:W-:Y:S01]  /*131d0*/  FFMA.FTZ R20, R4, R27, R29 ;  /* 0x0000001b04147223 */ /* 0x000fe2000001001d */
[----:B------:R-:W-:Y:S02]  /*131e0*/  IMAD.U32 R9, R6, 0x10000, RZ ;  /* 0x0001000006097824 */ /* 0x000fe400078e00ff */
[----:B------:R-:W-:Y:S01]  /*131f0*/  FMUL.FTZ R4, R21, R12 ;  /* 0x0000000c15047220 */ /* 0x000fe20000410000 */
[C---:B------:R-:W-:Y:S01]  /*13200*/  FFMA.FTZ R13, R5.reuse, R0, -R24 ;  /* 0x00000000050d7223 */ /* 0x040fe20000010818 */
[----:B------:R-:W-:Y:S01]  /*13210*/  FFMA.FTZ R10, R5, R10, R11 ;  /* 0x0000000a050a7223 */ /* 0x000fe2000001000b */
[-C--:B------:R-:W-:Y:S01]  /*13220*/  FMUL.FTZ R24, R21, R8.reuse ;  /* 0x0000000815187220 */ /* 0x080fe20000410000 */
[----:B------:R-:W-:Y:S01]  /*13230*/  FFMA.FTZ R21, R9, R8, -R4 ;  /* 0x0000000809157223 */ /* 0x000fe20000010804 */
[----:B------:R-:W-:-:S02]  /*13240*/  LOP3.LUT R11, R86, 0xffff0000, RZ, 0xc0, !PT ;  /* 0xffff0000560b7812 */ /* 0x000fc400078ec0ff */
[----:B------:R-:W-:Y:S01]  /*13250*/  LOP3.LUT R5, R90, 0xffff0000, RZ, 0xc0, !PT ;  /* 0xffff00005a057812 */ /* 0x000fe200078ec0ff */
[----:B------:R-:W-:Y:S01]  /*13260*/  FFMA.FTZ R24, R9, R12, R24 ;  /* 0x0000000c09187223 */ /* 0x000fe20000010018 */
[----:B------:R-:W-:Y:S01]  /*13270*/  LOP3.LUT R4, R87, 0xffff0000, RZ, 0xc0, !PT ;  /* 0xffff000057047812 */ /* 0x000fe200078ec0ff */
[C---:B------:R-:W-:Y:S01]  /*13280*/  FMUL.FTZ R9, R14.reuse, R11 ;  /* 0x0000000b0e097220 */ /* 0x040fe20000410000 */
[----:B------:R-:W-:Y:S01]  /*13290*/  LOP3.LUT R0, R91, 0xffff0000, RZ, 0xc0, !PT ;  /* 0xffff00005b007812 */ /* 0x000fe200078ec0ff */
[-C--:B------:R-:W-:Y:S01]  /*132a0*/  FMUL.FTZ R14, R14, R5.reuse ;  /* 0x000000050e0e7220 */ /* 0x080fe20000410000 */
[----:B------:R-:W-:Y:S01]  /*132b0*/  LOP3.LUT R6, R6, 0xffff0000, RZ, 0xc0, !PT ;  /* 0xffff000006067812 */ /* 0x000fe200078ec0ff */
[----:B------:R-:W-:Y:S01]  /*132c0*/  FMUL.FTZ R8, R15, R4 ;  /* 0x000000040f087220 */ /* 0x000fe20000410000 */
[----:B------:R-:W-:Y:S01]  /*132d0*/  LOP3.LUT R7, R7, 0xffff0000, RZ, 0xc0, !PT ;  /* 0xffff000007077812 */ /* 0x000fe200078ec0ff */
[-C--:B------:R-:W-:Y:S02]  /*132e0*/  FMUL.FTZ R27, R15, R0.reuse ;  /* 0x000000000f1b7220 */ /* 0x080fe40000410000 */
        /* <DEDUP_REMOVED lines=10> */
[----:B------:R-:W-:-:S02]  /*13390*/  F2FP.BF16.F32.PACK_AB R8, R20, R33 ;  /* 0x000000211408723e */ /* 0x000fc400000010ff */
[----:B------:R-:W-:Y:S01]  /*133a0*/  F2FP.BF16.F32.PACK_AB R11, R0, R31 ;  /* 0x0000001f000b723e */ /* 0x000fe200000010ff */
[----:B------:R3:W-:Y:S04]  /*133b0*/  STS.128 [R32], R4 ;  /* 0x0000000420007388 */ /* 0x0007e80000000c00 */
[----:B------:R3:W-:Y:S02]  /*133c0*/  STS.128 [R3+0x10400], R8 ;  /* 0x0104000803007388 */ /* 0x0007e40000000c00 */
.L_x_1716:
[----:B------:R-:W-:Y:S05]  /*133d0*/  BSYNC B0 ;  /* 0x0000000000007941 */ /* 0x000fea0003800000 */
.L_x_1676:
        /* <DEDUP_REMOVED lines=8> */
.L_x_1673:
[----:B------:R-:W-:-:S13]  /*13460*/  ISETP.NE.AND P0, PT, R225, 0x3, PT ;  /* 0x00000003e100780c */ /* 0x000fda0003f05270 */
[----:B------:R-:W-:Y:S05]  /*13470*/  @!P0 BRA `(.L_x_1751) ;  /* 0x0000000000048947 */ /* 0x000fea0003800000 */
[----:B------:R-:W-:Y:S01]  /*13480*/  BPT.TRAP 0x1 ;  /* 0x000000040000795c */ /* 0x000fe20000300000 */
.L_x_1751:
[----:B------:R-:W-:Y:S01]  /*13490*/  IMAD R58, R202, 0x8, R18 ;  /* 0x00000008ca3a7824 */ /* 0x000fe200078e0212 */
[----:B01-3--:R-:W-:-:S04]  /*134a0*/  SHF.L.U32 R3, R203, 0x1f, RZ ;  /* 0x0000001fcb037819 */ /* 0x00bfc800000006ff */
[----:B------:R0:W1:Y:S01]  /*134b0*/  SYNCS.PHASECHK.TRANS64.TRYWAIT P1, [R58+URZ+0x30830], R3 ;  /* 0x030830033a0075a7 */ /* 0x000062000802017f */
[----:B------:R-:W-:Y:S05]  /*134c0*/  @!P0 BRA `(.L_x_1752) ;  /* 0x0000000000048947 */ /* 0x000fea0003800000 */
[----:B------:R-:W-:Y:S01]  /*134d0*/  BPT.TRAP 0x1 ;  /* 0x000000040000795c */ /* 0x000fe20000300000 */
.L_x_1752:
[----:B------:R-:W-:Y:S01]  /*134e0*/  VIADD R0, R18, 0x20400 ;  /* 0x0002040012007836 */ /* 0x000fe20000000000 */
[----:B------:R-:W-:Y:S01]  /*134f0*/  LOP3.LUT R6, R2, 0x10000, RZ, 0xfc, !PT ;  /* 0x0001000002067812 */ /* 0x000fe200078efcff */
[----:B------:R-:W-:-:S03]  /*13500*/  IMAD.MOV.U32 R7, RZ, RZ, 0x40000040 ;  /* 0x40000040ff077424 */ /* 0x000fc600078e00ff */
[----:B------:R-:W-:-:S04]  /*13510*/  SHF.R.U32.HI R0, RZ, 0x4, R0 ;  /* 0x00000004ff007819 */ /* 0x000fc80000011600 */
[----:B------:R-:W-:-:S04]  /*13520*/  LOP3.LUT R0, R0, 0x3fff, RZ, 0xc0, !PT ;  /* 0x00003fff00007812 */ /* 0x000fc800078ec0ff */
[----:B------:R-:W-:-:S05]  /*13530*/  LOP3.LUT R0, R0, 0x10000, RZ, 0xfc, !PT ;  /* 0x0001000000007812 */ /* 0x000fca00078efcff */
[----:B------:R3:W-:Y:S01]  /*13540*/  STL [R1+0x40], R0 ;  /* 0x0000400001007387 */ /* 0x0007e20000100800 */
[----:B-1----:R-:W-:Y:S05]  /*13550*/  @P1 BRA `(.L_x_1753) ;  /* 0x0000000000081947 */ /* 0x002fea0003800000 */
[----:B------:R-:W1:Y:S02]  /*13560*/  SYNCS.PHASECHK.TRANS64.TRYWAIT P1, [R58+URZ+0x30830], R3 ;  /* 0x030830033a0075a7 */ /* 0x000e64000802017f */
[----:B-1----:R-:W-:Y:S05]  /*13570*/  @!P1 BRA `(.L_x_1754) ;  /* 0x0000018c00849947 */ /* 0x002fea0003800000 */
.L_x_1753:
[----:B---3--:R-:W3:Y:S01]  /*13580*/  LDL R0, [R1+0x40] ;  /* 0x0000400001007983 */ /* 0x008ee20000100800 */
[----:B01----:R-:W-:Y:S01]  /*13590*/  IMAD.MOV.U32 R3, RZ, RZ, 0x40000040 ;  /* 0x40000040ff037424 */ /* 0x003fe200078e00ff */
[----:B------:R-:W-:Y:S05]  /*135a0*/  WARPSYNC.ALL ;  /* 0x0000000000007948 */ /* 0x000fea0003800000 */
[C---:B------:R-:W-:Y:S01]  /*135b0*/  R2UR UR4, R6.reuse ;  /* 0x00000000060472ca */ /* 0x040fe200000e0000 */
[----:B--2-45:R-:W-:Y:S01]  /*135c0*/  WARPGROUP.ARRIVE ;  /* 0x00000000000079c5 */ /* 0x034fe20000000000 */
[----:B------:R-:W-:Y:S01]  /*135d0*/  R2UR UR5, R7 ;  /* 0x00000000070572ca */ /* 0x000fe200000e0000 */
[----:B------:R-:W-:Y:S01]  /*135e0*/  VIADD R62, R6, 0x2 ;  /* 0x00000002063e7836 */ /* 0x000fe20000000000 */
[----:B------:R-:W-:Y:S01]  /*135f0*/  R2UR UR7, R3 ;  /* 0x00000000030772ca */ /* 0x000fe200000e0000 */
[----:B------:R-:W-:-:S02]  /*13600*/  IMAD.MOV.U32 R63, RZ, RZ, 0x40000040 ;  /* 0x40000040ff3f7424 */ /* 0x000fc400078e00ff */
[----:B------:R-:W-:Y:S02]  /*13610*/  IMAD.MOV.U32 R5, RZ, RZ, 0x40000040 ;  /* 0x40000040ff057424 */ /* 0x000fe400078e00ff */
[C---:B------:R-:W-:Y:S01]  /*13620*/  VIADD R60, R6.reuse, 0x4 ;  /* 0x00000004063c7836 */ /* 0x040fe20000000000 */
[----:B------:R0:W-:Y:S01]  /*13630*/  STL.64 [R1+0x38], R62 ;  /* 0x0000383e01007387 */ /* 0x0001e20000100a00 */
[----:B------:R-:W-:Y:S02]  /*13640*/  IMAD.MOV.U32 R61, RZ, RZ, 0x40000040 ;  /* 0x40000040ff3d7424 */ /* 0x000fe400078e00ff */
[C---:B------:R-:W-:Y:S02]  /*13650*/  VIADD R56, R6.reuse, 0x6 ;  /* 0x0000000606387836 */ /* 0x040fe40000000000 */
[----:B------:R-:W-:Y:S01]  /*13660*/  IMAD.MOV.U32 R57, RZ, RZ, 0x40000040 ;  /* 0x40000040ff397424 */ /* 0x000fe200078e00ff */
[----:B------:R0:W-:Y:S01]  /*13670*/  STL.64 [R1+0x30], R60 ;  /* 0x0000303c01007387 */ /* 0x0001e20000100a00 */
[----:B------:R-:W-:-:S02]  /*13680*/  VIADD R12, R6, 0x400 ;  /* 0x00000400060c7836 */ /* 0x000fc40000000000 */
[----:B------:R-:W-:Y:S01]  /*13690*/  IMAD.MOV.U32 R13, RZ, RZ, 0x40000040 ;  /* 0x40000040ff0d7424 */ /* 0x000fe200078e00ff */
[----:B------:R0:W-:Y:S01]  /*136a0*/  STL.64 [R1+0x28], R56 ;  /* 0x0000283801007387 */ /* 0x0001e20000100a00 */
[C---:B------:R-:W-:Y:S02]  /*136b0*/  VIADD R216, R6.reuse, 0x402 ;  /* 0x0000040206d87836 */ /* 0x040fe40000000000 */
[----:B------:R-:W-:Y:S01]  /*136c0*/  IMAD.MOV.U32 R217, RZ, RZ, 0x40000040 ;  /* 0x40000040ffd97424 */ /* 0x000fe200078e00ff */
[----:B------:R0:W-:Y:S01]  /*136d0*/  STL.64 [R1+0x20], R12 ;  /* 0x0000200c01007387 */ /* 0x0001e20000100a00 */
[C---:B------:R-:W-:Y:S02]  /*136e0*/  VIADD R214, R6.reuse, 0x404 ;  /* 0x0000040406d67836 */ /* 0x040fe40000000000 */
[----:B------:R-:W-:Y:S02]  /*136f0*/  IMAD.MOV.U32 R215, RZ, RZ, 0x40000040 ;  /* 0x40000040ffd77424 */ /* 0x000fe400078e00ff */
[----:B------:R-:W-:-:S02]  /*13700*/  VIADD R212, R6, 0x406 ;  /* 0x0000040606d47836 */ /* 0x000fc40000000000 */
[----:B------:R-:W-:Y:S02]  /*13710*/  IMAD.MOV.U32 R213, RZ, RZ, 0x40000040 ;  /* 0x40000040ffd57424 */ /* 0x000fe400078e00ff */
[C---:B------:R-:W-:Y:S02]  /*13720*/  VIADD R210, R6.reuse, 0x800 ;  /* 0x0000080006d27836 */ /* 0x040fe40000000000 */
[----:B------:R-:W-:Y:S02]  /*13730*/  IMAD.MOV.U32 R211, RZ, RZ, 0x40000040 ;  /* 0x40000040ffd37424 */ /* 0x000fe400078e00ff */
        /* <DEDUP_REMOVED lines=12> */
[----:B------:R-:W-:Y:S02]  /*13800*/  VIADD R8, R6, 0xc06 ;  /* 0x00000c0606087836 */ /* 0x000fe40000000000 */
[----:B------:R-:W-:Y:S02]  /*13810*/  IMAD.MOV.U32 R9, RZ, RZ, 0x40000040 ;  /* 0x40000040ff097424 */ /* 0x000fe400078e00ff */
[----:B------:R-:W-:-:S02]  /*13820*/  IMAD.MOV.U32 R3, RZ, RZ, 0x40000040 ;  /* 0x40000040ff037424 */ /* 0x000fc400078e00ff */
[----:B---3--:R-:W-:-:S04]  /*13830*/  IMAD R2, R202, 0x800, R0 ;  /* 0x00000800ca027824 */ /* 0x008fc800078e0200 */
[C---:B------:R-:W-:Y:S01]  /*13840*/  VIADD R4, R2.reuse, 0x2 ;  /* 0x0000000202047836 */ /* 0x040fe20000000000 */
[----:B------:R-:W-:-:S13]  /*13850*/  R2UR UR6, R2 ;  /* 0x00000000020672ca */ /* 0x000fda00000e0000 */
[----:B------:R-:W-:Y:S01]  /*13860*/  HGMMA.64x64x16.F32.BF16 R24, gdesc[UR4], RZ, !UPT, gsb0 ;  /* 0x00e00000041879f0 */ /* 0x000fe2000c0018ff */
[----:B------:R-:W-:Y:S02]  /*13870*/  R2UR UR4, R62 ;  /* 0x000000003e0472ca */ /* 0x000fe400000e0000 */
[----:B------:R-:W-:Y:S02]  /*13880*/  R2UR UR5, R63 ;  /* 0x000000003f0572ca */ /* 0x000fe400000e0000 */
[----:B------:R-:W-:Y:S01]  /*13890*/  R2UR UR6, R4 ;  /* 0x00000000040672ca */ /* 0x000fe200000e0000 */
[----:B------:R-:W-:Y:S01]  /*138a0*/  VIADD R4, R2, 0x4 ;  /* 0x0000000402047836 */ /* 0x000fe20000000000 */
[----:B------:R-:W-:Y:S01]  /*138b0*/  R2UR UR7, R5 ;  /* 0x00000000050772ca */ /* 0x000fe200000e0000 */
[----:B------:R-:W-:Y:S01]  /*138c0*/  IMAD.MOV.U32 R5, RZ, RZ, 0x40000040 ;  /* 0x40000040ff057424 */ /* 0x000fe200078e00ff */
[----:B------:R-:W-:Y:S02]  /*138d0*/  WARPGROUP.DEPBAR.LE gsb0, 0x0 ;  /* 0x00008000000079c5 */ /* 0x000fe40000010000 */
[----:B------:R-:W-:-:S09]  /*138e0*/  WARPGROUP.ARRIVE ;  /* 0x00000000000079c5 */ /* 0x000fd20000000000 */
[----:B------:R-:W-:Y:S01]  /*138f0*/  HGMMA.64x64x16.F32.BF16 R24, gdesc[UR4], R24, gsb0 ;  /* 0x00e00000041879f0 */ /* 0x000fe20008001818 */
        /* <DEDUP_REMOVED lines=102> */
[C---:B------:R-:W-:Y:S01]  /*13f60*/  VIADD R4, R2.reuse, 0x604 ;  /* 0x0000060402047836 */ /* 0x040fe20000000000 */
[----:B------:R-:W-:Y:S01]  /*13f70*/  R2UR UR7, R5 ;  /* 0x00000000050772ca */ /* 0x000fe200000e0000 */
[----:B------:R-:W-:Y:S02]  /*13f80*/  IMAD.MOV.U32 R5, RZ, RZ, 0x40000040 ;  /* 0x40000040ff057424 */ /* 0x000fe400078e00ff */
[----:B------:R-:W-:Y:S01]  /*13f90*/  VIADD R2, R2, 0x606 ;  /* 0x0000060602027836 */ /* 0x000fe20000000000 */
[----:B------:R-:W-:-:S02]  /*13fa0*/  WARPGROUP.DEPBAR.LE gsb0, 0x0 ;  /* 0x00008000000079c5 */ /* 0x000fc40000010000 */
[----:B------:R-:W-:-:S07]  /*13fb0*/  WARPGROUP.ARRIVE ;  /* 0x00000000000079c5 */ /* 0x000fce0000000000 */
[----:B------:R-:W-:Y:S01]  /*13fc0*/  HGMMA.64x64x16.F32.BF16 R24, gdesc[UR4], R24, gsb0 ;  /* 0x00e00000041879f0 */ /* 0x000fe20008001818 */
[----:B------:R-:W-:Y:S02]  /*13fd0*/  R2UR UR4, R10 ;  /* 0x000000000a0472ca */ /* 0x000fe400000e0000 */
[----:B------:R-:W-:Y:S02]  /*13fe0*/  R2UR UR5, R11 ;  /* 0x000000000b0572ca */ /* 0x000fe400000e0000 */
[----:B------:R-:W-:Y:S02]  /*13ff0*/  R2UR UR6, R4 ;  /* 0x00000000040672ca */ /* 0x000fe400000e0000 */
[----:B------:R-:W-:Y:S01]  /*14000*/  R2UR UR7, R5 ;  /* 0x00000000050772ca */ /* 0x000fe200000e0000 */
[----:B------:R-:W-:Y:S02]  /*14010*/  WARPGROUP.DEPBAR.LE gsb0, 0x0 ;  /* 0x00008000000079c5 */ /* 0x000fe40000010000 */
[----:B------:R-:W-:-:S10]  /*14020*/  WARPGROUP.ARRIVE ;  /* 0x00000000000079c5 */ /* 0x000fd40000000000 */
[----:B------:R-:W-:Y:S01]  /*14030*/  HGMMA.64x64x16.F32.BF16 R24, gdesc[UR4], R24, gsb0 ;  /* 0x00e00000041879f0 */ /* 0x000fe20008001818 */
[----:B------:R-:W-:Y:S02]  /*14040*/  R2UR UR4, R8 ;  /* 0x00000000080472ca */ /* 0x000fe400000e0000 */
[----:B------:R-:W-:Y:S02]  /*14050*/  R2UR UR5, R9 ;  /* 0x00000000090572ca */ /* 0x000fe400000e0000 */
[----:B------:R-:W-:Y:S02]  /*14060*/  R2UR UR6, R2 ;  /* 0x00000000020672ca */ /* 0x000fe400000e0000 */
[----:B------:R-:W-:Y:S01]  /*14070*/  R2UR UR7, R3 ;  /* 0x00000000030772ca */ /* 0x000fe200000e0000 */
[----:B------:R-:W-:Y:S02]  /*14080*/  WARPGROUP.DEPBAR.LE gsb0, 0x0 ;  /* 0x00008000000079c5 */ /* 0x000fe40000010000 */
[----:B------:R-:W-:-:S10]  /*14090*/  WARPGROUP.ARRIVE ;  /* 0x00000000000079c5 */ /* 0x000fd40000000000 */
[----:B------:R-:W-:Y:S03]  /*140a0*/  HGMMA.64x64x16.F32.BF16 R24, gdesc[UR4], R24, gsb0 ;  /* 0x00e00000041879f0 */ /* 0x000fe60008001818 */
[----:B------:R-:W-:Y:S02]  /*140b0*/  WARPGROUP.DEPBAR.LE gsb0, 0x0 ;  /* 0x00008000000079c5 */ /* 0x000fe40000010000 */
[----:B0-----:R-:W-:Y:S05]  /*140c0*/  @!P0 BRA `(.L_x_1755) ;  /* 0x0000000000048947 */ /* 0x001fea0003800000 */
[----:B------:R-:W-:Y:S01]  /*140d0*/  BPT.TRAP 0x1 ;  /* 0x000000040000795c */ /* 0x000fe20000300000 */
.L_x_1755:
[----:B------:R-:W2:Y:S01]  /*140e0*/  LDL R12, [R1+0x60] ;  /* 0x00006000010c7983 */ /* 0x000ea20000100800 */
[----:B------:R-:W0:Y:S01]  /*140f0*/  LDC R74, c[0x0][0x448] ;  /* 0x00011200ff4a7b82 */ /* 0x000e220000000800 */
[----:B------:R-:W-:Y:S02]  /*14100*/  ULDC UR4, c[0x0][0x9d8] ;  /* 0x0002760000047ab9 */ /* 0x000fe40000000800 */
[----:B------:R-:W2:Y:S04]  /*14110*/  LDL R72, [R1+0x48] ;  /* 0x0000480001487983 */ /* 0x000ea80000100800 */
[----:B------:R-:W3:Y:S04]  /*14120*/  LDL R76, [R1+0xc] ;  /* 0x00000c00014c7983 */ /* 0x000ee80000100800 */
[----:B------:R-:W4:Y:S01]  /*14130*/  LDL R64, [R1+0x8] ;  /* 0x0000080001407983 */ /* 0x000f220000100800 */
[----:B0-----:R-:W-:Y:S01]  /*14140*/  ISETP.NE.AND P1, PT, R74, 0x1, PT ;  /* 0x000000014a00780c */ /* 0x001fe20003f25270 */
[----:B------:R-:W-:-:S12]  /*14150*/  FMUL.FTZ R0, R26, UR4 ;  /* 0x000000041a007c20 */ /* 0x000fd80008410000 */
[----:B------:R-:W0:Y:S08]  /*14160*/  @P1 LDC R13, c[0x0][0x44c] ;  /* 0x00011300ff0d1b82 */ /* 0x000e300000000800 */
[----:B------:R-:W1:Y:S01]  /*14170*/  @P1 LDC R26, c[0x0][0x450] ;  /* 0x00011400ff1a1b82 */ /* 0x000e620000000800 */
[----:B------:R-:W-:-:S04]  /*14180*/  FMUL.FTZ R25, R25, UR4 ;  /* 0x0000000419197c20 */ /* 0x000fc80008410000 */
[----:B------:R5:W0:Y:S02]  /*14190*/  MUFU.TANH R57, R25 ;  /* 0x0000001900397308 */ /* 0x000a240000002400 */
[----:B-----5:R-:W-:Y:S01]  /*141a0*/  FMUL.FTZ R25, R34, UR4 ;  /* 0x0000000422197c20 */ /* 0x020fe20008410000 */
[----:B------:R-:W-:Y:S01]  /*141b0*/  FMUL.FTZ R28, R28, UR4 ;  /* 0x000000041c1c7c20 */ /* 0x000fe20008410000 */
[----:B------:R-:W-:Y:S01]  /*141c0*/  FMUL.FTZ R43, R43, UR4 ;  /* 0x000000042b2b7c20 */ /* 0x000fe20008410000 */
[----:B------:R-:W-:-:S03]  /*141d0*/  FMUL.FTZ R47, R47, UR4 ;  /* 0x000000042f2f7c20 */ /* 0x000fc60008410000 */
[----:B------:R5:W0:Y:S01]  /*141e0*/  MUFU.TANH R59, R28 ;  /* 0x0000001c003b7308 */ /* 0x000a220000002400 */
[----:B------:R-:W-:Y:S01]  /*141f0*/  FMUL.FTZ R29, R29, UR4 ;  /* 0x000000041d1d7c20 */ /* 0x000fe20008410000 */
[----:B------:R-:W-:Y:S01]  /*14200*/  FMUL.FTZ R32, R32, UR4 ;  /* 0x0000000420207c20 */ /* 0x000fe20008410000 */
[----:B------:R-:W-:Y:S01]  /*14210*/  FMUL.FTZ R56, R24, UR4 ;  /* 0x0000000418387c20 */ /* 0x000fe20008410000 */
[----:B-----5:R-:W-:-:S04]  /*14220*/  IMAD.MOV.U32 R28, RZ, RZ, -0x40 ;  /* 0xffffffc0ff1c7424 */ /* 0x020fc800078e00ff */
[----:B------:R-:W0:Y:S01]  /*14230*/  MUFU.TANH R62, R43 ;  /* 0x0000002b003e7308 */ /* 0x000e220000002400 */
[----:B------:R-:W-:Y:S01]  /*14240*/  FMUL.FTZ R24, R31, UR4 ;  /* 0x000000041f187c20 */ /* 0x000fe20008410000 */
[----:B------:R-:W-:Y:S01]  /*14250*/  LOP3.LUT R22, R22, 0xffffffbf, RZ, 0xc0, !PT ;  /* 0xffffffbf16167812 */ /* 0x000fe200078ec0ff */
[----:B------:R-:W-:-:S05]  /*14260*/  FMUL.FTZ R4, R30, UR4 ;  /* 0x000000041e047c20 */ /* 0x000fca0008410000 */
[----:B------:R5:W0:Y:S01]  /*14270*/  MUFU.TANH R63, R47 ;  /* 0x0000002f003f7308 */ /* 0x000a220000002400 */
[----:B------:R-:W-:Y:S01]  /*14280*/  FMUL.FTZ R2, R27, UR4 ;  /* 0x000000041b027c20 */ /* 0x000fe20008410000 */
[----:B------:R-:W-:Y:S01]  /*14290*/  FMUL.FTZ R33, R33, UR4 ;  /* 0x0000000421217c20 */ /* 0x000fe20008410000 */
[----:B------:R-:W-:Y:S01]  /*142a0*/  FMUL.FTZ R30, R35, UR4 ;  /* 0x00000004231e7c20 */ /* 0x000fe20008410000 */
[----:B------:R-:W-:Y:S01]  /*142b0*/  FMUL.FTZ R37, R37, UR4 ;  /* 0x0000000425257c20 */ /* 0x000fe20008410000 */
[----:B-----5:R-:W-:-:S03]  /*142c0*/  IMAD R47, R97, R28, 0x40 ;  /* 0x00000040612f7424 */ /* 0x020fc600078e021c */
[----:B------:R5:W0:Y:S01]  /*142d0*/  MUFU.TANH R60, R29 ;  /* 0x0000001d003c7308 */ /* 0x000a220000002400 */
[----:B------:R-:W-:Y:S01]  /*142e0*/  FMUL.FTZ R40, R40, UR4 ;  /* 0x0000000428287c20 */ /* 0x000fe20008410000 */
[----:B------:R-:W-:Y:S01]  /*142f0*/  FMUL.FTZ R41, R41, UR4 ;  /* 0x0000000429297c20 */ /* 0x000fe20008410000 */
[----:B------:R-:W-:Y:S01]  /*14300*/  FMUL.FTZ R42, R42, UR4 ;  /* 0x000000042a2a7c20 */ /* 0x000fe20008410000 */
[----:B------:R-:W-:Y:S01]  /*14310*/  FMUL.FTZ R45, R45, UR4 ;  /* 0x000000042d2d7c20 */ /* 0x000fe20008410000 */
[----:B------:R-:W-:Y:S01]  /*14320*/  FMUL.FTZ R46, R46, UR4 ;  /* 0x000000042e2e7c20 */ /* 0x000fe20008410000 */
[----:B------:R-:W-:Y:S01]  /*14330*/  FMUL.FTZ R48, R48, UR4 ;  /* 0x0000000430307c20 */ /* 0x000fe20008410000 */
[----:B------:R-:W-:Y:S01]  /*14340*/  FMUL.FTZ R49, R49, UR4 ;  /* 0x0000000431317c20 */ /* 0x000fe20008410000 */
[----:B------:R1:W0:Y:S01]  /*14350*/  MUFU.TANH R31, R32 ;  /* 0x00000020001f7308 */ /* 0x0002220000002400 */
[----:B-----5:R-:W-:Y:S02]  /*14360*/  VIADD R29, R47, 0x1 ;  /* 0x000000012f1d7836 */ /* 0x020fe40000000000 */
[----:B------:R-:W-:Y:S01]  /*14370*/  FMUL.FTZ R5, R50, UR4 ;  /* 0x0000000432057c20 */ /* 0x000fe20008410000 */
[----:B------:R-:W-:Y:S01]  /*14380*/  FMUL.FTZ R3, R51, UR4 ;  /* 0x0000000433037c20 */ /* 0x000fe20008410000 */
[----:B------:R-:W-:Y:S01]  /*14390*/  FMUL.FTZ R52, R52, UR4 ;  /* 0x0000000434347c20 */ /* 0x000fe20008410000 */
[----:B------:R-:W-:Y:S01]  /*143a0*/  FMUL.FTZ R53, R53, UR4 ;  /* 0x0000000435357c20 */ /* 0x000fe20008410000 */
[----:B------:R-:W-:Y:S01]  /*143b0*/  FMUL.FTZ R28, R55, UR4 ;  /* 0x00000004371c7c20 */ /* 0x000fe20008410000 */
[----:B------:R-:W-:Y:S01]  /*143c0*/  @P1 LOP3.LUT R22, R22, 0x40, RZ, 0xfc, !PT ;  /* 0x0000004016161812 */ /* 0x000fe200078efcff */
[----:B-1----:R-:W-:Y:S01]  /*143d0*/  FMUL.FTZ R32, R38, UR4 ;  /* 0x0000000426207c20 */ /* 0x002fe20008410000 */
[----:B------:R-:W-:Y:S01]  /*143e0*/  FMUL.FTZ R36, R36, UR4 ;  /* 0x0000000424247c20 */ /* 0x000fe20008410000 */
[----:B------:R-:W-:Y:S01]  /*143f0*/  FMUL.FTZ R39, R39, UR4 ;  /* 0x0000000427277c20 */ /* 0x000fe20008410000 */
[----:B------:R-:W-:Y:S01]  /*14400*/  FMUL.FTZ R44, R44, UR4 ;  /* 0x000000042c2c7c20 */ /* 0x000fe20008410000 */
[----:B------:R-:W-:Y:S01]  /*14410*/  FMUL.FTZ R54, R54, UR4 ;  /* 0x0000000436367c20 */ /* 0x000fe20008410000 */
[----:B------:R-:W-:Y:S01]  /*14420*/  ULDC UR4, c[0x0][0x9dc] ;  /* 0x0002770000047ab9 */ /* 0x000fe20000000800 */
[----:B------:R-:W1:Y:S01]  /*14430*/  MUFU.TANH R56, R56 ;  /* 0x0000003800387308 */ /* 0x000e620000002400 */
[----:B------:R-:W-:-:S07]  /*14440*/  ULOP3.LUT UR5, URZ, UR4, URZ, 0x33, !UPT ;  /* 0x000000043f057292 */ /* 0x000fce000f8e333f */
        /* <DEDUP_REMOVED lines=18> */
[----:B--2---:R-:W-:-:S04]  /*14570*/  IMAD.IADD R12, R12, 0x1, R72 ;  /* 0x000000010c0c7824 */ /* 0x004fc800078e0248 */
[----:B0-----:R-:W-:-:S04]  /*14580*/  @P1 IMAD.HI.U32 R13, R12, R13, RZ ;  /* 0x0000000d0c0d1227 */ /* 0x001fc800078e00ff */
[----:B------:R-:W-:Y:S01]  /*14590*/  IMAD.MOV.U32 R34, RZ, RZ, R12 ;  /* 0x000000ffff227224 */ /* 0x000fe200078e000c */
[----:B------:R-:W-:Y:S02]  /*145a0*/  @P1 SHF.R.U32.HI R34, RZ, R26, R13 ;  /* 0x0000001aff221219 */ /* 0x000fe4000001160d */
[----:B------:R-:W0:Y:S03]  /*145b0*/  LDC.64 R12, c[0x0][0x9e0] ;  /* 0x00027800ff0c7b82 */ /* 0x000e260000000a00 */
[----:B------:R-:W2:Y:S01]  /*145c0*/  SHFL.IDX PT, R43, R34, RZ, 0x1c1f ;  /* 0x001c1fff222b7589 */ /* 0x000ea200000e0000 */
[----:B------:R-:W-:Y:S02]  /*145d0*/  VIADD R26, R58, 0x30840 ;  /* 0x000308403a1a7836 */ /* 0x000fe40000000000 */
[----:B---3--:R-:W-:Y:S01]  /*145e0*/  IMAD R29, R76, -0x2, R29 ;  /* 0xfffffffe4c1d7824 */ /* 0x008fe200078e021d */
[----:B------:R-:W3:Y:S02]  /*145f0*/  MUFU.TANH R52, R52 ;  /* 0x0000003400347308 */ /* 0x000ee40000002400 */
[----:B----4-:R-:W-:-:S02]  /*14600*/  PRMT R27, R64, 0x654, R26 ;  /* 0x00000654401b7816 */ /* 0x010fc4000000001a */
[----:B------:R-:W-:Y:S02]  /*14610*/  IADD3 R29, -R218, R29, R220 ;  /* 0x0000001dda1d7210 */ /* 0x000fe40007ffe1dc */
[----:B------:R4:W-:Y:S02]  /*14620*/  SYNCS.ARRIVE.TRANS64.RED.A1T0 RZ, [R27+URZ], RZ ;  /* 0x000000ff1bff79a7 */ /* 0x0009e4000810043f */
[----:B------:R-:W0:Y:S02]  /*14630*/  MUFU.TANH R53, R53 ;  /* 0x0000003500357308 */ /* 0x000e240000002400 */
[----:B0-----:R-:W-:-:S06]  /*14640*/  ISETP.GE.AND P1, PT, R13, 0x1, PT ;  /* 0x000000010d00780c */ /* 0x001fcc0003f26270 */
[----:B------:R-:W0:Y:S01]  /*14650*/  MUFU.TANH R28, R28 ;  /* 0x0000001c001c7308 */ /* 0x000e220000002400 */
[----:B----4-:R-:W-:Y:S01]  /*14660*/  IMAD.IADD R27, R220, 0x1, R47 ;  /* 0x00000001dc1b7824 */ /* 0x010fe200078e022f */
[----:B------:R-:W-:Y:S01]  /*14670*/  LOP3.LUT R22, R22, 0xffffffdf, RZ, 0xc0, !PT ;  /* 0xffffffdf16167812 */ /* 0x000fe200078ec0ff */
[----:B------:R-:W-:Y:S02]  /*14680*/  IMAD.IADD R51, R29, 0x1, R12 ;  /* 0x000000011d337824 */ /* 0x000fe400078e020c */
[----:B------:R-:W-:-:S03]  /*14690*/  IMAD R50, R76, -0x2, R27 ;  /* 0xfffffffe4c327824 */ /* 0x000fc600078e021b */
[----:B------:R4:W0:Y:S08]  /*146a0*/  MUFU.TANH R35, R36 ;  /* 0x0000002400237308 */ /* 0x0008300000002400 */
[----:B------:R5:W0:Y:S01]  /*146b0*/  MUFU.TANH R26, R54 ;  /* 0x00000036001a7308 */ /* 0x000a220000002400 */
[----:B----4-:R-:W-:Y:S01]  /*146c0*/  IMAD.U32 R36, RZ, RZ, UR5 ;  /* 0x00000005ff247e24 */ /* 0x010fe2000f8e00ff */
[----:B------:R-:W-:-:S04]  /*146d0*/  @P1 LOP3.LUT R22, R22, 0x20, RZ, 0xfc, !PT ;  /* 0x0000002016161812 */ /* 0x000fc800078efcff */
[----:B------:R4:W-:Y:S01]  /*146e0*/  STL [R1], R36 ;  /* 0x0000002401007387 */ /* 0x0009e20000100800 */
[----:B-----5:R-:W-:Y:S01]  /*146f0*/  VIADD R54, R29, UR5 ;  /* 0x000000051d367c36 */ /* 0x020fe20008000000 */
[----:B------:R-:W0:Y:S03]  /*14700*/  MUFU.TANH R61, R39 ;  /* 0x00000027003d7308 */ /* 0x000e260000002400 */
[----:B--2---:R-:W-:Y:S01]  /*14710*/  IMAD.IADD R29, R54, 0x1, R43 ;  /* 0x00000001361d7824 */ /* 0x004fe200078e022b */
[----:B----4-:R-:W-:-:S04]  /*14720*/  VIADDMNMX R36, R43, R51, R50, PT ;  /* 0x000000332b247246 */ /* 0x010fc80003800132 */
[----:B------:R2:W4:Y:S02]  /*14730*/  MUFU.TANH R39, R44 ;  /* 0x0000002c00277308 */ /* 0x0005240000002400 */
[----:B--2---:R-:W-:Y:S01]  /*14740*/  LEA R44, R97, 0xffffffc0, 0x6 ;  /* 0xffffffc0612c7811 */ /* 0x004fe200078e30ff */
[----:B01-3--:R-:W-:Y:S06]  /*14750*/  @!P1 BRA `(.L_x_1756) ;  /* 0x0000000000509947 */ /* 0x00bfec0003800000 */
[----:B------:R-:W-:Y:S01]  /*14760*/  IADD3 R27, -R218, R220, R43 ;  /* 0x000000dcda1b7210 */ /* 0x000fe20007ffe12b */
[----:B------:R-:W-:Y:S03]  /*14770*/  BSSY B0, `(.L_x_1757) ;  /* 0x000000e000007945 */ /* 0x000fe60003800000 */
[----:B------:R-:W-:-:S13]  /*14780*/  ISETP.GT.AND P1, PT, R27, -0x1, PT ;  /* 0xffffffff1b00780c */ /* 0x000fda0003f24270 */
        /* <DEDUP_REMOVED lines=8> */
.L_x_1758:
[----:B------:R-:W-:-:S13]  /*14810*/  ISETP.NE.AND P1, PT, R13, 0x1, PT ;  /* 0x000000010d00780c */ /* 0x000fda0003f25270 */
[----:B------:R-:W0:Y:S02]  /*14820*/  @P1 LDC.64 R64, c[0x0][0x9e8] ;  /* 0x00027a00ff401b82 */ /* 0x000e240000000a00 */
[----:B0-----:R-:W-:-:S05]  /*14830*/  @P1 IMAD.HI.U32 R38, R27, R64, RZ ;  /* 0x000000401b261227 */ /* 0x001fca00078e00ff */
[----:B------:R-:W-:-:S07]  /*14840*/  @P1 SHF.R.U32.HI R27, RZ, R65, R38 ;  /* 0x00000041ff1b1219 */ /* 0x000fce0000011626 */
.L_x_1759:
[----:B------:R-:W-:Y:S05]  /*14850*/  BSYNC B0 ;  /* 0x0000000000007941 */ /* 0x000fea0003800000 */
.L_x_1757:
[----:B------:R-:W-:-:S04]  /*14860*/  IMAD R27, R27, R13, -R44 ;  /* 0x0000000d1b1b7224 */ /* 0x000fc800078e0a2c */
[----:B------:R-:W-:-:S05]  /*14870*/  IMAD R38, R76, -0x2, R27 ;  /* 0xfffffffe4c267824 */ /* 0x000fca00078e021b */
[----:B------:R-:W-:Y:S02]  /*14880*/  VIMNMX R29, R29, R38, !PT ;  /* 0x000000261d1d7248 */ /* 0x000fe40007fe0100 */
[----:B------:R-:W-:-:S07]  /*14890*/  VIADDMNMX R36, R38, R13, R36, PT ;  /* 0x0000000d26247246 */ /* 0x000fce0003800124 */
.L_x_1756:
[C---:B------:R-:W-:Y:S02]  /*148a0*/  ISETP.GE.AND P2, PT, R47.reuse, 0x9, PT ;  /* 0x000000092f00780c */ /* 0x040fe40003f46270 */
[----:B------:R-:W-:Y:S02]  /*148b0*/  ISETP.GE.AND P1, PT, R47, 0x2, PT ;  /* 0x000000022f00780c */ /* 0x000fe40003f26270 */
[C---:B------:R-:W-:Y:S02]  /*148c0*/  ISETP.GT.AND P3, PT, R29.reuse, 0x8, !P2 ;  /* 0x000000081d00780c */ /* 0x040fe40005764270 */
[----:B------:R-:W-:Y:S02]  /*148d0*/  ISETP.GT.AND P4, PT, R29, 0x1, !P1 ;  /* 0x000000011d00780c */ /* 0x000fe40004f84270 */
[----:B------:R-:W-:Y:S02]  /*148e0*/  ISETP.LT.OR P3, PT, R36, 0x9, P3 ;  /* 0x000000092400780c */ /* 0x000fe40001f61670 */
[----:B------:R-:W-:-:S02]  /*148f0*/  ISETP.GE.AND P5, PT, R47, 0xa, PT ;  /* 0x0000000a2f00780c */ /* 0x000fc40003fa6270 */
[----:B------:R-:W-:Y:S02]  /*14900*/  FSEL R71, R59, -INF , !P3 ;  /* 0xff8000003b477808 */ /* 0x000fe40005800000 */
[C---:B------:R-:W-:Y:S02]  /*14910*/  ISETP.LT.OR P4, PT, R36.reuse, 0x2, P4 ;  /* 0x000000022400780c */ /* 0x040fe40002781670 */
[----:B------:R-:W-:Y:S02]  /*14920*/  ISETP.GT.AND P3, PT, R29, 0x9, !P5 ;  /* 0x000000091d00780c */ /* 0x000fe40006f64270 */
[----:B------:R-:W-:Y:S02]  /*14930*/  FSEL R67, R57, -INF , !P4 ;  /* 0xff80000039437808 */ /* 0x000fe40006000000 */
        /* <DEDUP_REMOVED lines=16> */
[----:B------:R-:W-:Y:S02]  /*14a40*/  ISETP.GE.AND P4, PT, R47, 0x1a, PT ;  /* 0x0000001a2f00780c */ /* 0x000fe40003f86270 */
[----:B------:R-:W-:Y:S02]  /*14a50*/  FSEL R79, R35, -INF , !P3 ;  /* 0xff800000234f7808 */ /* 0x000fe40005800000 */
[----:B------:R-:W-:Y:S02]  /*14a60*/  ISETP.GT.AND P3, PT, R29, 0x19, !P4 ;  /* 0x000000191d00780c */ /* 0x000fe40006764270 */
[----:B------:R-:W-:-:S02]  /*14a70*/  P2R R60, PR, RZ, 0x10 ;  /* 0x00000010ff3c7803 */ /* 0x000fc40000000000 */
[C---:B------:R-:W-:Y:S02]  /*14a80*/  ISETP.LT.OR P3, PT, R36.reuse, 0x1a, P3 ;  /* 0x0000001a2400780c */ /* 0x040fe40001f61670 */
[----:B------:R-:W-:Y:S02]  /*14a90*/  ISETP.GE.AND P4, PT, R47, 0x21, PT ;  /* 0x000000212f00780c */ /* 0x000fe40003f86270 */
[----:B------:R-:W-:Y:S02]  /*14aa0*/  FSEL R81, R37, -INF , !P3 ;  /* 0xff80000025517808 */ /* 0x000fe40005800000 */
[----:B------:R-:W-:Y:S01]  /*14ab0*/  ISETP.GT.AND P3, PT, R29, 0x20, !P4 ;  /* 0x000000201d00780c */ /* 0x000fe20006764270 */
[----:B------:R-:W0:Y:S01]  /*14ac0*/  SHFL.IDX PT, R37, R34, 0x1, 0x1c1f ;  /* 0x003c1f0022257f89 */ /* 0x000e2200000e0000 */
        /* <DEDUP_REMOVED lines=11> */
[----:B------:R-:W-:Y:S01]  /*14b80*/  ISETP.LT.OR P3, PT, R36, 0x29, P3 ;  /* 0x000000292400780c */ /* 0x000fe20001f61670 */
[----:B0-----:R-:W-:Y:S01]  /*14b90*/  IMAD.IADD R40, R54, 0x1, R37 ;  /* 0x0000000136287824 */ /* 0x001fe200078e0225 */
[----:B------:R-:W-:Y:S02]  /*14ba0*/  ISETP.GE.AND P4, PT, R47, 0x2a, PT ;  /* 0x0000002a2f00780c */ /* 0x000fe40003f86270 */
[----:B----4-:R-:W-:-:S02]  /*14bb0*/  FSEL R39, R39, -INF , !P3 ;  /* 0xff80000027277808 */ /* 0x010fc40005800000 */
        /* <DEDUP_REMOVED lines=15> */
[----:B------:R-:W-:Y:S02]  /*14cb0*/  ISETP.GE.AND P3, PT, R47, 0x39, PT ;  /* 0x000000392f00780c */ /* 0x000fe40003f66270 */
[----:B------:R-:W-:Y:S02]  /*14cc0*/  P2R R55, PR, RZ, 0x20 ;  /* 0x00000020ff377803 */ /* 0x000fe40000000000 */
[----:B------:R-:W-:-:S02]  /*14cd0*/  ISETP.GT.AND P4, PT, R29, 0x38, !P3 ;  /* 0x000000381d00780c */ /* 0x000fc40005f84270 */
[----:B------:R-:W-:Y:S02]  /*14ce0*/  ISETP.GE.AND P5, PT, R47, 0x3a, PT ;  /* 0x0000003a2f00780c */ /* 0x000fe40003fa6270 */
[----:B------:R-:W-:Y:S02]  /*14cf0*/  ISETP.LT.OR P4, PT, R36, 0x39, P4 ;  /* 0x000000392400780c */ /* 0x000fe40002781670 */
[----:B------:R-:W-:Y:S02]  /*14d00*/  VIADDMNMX R38, R37, R51, R50, PT ;  /* 0x0000003325267246 */ /* 0x000fe40003800132 */
[----:B------:R-:W-:Y:S02]  /*14d10*/  FSEL R27, R52, -INF , !P4 ;  /* 0xff800000341b7808 */ /* 0x000fe40006000000 */
[----:B------:R-:W-:-:S04]  /*14d20*/  ISETP.GT.AND P4, PT, R29, RZ, !P6 ;  /* 0x000000ff1d00720c */ /* 0x000fc80007784270 */
[----:B------:R-:W-:-:S04]  /*14d30*/  ISETP.LT.OR P4, PT, R36, 0x1, P4 ;  /* 0x000000012400780c */ /* 0x000fc80002781670 */
[----:B------:R-:W-:Y:S02]  /*14d40*/  FSEL R65, R56, -INF , !P4 ;  /* 0xff80000038417808 */ /* 0x000fe40006000000 */
[----:B------:R-:W-:-:S04]  /*14d50*/  ISETP.GT.AND P4, PT, R29, 0x39, !P5 ;  /* 0x000000391d00780c */ /* 0x000fc80006f84270 */
[----:B------:R-:W-:-:S04]  /*14d60*/  ISETP.LT.OR P4, PT, R36, 0x3a, P4 ;  /* 0x0000003a2400780c */ /* 0x000fc80002781670 */
[----:B------:R-:W-:Y:S02]  /*14d70*/  FSEL R29, R53, -INF , !P4 ;  /* 0xff800000351d7808 */ /* 0x000fe40006000000 */
[----:B------:R-:W-:-:S13]  /*14d80*/  ISETP.GE.AND P4, PT, R13, 0x1, PT ;  /* 0x000000010d00780c */ /* 0x000fda0003f86270 */
[----:B------:R-:W-:Y:S05]  /*14d90*/  @!P4 BRA `(.L_x_1760) ;  /* 0x000000000050c947 */ /* 0x000fea0003800000 */
        /* <DEDUP_REMOVED lines=11> */
.L_x_1762:
[----:B------:R-:W-:-:S13]  /*14e50*/  ISETP.NE.AND P4, PT, R13, 0x1, PT ;  /* 0x000000010d00780c */ /* 0x000fda0003f85270 */
[----:B------:R-:W0:Y:S02]  /*14e60*/  @P4 LDC.64 R36, c[0x0][0x9e8] ;  /* 0x00027a00ff244b82 */ /* 0x000e240000000a00 */
[----:B0-----:R-:W-:-:S05]  /*14e70*/  @P4 IMAD.HI.U32 R36, R34, R36, RZ ;  /* 0x0000002422244227 */ /* 0x001fca00078e00ff */
[----:B------:R-:W-:-:S07]  /*14e80*/  @P4 SHF.R.U32.HI R34, RZ, R37, R36 ;  /* 0x00000025ff224219 */ /* 0x000fce0000011624 */
.L_x_1763:
[----:B------:R-:W-:Y:S05]  /*14e90*/  BSYNC B0 ;  /* 0x0000000000007941 */ /* 0x000fea0003800000 */
.L_x_1761:
[----:B------:R-:W-:-:S04]  /*14ea0*/  IMAD R34, R34, R13, -R44 ;  /* 0x0000000d22227224 */ /* 0x000fc800078e0a2c */
[----:B------:R-:W-:-:S05]  /*14eb0*/  IMAD R37, R76, -0x2, R34 ;  /* 0xfffffffe4c257824 */ /* 0x000fca00078e0222 */
[----:B------:R-:W-:Y:S02]  /*14ec0*/  VIMNMX R40, R40, R37, !PT ;  /* 0x0000002528287248 */ /* 0x000fe40007fe0100 */
[----:B------:R-:W-:-:S07]  /*14ed0*/  VIADDMNMX R38, R37, R13, R38, PT ;  /* 0x0000000d25267246 */ /* 0x000fce0003800126 */
.L_x_1760:
[C---:B------:R-:W-:Y:S01]  /*14ee0*/  ISETP.GT.AND P1, PT, R40.reuse, 0x1, !P1 ;  /* 0x000000012800780c */ /* 0x040fe20004f24270 */
[----:B------:R-:W-:Y:S01]  /*14ef0*/  ULDC UR4, c[0x0][0x988] ;  /* 0x0002620000047ab9 */ /* 0x000fe20000000800 */
[----:B------:R-:W-:Y:S02]  /*14f00*/  ISETP.GT.AND P6, PT, R40, RZ, !P6 ;  /* 0x000000ff2800720c */ /* 0x000fe400077c4270 */
[C---:B------:R-:W-:Y:S02]  /*14f10*/  ISETP.LT.OR P1, PT, R38.reuse, 0x2, P1 ;  /* 0x000000022600780c */ /* 0x040fe40000f21670 */
[----:B------:R-:W-:Y:S02]  /*14f20*/  ISETP.LT.OR P6, PT, R38, 0x1, P6 ;  /* 0x000000012600780c */ /* 0x000fe400037c1670 */
[----:B------:R-:W-:Y:S01]  /*14f30*/  FSEL R34, R2, -INF , !P1 ;  /* 0xff80000002227808 */ /* 0x000fe20004800000 */
[----:B------:R-:W-:Y:S01]  /*14f40*/  IMAD.U32 R2, RZ, RZ, UR4 ;  /* 0x00000004ff027e24 */ /* 0x000fe2000f8e00ff */
[----:B------:R-:W-:-:S02]  /*14f50*/  ISETP.NE.AND P1, PT, R55, RZ, PT ;  /* 0x000000ff3700720c */ /* 0x000fc40003f25270 */
[----:B------:R-:W-:Y:S02]  /*14f60*/  FSEL R37, R0, -INF , !P6 ;  /* 0xff80000000257808 */ /* 0x000fe40007000000 */
        /* <DEDUP_REMOVED lines=35> */
[----:B------:R-:W-:Y:S02]  /*151a0*/  ISETP.GT.AND P1, PT, R40, 0x20, !P1 ;  /* 0x000000202800780c */ /* 0x000fe40004f24270 */
[----:B------:R-:W-:Y:S02]  /*151b0*/  FMNMX.FTZ R0, R33, R0, !PT ;  /* 0x0000000021007209 */ /* 0x000fe40007810000 */
[----:B------:R-:W-:Y:S02]  /*151c0*/  ISETP.LT.OR P1, PT, R38, 0x21, P1 ;  /* 0x000000212600780c */ /* 0x000fe40000f21670 */
[----:B------:R-:W-:Y:S02]  /*151d0*/  ISETP.NE.AND P4, PT, R69, RZ, PT ;  /* 0x000000ff4500720c */ /* 0x000fe40003f85270 */
        /* <DEDUP_REMOVED lines=8> */
[----:B------:R-:W-:Y:S02]  /*15260*/  ISETP.GT.AND P1, PT, R40, 0x28, !P2 ;  /* 0x000000282800780c */ /* 0x000fe40005724270 */
[----:B------:R-:W-:Y:S02]  /*15270*/  ISETP.NE.AND P2, PT, R70, RZ, PT ;  /* 0x000000ff4600720c */ /* 0x000fe40003f45270 */
[----:B------:R-:W-:Y:S02]  /*15280*/  ISETP.LT.OR P1, PT, R38, 0x29, P1 ;  /* 0x000000292600780c */ /* 0x000fe40000f21670 */
[----:B------:R-:W-:Y:S02]  /*15290*/  ISETP.GT.AND P3, PT, R40, 0x38, !P3 ;  /* 0x000000382800780c */ /* 0x000fe40005f64270 */
[----:B------:R-:W-:Y:S02]  /*152a0*/  FSEL R61, R46, -INF , !P1 ;  /* 0xff8000002e3d7808 */ /* 0x000fe40004800000 */
[----:B------:R-:W-:-:S02]  /*152b0*/  ISETP.GT.AND P1, PT, R40, 0x29, !P4 ;  /* 0x000000292800780c */ /* 0x000fc40006724270 */
[----:B------:R-:W-:Y:S02]  /*152c0*/  ISETP.NE.AND P4, PT, R48, RZ, PT ;  /* 0x000000ff3000720c */ /* 0x000fe40003f85270 */
[----:B------:R-:W-:Y:S02]  /*152d0*/  ISETP.LT.OR P1, PT, R38, 0x2a, P1 ;  /* 0x0000002a2600780c */ /* 0x000fe40000f21670 */
[----:B------:R-:W-:Y:S02]  /*152e0*/  ISETP.GT.AND P5, PT, R40, 0x39, !P5 ;  /* 0x000000392800780c */ /* 0x000fe40006fa4270 */
[----:B------:R-:W-:Y:S02]  /*152f0*/  FSEL R25, R63, -INF , !P1 ;  /* 0xff8000003f197808 */ /* 0x000fe40004800000 */
[----:B------:R-:W0:Y:S01]  /*15300*/  SHFL.BFLY PT, R63, R24, 0x2, 0x1f ;  /* 0x0c401f00183f7f89 */ /* 0x000e2200000e0000 */
[C---:B------:R-:W-:Y:S02]  /*15310*/  ISETP.LT.OR P3, PT, R38.reuse, 0x39, P3 ;  /* 0x000000392600780c */ /* 0x040fe40001f61670 */
[----:B------:R-:W-:-:S02]  /*15320*/  ISETP.LT.OR P5, PT, R38, 0x3a, P5 ;  /* 0x0000003a2600780c */ /* 0x000fc40002fa1670 */
[----:B0-----:R-:W-:-:S05]  /*15330*/  FMNMX.FTZ R63, R24, R63, !PT ;  /* 0x0000003f183f7209 */ /* 0x001fca0007810000 */
[----:B------:R-:W0:Y:S02]  /*15340*/  SHFL.BFLY PT, R4, R63, 0x1, 0x1f ;  /* 0x0c201f003f047f89 */ /* 0x000e2400000e0000 */
[----:B0-----:R-:W-:-:S04]  /*15350*/  FMNMX.FTZ R4, R63, R4, !PT ;  /* 0x000000043f047209 */ /* 0x001fc80007810000 */
[C---:B------:R-:W-:Y:S01]  /*15360*/  FSETP.NEU.FTZ.AND P1, PT, R4.reuse, -INF , PT ;  /* 0xff8000000400780b */ /* 0x040fe20003f3d000 */
[----:B------:R-:W-:-:S05]  /*15370*/  FMUL.FTZ R0, R4, R2 ;  /* 0x0000000204007220 */ /* 0x000fca0000410000 */
[----:B------:R-:W-:Y:S02]  /*15380*/  FSEL R30, R0, RZ, P1 ;  /* 0x000000ff001e7208 */ /* 0x000fe40000800000 */
[----:B------:R-:W-:Y:S02]  /*15390*/  FMNMX.FTZ R0, R37, R34, !PT ;  /* 0x0000002225007209 */ /* 0x000fe40007810000 */
[C---:B------:R-:W-:Y:S01]  /*153a0*/  ISETP.GT.AND P1, PT, R40.reuse, 0x30, !P2 ;  /* 0x000000302800780c */ /* 0x040fe20005724270 */
[--C-:B------:R-:W-:Y:S01]  /*153b0*/  FFMA.FTZ R24, R65, R2, -R30.reuse ;  /* 0x0000000241187223 */ /* 0x100fe2000001081e */
[----:B------:R-:W-:Y:S01]  /*153c0*/  FMNMX.FTZ R0, R45, R0, !PT ;  /* 0x000000002d007209 */ /* 0x000fe20007810000 */
[--C-:B------:R-:W-:Y:S01]  /*153d0*/  FFMA.FTZ R32, R67, R2, -R30.reuse ;  /* 0x0000000243207223 */ /* 0x100fe2000001081e */
[----:B------:R-:W-:Y:S01]  /*153e0*/  ISETP.GT.AND P2, PT, R40, 0x31, !P4 ;  /* 0x000000312800780c */ /* 0x000fe20006744270 */
[----:B------:R0:W-:Y:S01]  /*153f0*/  MUFU.EX2 R196, R24 ;  /* 0x0000001800c47308 */ /* 0x0001e20000000800 */
[----:B------:R-:W-:Y:S01]  /*15400*/  FMNMX.FTZ R0, R47, R0, !PT ;  /* 0x000000002f007209 */ /* 0x000fe20007810000 */
[-CC-:B------:R-:W-:Y:S01]  /*15410*/  FFMA.FTZ R29, R29, R2.reuse, -R30.reuse ;  /* 0x000000021d1d7223 */ /* 0x180fe2000001081e */
[C---:B------:R-:W-:Y:S01]  /*15420*/  ISETP.LT.OR P1, PT, R38.reuse, 0x31, P1 ;  /* 0x000000312600780c */ /* 0x040fe20000f21670 */
[--C-:B------:R-:W-:Y:S01]  /*15430*/  FFMA.FTZ R36, R79, R2, -R30.reuse ;  /* 0x000000024f247223 */ /* 0x100fe2000001081e */
[----:B------:R-:W-:Y:S01]  /*15440*/  FMNMX.FTZ R0, R49, R0, !PT ;  /* 0x0000000031007209 */ /* 0x000fe20007810000 */
[--C-:B------:R-:W-:Y:S01]  /*15450*/  FFMA.FTZ R31, R31, R2, -R30.reuse ;  /* 0x000000021f1f7223 */ /* 0x100fe2000001081e */
[----:B------:R-:W-:Y:S01]  /*15460*/  ISETP.LT.OR P2, PT, R38, 0x32, P2 ;  /* 0x000000322600780c */ /* 0x000fe20001741670 */
[----:B------:R1:W2:Y:S01]  /*15470*/  MUFU.EX2 R69, R32 ;  /* 0x0000002000457308 */ /* 0x0002a20000000800 */
[----:B------:R-:W-:Y:S01]  /*15480*/  FMNMX.FTZ R0, R51, R0, !PT ;  /* 0x0000000033007209 */ /* 0x000fe20007810000 */
[-CC-:B0-----:R-:W-:Y:S01]  /*15490*/  FFMA.FTZ R24, R71, R2.reuse, -R30.reuse ;  /* 0x0000000247187223 */ /* 0x181fe2000001081e */
[----:B------:R-:W-:Y:S01]  /*154a0*/  FSEL R5, R5, -INF , !P1 ;  /* 0xff80000005057808 */ /* 0x000fe20004800000 */
[--C-:B------:R-:W-:Y:S01]  /*154b0*/  FFMA.FTZ R38, R81, R2, -R30.reuse ;  /* 0x0000000251267223 */ /* 0x100fe2000001081e */
[----:B------:R-:W-:Y:S01]  /*154c0*/  FMNMX.FTZ R0, R53, R0, !PT ;  /* 0x0000000035007209 */ /* 0x000fe20007810000 */
[--C-:B------:R-:W-:Y:S01]  /*154d0*/  FFMA.FTZ R43, R43, R2, -R30.reuse ;  /* 0x000000022b2b7223 */ /* 0x100fe2000001081e */
[----:B------:R-:W-:Y:S01]  /*154e0*/  FSEL R63, R3, -INF , !P2 ;  /* 0xff800000033f7808 */ /* 0x000fe20005000000 */
[----:B------:R-:W-:Y:S01]  /*154f0*/  MUFU.EX2 R198, R24 ;  /* 0x0000001800c67308 */ /* 0x000fe20000000800 */
[----:B------:R-:W-:Y:S01]  /*15500*/  FMNMX.FTZ R0, R55, R0, !PT ;  /* 0x0000000037007209 */ /* 0x000fe20007810000 */
[-CC-:B-1----:R-:W-:Y:S01]  /*15510*/  FFMA.FTZ R32, R77, R2.reuse, -R30.reuse ;  /* 0x000000024d207223 */ /* 0x182fe2000001081e */
[----:B------:R-:W-:Y:S01]  /*15520*/  FSEL R65, R26, -INF , !P3 ;  /* 0xff8000001a417808 */ /* 0x000fe20005800000 */
[--C-:B------:R-:W-:Y:S01]  /*15530*/  FFMA.FTZ R26, R73, R2, -R30.reuse ;  /* 0x00000002491a7223 */ /* 0x100fe2000001081e */
[----:B------:R-:W-:Y:S01]  /*15540*/  FMNMX.FTZ R0, R57, R0, !PT ;  /* 0x0000000039007209 */ /* 0x000fe20007810000 */
[-CC-:B------:R-:W-:Y:S01]  /*15550*/  FFMA.FTZ R41, R41, R2.reuse, -R30.reuse ;  /* 0x0000000229297223 */ /* 0x180fe2000001081e */
[----:B------:R-:W-:Y:S01]  /*15560*/  FSEL R67, R28, -INF , !P5 ;  /* 0xff8000001c437808 */ /* 0x000fe20006800000 */
[--C-:B------:R-:W-:Y:S01]  /*15570*/  FFMA.FTZ R28, R75, R2, -R30.reuse ;  /* 0x000000024b1c7223 */ /* 0x100fe2000001081e */
[----:B------:R-:W-:Y:S01]  /*15580*/  FMNMX.FTZ R0, R59, R0, !PT ;  /* 0x000000003b007209 */ /* 0x000fe20007810000 */
[----:B------:R-:W-:Y:S01]  /*15590*/  MUFU.EX2 R71, R26 ;  /* 0x0000001a00477308 */ /* 0x000fe20000000800 */
[----:B------:R-:W-:Y:S01]  /*155a0*/  ISETP.NE.AND P4, PT, R74, 0x1, PT ;  /* 0x000000014a00780c */ /* 0x000fe20003f85270 */
[--C-:B------:R-:W-:Y:S01]  /*155b0*/  FFMA.FTZ R39, R39, R2, -R30.reuse ;  /* 0x0000000227277223 */ /* 0x100fe2000001081e */
[----:B------:R-:W-:Y:S01]  /*155c0*/  FMNMX.FTZ R0, R61, R0, !PT ;  /* 0x000000003d007209 */ /* 0x000fe20007810000 */
[-CC-:B------:R-:W-:Y:S01]  /*155d0*/  FFMA.FTZ R35, R35, R2.reuse, -R30.reuse ;  /* 0x0000000223237223 */ /* 0x180fe2000001081e */
[-CC-:B------:R-:W-:Y:S01]  /*155e0*/  FFMA.FTZ R33, R33, R2.reuse, -R30.reuse ;  /* 0x0000000221217223 */ /* 0x180fe2000001081e */
[----:B------:R-:W-:Y:S01]  /*155f0*/  FFMA.FTZ R27, R27, R2, -R30 ;  /* 0x000000021b1b7223 */ /* 0x000fe2000001081e */
[----:B------:R-:W-:Y:S01]  /*15600*/  FMNMX.FTZ R0, R25, R0, !PT ;  /* 0x0000000019007209 */ /* 0x000fe20007810000 */
[----:B------:R-:W-:Y:S03]  /*15610*/  MUFU.EX2 R28, R28 ;  /* 0x0000001c001c7308 */ /* 0x000fe60000000800 */
[----:B------:R-:W-:-:S03]  /*15620*/  FMNMX.FTZ R0, R5, R0, !PT ;  /* 0x0000000005007209 */ /* 0x000fc60007810000 */
[----:B------:R-:W0:Y:S01]  /*15630*/  @P4 LDC R44, c[0x0][0x450] ;  /* 0x00011400ff2c4b82 */ /* 0x000e220000000800 */
[----:B------:R-:W-:Y:S01]  /*15640*/  FMNMX.FTZ R0, R63, R0, !PT ;  /* 0x000000003f007209 */ /* 0x000fe20007810000 */
[----:B------:R-:W1:Y:S03]  /*15650*/  MUFU.EX2 R73, R32 ;  /* 0x0000002000497308 */ /* 0x000e660000000800 */
[----:B------:R-:W-:-:S04]  /*15660*/  FMNMX.FTZ R0, R65, R0, !PT ;  /* 0x0000000041007209 */ /* 0x000fc80007810000 */
[----:B------:R-:W-:Y:S01]  /*15670*/  FMNMX.FTZ R0, R67, R0, !PT ;  /* 0x0000000043007209 */ /* 0x000fe20007810000 */
[----:B------:R2:W-:Y:S04]  /*15680*/  MUFU.EX2 R186, R29 ;  /* 0x0000001d00ba7308 */ /* 0x0005e80000000800 */
[----:B------:R-:W3:Y:S04]  /*15690*/  SHFL.BFLY PT, R3, R0, 0x2, 0x1f ;  /* 0x0c401f0000037f89 */ /* 0x000ee800000e0000 */
[----:B------:R4:W-:Y:S01]  /*156a0*/  MUFU.EX2 R75, R38 ;  /* 0x00000026004b7308 */ /* 0x0009e20000000800 */
[----:B--2---:R-:W-:Y:S01]  /*156b0*/  FADD.FTZ R29, R196, R69 ;  /* 0x00000045c41d7221 */ /* 0x004fe20000010000 */
[----:B-1----:R-:W-:-:S02]  /*156c0*/  F2FP.BF16.F32.PACK_AB R192, R73, R28 ;  /* 0x0000001c49c0723e */ /* 0x002fc400000010ff */
[----:B------:R-:W-:-:S04]  /*156d0*/  F2FP.BF16.F32.PACK_AB R196, R69, R196 ;  /* 0x000000c445c4723e */ /* 0x000fc800000010ff */
[----:B------:R-:W1:Y:S01]  /*156e0*/  MUFU.EX2 R36, R36 ;  /* 0x0000002400247308 */ /* 0x000e620000000800 */
[----:B----4-:R-:W-:Y:S01]  /*156f0*/  FADD.FTZ R38, R198, R29 ;  /* 0x0000001dc6267221 */ /* 0x010fe20000010000 */
[----:B------:R-:W-:-:S03]  /*15700*/  F2FP.BF16.F32.PACK_AB R198, R71, R198 ;  /* 0x000000c647c6723e */ /* 0x000fc600000010ff */
[----:B------:R-:W-:-:S03]  /*15710*/  FADD.FTZ R29, R71, R38 ;  /* 0x00000026471d7221 */ /* 0x000fc60000010000 */
[----:B------:R2:W-:Y:S01]  /*15720*/  MUFU.EX2 R184, R31 ;  /* 0x0000001f00b87308 */ /* 0x0005e20000000800 */
[----:B------:R-:W-:Y:S01]  /*15730*/  FADD.FTZ R40, R28, R29 ;  /* 0x0000001d1c287221 */ /* 0x000fe20000010000 */
[----:B---3--:R-:W-:-:S06]  /*15740*/  FMNMX.FTZ R24, R0, R3, !PT ;  /* 0x0000000300187209 */ /* 0x008fcc0007810000 */
[----:B------:R-:W-:Y:S01]  /*15750*/  MUFU.EX2 R43, R43 ;  /* 0x0000002b002b7308 */ /* 0x000fe20000000800 */
[----:B------:R-:W3:Y:S01]  /*15760*/  SHFL.BFLY PT, R3, R24, 0x1, 0x1f ;  /* 0x0c201f0018037f89 */ /* 0x000ee200000e0000 */
[----:B--2---:R-:W-:Y:S01]  /*15770*/  FADD.FTZ R31, R73, R40 ;  /* 0x00000028491f7221 */ /* 0x004fe20000010000 */
[----:B-1----:R-:W-:-:S03]  /*15780*/  F2FP.BF16.F32.PACK_AB R194, R75, R36 ;  /* 0x000000244bc2723e */ /* 0x002fc600000010ff */
[----:B------:R-:W-:Y:S02]  /*15790*/  FADD.FTZ R42, R36, R31 ;  /* 0x0000001f242a7221 */ /* 0x000fe40000010000 */
[----:B------:R1:W-:Y:S02]  /*157a0*/  MUFU.EX2 R188, R41 ;  /* 0x0000002900bc7308 */ /* 0x0003e40000000800 */
[----:B------:R-:W-:-:S06]  /*157b0*/  FADD.FTZ R42, R75, R42 ;  /* 0x0000002a4b2a7221 */ /* 0x000fcc0000010000 */
[----:B------:R-:W-:Y:S01]  /*157c0*/  MUFU.EX2 R39, R39 ;  /* 0x0000002700277308 */ /* 0x000fe20000000800 */
[----:B-1----:R-:W1:Y:S07]  /*157d0*/  @P4 LDC R41, c[0x0][0x44c] ;  /* 0x00011300ff294b82 */ /* 0x002e6e0000000800 */
[----:B------:R2:W-:Y:S01]  /*157e0*/  MUFU.EX2 R190, R35 ;  /* 0x0000002300be7308 */ /* 0x0005e20000000800 */
[----:B---3--:R-:W-:-:S04]  /*157f0*/  FMNMX.FTZ R3, R24, R3, !PT ;  /* 0x0000000318037209 */ /* 0x008fc80007810000 */
[C---:B------:R-:W-:Y:S01]  /*15800*/  FSETP.NEU.FTZ.AND P1, PT, R3.reuse, -INF , PT ;  /* 0xff8000000300780b */ /* 0x040fe20003f3d000 */
[----:B------:R-:W-:Y:S02]  /*15810*/  FMUL.FTZ R0, R3, R2 ;  /* 0x0000000203007220 */ /* 0x000fe40000410000 */
[----:B------:R-:W-:Y:S01]  /*15820*/  MUFU.EX2 R33, R33 ;  /* 0x0000002100217308 */ /* 0x000fe20000000800 */
[----:B--2---:R-:W-:Y:S02]  /*15830*/  IMAD.MOV.U32 R35, RZ, RZ, R72 ;  /* 0x000000ffff237224 */ /* 0x004fe400078e0048 */
[----:B------:R-:W-:-:S05]  /*15840*/  FSEL R0, R0, RZ, P1 ;  /* 0x000000ff00007208 */ /* 0x000fca0000800000 */
[-CC-:B------:R-:W-:Y:S01]  /*15850*/  FFMA.FTZ R37, R37, R2.reuse, -R0.reuse ;  /* 0x0000000225257223 */ /* 0x180fe20000010800 */
[-CC-:B------:R-:W-:Y:S01]  /*15860*/  FFMA.FTZ R34, R34, R2.reuse, -R0.reuse ;  /* 0x0000000222227223 */ /* 0x180fe20000010800 */
[-CC-:B------:R-:W-:Y:S01]  /*15870*/  FFMA.FTZ R45, R45, R2.reuse, -R0.reuse ;  /* 0x000000022d2d7223 */ /* 0x180fe20000010800 */
[-CC-:B------:R-:W-:Y:S01]  /*15880*/  FFMA.FTZ R47, R47, R2.reuse, -R0.reuse ;  /* 0x000000022f2f7223 */ /* 0x180fe20000010800 */
[-CC-:B------:R-:W-:Y:S01]  /*15890*/  FFMA.FTZ R49, R49, R2.reuse, -R0.reuse ;  /* 0x0000000231317223 */ /* 0x180fe20000010800 */
[-CC-:B------:R-:W-:Y:S01]  /*158a0*/  FFMA.FTZ R51, R51, R2.reuse, -R0.reuse ;  /* 0x0000000233337223 */ /* 0x180fe20000010800 */
[----:B------:R-:W-:Y:S01]  /*158b0*/  MUFU.EX2 R37, R37 ;  /* 0x0000002500257308 */ /* 0x000fe20000000800 */
[-CC-:B------:R-:W-:Y:S01]  /*158c0*/  FFMA.FTZ R53, R53, R2.reuse, -R0.reuse ;  /* 0x0000000235357223 */ /* 0x180fe20000010800 */
[-CC-:B------:R-:W-:Y:S01]  /*158d0*/  FFMA.FTZ R55, R55, R2.reuse, -R0.reuse ;  /* 0x0000000237377223 */ /* 0x180fe20000010800 */
[-CC-:B------:R-:W-:Y:S01]  /*158e0*/  FFMA.FTZ R57, R57, R2.reuse, -R0.reuse ;  /* 0x0000000239397223 */ /* 0x180fe20000010800 */
[-CC-:B------:R-:W-:Y:S01]  /*158f0*/  FFMA.FTZ R59, R59, R2.reuse, -R0.reuse ;  /* 0x000000023b3b7223 */ /* 0x180fe20000010800 */
[-CC-:B------:R-:W-:Y:S01]  /*15900*/  FFMA.FTZ R61, R61, R2.reuse, -R0.reuse ;  /* 0x000000023d3d7223 */ /* 0x180fe20000010800 */
[-CC-:B------:R-:W-:Y:S01]  /*15910*/  FFMA.FTZ R25, R25, R2.reuse, -R0.reuse ;  /* 0x0000000219197223 */ /* 0x180fe20000010800 */
[-CC-:B------:R-:W-:Y:S01]  /*15920*/  FFMA.FTZ R5, R5, R2.reuse, -R0.reuse ;  /* 0x0000000205057223 */ /* 0x180fe20000010800 */
[----:B------:R-:W2:Y:S01]  /*15930*/  MUFU.EX2 R34, R34 ;  /* 0x0000002200227308 */ /* 0x000ea20000000800 */
[-CC-:B------:R-:W-:Y:S01]  /*15940*/  FFMA.FTZ R63, R63, R2.reuse, -R0.reuse ;  /* 0x000000023f3f7223 */ /* 0x180fe20000010800 */
[-CC-:B------:R-:W-:Y:S01]  /*15950*/  FFMA.FTZ R65, R65, R2.reuse, -R0.reuse ;  /* 0x0000000241417223 */ /* 0x180fe20000010800 */
[----:B------:R-:W-:Y:S01]  /*15960*/  FFMA.FTZ R67, R67, R2, -R0 ;  /* 0x0000000243437223 */ /* 0x000fe20000010800 */
[----:B-1----:R-:W-:-:S04]  /*15970*/  @P4 IMAD.HI.U32 R41, R72, R41, RZ ;  /* 0x0000002948294227 */ /* 0x002fc800078e00ff */
[----:B------:R-:W1:Y:S01]  /*15980*/  MUFU.EX2 R45, R45 ;  /* 0x0000002d002d7308 */ /* 0x000e620000000800 */
[----:B0-----:R-:W-:Y:S02]  /*15990*/  @P4 SHF.R.U32.HI R35, RZ, R44, R41 ;  /* 0x0000002cff234219 */ /* 0x001fe40000011629 */
[----:B------:R-:W-:-:S03]  /*159a0*/  ISETP.GE.AND P4, PT, R13, 0x1, PT ;  /* 0x000000010d00780c */ /* 0x000fc60003f86270 */
[----:B------:R-:W-:Y:S02]  /*159b0*/  IMAD.IADD R31, R102, 0x1, R35 ;  /* 0x00000001661f7824 */ /* 0x000fe400078e0223 */
[----:B------:R-:W0:Y:S01]  /*159c0*/  MUFU.EX2 R24, R47 ;  /* 0x0000002f00187308 */ /* 0x000e220000000800 */
[----:B--2---:R-:W-:Y:S01]  /*159d0*/  FADD.FTZ R38, R37, R34 ;  /* 0x0000002225267221 */ /* 0x004fe20000010000 */
[----:B------:R-:W-:Y:S01]  /*159e0*/  F2FP.BF16.F32.PACK_AB R197, R34, R37 ;  /* 0x0000002522c5723e */ /* 0x000fe200000010ff */
[----:B------:R-:W-:-:S05]  /*159f0*/  IMAD.IADD R12, R31, 0x1, R12 ;  /* 0x000000011f0c7824 */ /* 0x000fca00078e020c */
[----:B------:R-:W2:Y:S01]  /*15a00*/  MUFU.EX2 R49, R49 ;  /* 0x0000003100317308 */ /* 0x000ea20000000800 */
[----:B-1----:R-:W-:-:S07]  /*15a10*/  FADD.FTZ R29, R45, R38 ;  /* 0x000000262d1d7221 */ /* 0x002fce0000010000 */
[----:B------:R-:W1:Y:S01]  /*15a20*/  MUFU.EX2 R26, R51 ;  /* 0x00000033001a7308 */ /* 0x000e620000000800 */
[C---:B0-----:R-:W-:Y:S01]  /*15a30*/  FADD.FTZ R40, R24.reuse, R29 ;  /* 0x0000001d18287221 */ /* 0x041fe20000010000 */
[----:B------:R-:W-:-:S06]  /*15a40*/  F2FP.BF16.F32.PACK_AB R199, R24, R45 ;  /* 0x0000002d18c7723e */ /* 0x000fcc00000010ff */
[----:B------:R-:W-:Y:S01]  /*15a50*/  MUFU.EX2 R53, R53 ;  /* 0x0000003500357308 */ /* 0x000fe20000000800 */
[----:B--2---:R-:W-:-:S07]  /*15a60*/  FADD.FTZ R29, R49, R40 ;  /* 0x00000028311d7221 */ /* 0x004fce0000010000 */
[----:B------:R-:W0:Y:S01]  /*15a70*/  MUFU.EX2 R30, R55 ;  /* 0x00000037001e7308 */ /* 0x000e220000000800 */
[C---:B-1----:R-:W-:Y:S01]  /*15a80*/  FADD.FTZ R40, R26.reuse, R29 ;  /* 0x0000001d1a287221 */ /* 0x042fe20000010000 */
[----:B------:R-:W-:Y:S01]  /*15a90*/  FADD.FTZ R29, R43, R42 ;  /* 0x0000002a2b1d7221 */ /* 0x000fe20000010000 */
[----:B------:R-:W-:-:S03]  /*15aa0*/  F2FP.BF16.F32.PACK_AB R193, R26, R49 ;  /* 0x000000311ac1723e */ /* 0x000fc600000010ff */
[C---:B------:R-:W-:Y:S01]  /*15ab0*/  FADD.FTZ R42, R188.reuse, R29 ;  /* 0x0000001dbc2a7221 */ /* 0x040fe20000010000 */
[----:B------:R-:W-:Y:S01]  /*15ac0*/  F2FP.BF16.F32.PACK_AB R188, R188, R43 ;  /* 0x0000002bbcbc723e */ /* 0x000fe200000010ff */
[----:B------:R-:W-:Y:S02]  /*15ad0*/  MUFU.EX2 R57, R57 ;  /* 0x0000003900397308 */ /* 0x000fe40000000800 */
[----:B------:R-:W-:-:S04]  /*15ae0*/  FADD.FTZ R29, R39, R42 ;  /* 0x0000002a271d7221 */ /* 0x000fc80000010000 */
[C---:B------:R-:W-:Y:S01]  /*15af0*/  FADD.FTZ R42, R190.reuse, R29 ;  /* 0x0000001dbe2a7221 */ /* 0x040fe20000010000 */
[----:B------:R-:W-:Y:S01]  /*15b00*/  F2FP.BF16.F32.PACK_AB R190, R190, R39 ;  /* 0x00000027bebe723e */ /* 0x000fe200000010ff */
[----:B------:R-:W1:Y:S01]  /*15b10*/  MUFU.EX2 R32, R59 ;  /* 0x0000003b00207308 */ /* 0x000e620000000800 */
[----:B0-----:R-:W-:Y:S01]  /*15b20*/  F2FP.BF16.F32.PACK_AB R195, R30, R53 ;  /* 0x000000351ec3723e */ /* 0x001fe200000010ff */
[----:B------:R-:W-:-:S06]  /*15b30*/  FADD.FTZ R29, R33, R42 ;  /* 0x0000002a211d7221 */ /* 0x000fcc0000010000 */
[----:B------:R-:W-:Y:S08]  /*15b40*/  MUFU.EX2 R61, R61 ;  /* 0x0000003d003d7308 */ /* 0x000ff00000000800 */
[----:B------:R0:W2:Y:S01]  /*15b50*/  MUFU.EX2 R38, R25 ;  /* 0x0000001900267308 */ /* 0x0000a20000000800 */
[----:B-1----:R-:W-:-:S07]  /*15b60*/  F2FP.BF16.F32.PACK_AB R189, R32, R57 ;  /* 0x0000003920bd723e */ /* 0x002fce00000010ff */
[----:B------:R-:W1:Y:S01]  /*15b70*/  MUFU.EX2 R5, R5 ;  /* 0x0000000500057308 */ /* 0x000e620000000800 */
[----:B0-----:R-:W-:-:S04]  /*15b80*/  FADD.FTZ R25, R53, R40 ;  /* 0x0000002835197221 */ /* 0x001fc80000010000 */
[----:B------:R-:W-:-:S03]  /*15b90*/  FADD.FTZ R40, R30, R25 ;  /* 0x000000191e287221 */ /* 0x000fc60000010000 */
[----:B------:R-:W0:Y:S01]  /*15ba0*/  MUFU.EX2 R0, R63 ;  /* 0x0000003f00007308 */ /* 0x000e220000000800 */
[----:B------:R-:W-:Y:S01]  /*15bb0*/  FADD.FTZ R25, R57, R40 ;  /* 0x0000002839197221 */ /* 0x000fe20000010000 */
[----:B--2---:R-:W-:-:S03]  /*15bc0*/  F2FP.BF16.F32.PACK_AB R191, R38, R61 ;  /* 0x0000003d26bf723e */ /* 0x004fc600000010ff */
[----:B------:R-:W-:-:S03]  /*15bd0*/  FADD.FTZ R40, R32, R25 ;  /* 0x0000001920287221 */ /* 0x000fc60000010000 */
[----:B------:R-:W2:Y:S01]  /*15be0*/  MUFU.EX2 R27, R27 ;  /* 0x0000001b001b7308 */ /* 0x000ea20000000800 */
[----:B------:R-:W-:Y:S01]  /*15bf0*/  FADD.FTZ R25, R61, R40 ;  /* 0x000000283d197221 */ /* 0x000fe20000010000 */
[C---:B------:R-:W-:Y:S01]  /*15c00*/  FADD.FTZ R40, R184.reuse, R29 ;  /* 0x0000001db8287221 */ /* 0x040fe20000010000 */
[----:B------:R-:W-:Y:S02]  /*15c10*/  F2FP.BF16.F32.PACK_AB R184, R184, R33 ;  /* 0x00000021b8b8723e */ /* 0x000fe400000010ff */
[----:B------:R-:W-:-:S03]  /*15c20*/  FADD.FTZ R36, R38, R25 ;  /* 0x0000001926247221 */ /* 0x000fc60000010000 */
[----:B------:R-:W3:Y:S01]  /*15c30*/  MUFU.EX2 R65, R65 ;  /* 0x0000004100417308 */ /* 0x000ee20000000800 */
[----:B-1----:R-:W-:Y:S01]  /*15c40*/  FADD.FTZ R25, R5, R36 ;  /* 0x0000002405197221 */ /* 0x002fe20000010000 */
[C---:B0-----:R-:W-:Y:S01]  /*15c50*/  F2FP.BF16.F32.PACK_AB R185, R0.reuse, R5 ;  /* 0x0000000500b9723e */ /* 0x041fe200000010ff */
[----:B------:R-:W-:Y:S02]  /*15c60*/  VIADD R5, R97, 0xfffffffe ;  /* 0xfffffffe61057836 */ /* 0x000fe40000000000 */
[----:B------:R-:W-:-:S03]  /*15c70*/  FADD.FTZ R34, R0, R25 ;  /* 0x0000001900227221 */ /* 0x000fc60000010000 */
[----:B------:R-:W0:Y:S01]  /*15c80*/  MUFU.EX2 R28, R67 ;  /* 0x00000043001c7308 */ /* 0x000e220000000800 */
[----:B--2---:R-:W-:-:S04]  /*15c90*/  FADD.FTZ R223, R27, R40 ;  /* 0x000000281bdf7221 */ /* 0x004fc80000010000 */
[C---:B------:R-:W-:Y:S01]  /*15ca0*/  FADD.FTZ R223, R186.reuse, R223 ;  /* 0x000000dfbadf7221 */ /* 0x040fe20000010000 */
[----:B------:R-:W-:Y:S01]  /*15cb0*/  F2FP.BF16.F32.PACK_AB R186, R186, R27 ;  /* 0x0000001bbaba723e */ /* 0x000fe200000010ff */
[----:B---3--:R-:W-:-:S04]  /*15cc0*/  FADD.FTZ R221, R65, R34 ;  /* 0x0000002241dd7221 */ /* 0x008fc80000010000 */
[C---:B0-----:R-:W-:Y:S01]  /*15cd0*/  FADD.FTZ R221, R28.reuse, R221 ;  /* 0x000000dd1cdd7221 */ /* 0x041fe20000010000 */
[----:B------:R-:W-:Y:S01]  /*15ce0*/  F2FP.BF16.F32.PACK_AB R187, R28, R65 ;  /* 0x000000411cbb723e */ /* 0x000fe200000010ff */
[----:B------:R-:W-:Y:S06]  /*15cf0*/  @!P4 BRA `(.L_x_1764) ;  /* 0x000000000048c947 */ /* 0x000fec0003800000 */
        /* <DEDUP_REMOVED lines=11> */
.L_x_1766:
[----:B------:R-:W-:-:S13]  /*15db0*/  ISETP.NE.AND P1, PT, R13, 0x1, PT ;  /* 0x000000010d00780c */ /* 0x000fda0003f25270 */
[----:B------:R-:W0:Y:S02]  /*15dc0*/  @P1 LDC.64 R24, c[0x0][0x9e8] ;  /* 0x00027a00ff181b82 */ /* 0x000e240000000a00 */
[----:B0-----:R-:W-:-:S05]  /*15dd0*/  @P1 IMAD.HI.U32 R24, R0, R24, RZ ;  /* 0x0000001800181227 */ /* 0x001fca00078e00ff */
[----:B------:R-:W-:-:S07]  /*15de0*/  @P1 SHF.R.U32.HI R0, RZ, R25, R24 ;  /* 0x00000019ff001219 */ /* 0x000fce0000011618 */
.L_x_1767:
[----:B------:R-:W-:Y:S05]  /*15df0*/  BSYNC B0 ;  /* 0x0000000000007941 */ /* 0x000fea0003800000 */
.L_x_1765:
[----:B------:R-:W-:-:S05]  /*15e00*/  IMAD R13, R0, R13, R13 ;  /* 0x0000000d000d7224 */ /* 0x000fca00078e020d */
[----:B------:R-:W-:-:S07]  /*15e10*/  VIMNMX R12, R12, R13, PT ;  /* 0x0000000d0c0c7248 */ /* 0x000fce0003fe0100 */
.L_x_1764:
[----:B------:R-:W2:Y:S01]  /*15e20*/  LDL R24, [R1+0x64] ;  /* 0x0000640001187983 */ /* 0x000ea20000100800 */
[----:B------:R-:W-:Y:S01]  /*15e30*/  SHF.R.S32.HI R13, RZ, 0x1f, R12 ;  /* 0x0000001fff0d7819 */ /* 0x000fe2000001140c */
[----:B------:R-:W-:Y:S01]  /*15e40*/  BSSY B1, `(.L_x_1768) ;  /* 0x000036a000017945 */ /* 0x000fe20003800000 */
[----:B------:R-:W-:Y:S01]  /*15e50*/  IMAD.MOV.U32 R0, RZ, RZ, 0x3f800000 ;  /* 0x3f800000ff007424 */ /* 0x000fe200078e00ff */
[----:B------:R-:W-:Y:S02]  /*15e60*/  CS2R R150, SRZ ;  /* 0x0000000000967805 */ /* 0x000fe4000001ff00 */
[----:B------:R-:W-:Y:S01]  /*15e70*/  LEA.HI R13, R13, R12, RZ, 0x6 ;  /* 0x0000000c0d0d7211 */ /* 0x000fe200078f30ff */
[----:B------:R-:W-:Y:S01]  /*15e80*/  IMAD.MOV.U32 R12, RZ, RZ, 0x3f800000 ;  /* 0x3f800000ff0c7424 */ /* 0x000fe200078e00ff */
[----:B------:R-:W-:Y:S02]  /*15e90*/  CS2R R148, SRZ ;  /* 0x0000000000947805 */ /* 0x000fe4000001ff00 */
[----:B------:R-:W-:-:S02]  /*15ea0*/  CS2R R146, SRZ ;  /* 0x0000000000927805 */ /* 0x000fc4000001ff00 */
[----:B------:R-:W-:Y:S02]  /*15eb0*/  SHF.R.S32.HI R13, RZ, 0x6, R13 ;  /* 0x00000006ff0d7819 */ /* 0x000fe4000001140d */
        /* <DEDUP_REMOVED lines=60> */
[----:B--2---:R-:W-:-:S04]  /*16280*/  VIMNMX R24, R24, R13, !PT ;  /* 0x0000000d18187248 */ /* 0x004fc80007fe0100 */
[----:B------:R-:W-:Y:S01]  /*16290*/  ISETP.GE.AND P1, PT, R5, R24, PT ;  /* 0x000000180500720c */ /* 0x000fe20003f26270 */
[----:B------:R0:W-:Y:S02]  /*162a0*/  STL [R1+0x14], R24 ;  /* 0x0000141801007387 */ /* 0x0001e40000100800 */
[----:B0-----:R-:W-:-:S10]  /*162b0*/  CS2R R24, SRZ ;  /* 0x0000000000187805 */ /* 0x001fd4000001ff00 */
[----:B------:R-:W-:Y:S05]  /*162c0*/  @!P1 BRA `(.L_x_1769) ;  /* 0x0000003000849947 */ /* 0x000fea0003800000 */
[----:B------:R-:W-:Y:S01]  /*162d0*/  BSSY B0, `(.L_x_1770) ;  /* 0x000031c000007945 */ /* 0x000fe20003800000 */
[----:B------:R-:W-:Y:S02]  /*162e0*/  IMAD.MOV.U32 R0, RZ, RZ, 0x3f800000 ;  /* 0x3f800000ff007424 */ /* 0x000fe400078e00ff */
[----:B------:R-:W-:-:S07]  /*162f0*/  IMAD.MOV.U32 R151, RZ, RZ, RZ ;  /* 0x000000ffff977224 */ /* 0x000fce00078e00ff */
.L_x_1791:
[----:B------:R-:W-:-:S05]  /*16300*/  VIADD R222, R202, 0x1 ;  /* 0x00000001cade7836 */ /* 0x000fca0000000000 */
[----:B------:R-:W-:-:S04]  /*16310*/  ISETP.NE.AND P1, PT, R222, 0x2, PT ;  /* 0x00000002de00780c */ /* 0x000fc80003f25270 */
[----:B------:R-:W-:Y:S02]  /*16320*/  SEL R226, RZ, 0x1, P1 ;  /* 0x00000001ffe27807 */ /* 0x000fe40000800000 */
[----:B------:R-:W-:Y:S02]  /*16330*/  SEL R222, R222, RZ, P1 ;  /* 0x000000ffdede7207 */ /* 0x000fe40000800000 */
[----:B------:R-:W-:Y:S01]  /*16340*/  LOP3.LUT R226, R203, R226, RZ, 0x3c, !PT ;  /* 0x000000e2cbe27212 */ /* 0x000fe200078e3cff */
[----:B------:R-:W-:Y:S06]  /*16350*/  @!P0 BRA `(.L_x_1771) ;  /* 0x0000000000048947 */ /* 0x000fec0003800000 */
[----:B------:R-:W-:Y:S01]  /*16360*/  BPT.TRAP 0x1 ;  /* 0x000000040000795c */ /* 0x000fe20000300000 */
.L_x_1771:
[----:B------:R-:W-:Y:S01]  /*16370*/  IMAD R2, R222, 0x8, R18 ;  /* 0x00000008de027824 */ /* 0x000fe200078e0212 */
[----:B------:R-:W-:-:S04]  /*16380*/  SHF.L.U32 R152, R226, 0x1f, RZ ;  /* 0x0000001fe2987819 */ /* 0x000fc800000006ff */
[----:B------:R0:W1:Y:S01]  /*16390*/  SYNCS.PHASECHK.TRANS64.TRYWAIT P1, [R2+URZ+0x30830], R152 ;  /* 0x03083098020075a7 */ /* 0x000062000802017f */
[----:B------:R-:W-:Y:S05]  /*163a0*/  @!P0 BRA `(.L_x_1772) ;  /* 0x0000000000048947 */ /* 0x000fea0003800000 */
[----:B------:R-:W-:Y:S01]  /*163b0*/  BPT.TRAP 0x1 ;  /* 0x000000040000795c */ /* 0x000fe20000300000 */
.L_x_1772:
[----:B------:R-:W2:Y:S01]  /*163c0*/  LDL R13, [R1+0x40] ;  /* 0x00004000010d7983 */ /* 0x000ea20000100800 */
[----:B------:R-:W-:Y:S01]  /*163d0*/  BSSY B2, `(.L_x_1773) ;  /* 0x0000007000027945 */ /* 0x000fe20003800000 */
[----:B--2---:R-:W-:-:S04]  /*163e0*/  IMAD R13, R222, 0x800, R13 ;  /* 0x00000800de0d7824 */ /* 0x004fc800078e020d */
[C---:B------:R-:W-:Y:S02]  /*163f0*/  VIADD R156, R13.reuse, 0x2 ;  /* 0x000000020d9c7836 */ /* 0x040fe40000000000 */
[----:B------:R-:W-:Y:S01]  /*16400*/  VIADD R155, R13, 0x4 ;  /* 0x000000040d9b7836 */ /* 0x000fe20000000000 */
[----:B-1----:R-:W-:Y:S06]  /*16410*/  @P1 BRA `(.L_x_1774) ;  /* 0x0000000000081947 */ /* 0x002fec0003800000 */
[----:B------:R-:W1:Y:S02]  /*16420*/  SYNCS.PHASECHK.TRANS64.TRYWAIT P1, [R2+URZ+0x30830], R152 ;  /* 0x03083098020075a7 */ /* 0x000e64000802017f */
[----:B-1----:R-:W-:Y:S05]  /*16430*/  @!P1 BRA `(.L_x_1775) ;  /* 0x0000015c00e89947 */ /* 0x002fea0003800000 */
.L_x_1774:
[----:B------:R-:W-:Y:S05]  /*16440*/  BSYNC B2 ;  /* 0x0000000000027941 */ /* 0x000fea0003800000 */
.L_x_1773:
[----:B------:R-:W-:Y:S04]  /*16450*/  STL.64 [R1+0xc8], R16 ;  /* 0x0000c81001007387 */ /* 0x000fe80000100a00 */
[----:B------:R2:W-:Y:S04]  /*16460*/  STL.64 [R1+0xc0], R4 ;  /* 0x0000c00401007387 */ /* 0x0005e80000100a00 */
[----:B--2---:R-:W2:Y:S04]  /*16470*/  LDL.64 R4, [R1+0x30] ;  /* 0x0000300001047983 */ /* 0x004ea80000100a00 */
[----:B------:R3:W-:Y:S04]  /*16480*/  STL.64 [R1+0xb8], R2 ;  /* 0x0000b80201007387 */ /* 0x0007e80000100a00 */
[----:B------:R-:W4:Y:S01]  /*16490*/  LDL.64 R16, [R1+0x38] ;  /* 0x0000380001107983 */ /* 0x000f220000100a00 */
[----:B01----:R-:W-:-:S05]  /*164a0*/  IMAD.MOV.U32 R152, RZ, RZ, R13 ;  /* 0x000000ffff987224 */ /* 0x003fca00078e000d */
[----:B------:R-:W-:Y:S01]  /*164b0*/  R2UR UR6, R152 ;  /* 0x00000000980672ca */ /* 0x000fe200000e0000 */
[----:B------:R-:W-:Y:S01]  /*164c0*/  IMAD.MOV.U32 R152, RZ, RZ, R156 ;  /* 0x000000ffff987224 */ /* 0x000fe200078e009c */
[----:B---3--:R-:W3:Y:S01]  /*164d0*/  LDL.64 R2, [R1+0x28] ;  /* 0x0000280001027983 */ /* 0x008ee20000100a00 */
[C---:B------:R-:W-:Y:S02]  /*164e0*/  VIADD R154, R13.reuse, 0x6 ;  /* 0x000000060d9a7836 */ /* 0x040fe40000000000 */
[----:B------:R-:W-:Y:S01]  /*164f0*/  IMAD.MOV.U32 R153, RZ, RZ, 0x40000040 ;  /* 0x40000040ff997424 */ /* 0x000fe200078e00ff */
[----:B------:R-:W-:Y:S01]  /*16500*/  R2UR UR4, R152 ;  /* 0x00000000980472ca */ /* 0x000fe200000e0000 */
[----:B------:R-:W-:Y:S01]  /*16510*/  IMAD.MOV.U32 R152, RZ, RZ, R155 ;  /* 0x000000ffff987224 */ /* 0x000fe200078e009b */
[----:B------:R-:W-:Y:S01]  /*16520*/  R2UR UR10, R154 ;  /* 0x000000009a0a72ca */ /* 0x000fe200000e0000 */
[----:B------:R-:W-:Y:S02]  /*16530*/  IMAD.MOV.U32 R155, RZ, RZ, 0x40000040 ;  /* 0x40000040ff9b7424 */ /* 0x000fe400078e00ff */
[-C--:B------:R-:W-:Y:S01]  /*16540*/  FMUL.FTZ R24, R24, R12.reuse ;  /* 0x0000000c18187220 */ /* 0x080fe20000410000 */
[C---:B------:R-:W-:Y:S01]  /*16550*/  VIADD R156, R13.reuse, 0x204 ;  /* 0x000002040d9c7836 */ /* 0x040fe20000000000 */
[----:B------:R-:W-:Y:S01]  /*16560*/  R2UR UR8, R152 ;  /* 0x00000000980872ca */ /* 0x000fe200000e0000 */
[----:B------:R-:W-:Y:S01]  /*16570*/  VIADD R152, R13, 0x200 ;  /* 0x000002000d987836 */ /* 0x000fe20000000000 */
[----:B------:R-:W-:Y:S01]  /*16580*/  R2UR UR11, R155 ;  /* 0x000000009b0b72ca */ /* 0x000fe200000e0000 */
[-C--:B------:R-:W-:Y:S01]  /*16590*/  FMUL.FTZ R25, R25, R12.reuse ;  /* 0x0000000c19197220 */ /* 0x080fe20000410000 */
[-C--:B------:R-:W-:Y:S01]  /*165a0*/  FMUL.FTZ R28, R28, R12.reuse ;  /* 0x0000000c1c1c7220 */ /* 0x080fe20000410000 */
[----:B------:R-:W-:Y:S01]  /*165b0*/  FMUL.FTZ R29, R29, R12 ;  /* 0x0000000c1d1d7220 */ /* 0x000fe20000410000 */
[----:B------:R-:W-:Y:S01]  /*165c0*/  R2UR UR14, R152 ;  /* 0x00000000980e72ca */ /* 0x000fe200000e0000 */
[C---:B------:R-:W-:Y:S01]  /*165d0*/  VIADD R152, R13.reuse, 0x206 ;  /* 0x000002060d987836 */ /* 0x040fe20000000000 */
[----:B------:R-:W-:Y:S01]  /*165e0*/  R2UR UR22, R156 ;  /* 0x000000009c1672ca */ /* 0x000fe200000e0000 */
[----:B------:R-:W-:-:S02]  /*165f0*/  VIADD R156, R13, 0x400 ;  /* 0x000004000d9c7836 */ /* 0x000fc40000000000 */
[-C--:B------:R-:W-:Y:S01]  /*16600*/  FMUL.FTZ R32, R32, R12.reuse ;  /* 0x0000000c20207220 */ /* 0x080fe20000410000 */
[-C--:B------:R-:W-:Y:S01]  /*16610*/  FMUL.FTZ R33, R33, R12.reuse ;  /* 0x0000000c21217220 */ /* 0x080fe20000410000 */
[-C--:B------:R-:W-:Y:S01]  /*16620*/  FMUL.FTZ R36, R36, R12.reuse ;  /* 0x0000000c24247220 */ /* 0x080fe20000410000 */
[-C--:B------:R-:W-:Y:S01]  /*16630*/  FMUL.FTZ R37, R37, R12.reuse ;  /* 0x0000000c25257220 */ /* 0x080fe20000410000 */
[-C--:B------:R-:W-:Y:S01]  /*16640*/  FMUL.FTZ R40, R40, R12.reuse ;  /* 0x0000000c28287220 */ /* 0x080fe20000410000 */
[----:B------:R-:W-:Y:S02]  /*16650*/  MOV R154, UR11 ;  /* 0x0000000b009a7c02 */ /* 0x000fe40008000f00 */
[----:B------:R-:W-:Y:S01]  /*16660*/  R2UR UR26, R152 ;  /* 0x00000000981a72ca */ /* 0x000fe200000e0000 */
[----:B------:R-:W-:Y:S02]  /*16670*/  VIADD R152, R13, 0x404 ;  /* 0x000004040d987836 */ /* 0x000fe40000000000 */
[----:B------:R-:W-:Y:S01]  /*16680*/  FMUL.FTZ R41, R41, R12 ;  /* 0x0000000c29297220 */ /* 0x000fe20000410000 */
[----:B------:R0:W-:Y:S01]  /*16690*/  STL [R1+0x4], R154 ;  /* 0x0000049a01007387 */ /* 0x0001e20000100800 */
        /* <DEDUP_REMOVED lines=9> */
[----:B0-----:R-:W-:Y:S02]  /*16730*/  VIADD R154, R13, 0x202 ;  /* 0x000002020d9a7836 */ /* 0x001fe40000000000 */
[-C--:B------:R-:W-:Y:S01]  /*16740*/  FMUL.FTZ R53, R53, R12.reuse ;  /* 0x0000000c35357220 */ /* 0x080fe20000410000 */
[-C--:B------:R-:W-:Y:S01]  /*16750*/  FMUL.FTZ R56, R56, R12.reuse ;  /* 0x0000000c38387220 */ /* 0x080fe20000410000 */
[-C--:B------:R-:W-:Y:S01]  /*16760*/  FMUL.FTZ R57, R57, R12.reuse ;  /* 0x0000000c39397220 */ /* 0x080fe20000410000 */
[----:B------:R-:W-:Y:S01]  /*16770*/  FMUL.FTZ R60, R60, R12 ;  /* 0x0000000c3c3c7220 */ /* 0x000fe20000410000 */
[----:B------:R-:W-:Y:S01]  /*16780*/  R2UR UR18, R154 ;  /* 0x000000009a1272ca */ /* 0x000fe200000e0000 */
[C---:B------:R-:W-:Y:S01]  /*16790*/  VIADD R154, R13.reuse, 0x402 ;  /* 0x000004020d9a7836 */ /* 0x040fe20000000000 */
[----:B------:R-:W-:Y:S01]  /*167a0*/  R2UR UR42, R156 ;  /* 0x000000009c2a72ca */ /* 0x000fe200000e0000 */
[C---:B------:R-:W-:Y:S01]  /*167b0*/  VIADD R156, R13.reuse, 0x602 ;  /* 0x000006020d9c7836 */ /* 0x040fe20000000000 */
        /* <DEDUP_REMOVED lines=50> */
[----:B------:R-:W3:Y:S01]  /*16ae0*/  LDL.64 R12, [R1+0x20] ;  /* 0x00002000010c7983 */ /* 0x000ee20000100a00 */
        /* <DEDUP_REMOVED lines=63> */
[C---:B------:R-:W-:Y:S01]  /*16ee0*/  R2UR UR5, R153.reuse ;  /* 0x00000000990572ca */ /* 0x040fe200000e0000 */
[----:B------:R-:W3:Y:S01]  /*16ef0*/  LDL.LU R0, [R1+0x4] ;  /* 0x0000040001007983 */ /* 0x000ee20000300800 */
[----:B------:R-:W-:Y:S01]  /*16f00*/  MOV R227, UR10 ;  /* 0x0000000a00e37c02 */ /* 0x000fe20008000f00 */
[----:B------:R-:W-:Y:S01]  /*16f10*/  UMOV UR10, UR4 ;  /* 0x00000004000a7c82 */ /* 0x000fe20008000000 */
[----:B------:R-:W-:Y:S01]  /*16f20*/  R2UR UR7, R153 ;  /* 0x00000000990772ca */ /* 0x000fe200000e0000 */
[----:B------:R-:W-:Y:S01]  /*16f30*/  IMAD.MOV.U32 R157, RZ, RZ, 0x40000040 ;  /* 0x40000040ff9d7424 */ /* 0x000fe200078e00ff */
[----:B------:R-:W-:-:S02]  /*16f40*/  R2UR UR4, R6 ;  /* 0x00000000060472ca */ /* 0x000fc400000e0000 */
[----:B------:R-:W-:-:S05]  /*16f50*/  R2UR UR9, R153 ;  /* 0x00000000990972ca */ /* 0x000fca00000e0000 */
[----:B------:R-:W-:Y:S01]  /*16f60*/  UMOV UR11, UR5 ;  /* 0x00000005000b7c82 */ /* 0x000fe20008000000 */
[----:B------:R-:W-:Y:S02]  /*16f70*/  R2UR UR5, R7 ;  /* 0x00000000070572ca */ /* 0x000fe400000e0000 */
[----:B------:R-:W-:Y:S02]  /*16f80*/  R2UR UR15, R153 ;  /* 0x00000000990f72ca */ /* 0x000fe400000e0000 */
[----:B------:R-:W-:Y:S02]  /*16f90*/  R2UR UR19, R155 ;  /* 0x000000009b1372ca */ /* 0x000fe400000e0000 */
[----:B------:R-:W-:Y:S02]  /*16fa0*/  R2UR UR23, R157 ;  /* 0x000000009d1772ca */ /* 0x000fe400000e0000 */
[----:B------:R-:W-:Y:S02]  /*16fb0*/  R2UR UR27, R153 ;  /* 0x00000000991b72ca */ /* 0x000fe400000e0000 */
[----:B------:R-:W-:-:S02]  /*16fc0*/  R2UR UR31, R157 ;  /* 0x000000009d1f72ca */ /* 0x000fc400000e0000 */
        /* <DEDUP_REMOVED lines=10> */
[----:B------:R-:W-:-:S06]  /*17070*/  WARPGROUP.ARRIVE ;  /* 0x00000000000079c5 */ /* 0x000fcc0000000000 */
[----:B------:R-:W-:Y:S01]  /*17080*/  HGMMA.64x64x16.F32.BF16 R152, gdesc[UR4], RZ, !UPT, gsb0 ;  /* 0x00e00000049879f0 */ /* 0x000fe2000c0018ff */
[----:B------:R-:W-:Y:S01]  /*17090*/  UMOV UR6, UR8 ;  /* 0x0000000800067c82 */ /* 0x000fe20008000000 */
[----:B------:R-:W-:Y:S01]  /*170a0*/  UMOV UR7, UR9 ;  /* 0x0000000900077c82 */ /* 0x000fe20008000000 */
[----:B----4-:R-:W-:Y:S02]  /*170b0*/  R2UR UR8, R16 ;  /* 0x00000000100872ca */ /* 0x010fe400000e0000 */
[----:B------:R-:W-:Y:S01]  /*170c0*/  R2UR UR9, R17 ;  /* 0x00000000110972ca */ /* 0x000fe200000e0000 */
[----:B------:R-:W-:Y:S02]  /*170d0*/  WARPGROUP.DEPBAR.LE gsb0, 0x0 ;  /* 0x00008000000079c5 */ /* 0x000fe40000010000 */
[----:B------:R-:W-:Y:S01]  /*170e0*/  WARPGROUP.ARRIVE ;  /* 0x00000000000079c5 */ /* 0x000fe20000000000 */
[----:B--2---:R-:W-:Y:S01]  /*170f0*/  R2UR UR4, R4 ;  /* 0x00000000040472ca */ /* 0x004fe200000e0000 */
[----:B------:R0:W5:Y:S08]  /*17100*/  LDL.LU.64 R16, [R1+0xc8] ;  /* 0x0000c80001107983 */ /* 0x0001700000300a00 */
[----:B------:R-:W-:Y:S01]  /*17110*/  HGMMA.64x64x16.F32.BF16 R152, gdesc[UR8], R152, gsb0 ;  /* 0x00e00000089879f0 */ /* 0x000fe20008001898 */
[----:B------:R-:W-:-:S02]  /*17120*/  R2UR UR5, R5 ;  /* 0x00000000050572ca */ /* 0x000fc400000e0000 */
[----:B------:R-:W-:Y:S01]  /*17130*/  R2UR UR10, R227 ;  /* 0x00000000e30a72ca */ /* 0x000fe200000e0000 */
[----:B------:R0:W5:Y:S01]  /*17140*/  LDL.LU.64 R4, [R1+0xc0] ;  /* 0x0000c00001047983 */ /* 0x0001620000300a00 */
[----:B------:R-:W-:Y:S02]  /*17150*/  WARPGROUP.DEPBAR.LE gsb0, 0x0 ;  /* 0x00008000000079c5 */ /* 0x000fe40000010000 */
[----:B------:R-:W-:-:S07]  /*17160*/  WARPGROUP.ARRIVE ;  /* 0x00000000000079c5 */ /* 0x000fce0000000000 */
[----:B------:R-:W-:Y:S01]  /*17170*/  HGMMA.64x64x16.F32.BF16 R152, gdesc[UR4], R152, gsb0 ;  /* 0x00e00000049879f0 */ /* 0x000fe20008001898 */
[----:B---3--:R-:W-:Y:S02]  /*17180*/  R2UR UR8, R2 ;  /* 0x00000000020872ca */ /* 0x008fe400000e0000 */
[----:B------:R-:W-:Y:S02]  /*17190*/  R2UR UR9, R3 ;  /* 0x00000000030972ca */ /* 0x000fe400000e0000 */
[----:B------:R-:W-:Y:S01]  /*171a0*/  R2UR UR16, R216 ;  /* 0x00000000d81072ca */ /* 0x000fe200000e0000 */
[----:B------:R0:W5:Y:S01]  /*171b0*/  LDL.LU.64 R2, [R1+0xb8] ;  /* 0x0000b80001027983 */ /* 0x0001620000300a00 */
[----:B------:R-:W-:Y:S01]  /*171c0*/  R2UR UR11, R0 ;  /* 0x00000000000b72ca */ /* 0x000fe200000e0000 */
[----:B------:R-:W-:Y:S02]  /*171d0*/  WARPGROUP.DEPBAR.LE gsb0, 0x0 ;  /* 0x00008000000079c5 */ /* 0x000fe40000010000 */
[----:B------:R-:W-:-:S10]  /*171e0*/  WARPGROUP.ARRIVE ;  /* 0x00000000000079c5 */ /* 0x000fd40000000000 */
[----:B------:R-:W-:Y:S01]  /*171f0*/  HGMMA.64x64x16.F32.BF16 R152, gdesc[UR8], R152, gsb0 ;  /* 0x00e00000089879f0 */ /* 0x000fe20008001898 */
[----:B------:R-:W-:Y:S02]  /*17200*/  R2UR UR12, R12 ;  /* 0x000000000c0c72ca */ /* 0x000fe400000e0000 */
[----:B------:R-:W-:Y:S01]  /*17210*/  R2UR UR13, R13 ;  /* 0x000000000d0d72ca */ /* 0x000fe200000e0000 */
[----:B------:R-:W-:Y:S02]  /*17220*/  WARPGROUP.DEPBAR.LE gsb0, 0x0 ;  /* 0x00008000000079c5 */ /* 0x000fe40000010000 */
[----:B------:R-:W-:-:S10]  /*17230*/  WARPGROUP.ARRIVE ;  /* 0x00000000000079c5 */ /* 0x000fd40000000000 */
[----:B------:R-:W-:Y:S01]  /*17240*/  HGMMA.64x64x16.F32.BF16 R152, gdesc[UR12], R152, gsb0 ;  /* 0x00e000000c9879f0 */ /* 0x000fe20008001898 */
[----:B------:R-:W-:Y:S02]  /*17250*/  R2UR UR17, R217 ;  /* 0x00000000d91172ca */ /* 0x000fe400000e0000 */
[----:B------:R-:W-:Y:S02]  /*17260*/  WARPGROUP.DEPBAR.LE gsb0, 0x0 ;  /* 0x00008000000079c5 */ /* 0x000fe40000010000 */
[----:B------:R-:W-:-:S09]  /*17270*/  WARPGROUP.ARRIVE ;  /* 0x00000000000079c5 */ /* 0x000fd20000000000 */
[----:B------:R-:W-:Y:S01]  /*17280*/  HGMMA.64x64x16.F32.BF16 R152, gdesc[UR16], R152, gsb0 ;  /* 0x00e00000109879f0 */ /* 0x000fe20008001898 */
[----:B------:R-:W-:Y:S02]  /*17290*/  R2UR UR20, R214 ;  /* 0x00000000d61472ca */ /* 0x000fe400000e0000 */
        /* <DEDUP_REMOVED lines=52> */
.L_x_1776:
[----:B------:R-:W-:Y:S01]  /*175e0*/  SHF.L.U32 R0, R203, 0x1f, RZ ;  /* 0x0000001fcb007819 */ /* 0x000fe200000006ff */
[----:B------:R-:W-:-:S04]  /*175f0*/  IMAD R203, R202, 0x8, R18 ;  /* 0x00000008cacb7824 */ /* 0x000fc800078e0212 */
[----:B------:R0:W1:Y:S01]  /*17600*/  SYNCS.PHASECHK.TRANS64.TRYWAIT P1, [R203+URZ+0x30850], R0 ;  /* 0x03085000cb0075a7 */ /* 0x000062000802017f */
[----:B------:R-:W-:Y:S05]  /*17610*/  @!P0 BRA `(.L_x_1777) ;  /* 0x0000000000048947 */ /* 0x000fea0003800000 */
[----:B------:R-:W-:Y:S01]  /*17620*/  BPT.TRAP 0x1 ;  /* 0x000000040000795c */ /* 0x000fe20000300000 */
.L_x_1777:
[----:B------:R-:W-:Y:S04]  /*17630*/  BSSY B2, `(.L_x_1778) ;  /* 0x0000004000027945 */ /* 0x000fe80003800000 */
[----:B-1----:R-:W-:Y:S05]  /*17640*/  @P1 BRA `(.L_x_1779) ;  /* 0x0000000000081947 */ /* 0x002fea0003800000 */
[----:B------:R-:W1:Y:S02]  /*17650*/  SYNCS.PHASECHK.TRANS64.TRYWAIT P1, [R203+URZ+0x30850], R0 ;  /* 0x03085000cb0075a7 */ /* 0x000e64000802017f */
[----:B-1----:R-:W-:Y:S05]  /*17660*/  @!P1 BRA `(.L_x_1780) ;  /* 0x0000014c00709947 */ /* 0x002fea0003800000 */
.L_x_1779:
[----:B------:R-:W-:Y:S05]  /*17670*/  BSYNC B2 ;  /* 0x0000000000027941 */ /* 0x000fea0003800000 */
.L_x_1778:
[----:B01----:R-:W-:Y:S01]  /*17680*/  VIADD R0, R18, 0x400 ;  /* 0x0000040012007836 */ /* 0x003fe20000000000 */
[----:B------:R-:W-:Y:S01]  /*17690*/  WARPGROUP.ARRIVE ;  /* 0x00000000000079c5 */ /* 0x000fe20000000000 */
[----:B------:R-:W-:-:S03]  /*176a0*/  IMAD.MOV.U32 R13, RZ, RZ, 0x40000040 ;  /* 0x40000040ff0d7424 */ /* 0x000fc600078e00ff */
[----:B------:R-:W-:Y:S02]  /*176b0*/  SHF.R.U32.HI R0, RZ, 0x4, R0 ;  /* 0x00000004ff007819 */ /* 0x000fe40000011600 */
[----:B------:R-:W-:Y:S01]  /*176c0*/  R2UR UR7, R13 ;  /* 0x000000000d0772ca */ /* 0x000fe200000e0000 */
[----:B------:R-:W-:Y:S01]  /*176d0*/  IMAD.MOV.U32 R13, RZ, RZ, 0x40000040 ;  /* 0x40000040ff0d7424 */ /* 0x000fe200078e00ff */
[----:B------:R-:W-:-:S04]  /*176e0*/  LOP3.LUT R12, R0, 0x3fff, RZ, 0xc0, !PT ;  /* 0x00003fff000c7812 */ /* 0x000fc800078ec0ff */
[----:B------:R-:W-:-:S05]  /*176f0*/  LOP3.LUT R12, R12, 0x2000000, RZ, 0xfc, !PT ;  /* 0x020000000c0c7812 */ /* 0x000fca00078efcff */
[----:B------:R-:W-:-:S05]  /*17700*/  IMAD R12, R202, 0x800, R12 ;  /* 0x00000800ca0c7824 */ /* 0x000fca00078e020c */
[----:B------:R-:W-:-:S13]  /*17710*/  R2UR UR6, R12 ;  /* 0x000000000c0672ca */ /* 0x000fda00000e0000 */
[----:B------:R-:W-:Y:S03]  /*17720*/  HGMMA.64x256x16.F32.BF16 R24, R196, gdesc[UR4].tnspB, R24, gsb0 ;  /* 0x43e00004c4187df0 */ /* 0x000fe60008001818 */
[----:B------:R-:W-:Y:S02]  /*17730*/  WARPGROUP.DEPBAR.LE gsb0, 0x0 ;  /* 0x00008000000079c5 */ /* 0x000fe40000010000 */
[----:B------:R-:W-:Y:S01]  /*17740*/  VIADD R196, R12, 0x80 ;  /* 0x000000800cc47836 */ /* 0x000fe20000000000 */
[----:B------:R-:W-:Y:S01]  /*17750*/  WARPGROUP.ARRIVE ;  /* 0x00000000000079c5 */ /* 0x000fe20000000000 */
[----:B------:R-:W-:-:S03]  /*17760*/  IMAD.MOV.U32 R197, RZ, RZ, 0x40000040 ;  /* 0x40000040ffc57424 */ /* 0x000fc600078e00ff */
[----:B------:R-:W-:Y:S02]  /*17770*/  R2UR UR6, R196 ;  /* 0x00000000c40672ca */ /* 0x000fe400000e0000 */
[----:B------:R-:W-:-:S15]  /*17780*/  R2UR UR7, R197 ;  /* 0x00000000c50772ca */ /* 0x000fde00000e0000 */
[----:B------:R-:W-:-:S01]  /*17790*/  NOP ;  /* 0x0000000000007918 */ /* 0x000fc20000000000 */
[----:B------:R-:W-:Y:S03]  /*177a0*/  HGMMA.64x256x16.F32.BF16 R24, R192, gdesc[UR4].tnspB, R24, gsb0 ;  /* 0x43e00004c0187df0 */ /* 0x000fe60008001818 */
[----:B------:R-:W-:Y:S02]  /*177b0*/  WARPGROUP.DEPBAR.LE gsb0, 0x0 ;  /* 0x00008000000079c5 */ /* 0x000fe40000010000 */
[C---:B------:R-:W-:Y:S01]  /*177c0*/  VIADD R192, R12.reuse, 0x100 ;  /* 0x000001000cc07836 */ /* 0x040fe20000000000 */
[----:B------:R-:W-:Y:S01]  /*177d0*/  WARPGROUP.ARRIVE ;  /* 0x00000000000079c5 */ /* 0x000fe20000000000 */
[----:B------:R-:W-:Y:S02]  /*177e0*/  IMAD.MOV.U32 R193, RZ, RZ, 0x40000040 ;  /* 0x40000040ffc17424 */ /* 0x000fe400078e00ff */
[----:B------:R-:W-:Y:S01]  /*177f0*/  VIADD R12, R12, 0x180 ;  /* 0x000001800c0c7836 */ /* 0x000fe20000000000 */
[----:B------:R-:W-:-:S02]  /*17800*/  R2UR UR6, R192 ;  /* 0x00000000c00672ca */ /* 0x000fc400000e0000 */
[----:B------:R-:W-:-:S15]  /*17810*/  R2UR UR7, R193 ;  /* 0x00000000c10772ca */ /* 0x000fde00000e0000 */
[----:B------:R-:W-:-:S01]  /*17820*/  NOP ;  /* 0x0000000000007918 */ /* 0x000fc20000000000 */
        /* <DEDUP_REMOVED lines=10> */
.L_x_1781:
[----:B------:R-:W2:Y:S01]  /*178d0*/  LDL R12, [R1] ;  /* 0x00000000010c7983 */ /* 0x000ea20000100800 */
[----:B------:R-:W0:Y:S01]  /*178e0*/  LDC R13, c[0x0][0x448] ;  /* 0x00011200ff0d7b82 */ /* 0x000e220000000800 */
[----:B------:R-:W-:Y:S02]  /*178f0*/  ULDC UR5, c[0x0][0x9d8] ;  /* 0x0002760000057ab9 */ /* 0x000fe40000000800 */
[----:B------:R-:W3:Y:S04]  /*17900*/  LDL R184, [R1+0x48] ;  /* 0x0000480001b87983 */ /* 0x000ee80000100800 */
[----:B------:R-:W3:Y:S04]  /*17910*/  LDL R0, [R1+0x60] ;  /* 0x0000600001007983 */ /* 0x000ee80000100800 */
[----:B------:R-:W4:Y:S04]  /*17920*/  LDL R190, [R1+0x8] ;  /* 0x0000080001be7983 */ /* 0x000f280000100800 */
[----:B------:R-:W4:Y:S01]  /*17930*/  LDL R191, [R1+0xc] ;  /* 0x00000c0001bf7983 */ /* 0x000f220000100800 */
[----:B0-----:R-:W-:-:S13]  /*17940*/  ISETP.NE.AND P1, PT, R13, 0x1, PT ;  /* 0x000000010d00780c */ /* 0x001fda0003f25270 */
[----:B------:R-:W0:Y:S01]  /*17950*/  @P1 LDC R13, c[0x0][0x44c] ;  /* 0x00011300ff0d1b82 */ /* 0x000e220000000800 */
[----:B-----5:R-:W-:Y:S02]  /*17960*/  VIADD R2, R2, 0x30840 ;  /* 0x0003084002027836 */ /* 0x020fe40000000000 */
        /* <DEDUP_REMOVED lines=16> */
[----:B------:R-:W-:Y:S01]  /*17a70*/  LOP3.LUT P5, RZ, R22, 0x20, RZ, 0xc0, !PT ;  /* 0x0000002016ff7812 */ /* 0x000fe200078ac0ff */
        /* <DEDUP_REMOVED lines=16> */
[----:B--2---:R-:W-:-:S02]  /*17b80*/  R2UR UR4, R12 ;  /* 0x000000000c0472ca */ /* 0x004fc400000e0000 */
[----:B------:R-:W2:Y:S01]  /*17b90*/  @P1 LDC R12, c[0x0][0x450] ;  /* 0x00011400ff0c1b82 */ /* 0x000ea20000000800 */
[----:B---3--:R-:W-:-:S04]  /*17ba0*/  IMAD.IADD R0, R0, 0x1, R184 ;  /* 0x0000000100007824 */ /* 0x008fc800078e02b8 */
[----:B0-----:R-:W-:Y:S01]  /*17bb0*/  @P1 IMAD.HI.U32 R13, R0, R13, RZ ;  /* 0x0000000d000d1227 */ /* 0x001fe200078e00ff */
[----:B----4-:R-:W-:-:S03]  /*17bc0*/  PRMT R2, R190, 0x654, R2 ;  /* 0x00000654be027816 */ /* 0x010fc60000000002 */
[----:B------:R-:W-:Y:S01]  /*17bd0*/  FMUL.FTZ R184, R170, UR5 ;  /* 0x00000005aab87c20 */ /* 0x000fe20008410000 */
[----:B------:R0:W-:Y:S01]  /*17be0*/  SYNCS.ARRIVE.TRANS64.RED.A1T0 RZ, [R2+URZ], RZ ;  /* 0x000000ff02ff79a7 */ /* 0x0001e2000810043f */
[----:B------:R-:W-:Y:S01]  /*17bf0*/  FMUL.FTZ R170, R171, UR5 ;  /* 0x00000005abaa7c20 */ /* 0x000fe20008410000 */
[----:B--2---:R-:W-:Y:S01]  /*17c00*/  @P1 SHF.R.U32.HI R0, RZ, R12, R13 ;  /* 0x0000000cff001219 */ /* 0x004fe2000001160d */
[----:B0-----:R-:W-:Y:S02]  /*17c10*/  IMAD.SHL.U32 R2, R5, 0x40, RZ ;  /* 0x0000004005027824 */ /* 0x001fe400078e00ff */
        /* <DEDUP_REMOVED lines=13> */
[----:B------:R-:W-:Y:S01]  /*17cf0*/  IADD3 R160, -R2, 0x1, RZ ;  /* 0x0000000102a07810 */ /* 0x000fe20007ffe1ff */
[----:B------:R-:W-:Y:S01]  /*17d00*/  FMUL.FTZ R159, R161, UR5 ;  /* 0x00000005a19f7c20 */ /* 0x000fe20008410000 */
[----:B------:R-:W-:Y:S01]  /*17d10*/  FMUL.FTZ R180, R181, UR5 ;  /* 0x00000005b5b47c20 */ /* 0x000fe20008410000 */
[----:B------:R-:W2:Y:S01]  /*17d20*/  MUFU.TANH R12, R12 ;  /* 0x0000000c000c7308 */ /* 0x000ea20000002400 */
[----:B------:R-:W-:Y:S01]  /*17d30*/  ULDC UR5, c[0x0][0x9e0] ;  /* 0x0002780000057ab9 */ /* 0x000fe20000000800 */
[----:B------:R-:W-:-:S06]  /*17d40*/  IMAD R160, R191, -0x2, R160 ;  /* 0xfffffffebfa07824 */ /* 0x000fcc00078e02a0 */
[----:B------:R-:W3:Y:S01]  /*17d50*/  MUFU.TANH R152, R152 ;  /* 0x0000009800987308 */ /* 0x000ee20000002400 */
[----:B------:R-:W-:-:S07]  /*17d60*/  IADD3 R160, -R218, R160, R220 ;  /* 0x000000a0daa07210 */ /* 0x000fce0007ffe1dc */
        /* <DEDUP_REMOVED lines=12> */
[----:B------:R-:W1:Y:S08]  /*17e30*/  MUFU.TANH R179, R179 ;  /* 0x000000b300b37308 */ /* 0x000e700000002400 */
[----:B------:R-:W1:Y:S01]  /*17e40*/  MUFU.TANH R180, R180 ;  /* 0x000000b400b47308 */ /* 0x000e620000002400 */
[----:B------:R-:W-:-:S02]  /*17e50*/  VIADD R187, R160, UR5 ;  /* 0x00000005a0bb7c36 */ /* 0x000fc40008000000 */
[----:B------:R-:W-:Y:S02]  /*17e60*/  VIADD R183, R160, UR4 ;  /* 0x00000004a0b77c36 */ /* 0x000fe40008000000 */
[--C-:B0-----:R-:W-:Y:S02]  /*17e70*/  IMAD.IADD R182, R187, 0x1, R188.reuse ;  /* 0x00000001bbb67824 */ /* 0x101fe400078e02bc */
[----:B------:R-:W-:Y:S01]  /*17e80*/  IMAD.IADD R181, R183, 0x1, R188 ;  /* 0x00000001b7b57824 */ /* 0x000fe200078e02bc */
[----:B--234-:R-:W-:Y:S06]  /*17e90*/  @!P5 BRA `(.L_x_1782) ;  /* 0x000000000060d947 */ /* 0x01cfec0003800000 */
[----:B------:R-:W-:Y:S01]  /*17ea0*/  IADD3 R188, -R218, R220, R188 ;  /* 0x000000dcdabc7210 */ /* 0x000fe20007ffe1bc */
[----:B------:R-:W-:Y:S03]  /*17eb0*/  BSSY B2, `(.L_x_1783) ;  /* 0x0000012000027945 */ /* 0x000fe60003800000 */
        /* <DEDUP_REMOVED lines=11> */
.L_x_1784:
[----:B------:R-:W-:Y:S02]  /*17f70*/  ULDC UR4, c[0x0][0x9e4] ;  /* 0x0002790000047ab9 */ /* 0x000fe40000000800 */
[----:B------:R-:W-:-:S05]  /*17f80*/  IMAD.U32 R189, RZ, RZ, UR4 ;  /* 0x00000004ffbd7e24 */ /* 0x000fca000f8e00ff */
[----:B------:R-:W-:-:S13]  /*17f90*/  ISETP.NE.AND P1, PT, R189, 0x1, PT ;  /* 0x00000001bd00780c */ /* 0x000fda0003f25270 */
[----:B------:R-:W0:Y:S02]  /*17fa0*/  @P1 LDC.64 R160, c[0x0][0x9e8] ;  /* 0x00027a00ffa01b82 */ /* 0x000e240000000a00 */
[----:B0-----:R-:W-:-:S05]  /*17fb0*/  @P1 IMAD.HI.U32 R160, R188, R160, RZ ;  /* 0x000000a0bca01227 */ /* 0x001fca00078e00ff */
[----:B------:R-:W-:-:S07]  /*17fc0*/  @P1 SHF.R.U32.HI R188, RZ, R161, R160 ;  /* 0x000000a1ffbc1219 */ /* 0x000fce00000116a0 */
.L_x_1785:
[----:B------:R-:W-:Y:S05]  /*17fd0*/  BSYNC B2 ;  /* 0x0000000000027941 */ /* 0x000fea0003800000 */
.L_x_1783:
[----:B------:R-:W-:-:S04]  /*17fe0*/  IMAD R188, R188, R189, -R2 ;  /* 0x000000bdbcbc7224 */ /* 0x000fc800078e0a02 */
[----:B------:R-:W-:-:S05]  /*17ff0*/  IMAD R188, R191, -0x2, R188 ;  /* 0xfffffffebfbc7824 */ /* 0x000fca00078e02bc */
[----:B------:R-:W-:Y:S02]  /*18000*/  VIMNMX R181, R181, R188, !PT ;  /* 0x000000bcb5b57248 */ /* 0x000fe40007fe0100 */
[----:B------:R-:W-:-:S07]  /*18010*/  VIADDMNMX R182, R188, R189, R182, PT ;  /* 0x000000bdbcb67246 */ /* 0x000fce00038001b6 */
.L_x_1782:
[----:B------:R-:W-:Y:S01]  /*18020*/  ISETP.GT.AND P1, PT, R5, -0x1, PT ;  /* 0xffffffff0500780c */ /* 0x000fe20003f24270 */
[----:B------:R-:W0:Y:S03]  /*18030*/  SHFL.IDX PT, R0, R0, 0x1, 0x1c1f ;  /* 0x003c1f0000007f89 */ /* 0x000e2600000e0000 */
[C---:B------:R-:W-:Y:S02]  /*18040*/  ISETP.GT.AND P2, PT, R181.reuse, RZ, P1 ;  /* 0x000000ffb500720c */ /* 0x040fe40000f44270 */
[C---:B------:R-:W-:Y:S02]  /*18050*/  ISETP.GT.AND P4, PT, R181.reuse, 0x1, P1 ;  /* 0x00000001b500780c */ /* 0x040fe40000f84270 */
[----:B------:R-:W-:Y:S02]  /*18060*/  ISETP.LT.OR P3, PT, R182, 0x1, P2 ;  /* 0x00000001b600780c */ /* 0x000fe40001761670 */
[----:B------:R-:W-:-:S02]  /*18070*/  ISETP.GT.AND P2, PT, R181, 0x8, P1 ;  /* 0x00000008b500780c */ /* 0x000fc40000f44270 */
[----:B------:R-:W-:Y:S02]  /*18080*/  FSEL R12, R12, -INF , !P3 ;  /* 0xff8000000c0c7808 */ /* 0x000fe40005800000 */
[----:B------:R-:W-:Y:S02]  /*18090*/  ISETP.GT.AND P3, PT, R181, 0x9, P1 ;  /* 0x00000009b500780c */ /* 0x000fe40000f64270 */
[C---:B------:R-:W-:Y:S02]  /*180a0*/  ISETP.LT.OR P4, PT, R182.reuse, 0x2, P4 ;  /* 0x00000002b600780c */ /* 0x040fe40002781670 */
[C---:B------:R-:W-:Y:S02]  /*180b0*/  ISETP.LT.OR P2, PT, R182.reuse, 0x9, P2 ;  /* 0x00000009b600780c */ /* 0x040fe40001741670 */
[----:B------:R-:W-:Y:S02]  /*180c0*/  ISETP.LT.OR P3, PT, R182, 0xa, P3 ;  /* 0x0000000ab600780c */ /* 0x000fe40001f61670 */
[----:B------:R-:W-:-:S02]  /*180d0*/  FSEL R152, R152, -INF , !P4 ;  /* 0xff80000098987808 */ /* 0x000fc40006000000 */
[----:B------:R-:W-:Y:S01]  /*180e0*/  FSEL R160, R154, -INF , !P2 ;  /* 0xff8000009aa07808 */ /* 0x000fe20005000000 */
[--C-:B0-----:R-:W-:Y:S01]  /*180f0*/  IMAD.IADD R187, R187, 0x1, R0.reuse ;  /* 0x00000001bbbb7824 */ /* 0x101fe200078e0200 */
[----:B------:R-:W-:Y:S01]  /*18100*/  FSEL R161, R155, -INF , !P3 ;  /* 0xff8000009ba17808 */ /* 0x000fe20005800000 */
[----:B------:R-:W-:Y:S01]  /*18110*/  IMAD.IADD R183, R183, 0x1, R0 ;  /* 0x00000001b7b77824 */ /* 0x000fe200078e0200 */
[C---:B------:R-:W-:Y:S02]  /*18120*/  ISETP.GT.AND P4, PT, R181.reuse, 0x10, P1 ;  /* 0x00000010b500780c */ /* 0x040fe40000f84270 */
[C---:B------:R-:W-:Y:S02]  /*18130*/  ISETP.GT.AND P2, PT, R181.reuse, 0x11, P1 ;  /* 0x00000011b500780c */ /* 0x040fe40000f44270 */
[----:B------:R-:W-:Y:S02]  /*18140*/  ISETP.GT.AND P3, PT, R181, 0x18, P1 ;  /* 0x00000018b500780c */ /* 0x000fe40000f64270 */
[----:B------:R-:W-:-:S02]  /*18150*/  ISETP.LT.OR P4, PT, R182, 0x11, P4 ;  /* 0x00000011b600780c */ /* 0x000fc40002781670 */
[C---:B------:R-:W-:Y:S02]  /*18160*/  ISETP.LT.OR P2, PT, R182.reuse, 0x12, P2 ;  /* 0x00000012b600780c */ /* 0x040fe40001741670 */
[----:B------:R-:W-:Y:S02]  /*18170*/  ISETP.LT.OR P3, PT, R182, 0x19, P3 ;  /* 0x00000019b600780c */ /* 0x000fe40001f61670 */
[----:B------:R-:W-:Y:S02]  /*18180*/  FSEL R158, R158, -INF , !P4 ;  /* 0xff8000009e9e7808 */ /* 0x000fe40006000000 */
[----:B------:R-:W-:Y:S02]  /*18190*/  FSEL R159, R159, -INF , !P2 ;  /* 0xff8000009f9f7808 */ /* 0x000fe40005000000 */
[----:B------:R-:W-:Y:S02]  /*181a0*/  FSEL R164, R164, -INF , !P3 ;  /* 0xff800000a4a47808 */ /* 0x000fe40005800000 */
[----:B------:R-:W-:-:S02]  /*181b0*/  ISETP.GT.AND P4, PT, R181, 0x19, P1 ;  /* 0x00000019b500780c */ /* 0x000fc40000f84270 */
[C---:B------:R-:W-:Y:S02]  /*181c0*/  ISETP.GT.AND P2, PT, R181.reuse, 0x20, P1 ;  /* 0x00000020b500780c */ /* 0x040fe40000f44270 */
[----:B------:R-:W-:Y:S02]  /*181d0*/  ISETP.GT.AND P3, PT, R181, 0x21, P1 ;  /* 0x00000021b500780c */ /* 0x000fe40000f64270 */
[C---:B------:R-:W-:Y:S02]  /*181e0*/  ISETP.LT.OR P4, PT, R182.reuse, 0x1a, P4 ;  /* 0x0000001ab600780c */ /* 0x040fe40002781670 */
[C---:B------:R-:W-:Y:S02]  /*181f0*/  ISETP.LT.OR P2, PT, R182.reuse, 0x21, P2 ;  /* 0x00000021b600780c */ /* 0x040fe40001741670 */
[----:B------:R-:W-:Y:S02]  /*18200*/  ISETP.LT.OR P3, PT, R182, 0x22, P3 ;  /* 0x00000022b600780c */ /* 0x000fe40001f61670 */
[----:B------:R-:W-:-:S02]  /*18210*/  FSEL R165, R165, -INF , !P4 ;  /* 0xff800000a5a57808 */ /* 0x000fc40006000000 */
[----:B------:R-:W-:Y:S02]  /*18220*/  FSEL R168, R168, -INF , !P2 ;  /* 0xff800000a8a87808 */ /* 0x000fe40005000000 */
[----:B------:R-:W-:Y:S02]  /*18230*/  FSEL R169, R169, -INF , !P3 ;  /* 0xff800000a9a97808 */ /* 0x000fe40005800000 */
        /* <DEDUP_REMOVED lines=16> */
[----:B-1----:R-:W-:Y:S02]  /*18340*/  FSEL R179, R179, -INF , !P2 ;  /* 0xff800000b3b37808 */ /* 0x002fe40005000000 */
[----:B------:R-:W-:Y:S01]  /*18350*/  FSEL R180, R180, -INF , !P3 ;  /* 0xff800000b4b47808 */ /* 0x000fe20005800000 */
[----:B------:R-:W-:Y:S06]  /*18360*/  @!P5 BRA `(.L_x_1786) ;  /* 0x000000000060d947 */ /* 0x000fec0003800000 */
        /* <DEDUP_REMOVED lines=13> */
.L_x_1788:
[----:B------:R-:W-:Y:S02]  /*18440*/  ULDC UR4, c[0x0][0x9e4] ;  /* 0x0002790000047ab9 */ /* 0x000fe40000000800 */
[----:B------:R-:W-:-:S05]  /*18450*/  IMAD.U32 R181, RZ, RZ, UR4 ;  /* 0x00000004ffb57e24 */ /* 0x000fca000f8e00ff */
[----:B------:R-:W-:-:S13]  /*18460*/  ISETP.NE.AND P2, PT, R181, 0x1, PT ;  /* 0x00000001b500780c */ /* 0x000fda0003f45270 */
[----:B------:R-:W0:Y:S02]  /*18470*/  @P2 LDC.64 R154, c[0x0][0x9e8] ;  /* 0x00027a00ff9a2b82 */ /* 0x000e240000000a00 */
[----:B0-----:R-:W-:-:S05]  /*18480*/  @P2 IMAD.HI.U32 R154, R0, R154, RZ ;  /* 0x0000009a009a2227 */ /* 0x001fca00078e00ff */
[----:B------:R-:W-:-:S07]  /*18490*/  @P2 SHF.R.U32.HI R0, RZ, R155, R154 ;  /* 0x0000009bff002219 */ /* 0x000fce000001169a */
.L_x_1789:
[----:B------:R-:W-:Y:S05]  /*184a0*/  BSYNC B2 ;  /* 0x0000000000027941 */ /* 0x000fea0003800000 */
.L_x_1787:
[----:B------:R-:W-:-:S04]  /*184b0*/  IMAD R0, R0, R181, -R2 ;  /* 0x000000b500007224 */ /* 0x000fc800078e0a02 */
[----:B------:R-:W-:-:S05]  /*184c0*/  IMAD R0, R191, -0x2, R0 ;  /* 0xfffffffebf007824 */ /* 0x000fca00078e0200 */
[----:B------:R-:W-:Y:S02]  /*184d0*/  VIMNMX R183, R183, R0, !PT ;  /* 0x00000000b7b77248 */ /* 0x000fe40007fe0100 */
[----:B------:R-:W-:-:S07]  /*184e0*/  VIADDMNMX R187, R0, R181, R187, PT ;  /* 0x000000b500bb7246 */ /* 0x000fce00038001bb */
.L_x_1786:
[----:B------:R-:W-:Y:S01]  /*184f0*/  FMNMX.FTZ R2, R12, R4, !PT ;  /* 0x000000040c027209 */ /* 0x000fe20007810000 */
[----:B------:R-:W-:Y:S01]  /*18500*/  ULDC UR4, c[0x0][0x988] ;  /* 0x0002620000047ab9 */ /* 0x000fe20000000800 */
[----:B------:R-:W-:Y:S02]  /*18510*/  LOP3.LUT R22, R22, 0xffffdfff, RZ, 0xc0, !PT ;  /* 0xffffdfff16167812 */ /* 0x000fe400078ec0ff */
[----:B------:R-:W-:Y:S02]  /*18520*/  FMNMX.FTZ R2, R152, R2, !PT ;  /* 0x0000000298027209 */ /* 0x000fe40007810000 */
[C---:B------:R-:W-:Y:S02]  /*18530*/  ISETP.GT.AND P2, PT, R183.reuse, 0x1, P1 ;  /* 0x00000001b700780c */ /* 0x040fe40000f44270 */
[----:B------:R-:W-:Y:S02]  /*18540*/  FMNMX.FTZ R2, R160, R2, !PT ;  /* 0x00000002a0027209 */ /* 0x000fe40007810000 */
[----:B------:R-:W-:-:S02]  /*18550*/  ISETP.GT.AND P3, PT, R183, 0x8, P1 ;  /* 0x00000008b700780c */ /* 0x000fc40000f64270 */
[----:B------:R-:W-:Y:S02]  /*18560*/  FMNMX.FTZ R2, R161, R2, !PT ;  /* 0x00000002a1027209 */ /* 0x000fe40007810000 */
[----:B------:R-:W-:Y:S02]  /*18570*/  @P0 LOP3.LUT R22, R22, 0x2000, RZ, 0xfc, !PT ;  /* 0x0000200016160812 */ /* 0x000fe400078efcff */
[----:B------:R-:W-:Y:S02]  /*18580*/  FMNMX.FTZ R2, R158, R2, !PT ;  /* 0x000000029e027209 */ /* 0x000fe40007810000 */
[----:B------:R-:W-:Y:S02]  /*18590*/  ISETP.LT.OR P2, PT, R187, 0x2, P2 ;  /* 0x00000002bb00780c */ /* 0x000fe40001741670 */
[----:B------:R-:W-:Y:S02]  /*185a0*/  FMNMX.FTZ R2, R159, R2, !PT ;  /* 0x000000029f027209 */ /* 0x000fe40007810000 */
[----:B------:R-:W-:-:S02]  /*185b0*/  ISETP.LT.OR P3, PT, R187, 0x9, P3 ;  /* 0x00000009bb00780c */ /* 0x000fc40001f61670 */
[----:B------:R-:W-:Y:S02]  /*185c0*/  FMNMX.FTZ R2, R164, R2, !PT ;  /* 0x00000002a4027209 */ /* 0x000fe40007810000 */
[----:B------:R-:W-:Y:S02]  /*185d0*/  ISETP.GT.AND P0, PT, R183, 0x21, P1 ;  /* 0x00000021b700780c */ /* 0x000fe40000f04270 */
[----:B------:R-:W-:Y:S02]  /*185e0*/  FMNMX.FTZ R2, R165, R2, !PT ;  /* 0x00000002a5027209 */ /* 0x000fe40007810000 */
[----:B------:R-:W-:Y:S02]  /*185f0*/  FSEL R0, R153, -INF , !P2 ;  /* 0xff80000099007808 */ /* 0x000fe40005000000 */
[----:B------:R-:W-:Y:S02]  /*18600*/  FMNMX.FTZ R2, R168, R2, !PT ;  /* 0x00000002a8027209 */ /* 0x000fe40007810000 */
[----:B------:R-:W-:-:S02]  /*18610*/  FSEL R156, R156, -INF , !P3 ;  /* 0xff8000009c9c7808 */ /* 0x000fc40005800000 */
[----:B------:R-:W-:Y:S02]  /*18620*/  FMNMX.FTZ R2, R169, R2, !PT ;  /* 0x00000002a9027209 */ /* 0x000fe40007810000 */
[----:B------:R-:W-:Y:S02]  /*18630*/  ISETP.GT.AND P4, PT, R183, 0x9, P1 ;  /* 0x00000009b700780c */ /* 0x000fe40000f84270 */
[----:B------:R-:W-:Y:S02]  /*18640*/  FMNMX.FTZ R2, R185, R2, !PT ;  /* 0x00000002b9027209 */ /* 0x000fe40007810000 */
[C---:B------:R-:W-:Y:S02]  /*18650*/  ISETP.GT.AND P2, PT, R183.reuse, 0x10, P1 ;  /* 0x00000010b700780c */ /* 0x040fe40000f44270 */
[----:B------:R-:W-:Y:S02]  /*18660*/  FMNMX.FTZ R2, R186, R2, !PT ;  /* 0x00000002ba027209 */ /* 0x000fe40007810000 */
[----:B------:R-:W-:-:S02]  /*18670*/  ISETP.GT.AND P3, PT, R183, 0x11, P1 ;  /* 0x00000011b700780c */ /* 0x000fc40000f64270 */
[----:B------:R-:W-:Y:S02]  /*18680*/  FMNMX.FTZ R2, R175, R2, !PT ;  /* 0x00000002af027209 */ /* 0x000fe40007810000 */
[C---:B------:R-:W-:Y:S02]  /*18690*/  ISETP.LT.OR P4, PT, R187.reuse, 0xa, P4 ;  /* 0x0000000abb00780c */ /* 0x040fe40002781670 */
[----:B------:R-:W-:Y:S02]  /*186a0*/  FMNMX.FTZ R2, R176, R2, !PT ;  /* 0x00000002b0027209 */ /* 0x000fe40007810000 */
[----:B------:R-:W-:Y:S02]  /*186b0*/  ISETP.LT.OR P2, PT, R187, 0x11, P2 ;  /* 0x00000011bb00780c */ /* 0x000fe40001741670 */
[----:B------:R-:W-:Y:S02]  /*186c0*/  FMNMX.FTZ R2, R179, R2, !PT ;  /* 0x00000002b3027209 */ /* 0x000fe40007810000 */
[----:B------:R-:W-:-:S02]  /*186d0*/  ISETP.LT.OR P3, PT, R187, 0x12, P3 ;  /* 0x00000012bb00780c */ /* 0x000fc40001f61670 */
[----:B------:R-:W-:Y:S02]  /*186e0*/  FMNMX.FTZ R2, R180, R2, !PT ;  /* 0x00000002b4027209 */ /* 0x000fe40007810000 */
[----:B------:R-:W-:Y:S02]  /*186f0*/  LOP3.LUT R22, R22, 0xffff7fff, RZ, 0xc0, !PT ;  /* 0xffff7fff16167812 */ /* 0x000fe400078ec0ff */
[----:B------:R-:W-:Y:S01]  /*18700*/  FSEL R157, R157, -INF , !P4 ;  /* 0xff8000009d9d7808 */ /* 0x000fe20006000000 */
[----:B------:R-:W0:Y:S01]  /*18710*/  SHFL.BFLY PT, R153, R2, 0x2, 0x1f ;  /* 0x0c401f0002997f89 */ /* 0x000e2200000e0000 */
[----:B------:R-:W-:Y:S02]  /*18720*/  FSEL R162, R162, -INF , !P2 ;  /* 0xff800000a2a27808 */ /* 0x000fe40005000000 */
[----:B------:R-:W-:Y:S02]  /*18730*/  FSEL R163, R163, -INF , !P3 ;  /* 0xff800000a3a37808 */ /* 0x000fe40005800000 */
[----:B------:R-:W-:-:S02]  /*18740*/  ISETP.GT.AND P4, PT, R183, 0x18, P1 ;  /* 0x00000018b700780c */ /* 0x000fc40000f84270 */
[C---:B------:R-:W-:Y:S02]  /*18750*/  ISETP.GT.AND P2, PT, R183.reuse, 0x19, P1 ;  /* 0x00000019b700780c */ /* 0x040fe40000f44270 */
[C---:B------:R-:W-:Y:S02]  /*18760*/  ISETP.GT.AND P3, PT, R183.reuse, 0x20, P1 ;  /* 0x00000020b700780c */ /* 0x040fe40000f64270 */
[----:B------:R-:W-:Y:S02]  /*18770*/  @P0 LOP3.LUT R22, R22, 0x8000, RZ, 0xfc, !PT ;  /* 0x0000800016160812 */ /* 0x000fe400078efcff */
[----:B------:R-:W-:Y:S02]  /*18780*/  ISETP.GT.AND P0, PT, R183, RZ, P1 ;  /* 0x000000ffb700720c */ /* 0x000fe40000f04270 */
[C---:B------:R-:W-:Y:S02]  /*18790*/  ISETP.LT.OR P4, PT, R187.reuse, 0x19, P4 ;  /* 0x00000019bb00780c */ /* 0x040fe40002781670 */
[----:B------:R-:W-:-:S02]  /*187a0*/  ISETP.LT.OR P2, PT, R187, 0x1a, P2 ;  /* 0x0000001abb00780c */ /* 0x000fc40001741670 */
[----:B------:R-:W-:Y:S02]  /*187b0*/  ISETP.LT.OR P3, PT, R187, 0x21, P3 ;  /* 0x00000021bb00780c */ /* 0x000fe40001f61670 */
[----:B------:R-:W-:Y:S02]  /*187c0*/  FSEL R166, R166, -INF , !P4 ;  /* 0xff800000a6a67808 */ /* 0x000fe40006000000 */
[----:B------:R-:W-:Y:S02]  /*187d0*/  FSEL R167, R167, -INF , !P2 ;  /* 0xff800000a7a77808 */ /* 0x000fe40005000000 */
[----:B------:R-:W-:Y:S02]  /*187e0*/  FSEL R184, R184, -INF , !P3 ;  /* 0xff800000b8b87808 */ /* 0x000fe40005800000 */
[C---:B------:R-:W-:Y:S02]  /*187f0*/  ISETP.GT.AND P2, PT, R183.reuse, 0x28, P1 ;  /* 0x00000028b700780c */ /* 0x040fe40000f44270 */
[----:B------:R-:W-:-:S02]  /*18800*/  ISETP.GT.AND P3, PT, R183, 0x29, P1 ;  /* 0x00000029b700780c */ /* 0x000fc40000f64270 */
[C---:B------:R-:W-:Y:S02]  /*18810*/  ISETP.GT.AND P4, PT, R183.reuse, 0x30, P1 ;  /* 0x00000030b700780c */ /* 0x040fe40000f84270 */
[C---:B------:R-:W-:Y:S02]  /*18820*/  ISETP.GT.AND P5, PT, R183.reuse, 0x31, P1 ;  /* 0x00000031b700780c */ /* 0x040fe40000fa4270 */
[C---:B------:R-:W-:Y:S02]  /*18830*/  ISETP.GT.AND P6, PT, R183.reuse, 0x38, P1 ;  /* 0x00000038b700780c */ /* 0x040fe40000fc4270 */
[----:B------:R-:W-:Y:S02]  /*18840*/  LOP3.LUT R22, R22, 0xfffffff7, RZ, 0xc0, !PT ;  /* 0xfffffff716167812 */ /* 0x000fe400078ec0ff */
[----:B------:R-:W-:Y:S02]  /*18850*/  ISETP.GT.AND P1, PT, R183, 0x39, P1 ;  /* 0x00000039b700780c */ /* 0x000fe40000f24270 */
[----:B------:R-:W-:-:S02]  /*18860*/  @P0 LOP3.LUT R22, R22, 0x8, RZ, 0xfc, !PT ;  /* 0x0000000816160812 */ /* 0x000fc400078efcff */
[----:B0-----:R-:W-:Y:S02]  /*18870*/  FMNMX.FTZ R153, R2, R153, !PT ;  /* 0x0000009902997209 */ /* 0x001fe40007810000 */
[C---:B------:R-:W-:Y:S02]  /*18880*/  LOP3.LUT P0, RZ, R22.reuse, 0x8000, RZ, 0xc0, !PT ;  /* 0x0000800016ff7812 */ /* 0x040fe4000780c0ff */
[----:B------:R-:W-:Y:S01]  /*18890*/  LOP3.LUT R22, R22, 0xfffffffd, RZ, 0xc0, !PT ;  /* 0xfffffffd16167812 */ /* 0x000fe200078ec0ff */
[----:B------:R-:W0:Y:S01]  /*188a0*/  SHFL.BFLY PT, R2, R153, 0x1, 0x1f ;  /* 0x0c201f0099027f89 */ /* 0x000e2200000e0000 */
[C---:B------:R-:W-:Y:S02]  /*188b0*/  ISETP.LT.OR P0, PT, R187.reuse, 0x22, P0 ;  /* 0x00000022bb00780c */ /* 0x040fe40000701670 */
[----:B------:R-:W-:Y:S02]  /*188c0*/  ISETP.LT.OR P4, PT, R187, 0x31, P4 ;  /* 0x00000031bb00780c */ /* 0x000fe40002781670 */
[----:B------:R-:W-:-:S02]  /*188d0*/  @P1 LOP3.LUT R22, R22, 0x2, RZ, 0xfc, !PT ;  /* 0x0000000216161812 */ /* 0x000fc400078efcff */
[C---:B------:R-:W-:Y:S02]  /*188e0*/  ISETP.LT.OR P5, PT, R187.reuse, 0x32, P5 ;  /* 0x00000032bb00780c */ /* 0x040fe40002fa1670 */
[C---:B------:R-:W-:Y:S02]  /*188f0*/  LOP3.LUT P1, RZ, R22.reuse, 0x8, RZ, 0xc0, !PT ;  /* 0x0000000816ff7812 */ /* 0x040fe4000782c0ff */
[----:B------:R-:W-:Y:S02]  /*18900*/  LOP3.LUT R22, R22, 0xffffffef, RZ, 0xc0, !PT ;  /* 0xffffffef16167812 */ /* 0x000fe400078ec0ff */
[----:B------:R-:W-:Y:S02]  /*18910*/  ISETP.LT.OR P1, PT, R187, 0x1, P1 ;  /* 0x00000001bb00780c */ /* 0x000fe40000f21670 */
[----:B------:R-:W-:Y:S02]  /*18920*/  @P0 LOP3.LUT R22, R22, 0x10, RZ, 0xfc, !PT ;  /* 0x0000001016160812 */ /* 0x000fe400078efcff */
[----:B------:R-:W-:-:S02]  /*18930*/  FSEL R13, R13, -INF , !P1 ;  /* 0xff8000000d0d7808 */ /* 0x000fc40004800000 */
[----:B------:R-:W-:Y:S02]  /*18940*/  ISETP.LT.OR P0, PT, R187, 0x29, P2 ;  /* 0x00000029bb00780c */ /* 0x000fe40001701670 */
[----:B------:R-:W-:Y:S02]  /*18950*/  FMNMX.FTZ R155, R13, R3, !PT ;  /* 0x000000030d9b7209 */ /* 0x000fe40007810000 */
[----:B------:R-:W-:Y:S02]  /*18960*/  LOP3.LUT P2, RZ, R22, 0x2, RZ, 0xc0, !PT ;  /* 0x0000000216ff7812 */ /* 0x000fe4000784c0ff */
[----:B------:R-:W-:Y:S02]  /*18970*/  FMNMX.FTZ R155, R0, R155, !PT ;  /* 0x0000009b009b7209 */ /* 0x000fe40007810000 */
[----:B------:R-:W-:Y:S02]  /*18980*/  LOP3.LUT R22, R22, 0xfffffffb, RZ, 0xc0, !PT ;  /* 0xfffffffb16167812 */ /* 0x000fe400078ec0ff */
[----:B0-----:R-:W-:-:S02]  /*18990*/  FMNMX.FTZ R153, R153, R2, !PT ;  /* 0x0000000299997209 */ /* 0x001fc40007810000 */
[----:B------:R-:W-:Y:S02]  /*189a0*/  FMNMX.FTZ R155, R156, R155, !PT ;  /* 0x0000009b9c9b7209 */ /* 0x000fe40007810000 */
[----:B------:R-:W-:Y:S02]  /*189b0*/  @P0 LOP3.LUT R22, R22, 0x4, RZ, 0xfc, !PT ;  /* 0x0000000416160812 */ /* 0x000fe400078efcff */
[----:B------:R-:W-:Y:S02]  /*189c0*/  ISETP.LT.OR P0, PT, R187, 0x2a, P3 ;  /* 0x0000002abb00780c */ /* 0x000fe40001f01670 */
[----:B------:R-:W-:Y:S02]  /*189d0*/  FSETP.NEU.FTZ.AND P3, PT, R153, -INF , PT ;  /* 0xff8000009900780b */ /* 0x000fe40003f7d000 */
[----:B------:R-:W-:Y:S02]  /*189e0*/  FMNMX.FTZ R155, R157, R155, !PT ;  /* 0x0000009b9d9b7209 */ /* 0x000fe40007810000 */
[----:B------:R-:W-:-:S02]  /*189f0*/  FSEL R2, R153, RZ, P3 ;  /* 0x000000ff99027208 */ /* 0x000fc40001800000 */
[----:B------:R-:W-:Y:S02]  /*18a00*/  FMNMX.FTZ R155, R162, R155, !PT ;  /* 0x0000009ba29b7209 */ /* 0x000fe40007810000 */
[----:B------:R-:W-:Y:S01]  /*18a10*/  LOP3.LUT R22, R22, 0xffffbfff, RZ, 0xc0, !PT ;  /* 0xffffbfff16167812 */ /* 0x000fe200078ec0ff */
[----:B------:R-:W-:Y:S01]  /*18a20*/  FADD.FTZ R4, -R2, R4 ;  /* 0x0000000402047221 */ /* 0x000fe20000010100 */
[----:B------:R-:W-:Y:S01]  /*18a30*/  FMNMX.FTZ R155, R163, R155, !PT ;  /* 0x0000009ba39b7209 */ /* 0x000fe20007810000 */
[----:B------:R-:W-:Y:S01]  /*18a40*/  IMAD.U32 R2, RZ, RZ, UR4 ;  /* 0x00000004ff027e24 */ /* 0x000fe2000f8e00ff */
[----:B------:R-:W-:Y:S02]  /*18a50*/  @P0 LOP3.LUT R22, R22, 0x4000, RZ, 0xfc, !PT ;  /* 0x0000400016160812 */ /* 0x000fe400078efcff */
[----:B------:R-:W-:Y:S01]  /*18a60*/  FMNMX.FTZ R155, R166, R155, !PT ;  /* 0x0000009ba69b7209 */ /* 0x000fe20007810000 */
[----:B------:R-:W-:Y:S01]  /*18a70*/  FMUL.FTZ R154, R153, R2 ;  /* 0x00000002999a7220 */ /* 0x000fe20000410000 */
[----:B------:R-:W-:-:S02]  /*18a80*/  LOP3.LUT P0, RZ, R22, 0x10, RZ, 0xc0, !PT ;  /* 0x0000001016ff7812 */ /* 0x000fc4000780c0ff */
[----:B------:R-:W-:Y:S02]  /*18a90*/  FMNMX.FTZ R155, R167, R155, !PT ;  /* 0x0000009ba79b7209 */ /* 0x000fe40007810000 */
[----:B------:R-:W-:Y:S02]  /*18aa0*/  FSEL R154, R154, RZ, P3 ;  /* 0x000000ff9a9a7208 */ /* 0x000fe40001800000 */
[----:B------:R-:W-:Y:S02]  /*18ab0*/  LOP3.LUT P3, RZ, R22, 0x4, RZ, 0xc0, !PT ;  /* 0x0000000416ff7812 */ /* 0x000fe4000786c0ff */
[----:B------:R-:W-:Y:S01]  /*18ac0*/  FSEL R170, R170, -INF , !P0 ;  /* 0xff800000aaaa7808 */ /* 0x000fe20004000000 */
[-CC-:B------:R-:W-:Y:S01]  /*18ad0*/  FFMA.FTZ R12, R12, R2.reuse, -R154.reuse ;  /* 0x000000020c0c7223 */ /* 0x180fe2000001089a */
[----:B------:R-:W-:Y:S01]  /*18ae0*/  FMNMX.FTZ R155, R184, R155, !PT ;  /* 0x0000009bb89b7209 */ /* 0x000fe20007810000 */
[-CC-:B------:R-:W-:Y:S01]  /*18af0*/  FFMA.FTZ R152, R152, R2.reuse, -R154.reuse ;  /* 0x0000000298987223 */ /* 0x180fe2000001089a */
[----:B------:R-:W-:Y:S01]  /*18b00*/  LOP3.LUT P0, RZ, R22, 0x4000, RZ, 0xc0, !PT ;  /* 0x0000400016ff7812 */ /* 0x000fe2000780c0ff */
[-CC-:B------:R-:W-:Y:S01]  /*18b10*/  FFMA.FTZ R160, R160, R2.reuse, -R154.reuse ;  /* 0x00000002a0a07223 */ /* 0x180fe2000001089a */
[----:B------:R-:W-:Y:S01]  /*18b20*/  FSEL R171, R171, -INF , !P3 ;  /* 0xff800000abab7808 */ /* 0x000fe20005800000 */
[-CC-:B------:R-:W-:Y:S01]  /*18b30*/  FFMA.FTZ R161, R161, R2.reuse, -R154.reuse ;  /* 0x00000002a1a17223 */ /* 0x180fe2000001089a */
[----:B------:R-:W-:Y:S01]  /*18b40*/  FMNMX.FTZ R155, R170, R155, !PT ;  /* 0x0000009baa9b7209 */ /* 0x000fe20007810000 */
        /* <DEDUP_REMOVED lines=9> */
[----:B------:R-:W-:Y:S01]  /*18be0*/  ISETP.LT.OR P6, PT, R187, 0x39, P6 ;  /* 0x00000039bb00780c */ /* 0x000fe200037c1670 */
        /* <DEDUP_REMOVED lines=11> */
[----:B------:R-:W-:Y:S01]  /*18ca0*/  FSEL R178, R178, -INF , !P2 ;  /* 0xff800000b2b27808 */ /* 0x000fe20005000000 */
[----:B------:R-:W-:Y:S01]  /*18cb0*/  FFMA.FTZ R154, R180, R2, -R154 ;  /* 0x00000002b49a7223 */ /* 0x000fe2000001089a */
[----:B------:R-:W-:Y:S01]  /*18cc0*/  FMNMX.FTZ R155, R177, R155, !PT ;  /* 0x0000009bb19b7209 */ /* 0x000fe20007810000 */
[----:B------:R-:W-:Y:S01]  /*18cd0*/  MUFU.EX2 R196, R12 ;  /* 0x0000000c00c47308 */ /* 0x000fe20000000800 */
[----:B------:R-:W-:-:S02]  /*18ce0*/  LOP3.LUT P0, RZ, R22, 0x2000, RZ, 0xc0, !PT ;  /* 0x0000200016ff7812 */ /* 0x000fc4000780c0ff */
[----:B------:R-:W-:-:S05]  /*18cf0*/  FMNMX.FTZ R180, R178, R155, !PT ;  /* 0x0000009bb2b47209 */ /* 0x000fca0007810000 */
[----:B------:R-:W0:Y:S01]  /*18d00*/  SHFL.BFLY PT, R155, R180, 0x2, 0x1f ;  /* 0x0c401f00b49b7f89 */ /* 0x000e2200000e0000 */
[----:B------:R-:W-:Y:S08]  /*18d10*/  MUFU.EX2 R160, R160 ;  /* 0x000000a000a07308 */ /* 0x000ff00000000800 */
[----:B------:R-:W-:Y:S08]  /*18d20*/  MUFU.EX2 R161, R161 ;  /* 0x000000a100a17308 */ /* 0x000ff00000000800 */
[----:B------:R-:W-:Y:S01]  /*18d30*/  MUFU.EX2 R158, R158 ;  /* 0x0000009e009e7308 */ /* 0x000fe20000000800 */
[----:B0-----:R-:W-:-:S07]  /*18d40*/  FMNMX.FTZ R180, R180, R155, !PT ;  /* 0x0000009bb4b47209 */ /* 0x001fce0007810000 */
[----:B------:R-:W-:Y:S01]  /*18d50*/  MUFU.EX2 R159, R159 ;  /* 0x0000009f009f7308 */ /* 0x000fe20000000800 */
[----:B------:R-:W0:Y:S07]  /*18d60*/  SHFL.BFLY PT, R181, R180, 0x1, 0x1f ;  /* 0x0c201f00b4b57f89 */ /* 0x000e2e00000e0000 */
[----:B------:R0:W-:Y:S08]  /*18d70*/  MUFU.EX2 R155, R152 ;  /* 0x00000098009b7308 */ /* 0x0001f00000000800 */
[----:B------:R-:W-:Y:S08]  /*18d80*/  MUFU.EX2 R164, R164 ;  /* 0x000000a400a47308 */ /* 0x000ff00000000800 */
[----:B------:R-:W-:Y:S01]  /*18d90*/  MUFU.EX2 R165, R165 ;  /* 0x000000a500a57308 */ /* 0x000fe20000000800 */
[----:B0-----:R-:W-:Y:S01]  /*18da0*/  FMNMX.FTZ R152, R180, R181, !PT ;  /* 0x000000b5b4987209 */ /* 0x001fe20007810000 */
[----:B------:R-:W-:-:S03]  /*18db0*/  FMUL.FTZ R180, R4, R2 ;  /* 0x0000000204b47220 */ /* 0x000fc60000410000 */
[----:B------:R-:W-:-:S03]  /*18dc0*/  FSETP.NEU.FTZ.AND P1, PT, R152, -INF , PT ;  /* 0xff8000009800780b */ /* 0x000fc60003f3d000 */
[----:B------:R-:W-:Y:S01]  /*18dd0*/  MUFU.EX2 R168, R168 ;  /* 0x000000a800a87308 */ /* 0x000fe20000000800 */
[----:B------:R-:W-:-:S05]  /*18de0*/  FSEL R12, R152, RZ, P1 ;  /* 0x000000ff980c7208 */ /* 0x000fca0000800000 */
[----:B------:R-:W-:Y:S01]  /*18df0*/  FADD.FTZ R3, -R12, R3 ;  /* 0x000000030c037221 */ /* 0x000fe20000010100 */
[-C--:B------:R-:W-:Y:S01]  /*18e00*/  FMUL.FTZ R12, R152, R2.reuse ;  /* 0x00000002980c7220 */ /* 0x080fe20000410000 */
[----:B------:R-:W-:Y:S02]  /*18e10*/  MUFU.EX2 R169, R169 ;  /* 0x000000a900a97308 */ /* 0x000fe40000000800 */
[----:B------:R-:W-:Y:S02]  /*18e20*/  FMUL.FTZ R3, R3, R2 ;  /* 0x0000000203037220 */ /* 0x000fe40000410000 */
[----:B------:R-:W-:-:S04]  /*18e30*/  FSEL R4, R12, RZ, P1 ;  /* 0x000000ff0c047208 */ /* 0x000fc80000800000 */
[----:B------:R-:W0:Y:S01]  /*18e40*/  MUFU.EX2 R12, R180 ;  /* 0x000000b4000c7308 */ /* 0x000e220000000800 */
[-CC-:B------:R-:W-:Y:S01]  /*18e50*/  FFMA.FTZ R13, R13, R2.reuse, -R4.reuse ;  /* 0x000000020d0d7223 */ /* 0x180fe20000010804 */
        /* <DEDUP_REMOVED lines=13> */
[-C--:B------:R-:W-:Y:S01]  /*18f30*/  FFMA.FTZ R174, R174, R2.reuse, -R4 ;  /* 0x00000002aeae7223 */ /* 0x080fe20000010804 */
[----:B------:R-:W-:Y:S01]  /*18f40*/  MUFU.EX2 R13, R13 ;  /* 0x0000000d000d7308 */ /* 0x000fe20000000800 */
[----:B0-----:R-:W-:Y:S01]  /*18f50*/  FFMA.FTZ R223, R12, R223, R196 ;  /* 0x000000df0cdf7223 */ /* 0x001fe200000100c4 */
[-CC-:B------:R-:W-:Y:S01]  /*18f60*/  FFMA.FTZ R177, R177, R2.reuse, -R4.reuse ;  /* 0x00000002b1b17223 */ /* 0x180fe20000010804 */
[----:B------:R-:W-:-:S05]  /*18f70*/  FFMA.FTZ R4, R178, R2, -R4 ;  /* 0x00000002b2047223 */ /* 0x000fca0000010804 */
[----:B------:R0:W1:Y:S08]  /*18f80*/  MUFU.EX2 R0, R3 ;  /* 0x0000000300007308 */ /* 0x0000700000000800 */
[----:B------:R-:W2:Y:S01]  /*18f90*/  MUFU.EX2 R156, R156 ;  /* 0x0000009c009c7308 */ /* 0x000ea20000000800 */
[----:B0-----:R-:W-:-:S04]  /*18fa0*/  FADD.FTZ R3, R155, R223 ;  /* 0x000000df9b037221 */ /* 0x001fc80000010000 */
[----:B------:R-:W-:-:S03]  /*18fb0*/  FADD.FTZ R3, R160, R3 ;  /* 0x00000003a0037221 */ /* 0x000fc60000010000 */
[----:B------:R-:W0:Y:S01]  /*18fc0*/  MUFU.EX2 R157, R157 ;  /* 0x0000009d009d7308 */ /* 0x000e220000000800 */
[----:B-1----:R-:W-:Y:S01]  /*18fd0*/  FFMA.FTZ R221, R0, R221, R13 ;  /* 0x000000dd00dd7223 */ /* 0x002fe2000001000d */
[----:B------:R-:W-:-:S03]  /*18fe0*/  FADD.FTZ R3, R161, R3 ;  /* 0x00000003a1037221 */ /* 0x000fc60000010000 */
[----:B------:R-:W-:Y:S01]  /*18ff0*/  FADD.FTZ R178, R197, R221 ;  /* 0x000000ddc5b27221 */ /* 0x000fe20000010000 */
[----:B------:R-:W-:Y:S02]  /*19000*/  FADD.FTZ R3, R158, R3 ;  /* 0x000000039e037221 */ /* 0x000fe40000010000 */
[----:B------:R-:W1:Y:S01]  /*19010*/  MUFU.EX2 R162, R162 ;  /* 0x000000a200a27308 */ /* 0x000e620000000800 */
[----:B--2---:R-:W-:Y:S01]  /*19020*/  FADD.FTZ R178, R156, R178 ;  /* 0x000000b29cb27221 */ /* 0x004fe20000010000 */
[----:B------:R-:W-:-:S04]  /*19030*/  FADD.FTZ R3, R159, R3 ;  /* 0x000000039f037221 */ /* 0x000fc80000010000 */
[----:B------:R-:W-:Y:S02]  /*19040*/  FADD.FTZ R3, R164, R3 ;  /* 0x00000003a4037221 */ /* 0x000fe40000010000 */
[----:B------:R-:W2:Y:S01]  /*19050*/  MUFU.EX2 R163, R163 ;  /* 0x000000a300a37308 */ /* 0x000ea20000000800 */
[----:B0-----:R-:W-:Y:S01]  /*19060*/  FADD.FTZ R178, R157, R178 ;  /* 0x000000b29db27221 */ /* 0x001fe20000010000 */
[----:B------:R-:W-:-:S04]  /*19070*/  FADD.FTZ R3, R165, R3 ;  /* 0x00000003a5037221 */ /* 0x000fc80000010000 */
[----:B------:R-:W-:Y:S02]  /*19080*/  FADD.FTZ R3, R168, R3 ;  /* 0x00000003a8037221 */ /* 0x000fe40000010000 */
[----:B------:R-:W0:Y:S01]  /*19090*/  MUFU.EX2 R166, R166 ;  /* 0x000000a600a67308 */ /* 0x000e220000000800 */
[----:B-1----:R-:W-:Y:S01]  /*190a0*/  FADD.FTZ R178, R162, R178 ;  /* 0x000000b2a2b27221 */ /* 0x002fe20000010000 */
[----:B------:R-:W-:-:S06]  /*190b0*/  FADD.FTZ R3, R169, R3 ;  /* 0x00000003a9037221 */ /* 0x000fcc0000010000 */
        /* <DEDUP_REMOVED lines=34> */
.L_x_1790:
[----:B------:R-:W2:Y:S01]  /*192e0*/  LDL R3, [R1+0x14] ;  /* 0x0000140001037983 */ /* 0x000ea20000100800 */
[----:B------:R-:W-:Y:S01]  /*192f0*/  VIADD R203, R203, 0x30860 ;  /* 0x00030860cbcb7836 */ /* 0x000fe20000000000 */
[----:B------:R-:W-:Y:S01]  /*19300*/  F2FP.BF16.F32.PACK_AB R189, R170, R184 ;  /* 0x000000b8aabd723e */ /* 0x000fe200000010ff */
[----:B------:R-:W-:Y:S01]  /*19310*/  IMAD.MOV.U32 R202, RZ, RZ, R222 ;  /* 0x000000ffffca7224 */ /* 0x000fe200078e00de */
[----:B------:R-:W-:Y:S01]  /*19320*/  F2FP.BF16.F32.PACK_AB R187, R4, R177 ;  /* 0x000000b104bb723e */ /* 0x000fe200000010ff */
[----:B------:R-:W-:Y:S01]  /*19330*/  IMAD.MOV.U32 R4, RZ, RZ, R153 ;  /* 0x000000ffff047224 */ /* 0x000fe200078e0099 */
[----:B------:R-:W-:Y:S02]  /*19340*/  PRMT R203, R190, 0x654, R203 ;  /* 0x00000654becb7816 */ /* 0x000fe400000000cb */
[----:B------:R-:W-:Y:S02]  /*19350*/  F2FP.BF16.F32.PACK_AB R190, R186, R185 ;  /* 0x000000b9babe723e */ /* 0x000fe400000010ff */
[----:B------:R0:W-:Y:S01]  /*19360*/  SYNCS.ARRIVE.TRANS64.RED.A1T0 RZ, [R203+URZ], RZ ;  /* 0x000000ffcbff79a7 */ /* 0x0001e2000810043f */
[----:B------:R-:W-:-:S02]  /*19370*/  F2FP.BF16.F32.PACK_AB R196, R155, R196 ;  /* 0x000000c49bc4723e */ /* 0x000fc400000010ff */
[----:B------:R-:W-:Y:S02]  /*19380*/  F2FP.BF16.F32.PACK_AB R197, R197, R13 ;  /* 0x0000000dc5c5723e */ /* 0x000fe400000010ff */
[----:B------:R-:W-:Y:S02]  /*19390*/  F2FP.BF16.F32.PACK_AB R198, R161, R160 ;  /* 0x000000a0a1c6723e */ /* 0x000fe400000010ff */
[----:B------:R-:W-:Y:S01]  /*193a0*/  F2FP.BF16.F32.PACK_AB R199, R157, R156 ;  /* 0x0000009c9dc7723e */ /* 0x000fe200000010ff */
[----:B0-----:R-:W-:Y:S01]  /*193b0*/  IMAD.MOV.U32 R203, RZ, RZ, R226 ;  /* 0x000000ffffcb7224 */ /* 0x001fe200078e00e2 */
        /* <DEDUP_REMOVED lines=9> */
[C---:B--2---:R-:W-:Y:S01]  /*19450*/  ISETP.GT.AND P1, PT, R5.reuse, R3, PT ;  /* 0x000000030500720c */ /* 0x044fe20003f24270 */
[----:B------:R-:W-:Y:S02]  /*19460*/  VIADD R5, R5, 0xffffffff ;  /* 0xffffffff05057836 */ /* 0x000fe40000000000 */
[----:B------:R-:W-:-:S10]  /*19470*/  IMAD.MOV.U32 R3, RZ, RZ, R152 ;  /* 0x000000ffff037224 */ /* 0x000fd400078e0098 */
[----:B------:R-:W-:Y:S05]  /*19480*/  @P1 BRA `(.L_x_1791) ;  /* 0xffffffcc009c1947 */ /* 0x000fea000383ffff */
[----:B------:R-:W-:Y:S05]  /*19490*/  BSYNC B0 ;  /* 0x0000000000007941 */ /* 0x000fea0003800000 */
.L_x_1770:
[----:B------:R-:W-:Y:S02]  /*194a0*/  IMAD.MOV.U32 R3, RZ, RZ, R152 ;  /* 0x000000ffff037224 */ /* 0x000fe400078e0098 */
[----:B------:R-:W-:Y:S02]  /*194b0*/  IMAD.MOV.U32 R4, RZ, RZ, R153 ;  /* 0x000000ffff047224 */ /* 0x000fe400078e0099 */
[----:B------:R-:W-:Y:S02]  /*194c0*/  IMAD.MOV.U32 R202, RZ, RZ, R222 ;  /* 0x000000ffffca7224 */ /* 0x000fe400078e00de */
[----:B------:R-:W-:-:S07]  /*194d0*/  IMAD.MOV.U32 R203, RZ, RZ, R226 ;  /* 0x000000ffffcb7224 */ /* 0x000fce00078e00e2 */
.L_x_1769:
[----:B------:R-:W-:Y:S05]  /*194e0*/  BSYNC B1 ;  /* 0x0000000000017941 */ /* 0x000fea0003800000 */
.L_x_1768:
[----:B------:R-:W2:Y:S01]  /*194f0*/  LDL R152, [R1+0x48] ;  /* 0x0000480001987983 */ /* 0x000ea20000100800 */
[----:B------:R-:W0:Y:S01]  /*19500*/  LDC R13, c[0x0][0x448] ;  /* 0x00011200ff0d7b82 */ /* 0x000e220000000800 */
[----:B------:R-:W-:Y:S01]  /*19510*/  LOP3.LUT R22, R22, 0xffffffdf, RZ, 0xc0, !PT ;  /* 0xffffffdf16167812 */ /* 0x000fe200078ec0ff */
[----:B------:R-:W-:-:S06]  /*19520*/  ULDC UR4, c[0x0][0x9dc] ;  /* 0x0002770000047ab9 */ /* 0x000fcc0000000800 */
[----:B------:R-:W1:Y:S01]  /*19530*/  LDC R155, c[0x0][0x9e4] ;  /* 0x00027900ff9b7b82 */ /* 0x000e620000000800 */
[----:B0-----:R-:W-:-:S13]  /*19540*/  ISETP.NE.AND P1, PT, R13, 0x1, PT ;  /* 0x000000010d00780c */ /* 0x001fda0003f25270 */
[----:B------:R-:W0:Y:S01]  /*19550*/  @P1 LDC R153, c[0x0][0x44c] ;  /* 0x00011300ff991b82 */ /* 0x000e220000000800 */
[----:B------:R-:W-:-:S04]  /*19560*/  @P1 LOP3.LUT R22, R22, 0x20, RZ, 0xfc, !PT ;  /* 0x0000002016161812 */ /* 0x000fc800078efcff */
[----:B------:R-:W-:-:S03]  /*19570*/  LOP3.LUT R22, R22, 0xffffffbf, RZ, 0xc0, !PT ;  /* 0xffffffbf16167812 */ /* 0x000fc600078ec0ff */
[----:B------:R-:W3:Y:S01]  /*19580*/  @P1 LDC R13, c[0x0][0x450] ;  /* 0x00011400ff0d1b82 */ /* 0x000ee20000000800 */
[----:B--2---:R-:W-:-:S04]  /*19590*/  VIADD R152, R152, 0x7f ;  /* 0x0000007f98987836 */ /* 0x004fc80000000000 */
[----:B0-----:R-:W-:-:S05]  /*195a0*/  @P1 IMAD.HI.U32 R153, R152, R153, RZ ;  /* 0x0000009998991227 */ /* 0x001fca00078e00ff */
[----:B---3--:R-:W-:Y:S02]  /*195b0*/  @P1 SHF.R.U32.HI R152, RZ, R13, R153 ;  /* 0x0000000dff981219 */ /* 0x008fe40000011699 */
[----:B-1----:R-:W-:Y:S02]  /*195c0*/  ISETP.GE.AND P1, PT, R155, 0x1, PT ;  /* 0x000000019b00780c */ /* 0x002fe40003f26270 */
[----:B------:R-:W-:-:S05]  /*195d0*/  IADD3 R13, R220, 0x1, -R218 ;  /* 0x00000001dc0d7810 */ /* 0x000fca0007ffe8da */
[----:B------:R-:W-:-:S04]  /*195e0*/  IMAD.IADD R152, R13, 0x1, R152 ;  /* 0x000000010d987824 */ /* 0x000fc800078e0298 */
[----:B------:R-:W-:Y:S02]  /*195f0*/  VIADD R13, R152, -UR4 ;  /* 0x80000004980d7c36 */ /* 0x000fe40008000000 */
[----:B------:R-:W-:Y:S01]  /*19600*/  @P1 LOP3.LUT R22, R22, 0x40, RZ, 0xfc, !PT ;  /* 0x0000004016161812 */ /* 0x000fe200078efcff */
[----:B------:R-:W-:Y:S06]  /*19610*/  @!P1 BRA `(.L_x_1792) ;  /* 0x0000000000489947 */ /* 0x000fec0003800000 */
[----:B------:R-:W-:Y:S01]  /*19620*/  IMAD.MOV.U32 R154, RZ, RZ, R152 ;  /* 0x000000ffff9a7224 */ /* 0x000fe200078e0098 */
[----:B------:R-:W-:Y:S04]  /*19630*/  BSSY B0, `(.L_x_1793) ;  /* 0x000000e000007945 */ /* 0x000fe80003800000 */
        /* <DEDUP_REMOVED lines=9> */
.L_x_1794:
[----:B------:R-:W-:-:S13]  /*196d0*/  ISETP.NE.AND P1, PT, R155, 0x1, PT ;  /* 0x000000019b00780c */ /* 0x000fda0003f25270 */
[----:B------:R-:W0:Y:S02]  /*196e0*/  @P1 LDC.64 R152, c[0x0][0x9e8] ;  /* 0x00027a00ff981b82 */ /* 0x000e240000000a00 */
[----:B0-----:R-:W-:-:S05]  /*196f0*/  @P1 IMAD.HI.U32 R152, R154, R152, RZ ;  /* 0x000000989a981227 */ /* 0x001fca00078e00ff */
[----:B------:R-:W-:-:S07]  /*19700*/  @P1 SHF.R.U32.HI R154, RZ, R153, R152 ;  /* 0x00000099ff9a1219 */ /* 0x000fce0000011698 */
.L_x_1795:
[----:B------:R-:W-:Y:S05]  /*19710*/  BSYNC B0 ;  /* 0x0000000000007941 */ /* 0x000fea0003800000 */
.L_x_1793:
[----:B------:R-:W-:-:S05]  /*19720*/  IMAD R154, R154, R155, RZ ;  /* 0x0000009b9a9a7224 */ /* 0x000fca00078e02ff */
[----:B------:R-:W-:-:S07]  /*19730*/  VIMNMX R13, R13, R154, !PT ;  /* 0x0000009a0d0d7248 */ /* 0x000fce0007fe0100 */
.L_x_1792:
[----:B------:R-:W2:Y:S01]  /*19740*/  LDL R153, [R1+0x64] ;  /* 0x0000640001997983 */ /* 0x000ea20000100800 */
[----:B------:R-:W-:Y:S01]  /*19750*/  VIADD R13, R13, 0x3f ;  /* 0x0000003f0d0d7836 */ /* 0x000fe20000000000 */
[----:B------:R-:W-:Y:S04]  /*19760*/  BSSY B0, `(.L_x_1796) ;  /* 0x0000265000007945 */ /* 0x000fe80003800000 */
[----:B------:R-:W-:-:S04]  /*19770*/  SHF.R.S32.HI R152, RZ, 0x1f, R13 ;  /* 0x0000001fff987819 */ /* 0x000fc8000001140d */
[----:B------:R-:W-:-:S04]  /*19780*/  LEA.HI R152, R152, R13, RZ, 0x6 ;  /* 0x0000000d98987211 */ /* 0x000fc800078f30ff */
[----:B------:R-:W-:-:S04]  /*19790*/  SHF.R.S32.HI R152, RZ, 0x6, R152 ;  /* 0x00000006ff987819 */ /* 0x000fc80000011498 */
[----:B--2---:R-:W-:-:S04]  /*197a0*/  VIMNMX R153, R153, R152, !PT ;  /* 0x0000009899997248 */ /* 0x004fc80007fe0100 */
[----:B------:R-:W-:Y:S01]  /*197b0*/  ISETP.GE.AND P1, PT, R5, R153, PT ;  /* 0x000000990500720c */ /* 0x000fe20003f26270 */
[----:B------:R0:W-:-:S12]  /*197c0*/  STL [R1+0x44], R153 ;  /* 0x0000449901007387 */ /* 0x0001d80000100800 */
[----:B0-----:R-:W-:Y:S05]  /*197d0*/  @!P1 BRA `(.L_x_1797) ;  /* 0x0000002400749947 */ /* 0x001fea0003800000 */
[----:B------:R-:W-:Y:S01]  /*197e0*/  BSSY B1, `(.L_x_1798) ;  /* 0x000025b000017945 */ /* 0x000fe20003800000 */
[----:B------:R0:W-:Y:S01]  /*197f0*/  STL [R1+0x4], R5 ;  /* 0x0000040501007387 */ /* 0x0001e20000100800 */
[----:B------:R-:W-:Y:S02]  /*19800*/  IMAD.MOV.U32 R227, RZ, RZ, R3 ;  /* 0x000000ffffe37224 */ /* 0x000fe400078e0003 */
[----:B------:R-:W-:Y:S02]  /*19810*/  IMAD.MOV.U32 R226, RZ, RZ, R4 ;  /* 0x000000ffffe27224 */ /* 0x000fe400078e0004 */
[----:B------:R-:W-:Y:S02]  /*19820*/  IMAD.MOV.U32 R13, RZ, RZ, R203 ;  /* 0x000000ffff0d7224 */ /* 0x000fe400078e00cb */
[----:B0-----:R-:W-:-:S07]  /*19830*/  IMAD.MOV.U32 R5, RZ, RZ, R202 ;  /* 0x000000ffff057224 */ /* 0x001fce00078e00ca */
.L_x_1811:
[----:B------:R-:W-:-:S04]  /*19840*/  ISETP.NE.AND P1, PT, R5, 0x1, PT ;  /* 0x000000010500780c */ /* 0x000fc80003f25270 */
[----:B------:R-:W-:-:S04]  /*19850*/  SEL R203, RZ, 0x1, P1 ;  /* 0x00000001ffcb7807 */ /* 0x000fc80000800000 */
[----:B------:R-:W-:Y:S01]  /*19860*/  LOP3.LUT R203, R13, R203, RZ, 0x3c, !PT ;  /* 0x000000cb0dcb7212 */ /* 0x000fe200078e3cff */
[----:B0-----:R-:W-:Y:S06]  /*19870*/  @!P0 BRA `(.L_x_1799) ;  /* 0x0000000000048947 */ /* 0x001fec0003800000 */
[----:B------:R-:W-:Y:S01]  /*19880*/  BPT.TRAP 0x1 ;  /* 0x000000040000795c */ /* 0x000fe20000300000 */
.L_x_1799:
        /* <DEDUP_REMOVED lines=8> */
.L_x_1800:
        /* <DEDUP_REMOVED lines=8> */
.L_x_1802:
[----:B------:R-:W-:Y:S05]  /*19990*/  BSYNC B2 ;  /* 0x0000000000027941 */ /* 0x000fea0003800000 */
.L_x_1801:
[----:B------:R-:W-:Y:S04]  /*199a0*/  STL.64 [R1+0xd0], R22 ;  /* 0x0000d01601007387 */ /* 0x000fe80000100a00 */
[----:B------:R-:W-:Y:S04]  /*199b0*/  STL [R1+0xc8], R5 ;  /* 0x0000c80501007387 */ /* 0x000fe80000100800 */
[----:B------:R2:W-:Y:S04]  /*199c0*/  STL.64 [R1+0xc0], R18 ;  /* 0x0000c01201007387 */ /* 0x0005e80000100a00 */
[----:B--2---:R-:W2:Y:S04]  /*199d0*/  LDL.64 R18, [R1+0x30] ;  /* 0x0000300001127983 */ /* 0x004ea80000100a00 */
[----:B------:R3:W-:Y:S04]  /*199e0*/  STL.64 [R1+0xb8], R16 ;  /* 0x0000b81001007387 */ /* 0x0007e80000100a00 */
[----:B------:R-:W4:Y:S04]  /*199f0*/  LDL.64 R22, [R1+0x38] ;  /* 0x0000380001167983 */ /* 0x000f280000100a00 */
[----:B---3--:R-:W3:Y:S01]  /*19a00*/  LDL.64 R16, [R1+0x28] ;  /* 0x0000280001107983 */ /* 0x008ee20000100a00 */
[----:B01----:R-:W-:-:S02]  /*19a10*/  IMAD.MOV.U32 R2, RZ, RZ, R4 ;  /* 0x000000ffff027224 */ /* 0x003fc400078e0004 */
[----:B------:R-:W-:Y:S02]  /*19a20*/  VIADD R152, R4, 0x6 ;  /* 0x0000000604987836 */ /* 0x000fe40000000000 */
[----:B------:R-:W-:Y:S01]  /*19a30*/  IMAD.MOV.U32 R3, RZ, RZ, 0x40000040 ;  /* 0x40000040ff037424 */ /* 0x000fe200078e00ff */
[----:B------:R-:W-:Y:S01]  /*19a40*/  R2UR UR6, R2 ;  /* 0x00000000020672ca */ /* 0x000fe200000e0000 */
[----:B------:R-:W-:Y:S01]  /*19a50*/  IMAD.MOV.U32 R2, RZ, RZ, R154 ;  /* 0x000000ffff027224 */ /* 0x000fe200078e009a */
[----:B------:R-:W-:Y:S01]  /*19a60*/  R2UR UR10, R152 ;  /* 0x00000000980a72ca */ /* 0x000fe200000e0000 */
[C---:B------:R-:W-:Y:S01]  /*19a70*/  VIADD R154, R4.reuse, 0x204 ;  /* 0x00000204049a7836 */ /* 0x040fe20000000000 */
[----:B------:R-:W-:Y:S01]  /*19a80*/  R2UR UR5, R3 ;  /* 0x00000000030572ca */ /* 0x000fe200000e0000 */
[----:B------:R-:W-:Y:S01]  /*19a90*/  VIADD R152, R4, 0x202 ;  /* 0x0000020204987836 */ /* 0x000fe20000000000 */
[----:B------:R-:W-:Y:S01]  /*19aa0*/  R2UR UR4, R2 ;  /* 0x00000000020472ca */ /* 0x000fe200000e0000 */
[----:B------:R-:W-:Y:S01]  /*19ab0*/  IMAD.MOV.U32 R2, RZ, RZ, R153 ;  /* 0x000000ffff027224 */ /* 0x000fe200078e0099 */
[----:B------:R-:W-:Y:S01]  /*19ac0*/  R2UR UR22, R154 ;  /* 0x000000009a1672ca */ /* 0x000fe200000e0000 */
[----:B------:R-:W-:Y:S01]  /*19ad0*/  IMAD.MOV.U32 R153, RZ, RZ, 0x40000040 ;  /* 0x40000040ff997424 */ /* 0x000fe200078e00ff */
[----:B------:R-:W-:Y:S01]  /*19ae0*/  R2UR UR18, R152 ;  /* 0x00000000981272ca */ /* 0x000fe200000e0000 */
[----:B------:R-:W-:Y:S01]  /*19af0*/  VIADD R154, R4, 0x400 ;  /* 0x00000400049a7836 */ /* 0x000fe20000000000 */
[----:B------:R-:W-:Y:S01]  /*19b00*/  R2UR UR8, R2 ;  /* 0x00000000020872ca */ /* 0x000fe200000e0000 */
[C---:B------:R-:W-:Y:S01]  /*19b10*/  VIADD R2, R4.reuse, 0x200 ;  /* 0x0000020004027836 */ /* 0x040fe20000000000 */
[----:B------:R-:W-:Y:S01]  /*19b20*/  R2UR UR11, R153 ;  /* 0x00000000990b72ca */ /* 0x000fe200000e0000 */
[----:B------:R-:W-:Y:S01]  /*19b30*/  VIADD R152, R4, 0x402 ;  /* 0x0000040204987836 */ /* 0x000fe20000000000 */
[----:B------:R-:W-:Y:S01]  /*19b40*/  R2UR UR30, R154 ;  /* 0x000000009a1e72ca */ /* 0x000fe200000e0000 */
[----:B------:R-:W-:Y:S01]  /*19b50*/  VIADD R154, R4, 0x406 ;  /* 0x00000406049a7836 */ /* 0x000fe20000000000 */
[----:B------:R-:W-:Y:S01]  /*19b60*/  R2UR UR14, R2 ;  /* 0x00000000020e72ca */ /* 0x000fe200000e0000 */
[----:B------:R-:W-:Y:S01]  /*19b70*/  VIADD R2, R4, 0x206 ;  /* 0x0000020604027836 */ /* 0x000fe20000000000 */
[----:B------:R-:W-:Y:S01]  /*19b80*/  MOV R5, UR10 ;  /* 0x0000000a00057c02 */ /* 0x000fe20008000f00 */
[----:B------:R-:W-:Y:S01]  /*19b90*/  UMOV UR10, UR4 ;  /* 0x00000004000a7c82 */ /* 0x000fe20008000000 */
[----:B------:R-:W-:Y:S01]  /*19ba0*/  R2UR UR7, R3 ;  /* 0x00000000030772ca */ /* 0x000fe200000e0000 */
[----:B------:R-:W-:Y:S01]  /*19bb0*/  IMAD.MOV.U32 R155, RZ, RZ, 0x40000040 ;  /* 0x40000040ff9b7424 */ /* 0x000fe200078e00ff */
[----:B------:R-:W-:Y:S01]  /*19bc0*/  R2UR UR26, R2 ;  /* 0x00000000021a72ca */ /* 0x000fe200000e0000 */
[----:B------:R-:W-:Y:S01]  /*19bd0*/  VIADD R2, R4, 0x404 ;  /* 0x0000040404027836 */ /* 0x000fe20000000000 */
[----:B------:R-:W-:Y:S01]  /*19be0*/  R2UR UR34, R152 ;  /* 0x00000000982272ca */ /* 0x000fe200000e0000 */
[----:B------:R-:W-:Y:S01]  /*19bf0*/  VIADD R152, R4, 0x604 ;  /* 0x0000060404987836 */ /* 0x000fe20000000000 */
[----:B------:R-:W-:Y:S01]  /*19c00*/  MOV R156, UR11 ;  /* 0x0000000b009c7c02 */ /* 0x000fe20008000f00 */
[----:B------:R-:W-:Y:S01]  /*19c10*/  UMOV UR11, UR5 ;  /* 0x00000005000b7c82 */ /* 0x000fe20008000000 */
[----:B------:R-:W-:Y:S01]  /*19c20*/  R2UR UR38, R2 ;  /* 0x00000000022672ca */ /* 0x000fe200000e0000 */
[----:B------:R-:W-:Y:S01]  /*19c30*/  VIADD R2, R4, 0x600 ;  /* 0x0000060004027836 */ /* 0x000fe20000000000 */
[----:B------:R-:W-:Y:S01]  /*19c40*/  R2UR UR42, R154 ;  /* 0x000000009a2a72ca */ /* 0x000fe200000e0000 */
[----:B------:R-:W-:Y:S01]  /*19c50*/  VIADD R154, R4, 0x602 ;  /* 0x00000602049a7836 */ /* 0x000fe20000000000 */
[----:B------:R-:W-:-:S02]  /*19c60*/  R2UR UR4, R6 ;  /* 0x00000000060472ca */ /* 0x000fc400000e0000 */
[----:B------:R-:W-:Y:S02]  /*19c70*/  R2UR UR5, R7 ;  /* 0x00000000070572ca */ /* 0x000fe400000e0000 */
[----:B------:R-:W-:Y:S01]  /*19c80*/  R2UR UR46, R2 ;  /* 0x00000000022e72ca */ /* 0x000fe200000e0000 */
[----:B------:R-:W-:Y:S01]  /*19c90*/  VIADD R2, R4, 0x606 ;  /* 0x0000060604027836 */ /* 0x000fe20000000000 */
[----:B------:R-:W-:Y:S01]  /*19ca0*/  R2UR UR19, R153 ;  /* 0x00000000991372ca */ /* 0x000fe200000e0000 */
[----:B------:R-:W-:Y:S01]  /*19cb0*/  IMAD.MOV.U32 R4, RZ, RZ, R156 ;  /* 0x000000ffff047224 */ /* 0x000fe200078e009c */
[C---:B------:R-:W-:Y:S02]  /*19cc0*/  R2UR UR23, R155.reuse ;  /* 0x000000009b1772ca */ /* 0x040fe400000e0000 */
[----:B------:R-:W-:Y:S02]  /*19cd0*/  R2UR UR31, R155 ;  /* 0x000000009b1f72ca */ /* 0x000fe400000e0000 */
[----:B------:R-:W-:-:S02]  /*19ce0*/  R2UR UR35, R153 ;  /* 0x00000000992372ca */ /* 0x000fc400000e0000 */
[C---:B------:R-:W-:Y:S02]  /*19cf0*/  R2UR UR43, R155.reuse ;  /* 0x000000009b2b72ca */ /* 0x040fe400000e0000 */
[----:B------:R-:W-:Y:S02]  /*19d00*/  R2UR UR50, R154 ;  /* 0x000000009a3272ca */ /* 0x000fe400000e0000 */
[----:B------:R-:W-:Y:S02]  /*19d10*/  R2UR UR51, R155 ;  /* 0x000000009b3372ca */ /* 0x000fe400000e0000 */
[----:B------:R-:W-:Y:S02]  /*19d20*/  R2UR UR54, R152 ;  /* 0x00000000983672ca */ /* 0x000fe400000e0000 */
[----:B------:R-:W-:Y:S02]  /*19d30*/  R2UR UR55, R153 ;  /* 0x00000000993772ca */ /* 0x000fe400000e0000 */
[----:B------:R-:W-:Y:S01]  /*19d40*/  WARPGROUP.ARRIVE ;  /* 0x00000000000079c5 */ /* 0x000fe20000000000 */
[----:B------:R-:W-:-:S02]  /*19d50*/  R2UR UR9, R3 ;  /* 0x00000000030972ca */ /* 0x000fc400000e0000 */
[C---:B------:R-:W-:Y:S02]  /*19d60*/  R2UR UR15, R3.reuse ;  /* 0x00000000030f72ca */ /* 0x040fe400000e0000 */
[C---:B------:R-:W-:Y:S01]  /*19d70*/  R2UR UR27, R3.reuse ;  /* 0x00000000031b72ca */ /* 0x040fe200000e0000 */
[----:B------:R-:W-:Y:S01]  /*19d80*/  HGMMA.64x64x16.F32.BF16 R152, gdesc[UR4], RZ, !UPT, gsb0 ;  /* 0x00e00000049879f0 */ /* 0x000fe2000c0018ff */
[C---:B------:R-:W-:Y:S02]  /*19d90*/  R2UR UR39, R3.reuse ;  /* 0x00000000032772ca */ /* 0x040fe400000e0000 */
[C---:B------:R-:W-:Y:S02]  /*19da0*/  R2UR UR47, R3.reuse ;  /* 0x00000000032f72ca */ /* 0x040fe400000e0000 */
[----:B------:R-:W-:Y:S02]  /*19db0*/  R2UR UR58, R2 ;  /* 0x00000000023a72ca */ /* 0x000fe400000e0000 */
[----:B------:R-:W-:-:S02]  /*19dc0*/  R2UR UR59, R3 ;  /* 0x00000000033b72ca */ /* 0x000fc400000e0000 */
[----:B------:R-:W3:Y:S01]  /*19dd0*/  LDL.64 R2, [R1+0x20] ;  /* 0x0000200001027983 */ /* 0x000ee20000100a00 */
[----:B------:R-:W-:Y:S01]  /*19de0*/  UMOV UR6, UR8 ;  /* 0x0000000800067c82 */ /* 0x000fe20008000000 */
[----:B------:R-:W-:Y:S01]  /*19df0*/  UMOV UR7, UR9 ;  /* 0x0000000900077c82 */ /* 0x000fe20008000000 */
[----:B------:R-:W-:Y:S02]  /*19e00*/  WARPGROUP.DEPBAR.LE gsb0, 0x0 ;  /* 0x00008000000079c5 */ /* 0x000fe40000010000 */
[----:B------:R-:W-:Y:S01]  /*19e10*/  WARPGROUP.ARRIVE ;  /* 0x00000000000079c5 */ /* 0x000fe20000000000 */
[----:B----4-:R-:W-:Y:S02]  /*19e20*/  R2UR UR8, R22 ;  /* 0x00000000160872ca */ /* 0x010fe400000e0000 */
[----:B------:R-:W-:Y:S02]  /*19e30*/  R2UR UR9, R23 ;  /* 0x00000000170972ca */ /* 0x000fe400000e0000 */
[----:B--2---:R-:W-:Y:S01]  /*19e40*/  R2UR UR4, R18 ;  /* 0x00000000120472ca */ /* 0x004fe200000e0000 */
[----:B------:R0:W5:Y:S10]  /*19e50*/  LDL.LU.64 R22, [R1+0xd0] ;  /* 0x0000d00001167983 */ /* 0x0001740000300a00 */
[----:B------:R-:W-:Y:S01]  /*19e60*/  HGMMA.64x64x16.F32.BF16 R152, gdesc[UR8], R152, gsb0 ;  /* 0x00e00000089879f0 */ /* 0x000fe20008001898 */
[----:B------:R-:W-:-:S02]  /*19e70*/  R2UR UR5, R19 ;  /* 0x00000000130572ca */ /* 0x000fc400000e0000 */
[----:B------:R-:W-:Y:S02]  /*19e80*/  WARPGROUP.DEPBAR.LE gsb0, 0x0 ;  /* 0x00008000000079c5 */ /* 0x000fe40000010000 */
[----:B------:R-:W-:-:S09]  /*19e90*/  WARPGROUP.ARRIVE ;  /* 0x00000000000079c5 */ /* 0x000fd20000000000 */
[----:B------:R-:W-:Y:S01]  /*19ea0*/  HGMMA.64x64x16.F32.BF16 R152, gdesc[UR4], R152, gsb0 ;  /* 0x00e00000049879f0 */ /* 0x000fe20008001898 */
[----:B------:R-:W-:Y:S02]  /*19eb0*/  R2UR UR11, R4 ;  /* 0x00000000040b72ca */ /* 0x000fe400000e0000 */
[----:B------:R-:W-:Y:S02]  /*19ec0*/  R2UR UR10, R5 ;  /* 0x00000000050a72ca */ /* 0x000fe400000e0000 */
[----:B---3--:R-:W-:Y:S01]  /*19ed0*/  R2UR UR8, R16 ;  /* 0x00000000100872ca */ /* 0x008fe200000e0000 */
[----:B------:R0:W5:Y:S01]  /*19ee0*/  LDL.LU R5, [R1+0xc8] ;  /* 0x0000c80001057983 */ /* 0x0001620000300800 */
[----:B------:R-:W-:Y:S02]  /*19ef0*/  R2UR UR9, R17 ;  /* 0x00000000110972ca */ /* 0x000fe400000e0000 */
[----:B------:R-:W-:Y:S01]  /*19f00*/  R2UR UR12, R2 ;  /* 0x00000000020c72ca */ /* 0x000fe200000e0000 */
[----:B------:R0:W5:Y:S01]  /*19f10*/  LDL.LU.64 R18, [R1+0xc0] ;  /* 0x0000c00001127983 */ /* 0x0001620000300a00 */
[----:B------:R-:W-:-:S02]  /*19f20*/  R2UR UR13, R3 ;  /* 0x00000000030d72ca */ /* 0x000fc400000e0000 */
[----:B------:R-:W-:Y:S01]  /*19f30*/  R2UR UR16, R216 ;  /* 0x00000000d81072ca */ /* 0x000fe200000e0000 */
[----:B------:R0:W5:Y:S01]  /*19f40*/  LDL.LU.64 R16, [R1+0xb8] ;  /* 0x0000b80001107983 */ /* 0x0001620000300a00 */
[----:B------:R-:W-:Y:S02]  /*19f50*/  WARPGROUP.DEPBAR.LE gsb0, 0x0 ;  /* 0x00008000000079c5 */ /* 0x000fe40000010000 */
[----:B------:R-:W-:-:S06]  /*19f60*/  WARPGROUP.ARRIVE ;  /* 0x00000000000079c5 */ /* 0x000fcc0000000000 */
[----:B------:R-:W-:Y:S03]  /*19f70*/  HGMMA.64x64x16.F32.BF16 R152, gdesc[UR8], R152, gsb0 ;  /* 0x00e00000089879f0 */ /* 0x000fe60008001898 */
[----:B------:R-:W-:Y:S02]  /*19f80*/  WARPGROUP.DEPBAR.LE gsb0, 0x0 ;  /* 0x00008000000079c5 */ /* 0x000fe40000010000 */
[----:B------:R-:W-:-:S06]  /*19f90*/  WARPGROUP.ARRIVE ;  /* 0x00000000000079c5 */ /* 0x000fcc0000000000 */
        /* <DEDUP_REMOVED lines=184> */
[----:B0-----:R-:W-:Y:S06]  /*1ab20*/  @!P0 BRA `(.L_x_1804) ;  /* 0x0000000000048947 */ /* 0x001fec0003800000 */
[----:B------:R-:W-:Y:S01]  /*1ab30*/  BPT.TRAP 0x1 ;  /* 0x000000040000795c */ /* 0x000fe20000300000 */
.L_x_1804:
[----:B------:R-:W-:Y:S01]  /*1ab40*/  SHF.L.U32 R0, R13, 0x1f, RZ ;  /* 0x0000001f0d007819 */ /* 0x000fe200000006ff */
[----:B-----5:R-:W-:-:S04]  /*1ab50*/  IMAD R13, R5, 0x8, R18 ;  /* 0x00000008050d7824 */ /* 0x020fc800078e0212 */
[----:B------:R0:W1:Y:S01]  /*1ab60*/  SYNCS.PHASECHK.TRANS64.TRYWAIT P1, [R13+URZ+0x30850], R0 ;  /* 0x030850000d0075a7 */ /* 0x000062000802017f */
[----:B------:R-:W-:Y:S05]  /*1ab70*/  @!P0 BRA `(.L_x_1805) ;  /* 0x0000000000048947 */ /* 0x000fea0003800000 */
[----:B------:R-:W-:Y:S01]  /*1ab80*/  BPT.TRAP 0x1 ;  /* 0x000000040000795c */ /* 0x000fe20000300000 */
.L_x_1805:
[----:B------:R-:W-:Y:S04]  /*1ab90*/  BSSY B2, `(.L_x_1806) ;  /* 0x0000004000027945 */ /* 0x000fe80003800000 */
[----:B-1----:R-:W-:Y:S05]  /*1aba0*/  @P1 BRA `(.L_x_1807) ;  /* 0x0000000000081947 */ /* 0x002fea0003800000 */
[----:B------:R-:W1:Y:S02]  /*1abb0*/  SYNCS.PHASECHK.TRANS64.TRYWAIT P1, [R13+URZ+0x30850], R0 ;  /* 0x030850000d0075a7 */ /* 0x000e64000802017f */
[----:B-1----:R-:W-:Y:S05]  /*1abc0*/  @!P1 BRA `(.L_x_1808) ;  /* 0x0000011800409947 */ /* 0x002fea0003800000 */
.L_x_1807:
[----:B------:R-:W-:Y:S05]  /*1abd0*/  BSYNC B2 ;  /* 0x0000000000027941 */ /* 0x000fea0003800000 */
.L_x_1806:
[----:B------:R-:W-:Y:S01]  /*1abe0*/  VIADD R2, R18, 0x400 ;  /* 0x0000040012027836 */ /* 0x000fe20000000000 */
[----:B------:R-:W-:Y:S01]  /*1abf0*/  WARPGROUP.ARRIVE ;  /* 0x00000000000079c5 */ /* 0x000fe20000000000 */
[----:B------:R-:W-:-:S03]  /*1ac00*/  IMAD.MOV.U32 R3, RZ, RZ, 0x40000040 ;  /* 0x40000040ff037424 */ /* 0x000fc600078e00ff */
[----:B------:R-:W-:Y:S02]  /*1ac10*/  SHF.R.U32.HI R2, RZ, 0x4, R2 ;  /* 0x00000004ff027819 */ /* 0x000fe40000011602 */
[----:B------:R-:W-:Y:S01]  /*1ac20*/  R2UR UR7, R3 ;  /* 0x00000000030772ca */ /* 0x000fe200000e0000 */
[----:B------:R-:W-:Y:S01]  /*1ac30*/  IMAD.MOV.U32 R3, RZ, RZ, 0x40000040 ;  /* 0x40000040ff037424 */ /* 0x000fe200078e00ff */
[----:B------:R-:W-:-:S04]  /*1ac40*/  LOP3.LUT R2, R2, 0x3fff, RZ, 0xc0, !PT ;  /* 0x00003fff02027812 */ /* 0x000fc800078ec0ff */
[----:B------:R-:W-:-:S05]  /*1ac50*/  LOP3.LUT R2, R2, 0x2000000, RZ, 0xfc, !PT ;  /* 0x0200000002027812 */ /* 0x000fca00078efcff */
[----:B------:R-:W-:Y:S02]  /*1ac60*/  IMAD R2, R5, 0x800, R2 ;  /* 0x0000080005027824 */ /* 0x000fe400078e0202 */
[----:B------:R-:W-:Y:S02]  /*1ac70*/  IMAD.MOV.U32 R5, RZ, RZ, 0x40000040 ;  /* 0x40000040ff057424 */ /* 0x000fe400078e00ff */
[C---:B------:R-:W-:Y:S01]  /*1ac80*/  VIADD R4, R2.reuse, 0x80 ;  /* 0x0000008002047836 */ /* 0x040fe20000000000 */
[----:B------:R-:W-:-:S13]  /*1ac90*/  R2UR UR6, R2 ;  /* 0x00000000020672ca */ /* 0x000fda00000e0000 */
        /* <DEDUP_REMOVED lines=25> */
.L_x_1809:
[----:B------:R-:W-:Y:S01]  /*1ae30*/  ULDC UR4, c[0x0][0x9d8] ;  /* 0x0002760000047ab9 */ /* 0x000fe20000000800 */
[----:B------:R-:W2:Y:S01]  /*1ae40*/  LDL R186, [R1+0x8] ;  /* 0x0000080001ba7983 */ /* 0x000ea20000100800 */
[----:B01----:R-:W-:Y:S01]  /*1ae50*/  FMUL.FTZ R0, R152, UR4 ;  /* 0x0000000498007c20 */ /* 0x003fe20008410000 */
        /* <DEDUP_REMOVED lines=22> */
[----:B0-----:R-:W-:Y:S01]  /*1afc0*/  FMNMX.FTZ R2, R0, R226, !PT ;  /* 0x000000e200027209 */ /* 0x001fe20007810000 */
        /* <DEDUP_REMOVED lines=16> */
[----:B------:R-:W-:Y:S01]  /*1b0d0*/  ULDC UR4, c[0x0][0x988] ;  /* 0x0002620000047ab9 */ /* 0x000fe20000000800 */
[----:B------:R-:W-:-:S05]  /*1b0e0*/  VIADD R222, R222, 0x30840 ;  /* 0x00030840dede7836 */ /* 0x000fca0000000000 */
[----:B------:R-:W3:Y:S01]  /*1b0f0*/  MUFU.TANH R156, R156 ;  /* 0x0000009c009c7308 */ /* 0x000ee20000002400 */
[----:B0-----:R-:W-:-:S07]  /*1b100*/  FMNMX.FTZ R2, R152, R2, !PT ;  /* 0x0000000298027209 */ /* 0x001fce0007810000 */
[----:B------:R-:W0:Y:S01]  /*1b110*/  MUFU.TANH R157, R157 ;  /* 0x0000009d009d7308 */ /* 0x000e220000002400 */
[----:B-1----:R-:W-:-:S07]  /*1b120*/  FMNMX.FTZ R2, R153, R2, !PT ;  /* 0x0000000299027209 */ /* 0x002fce0007810000 */
[----:B------:R-:W1:Y:S01]  /*1b130*/  MUFU.TANH R160, R160 ;  /* 0x000000a000a07308 */ /* 0x000e620000002400 */
[----:B---3--:R-:W-:-:S07]  /*1b140*/  FMNMX.FTZ R2, R156, R2, !PT ;  /* 0x000000029c027209 */ /* 0x008fce0007810000 */
        /* <DEDUP_REMOVED lines=19> */
[----:B0-----:R-:W-:-:S05]  /*1b280*/  FMNMX.FTZ R4, R176, R4, !PT ;  /* 0x00000004b0047209 */ /* 0x001fca0007810000 */
[----:B------:R-:W0:Y:S02]  /*1b290*/  SHFL.BFLY PT, R2, R4, 0x2, 0x1f ;  /* 0x0c401f0004027f89 */ /* 0x000e2400000e0000 */
[----:B------:R-:W4:Y:S08]  /*1b2a0*/  MUFU.TANH R158, R158 ;  /* 0x0000009e009e7308 */ /* 0x000f300000002400 */
[----:B------:R-:W5:Y:S08]  /*1b2b0*/  MUFU.TANH R159, R159 ;  /* 0x0000009f009f7308 */ /* 0x000f700000002400 */
[----:B------:R-:W5:Y:S01]  /*1b2c0*/  MUFU.TANH R162, R162 ;  /* 0x000000a200a27308 */ /* 0x000f620000002400 */
[----:B0-----:R-:W-:-:S07]  /*1b2d0*/  FMNMX.FTZ R4, R4, R2, !PT ;  /* 0x0000000204047209 */ /* 0x001fce0007810000 */
[----:B------:R-:W0:Y:S01]  /*1b2e0*/  MUFU.TANH R163, R163 ;  /* 0x000000a300a37308 */ /* 0x000e220000002400 */
[----:B------:R-:W1:Y:S07]  /*1b2f0*/  SHFL.BFLY PT, R2, R4, 0x1, 0x1f ;  /* 0x0c201f0004027f89 */ /* 0x000e6e00000e0000 */
[----:B------:R-:W0:Y:S08]  /*1b300*/  MUFU.TANH R166, R166 ;  /* 0x000000a600a67308 */ /* 0x000e300000002400 */
[----:B------:R-:W0:Y:S08]  /*1b310*/  MUFU.TANH R167, R167 ;  /* 0x000000a700a77308 */ /* 0x000e300000002400 */
[----:B------:R-:W0:Y:S01]  /*1b320*/  MUFU.TANH R170, R170 ;  /* 0x000000aa00aa7308 */ /* 0x000e220000002400 */
[----:B-1----:R-:W-:-:S02]  /*1b330*/  FMNMX.FTZ R4, R4, R2, !PT ;  /* 0x0000000204047209 */ /* 0x002fc40007810000 */
[----:B------:R-:W-:-:S05]  /*1b340*/  FMNMX.FTZ R2, R154, R227, !PT ;  /* 0x000000e39a027209 */ /* 0x000fca0007810000 */
[----:B------:R-:W1:Y:S01]  /*1b350*/  MUFU.TANH R171, R171 ;  /* 0x000000ab00ab7308 */ /* 0x000e620000002400 */
[----:B---3--:R-:W-:Y:S01]  /*1b360*/  FMNMX.FTZ R2, R155, R2, !PT ;  /* 0x000000029b027209 */ /* 0x008fe20007810000 */
[----:B------:R-:W-:-:S03]  /*1b370*/  FADD.FTZ R185, -R4, R226 ;  /* 0x000000e204b97221 */ /* 0x000fc60000010100 */
[----:B----4-:R-:W-:-:S03]  /*1b380*/  FMNMX.FTZ R2, R158, R2, !PT ;  /* 0x000000029e027209 */ /* 0x010fc60007810000 */
[----:B------:R-:W3:Y:S01]  /*1b390*/  MUFU.TANH R174, R174 ;  /* 0x000000ae00ae7308 */ /* 0x000ee20000002400 */
[----:B-----5:R-:W-:-:S04]  /*1b3a0*/  FMNMX.FTZ R2, R159, R2, !PT ;  /* 0x000000029f027209 */ /* 0x020fc80007810000 */
[----:B------:R-:W-:-:S03]  /*1b3b0*/  FMNMX.FTZ R2, R162, R2, !PT ;  /* 0x00000002a2027209 */ /* 0x000fc60007810000 */
[----:B------:R-:W4:Y:S01]  /*1b3c0*/  MUFU.TANH R175, R175 ;  /* 0x000000af00af7308 */ /* 0x000f220000002400 */
[----:B0-----:R-:W-:-:S04]  /*1b3d0*/  FMNMX.FTZ R2, R163, R2, !PT ;  /* 0x00000002a3027209 */ /* 0x001fc80007810000 */
[----:B------:R-:W-:-:S03]  /*1b3e0*/  FMNMX.FTZ R2, R166, R2, !PT ;  /* 0x00000002a6027209 */ /* 0x000fc60007810000 */
[----:B------:R-:W0:Y:S01]  /*1b3f0*/  MUFU.TANH R177, R177 ;  /* 0x000000b100b17308 */ /* 0x000e220000002400 */
[----:B------:R-:W-:-:S04]  /*1b400*/  FMNMX.FTZ R2, R167, R2, !PT ;  /* 0x00000002a7027209 */ /* 0x000fc80007810000 */
[----:B------:R-:W-:-:S03]  /*1b410*/  FMNMX.FTZ R2, R170, R2, !PT ;  /* 0x00000002aa027209 */ /* 0x000fc60007810000 */
[----:B------:R-:W5:Y:S01]  /*1b420*/  MUFU.TANH R178, R178 ;  /* 0x000000b200b27308 */ /* 0x000f620000002400 */
[----:B-1----:R-:W-:-:S04]  /*1b430*/  FMNMX.FTZ R2, R171, R2, !PT ;  /* 0x00000002ab027209 */ /* 0x002fc80007810000 */
[----:B---3--:R-:W-:-:S03]  /*1b440*/  FMNMX.FTZ R2, R174, R2, !PT ;  /* 0x00000002ae027209 */ /* 0x008fc60007810000 */
[----:B------:R-:W1:Y:S01]  /*1b450*/  MUFU.TANH R179, R179 ;  /* 0x000000b300b37308 */ /* 0x000e620000002400 */
[----:B----4-:R-:W-:-:S04]  /*1b460*/  FMNMX.FTZ R2, R175, R2, !PT ;  /* 0x00000002af027209 */ /* 0x010fc80007810000 */
[----:B0-----:R-:W-:-:S03]  /*1b470*/  FMNMX.FTZ R2, R177, R2, !PT ;  /* 0x00000002b1027209 */ /* 0x001fc60007810000 */
[----:B------:R-:W0:Y:S01]  /*1b480*/  MUFU.TANH R180, R180 ;  /* 0x000000b400b47308 */ /* 0x000e220000002400 */
[----:B-----5:R-:W-:-:S04]  /*1b490*/  FMNMX.FTZ R2, R178, R2, !PT ;  /* 0x00000002b2027209 */ /* 0x020fc80007810000 */
[----:B-1----:R-:W-:-:S04]  /*1b4a0*/  FMNMX.FTZ R2, R179, R2, !PT ;  /* 0x00000002b3027209 */ /* 0x002fc80007810000 */
[----:B0-----:R-:W-:-:S05]  /*1b4b0*/  FMNMX.FTZ R2, R180, R2, !PT ;  /* 0x00000002b4027209 */ /* 0x001fca0007810000 */
[----:B------:R-:W0:Y:S01]  /*1b4c0*/  SHFL.BFLY PT, R3, R2, 0x2, 0x1f ;  /* 0x0c401f0002037f89 */ /* 0x000e2200000e0000 */
[----:B--2---:R-:W-:Y:S02]  /*1b4d0*/  PRMT R222, R186, 0x654, R222 ;  /* 0x00000654bade7816 */ /* 0x004fe400000000de */
[----:B0-----:R-:W-:Y:S02]  /*1b4e0*/  FMNMX.FTZ R3, R2, R3, !PT ;  /* 0x0000000302037209 */ /* 0x001fe40007810000 */
[----:B------:R0:W-:Y:S03]  /*1b4f0*/  SYNCS.ARRIVE.TRANS64.RED.A1T0 RZ, [R222+URZ], RZ ;  /* 0x000000ffdeff79a7 */ /* 0x0001e6000810043f */
[----:B------:R-:W1:Y:S02]  /*1b500*/  SHFL.BFLY PT, R2, R3, 0x1, 0x1f ;  /* 0x0c201f0003027f89 */ /* 0x000e6400000e0000 */
[----:B-1----:R-:W-:Y:S01]  /*1b510*/  FMNMX.FTZ R3, R3, R2, !PT ;  /* 0x0000000203037209 */ /* 0x002fe20007810000 */
[----:B------:R-:W-:-:S04]  /*1b520*/  IMAD.U32 R2, RZ, RZ, UR4 ;  /* 0x00000004ff027e24 */ /* 0x000fc8000f8e00ff */
[-C--:B------:R-:W-:Y:S01]  /*1b530*/  FMUL.FTZ R181, R4, R2.reuse ;  /* 0x0000000204b57220 */ /* 0x080fe20000410000 */
[----:B------:R-:W-:Y:S01]  /*1b540*/  FADD.FTZ R184, -R3, R227 ;  /* 0x000000e303b87221 */ /* 0x000fe20000010100 */
[-C--:B------:R-:W-:Y:S02]  /*1b550*/  FMUL.FTZ R185, R185, R2.reuse ;  /* 0x00000002b9b97220 */ /* 0x080fe40000410000 */
        /* <DEDUP_REMOVED lines=16> */
[-C--:B------:R-:W-:Y:S01]  /*1b660*/  FMUL.FTZ R181, R3, R2.reuse ;  /* 0x0000000203b57220 */ /* 0x080fe20000410000 */
[-C--:B------:R-:W-:Y:S01]  /*1b670*/  FMUL.FTZ R184, R184, R2.reuse ;  /* 0x00000002b8b87220 */ /* 0x080fe20000410000 */
[----:B------:R-:W-:Y:S02]  /*1b680*/  MUFU.EX2 R12, R185 ;  /* 0x000000b9000c7308 */ /* 0x000fe40000000800 */
        /* <DEDUP_REMOVED lines=14> */
[----:B------:R-:W1:Y:S01]  /*1b770*/  MUFU.EX2 R182, R182 ;  /* 0x000000b600b67308 */ /* 0x000e620000000800 */
[-CC-:B------:R-:W-:Y:S01]  /*1b780*/  FFMA.FTZ R178, R178, R2.reuse, -R181.reuse ;  /* 0x00000002b2b27223 */ /* 0x180fe200000108b5 */
[-CC-:B------:R-:W-:Y:S01]  /*1b790*/  FFMA.FTZ R179, R179, R2.reuse, -R181.reuse ;  /* 0x00000002b3b37223 */ /* 0x180fe200000108b5 */
[----:B------:R-:W-:-:S05]  /*1b7a0*/  FFMA.FTZ R187, R180, R2, -R181 ;  /* 0x00000002b4bb7223 */ /* 0x000fca00000108b5 */
[----:B------:R-:W2:Y:S08]  /*1b7b0*/  MUFU.EX2 R154, R154 ;  /* 0x0000009a009a7308 */ /* 0x000eb00000000800 */
[----:B------:R-:W3:Y:S01]  /*1b7c0*/  MUFU.EX2 R183, R183 ;  /* 0x000000b700b77308 */ /* 0x000ee20000000800 */
[----:B-1----:R-:W-:-:S07]  /*1b7d0*/  FFMA.FTZ R223, R12, R223, R182 ;  /* 0x000000df0cdf7223 */ /* 0x002fce00000100b6 */
[----:B------:R-:W1:Y:S01]  /*1b7e0*/  MUFU.EX2 R155, R155 ;  /* 0x0000009b009b7308 */ /* 0x000e620000000800 */
[----:B--2---:R-:W-:-:S07]  /*1b7f0*/  FFMA.FTZ R221, R0, R221, R154 ;  /* 0x000000dd00dd7223 */ /* 0x004fce000001009a */
[----:B------:R-:W2:Y:S01]  /*1b800*/  MUFU.EX2 R5, R5 ;  /* 0x0000000500057308 */ /* 0x000ea20000000800 */
[----:B---3--:R-:W-:-:S07]  /*1b810*/  FADD.FTZ R180, R183, R223 ;  /* 0x000000dfb7b47221 */ /* 0x008fce0000010000 */
[----:B------:R-:W3:Y:S01]  /*1b820*/  MUFU.EX2 R158, R158 ;  /* 0x0000009e009e7308 */ /* 0x000ee20000000800 */
[----:B-1----:R-:W-:-:S07]  /*1b830*/  FADD.FTZ R181, R155, R221 ;  /* 0x000000dd9bb57221 */ /* 0x002fce0000010000 */
[----:B------:R-:W1:Y:S01]  /*1b840*/  MUFU.EX2 R152, R152 ;  /* 0x0000009800987308 */ /* 0x000e620000000800 */
[----:B--2---:R-:W-:-:S07]  /*1b850*/  FADD.FTZ R180, R5, R180 ;  /* 0x000000b405b47221 */ /* 0x004fce0000010000 */
        /* <DEDUP_REMOVED lines=49> */
[----:B---3--:R-:W-:Y:S01]  /*1bb70*/  FADD.FTZ R181, R179, R181 ;  /* 0x000000b5b3b57221 */ /* 0x008fe20000010000 */
[----:B-1----:R-:W-:-:S03]  /*1bb80*/  FADD.FTZ R223, R176, R180 ;  /* 0x000000b4b0df7221 */ /* 0x002fc60000010000 */
[----:B--2---:R-:W-:Y:S01]  /*1bb90*/  FADD.FTZ R221, R187, R181 ;  /* 0x000000b5bbdd7221 */ /* 0x004fe20000010000 */
[----:B0-----:R-:W-:Y:S06]  /*1bba0*/  @!P0 BRA `(.L_x_1810) ;  /* 0x0000000000048947 */ /* 0x001fec0003800000 */
[----:B------:R-:W-:Y:S01]  /*1bbb0*/  BPT.TRAP 0x1 ;  /* 0x000000040000795c */ /* 0x000fe20000300000 */
.L_x_1810:
[----:B------:R-:W2:Y:S04]  /*1bbc0*/  LDL R181, [R1+0x44] ;  /* 0x0000440001b57983 */ /* 0x000ea80000100800 */
[----:B------:R-:W3:Y:S01]  /*1bbd0*/  LDL.LU R180, [R1+0x4] ;  /* 0x0000040001b47983 */ /* 0x000ee20000300800 */
[----:B------:R-:W-:Y:S01]  /*1bbe0*/  F2FP.BF16.F32.PACK_AB R198, R152, R5 ;  /* 0x0000000598c6723e */ /* 0x000fe200000010ff */
[----:B------:R-:W-:Y:S01]  /*1bbf0*/  VIADD R13, R13, 0x30860 ;  /* 0x000308600d0d7836 */ /* 0x000fe20000000000 */
[----:B------:R-:W-:Y:S01]  /*1bc00*/  F2FP.BF16.F32.PACK_AB R196, R183, R182 ;  /* 0x000000b6b7c4723e */ /* 0x000fe200000010ff */
[----:B------:R-:W-:Y:S01]  /*1bc10*/  IMAD.MOV.U32 R227, RZ, RZ, R3 ;  /* 0x000000ffffe37224 */ /* 0x000fe200078e0003 */
[----:B------:R-:W-:Y:S01]  /*1bc20*/  F2FP.BF16.F32.PACK_AB R197, R155, R154 ;  /* 0x0000009a9bc5723e */ /* 0x000fe200000010ff */
[----:B------:R-:W-:Y:S01]  /*1bc30*/  IMAD.MOV.U32 R226, RZ, RZ, R4 ;  /* 0x000000ffffe27224 */ /* 0x000fe200078e0004 */
[----:B------:R-:W-:Y:S01]  /*1bc40*/  PRMT R13, R186, 0x654, R13 ;  /* 0x00000654ba0d7816 */ /* 0x000fe2000000000d */
[----:B------:R-:W-:Y:S01]  /*1bc50*/  IMAD.MOV.U32 R5, RZ, RZ, R202 ;  /* 0x000000ffff057224 */ /* 0x000fe200078e00ca */
[----:B------:R-:W-:-:S02]  /*1bc60*/  F2FP.BF16.F32.PACK_AB R199, R159, R158 ;  /* 0x0000009e9fc7723e */ /* 0x000fc400000010ff */
[----:B------:R0:W-:Y:S01]  /*1bc70*/  SYNCS.ARRIVE.TRANS64.RED.A1T0 RZ, [R13+URZ], RZ ;  /* 0x000000ff0dff79a7 */ /* 0x0001e2000810043f */
[----:B------:R-:W-:Y:S02]  /*1bc80*/  F2FP.BF16.F32.PACK_AB R192, R156, R153 ;  /* 0x000000999cc0723e */ /* 0x000fe400000010ff */
[----:B------:R-:W-:Y:S02]  /*1bc90*/  F2FP.BF16.F32.PACK_AB R193, R163, R162 ;  /* 0x000000a2a3c1723e */ /* 0x000fe400000010ff */
[----:B------:R-:W-:Y:S02]  /*1bca0*/  F2FP.BF16.F32.PACK_AB R194, R160, R157 ;  /* 0x0000009da0c2723e */ /* 0x000fe400000010ff */
[----:B------:R-:W-:Y:S01]  /*1bcb0*/  F2FP.BF16.F32.PACK_AB R195, R167, R166 ;  /* 0x000000a6a7c3723e */ /* 0x000fe200000010ff */
[----:B0-----:R-:W-:Y:S01]  /*1bcc0*/  IMAD.MOV.U32 R13, RZ, RZ, R203 ;  /* 0x000000ffff0d7224 */ /* 0x001fe200078e00cb */
        /* <DEDUP_REMOVED lines=8> */
[C---:B---3--:R-:W-:Y:S01]  /*1bd50*/  VIADD R152, R180.reuse, 0xffffffff ;  /* 0xffffffffb4987836 */ /* 0x048fe20000000000 */
[----:B--2---:R-:W-:-:S04]  /*1bd60*/  ISETP.GT.AND P1, PT, R180, R181, PT ;  /* 0x000000b5b400720c */ /* 0x004fc80003f24270 */
[----:B------:R0:W-:Y:S09]  /*1bd70*/  STL [R1+0x4], R152 ;  /* 0x0000049801007387 */ /* 0x0001f20000100800 */
[----:B------:R-:W-:Y:S05]  /*1bd80*/  @P1 BRA `(.L_x_1811) ;  /* 0xffffffd800ac1947 */ /* 0x000fea000383ffff */
[----:B------:R-:W-:Y:S05]  /*1bd90*/  BSYNC B1 ;  /* 0x0000000000017941 */ /* 0x000fea0003800000 */
.L_x_1798:
[----:B------:R-:W-:-:S07]  /*1bda0*/  IMAD.MOV.U32 R5, RZ, RZ, R152 ;  /* 0x000000ffff057224 */ /* 0x000fce00078e0098 */
.L_x_1797:
[----:B------:R-:W-:Y:S05]  /*1bdb0*/  BSYNC B0 ;  /* 0x0000000000007941 */ /* 0x000fea0003800000 */
.L_x_1796:
[----:B------:R-:W2:Y:S01]  /*1bdc0*/  LDL R13, [R1+0x64] ;  /* 0x00006400010d7983 */ /* 0x000ea20000100800 */
[----:B------:R-:W-:Y:S01]  /*1bdd0*/  BSSY B0, `(.L_x_1812) ;  /* 0x0000324000007945 */ /* 0x000fe20003800000 */
[----:B--2---:R-:W-:-:S13]  /*1bde0*/  ISETP.GE.AND P1, PT, R5, R13, PT ;  /* 0x0000000d0500720c */ /* 0x004fda0003f26270 */
[----:B------:R-:W-:Y:S05]  /*1bdf0*/  @!P1 BRA `(.L_x_1813) ;  /* 0x0000003000849947 */ /* 0x000fea0003800000 */
[----:B------:R-:W-:Y:S02]  /*1be00*/  IMAD.MOV.U32 R227, RZ, RZ, R3 ;  /* 0x000000ffffe37224 */ /* 0x000fe400078e0003 */
[----:B------:R-:W-:Y:S02]  /*1be10*/  IMAD.MOV.U32 R226, RZ, RZ, R4 ;  /* 0x000000ffffe27224 */ /* 0x000fe400078e0004 */
[----:B------:R-:W-:Y:S02]  /*1be20*/  IMAD.MOV.U32 R222, RZ, RZ, R203 ;  /* 0x000000ffffde7224 */ /* 0x000fe400078e00cb */
[----:B------:R-:W-:-:S07]  /*1be30*/  IMAD.MOV.U32 R13, RZ, RZ, R202 ;  /* 0x000000ffff0d7224 */ /* 0x000fce00078e00ca */
.L_x_1834:
[----:B------:R-:W-:-:S04]  /*1be40*/  ISETP.NE.AND P1, PT, R13, 0x1, PT ;  /* 0x000000010d00780c */ /* 0x000fc80003f25270 */
[----:B------:R-:W-:-:S04]  /*1be50*/  SEL R203, RZ, 0x1, P1 ;  /* 0x00000001ffcb7807 */ /* 0x000fc80000800000 */
[----:B------:R-:W-:Y:S01]  /*1be60*/  LOP3.LUT R203, R222, R203, RZ, 0x3c, !PT ;  /* 0x000000cbdecb7212 */ /* 0x000fe200078e3cff */
[----:B------:R-:W-:Y:S06]  /*1be70*/  @!P0 BRA `(.L_x_1814) ;  /* 0x0000000000048947 */ /* 0x000fec0003800000 */
[----:B------:R-:W-:Y:S01]  /*1be80*/  BPT.TRAP 0x1 ;  /* 0x000000040000795c */ /* 0x000fe20000300000 */
.L_x_1814:
[----:B------:R-:W-:Y:S01]  /*1be90*/  VIADD R202, R13, 0x1 ;  /* 0x000000010dca7836 */ /* 0x000fe20000000000 */
[----:B------:R-:W-:-:S04]  /*1bea0*/  SHF.L.U32 R2, R203, 0x1f, RZ ;  /* 0x0000001fcb027819 */ /* 0x000fc800000006ff */
[----:B------:R-:W-:-:S04]  /*1beb0*/  ISETP.NE.AND P1, PT, R202, 0x2, PT ;  /* 0x00000002ca00780c */ /* 0x000fc80003f25270 */
[----:B------:R-:W-:-:S05]  /*1bec0*/  SEL R202, R202, RZ, P1 ;  /* 0x000000ffcaca7207 */ /* 0x000fca0000800000 */
[----:B------:R-:W-:-:S04]  /*1bed0*/  IMAD R4, R202, 0x8, R18 ;  /* 0x00000008ca047824 */ /* 0x000fc800078e0212 */
[----:B------:R1:W2:Y:S01]  /*1bee0*/  SYNCS.PHASECHK.TRANS64.TRYWAIT P1, [R4+URZ+0x30830], R2 ;  /* 0x03083002040075a7 */ /* 0x0002a2000802017f */
[----:B------:R-:W-:Y:S05]  /*1bef0*/  @!P0 BRA `(.L_x_1815) ;  /* 0x0000000000048947 */ /* 0x000fea0003800000 */
[----:B------:R-:W-:Y:S01]  /*1bf00*/  BPT.TRAP 0x1 ;  /* 0x000000040000795c */ /* 0x000fe20000300000 */
.L_x_1815:
[----:B------:R-:W3:Y:S01]  /*1bf10*/  LDL R3, [R1+0x40] ;  /* 0x0000400001037983 */ /* 0x000ee20000100800 */
[----:B------:R-:W-:Y:S01]  /*1bf20*/  BSSY B1, `(.L_x_1816) ;  /* 0x0000007000017945 */ /* 0x000fe20003800000 */
[----:B---3--:R-:W-:-:S04]  /*1bf30*/  IMAD R156, R202, 0x800, R3 ;  /* 0x00000800ca9c7824 */ /* 0x008fc800078e0203 */
[C---:B------:R-:W-:Y:S02]  /*1bf40*/  VIADD R154, R156.reuse, 0x2 ;  /* 0x000000029c9a7836 */ /* 0x040fe40000000000 */
[----:B------:R-:W-:Y:S01]  /*1bf50*/  VIADD R153, R156, 0x4 ;  /* 0x000000049c997836 */ /* 0x000fe20000000000 */
[----:B--2---:R-:W-:Y:S06]  /*1bf60*/  @P1 BRA `(.L_x_1817) ;  /* 0x0000000000081947 */ /* 0x004fec0003800000 */
[----:B------:R-:W2:Y:S02]  /*1bf70*/  SYNCS.PHASECHK.TRANS64.TRYWAIT P1, [R4+URZ+0x30830], R2 ;  /* 0x03083002040075a7 */ /* 0x000ea4000802017f */
[----:B--2---:R-:W-:Y:S05]  /*1bf80*/  @!P1 BRA `(.L_x_1818) ;  /* 0x0000010400649947 */ /* 0x004fea0003800000 */
.L_x_1817:
[----:B------:R-:W-:Y:S05]  /*1bf90*/  BSYNC B1 ;  /* 0x0000000000017941 */ /* 0x000fea0003800000 */
.L_x_1816:
[----:B------:R-:W-:Y:S04]  /*1bfa0*/  STL.64 [R1+0xd0], R18 ;  /* 0x0000d01201007387 */ /* 0x000fe80000100a00 */
[----:B------:R-:W-:Y:S04]  /*1bfb0*/  STL [R1+0xc8], R13 ;  /* 0x0000c80d01007387 */ /* 0x000fe80000100800 */
[----:B------:R3:W-:Y:S04]  /*1bfc0*/  STL.64 [R1+0xc0], R16 ;  /* 0x0000c01001007387 */ /* 0x0007e80000100a00 */
[----:B---3--:R-:W3:Y:S04]  /*1bfd0*/  LDL.64 R16, [R1+0x30] ;  /* 0x0000300001107983 */ /* 0x008ee80000100a00 */
[----:B------:R4:W-:Y:S04]  /*1bfe0*/  STL.64 [R1+0xb8], R4 ;  /* 0x0000b80401007387 */ /* 0x0009e80000100a00 */
[----:B------:R-:W3:Y:S01]  /*1bff0*/  LDL.64 R18, [R1+0x38] ;  /* 0x0000380001127983 */ /* 0x000ee20000100a00 */
[----:B-12---:R-:W-:-:S05]  /*1c000*/  IMAD.MOV.U32 R2, RZ, RZ, R156 ;  /* 0x000000ffff027224 */ /* 0x006fca00078e009c */
[----:B------:R-:W-:Y:S01]  /*1c010*/  R2UR UR6, R2 ;  /* 0x00000000020672ca */ /* 0x000fe200000e0000 */
[----:B------:R-:W-:Y:S01]  /*1c020*/  IMAD.MOV.U32 R2, RZ, RZ, R154 ;  /* 0x000000ffff027224 */ /* 0x000fe200078e009a */
[----:B----4-:R-:W2:Y:S01]  /*1c030*/  LDL.64 R4, [R1+0x28] ;  /* 0x0000280001047983 */ /* 0x010ea20000100a00 */
[----:B0-----:R-:W-:Y:S02]  /*1c040*/  VIADD R152, R156, 0x6 ;  /* 0x000000069c987836 */ /* 0x001fe40000000000 */
[----:B------:R-:W-:Y:S01]  /*1c050*/  IMAD.MOV.U32 R3, RZ, RZ, 0x40000040 ;  /* 0x40000040ff037424 */ /* 0x000fe200078e00ff */
[----:B------:R-:W-:Y:S01]  /*1c060*/  R2UR UR4, R2 ;  /* 0x00000000020472ca */ /* 0x000fe200000e0000 */
[----:B------:R-:W-:Y:S01]  /*1c070*/  IMAD.MOV.U32 R2, RZ, RZ, R153 ;  /* 0x000000ffff027224 */ /* 0x000fe200078e0099 */
[----:B------:R-:W-:Y:S01]  /*1c080*/  R2UR UR10, R152 ;  /* 0x00000000980a72ca */ /* 0x000fe200000e0000 */
[----:B------:R-:W-:Y:S01]  /*1c090*/  IMAD.MOV.U32 R153, RZ, RZ, 0x40000040 ;  /* 0x40000040ff997424 */ /* 0x000fe200078e00ff */
[----:B------:R-:W-:-:S02]  /*1c0a0*/  R2UR UR7, R3 ;  /* 0x00000000030772ca */ /* 0x000fc400000e0000 */
[----:B------:R-:W-:Y:S01]  /*1c0b0*/  R2UR UR8, R2 ;  /* 0x00000000020872ca */ /* 0x000fe200000e0000 */
[----:B------:R-:W-:Y:S01]  /*1c0c0*/  VIADD R2, R156, 0x200 ;  /* 0x000002009c027836 */ /* 0x000fe20000000000 */
[----:B------:R-:W-:Y:S01]  /*1c0d0*/  R2UR UR11, R153 ;  /* 0x00000000990b72ca */ /* 0x000fe200000e0000 */
[----:B------:R-:W-:Y:S01]  /*1c0e0*/  FMUL.FTZ R24, R24, R12 ;  /* 0x0000000c18187220 */ /* 0x000fe20000410000 */
[C---:B------:R-:W-:Y:S02]  /*1c0f0*/  R2UR UR5, R3.reuse ;  /* 0x00000000030572ca */ /* 0x040fe400000e0000 */
[----:B------:R-:W-:Y:S01]  /*1c100*/  R2UR UR14, R2 ;  /* 0x00000000020e72ca */ /* 0x000fe200000e0000 */
[----:B------:R-:W-:Y:S01]  /*1c110*/  VIADD R2, R156, 0x206 ;  /* 0x000002069c027836 */ /* 0x000fe20000000000 */
[----:B------:R-:W-:-:S04]  /*1c120*/  R2UR UR9, R3 ;  /* 0x00000000030972ca */ /* 0x000fc800000e0000 */
[----:B------:R-:W-:Y:S01]  /*1c130*/  R2UR UR26, R2 ;  /* 0x00000000021a72ca */ /* 0x000fe200000e0000 */
[----:B------:R-:W-:Y:S02]  /*1c140*/  VIADD R2, R156, 0x404 ;  /* 0x000004049c027836 */ /* 0x000fe40000000000 */
[----:B------:R-:W-:-:S03]  /*1c150*/  MOV R152, UR11 ;  /* 0x0000000b00987c02 */ /* 0x000fc60008000f00 */
[----:B------:R-:W-:Y:S01]  /*1c160*/  R2UR UR38, R2 ;  /* 0x00000000022672ca */ /* 0x000fe200000e0000 */
[----:B------:R-:W-:-:S05]  /*1c170*/  VIADD R2, R156, 0x600 ;  /* 0x000006009c027836 */ /* 0x000fca0000000000 */
[----:B------:R-:W-:Y:S01]  /*1c180*/  R2UR UR46, R2 ;  /* 0x00000000022e72ca */ /* 0x000fe200000e0000 */
[----:B------:R-:W-:Y:S01]  /*1c190*/  VIADD R2, R156, 0x606 ;  /* 0x000006069c027836 */ /* 0x000fe20000000000 */
[----:B------:R0:W-:Y:S01]  /*1c1a0*/  STL [R1+0x14], R152 ;  /* 0x0000149801007387 */ /* 0x0001e20000100800 */
[----:B------:R-:W-:Y:S01]  /*1c1b0*/  R2UR UR15, R3 ;  /* 0x00000000030f72ca */ /* 0x000fe200000e0000 */
[-C--:B------:R-:W-:Y:S01]  /*1c1c0*/  FMUL.FTZ R25, R25, R12.reuse ;  /* 0x0000000c19197220 */ /* 0x080fe20000410000 */
[C---:B------:R-:W-:Y:S01]  /*1c1d0*/  R2UR UR27, R3.reuse ;  /* 0x00000000031b72ca */ /* 0x040fe200000e0000 */
[-C--:B------:R-:W-:Y:S01]  /*1c1e0*/  FMUL.FTZ R28, R28, R12.reuse ;  /* 0x0000000c1c1c7220 */ /* 0x080fe20000410000 */
[----:B------:R-:W-:Y:S01]  /*1c1f0*/  R2UR UR39, R3 ;  /* 0x00000000032772ca */ /* 0x000fe200000e0000 */
[-C--:B------:R-:W-:Y:S01]  /*1c200*/  FMUL.FTZ R29, R29, R12.reuse ;  /* 0x0000000c1d1d7220 */ /* 0x080fe20000410000 */
[----:B------:R-:W-:Y:S01]  /*1c210*/  R2UR UR47, R3 ;  /* 0x00000000032f72ca */ /* 0x000fe200000e0000 */
[-C--:B------:R-:W-:Y:S01]  /*1c220*/  FMUL.FTZ R32, R32, R12.reuse ;  /* 0x0000000c20207220 */ /* 0x080fe20000410000 */
[----:B------:R-:W-:Y:S01]  /*1c230*/  R2UR UR58, R2 ;  /* 0x00000000023a72ca */ /* 0x000fe200000e0000 */
[-C--:B------:R-:W-:Y:S01]  /*1c240*/  FMUL.FTZ R33, R33, R12.reuse ;  /* 0x0000000c21217220 */ /* 0x080fe20000410000 */
[----:B------:R-:W-:Y:S01]  /*1c250*/  R2UR UR59, R3 ;  /* 0x00000000033b72ca */ /* 0x000fe200000e0000 */
[-C--:B------:R-:W-:Y:S01]  /*1c260*/  FMUL.FTZ R36, R36, R12.reuse ;  /* 0x0000000c24247220 */ /* 0x080fe20000410000 */
[----:B------:R-:W4:Y:S01]  /*1c270*/  LDL.64 R2, [R1+0x20] ;  /* 0x0000200001027983 */ /* 0x000f220000100a00 */
        /* <DEDUP_REMOVED lines=56> */
[----:B------:R-:W-:-:S02]  /*1c600*/  FMUL.FTZ R149, R149, R12 ;  /* 0x0000000c95957220 */ /* 0x000fc40000410000 */
[----:B------:R-:W4:Y:S01]  /*1c610*/  LDL.LU R12, [R1+0x14] ;  /* 0x00001400010c7983 */ /* 0x000f220000300800 */
[C---:B------:R-:W-:Y:S02]  /*1c620*/  VIADD R154, R156.reuse, 0x204 ;  /* 0x000002049c9a7836 */ /* 0x040fe40000000000 */
[----:B0-----:R-:W-:-:S03]  /*1c630*/  VIADD R152, R156, 0x202 ;  /* 0x000002029c987836 */ /* 0x001fc60000000000 */
[----:B------:R-:W-:Y:S01]  /*1c640*/  R2UR UR22, R154 ;  /* 0x000000009a1672ca */ /* 0x000fe200000e0000 */
[----:B------:R-:W-:Y:S01]  /*1c650*/  VIADD R154, R156, 0x400 ;  /* 0x000004009c9a7836 */ /* 0x000fe20000000000 */
[----:B------:R-:W-:Y:S01]  /*1c660*/  R2UR UR18, R152 ;  /* 0x00000000981272ca */ /* 0x000fe200000e0000 */
[----:B------:R-:W-:-:S03]  /*1c670*/  VIADD R152, R156, 0x402 ;  /* 0x000004029c987836 */ /* 0x000fc60000000000 */
[----:B------:R-:W-:Y:S01]  /*1c680*/  R2UR UR30, R154 ;  /* 0x000000009a1e72ca */ /* 0x000fe200000e0000 */
[----:B------:R-:W-:Y:S01]  /*1c690*/  VIADD R154, R156, 0x406 ;  /* 0x000004069c9a7836 */ /* 0x000fe20000000000 */
[----:B------:R-:W-:Y:S01]  /*1c6a0*/  MOV R13, UR10 ;  /* 0x0000000a000d7c02 */ /* 0x000fe20008000f00 */
[----:B------:R-:W-:Y:S01]  /*1c6b0*/  UMOV UR10, UR4 ;  /* 0x00000004000a7c82 */ /* 0x000fe20008000000 */
[----:B------:R-:W-:Y:S01]  /*1c6c0*/  UMOV UR11, UR5 ;  /* 0x00000005000b7c82 */ /* 0x000fe20008000000 */
[----:B------:R-:W-:Y:S01]  /*1c6d0*/  R2UR UR34, R152 ;  /* 0x00000000982272ca */ /* 0x000fe200000e0000 */
[----:B------:R-:W-:Y:S01]  /*1c6e0*/  IMAD.MOV.U32 R155, RZ, RZ, 0x40000040 ;  /* 0x40000040ff9b7424 */ /* 0x000fe200078e00ff */
[----:B------:R-:W-:Y:S01]  /*1c6f0*/  R2UR UR42, R154 ;  /* 0x000000009a2a72ca */ /* 0x000fe200000e0000 */
[----:B------:R-:W-:Y:S01]  /*1c700*/  VIADD R154, R156, 0x602 ;  /* 0x000006029c9a7836 */ /* 0x000fe20000000000 */
[----:B------:R-:W-:Y:S01]  /*1c710*/  R2UR UR4, R6 ;  /* 0x00000000060472ca */ /* 0x000fe200000e0000 */
[----:B------:R-:W-:Y:S01]  /*1c720*/  VIADD R152, R156, 0x604 ;  /* 0x000006049c987836 */ /* 0x000fe20000000000 */
[----:B------:R-:W-:-:S02]  /*1c730*/  R2UR UR5, R7 ;  /* 0x00000000070572ca */ /* 0x000fc400000e0000 */
[----:B------:R-:W-:Y:S02]  /*1c740*/  R2UR UR19, R153 ;  /* 0x00000000991372ca */ /* 0x000fe400000e0000 */
[C---:B------:R-:W-:Y:S02]  /*1c750*/  R2UR UR23, R155.reuse ;  /* 0x000000009b1772ca */ /* 0x040fe400000e0000 */
[----:B------:R-:W-:Y:S02]  /*1c760*/  R2UR UR31, R155 ;  /* 0x000000009b1f72ca */ /* 0x000fe400000e0000 */
[----:B------:R-:W-:Y:S02]  /*1c770*/  R2UR UR35, R153 ;  /* 0x00000000992372ca */ /* 0x000fe400000e0000 */
[----:B------:R-:W-:Y:S02]  /*1c780*/  R2UR UR43, R155 ;  /* 0x000000009b2b72ca */ /* 0x000fe400000e0000 */
[----:B------:R-:W-:-:S02]  /*1c790*/  R2UR UR50, R154 ;  /* 0x000000009a3272ca */ /* 0x000fc400000e0000 */
[----:B------:R-:W-:Y:S02]  /*1c7a0*/  R2UR UR51, R155 ;  /* 0x000000009b3372ca */ /* 0x000fe400000e0000 */
[----:B------:R-:W-:Y:S02]  /*1c7b0*/  R2UR UR54, R152 ;  /* 0x00000000983672ca */ /* 0x000fe400000e0000 */
[----:B------:R-:W-:Y:S02]  /*1c7c0*/  R2UR UR55, R153 ;  /* 0x00000000993772ca */ /* 0x000fe400000e0000 */
[----:B------:R-:W-:-:S06]  /*1c7d0*/  WARPGROUP.ARRIVE ;  /* 0x00000000000079c5 */ /* 0x000fcc0000000000 */
[----:B------:R-:W-:Y:S01]  /*1c7e0*/  HGMMA.64x64x16.F32.BF16 R152, gdesc[UR4], RZ, !UPT, gsb0 ;  /* 0x00e00000049879f0 */ /* 0x000fe2000c0018ff */
[----:B------:R-:W-:Y:S01]  /*1c7f0*/  UMOV UR6, UR8 ;  /* 0x0000000800067c82 */ /* 0x000fe20008000000 */
[----:B------:R-:W-:Y:S01]  /*1c800*/  UMOV UR7, UR9 ;  /* 0x0000000900077c82 */ /* 0x000fe20008000000 */
[----:B------:R-:W-:Y:S02]  /*1c810*/  WARPGROUP.DEPBAR.LE gsb0, 0x0 ;  /* 0x00008000000079c5 */ /* 0x000fe40000010000 */
[----:B------:R-:W-:Y:S01]  /*1c820*/  WARPGROUP.ARRIVE ;  /* 0x00000000000079c5 */ /* 0x000fe20000000000 */
[----:B---3--:R-:W-:Y:S02]  /*1c830*/  R2UR UR8, R18 ;  /* 0x00000000120872ca */ /* 0x008fe400000e0000 */
[----:B------:R-:W-:Y:S02]  /*1c840*/  R2UR UR9, R19 ;  /* 0x00000000130972ca */ /* 0x000fe400000e0000 */
[----:B------:R-:W-:Y:S01]  /*1c850*/  R2UR UR4, R16 ;  /* 0x00000000100472ca */ /* 0x000fe200000e0000 */
[----:B------:R0:W5:Y:S10]  /*1c860*/  LDL.LU.64 R18, [R1+0xd0] ;  /* 0x0000d00001127983 */ /* 0x0001740000300a00 */
[----:B------:R-:W-:Y:S01]  /*1c870*/  HGMMA.64x64x16.F32.BF16 R152, gdesc[UR8], R152, gsb0 ;  /* 0x00e00000089879f0 */ /* 0x000fe20008001898 */
[----:B------:R-:W-:-:S02]  /*1c880*/  R2UR UR5, R17 ;  /* 0x00000000110572ca */ /* 0x000fc400000e0000 */
[----:B------:R-:W-:Y:S02]  /*1c890*/  WARPGROUP.DEPBAR.LE gsb0, 0x0 ;  /* 0x00008000000079c5 */ /* 0x000fe40000010000 */
[----:B------:R-:W-:-:S09]  /*1c8a0*/  WARPGROUP.ARRIVE ;  /* 0x00000000000079c5 */ /* 0x000fd20000000000 */
[----:B------:R-:W-:Y:S01]  /*1c8b0*/  HGMMA.64x64x16.F32.BF16 R152, gdesc[UR4], R152, gsb0 ;  /* 0x00e00000049879f0 */ /* 0x000fe20008001898 */
[----:B------:R-:W-:Y:S02]  /*1c8c0*/  R2UR UR10, R13 ;  /* 0x000000000d0a72ca */ /* 0x000fe400000e0000 */
[----:B--2---:R-:W-:Y:S01]  /*1c8d0*/  R2UR UR8, R4 ;  /* 0x00000000040872ca */ /* 0x004fe200000e0000 */
[----:B------:R0:W5:Y:S01]  /*1c8e0*/  LDL.LU R13, [R1+0xc8] ;  /* 0x0000c800010d7983 */ /* 0x0001620000300800 */
[----:B------:R-:W-:Y:S02]  /*1c8f0*/  R2UR UR9, R5 ;  /* 0x00000000050972ca */ /* 0x000fe400000e0000 */
[----:B----4-:R-:W-:Y:S01]  /*1c900*/  R2UR UR12, R2 ;  /* 0x00000000020c72ca */ /* 0x010fe200000e0000 */
[----:B------:R0:W5:Y:S01]  /*1c910*/  LDL.LU.64 R16, [R1+0xc0] ;  /* 0x0000c00001107983 */ /* 0x0001620000300a00 */
[----:B------:R-:W-:Y:S02]  /*1c920*/  R2UR UR13, R3 ;  /* 0x00000000030d72ca */ /* 0x000fe400000e0000 */
[----:B------:R-:W-:Y:S01]  /*1c930*/  R2UR UR16, R216 ;  /* 0x00000000d81072ca */ /* 0x000fe200000e0000 */
[----:B------:R0:W5:Y:S01]  /*1c940*/  LDL.LU.64 R4, [R1+0xb8] ;  /* 0x0000b80001047983 */ /* 0x0001620000300a00 */
[----:B------:R-:W-:Y:S01]  /*1c950*/  R2UR UR11, R12 ;  /* 0x000000000c0b72ca */ /* 0x000fe200000e0000 */
[----:B------:R-:W-:-:S02]  /*1c960*/  WARPGROUP.DEPBAR.LE gsb0, 0x0 ;  /* 0x00008000000079c5 */ /* 0x000fc40000010000 */
[----:B------:R-:W-:-:S10]  /*1c970*/  WARPGROUP.ARRIVE ;  /* 0x00000000000079c5 */ /* 0x000fd40000000000 */
        /* <DEDUP_REMOVED lines=123> */
[----:B0-----:R-:W-:Y:S05]  /*1d130*/  @!P0 BRA `(.L_x_1819) ;  /* 0x0000000000048947 */ /* 0x001fea0003800000 */
[----:B------:R-:W-:Y:S01]  /*1d140*/  BPT.TRAP 0x1 ;  /* 0x000000040000795c */ /* 0x000fe20000300000 */
.L_x_1819:
[----:B------:R-:W-:Y:S01]  /*1d150*/  SHF.L.U32 R0, R222, 0x1f, RZ ;  /* 0x0000001fde007819 */ /* 0x000fe200000006ff */
[----:B-----5:R-:W-:-:S04]  /*1d160*/  IMAD R222, R13, 0x8, R18 ;  /* 0x000000080dde7824 */ /* 0x020fc800078e0212 */
[----:B------:R0:W1:Y:S01]  /*1d170*/  SYNCS.PHASECHK.TRANS64.TRYWAIT P1, [R222+URZ+0x30850], R0 ;  /* 0x03085000de0075a7 */ /* 0x000062000802017f */
[----:B------:R-:W-:Y:S05]  /*1d180*/  @!P0 BRA `(.L_x_1820) ;  /* 0x0000000000048947 */ /* 0x000fea0003800000 */
[----:B------:R-:W-:Y:S01]  /*1d190*/  BPT.TRAP 0x1 ;  /* 0x000000040000795c */ /* 0x000fe20000300000 */
.L_x_1820:
[----:B------:R-:W-:Y:S04]  /*1d1a0*/  BSSY B1, `(.L_x_1821) ;  /* 0x0000004000017945 */ /* 0x000fe80003800000 */
[----:B-1----:R-:W-:Y:S05]  /*1d1b0*/  @P1 BRA `(.L_x_1822) ;  /* 0x0000000000081947 */ /* 0x002fea0003800000 */
[----:B------:R-:W1:Y:S02]  /*1d1c0*/  SYNCS.PHASECHK.TRANS64.TRYWAIT P1, [R222+URZ+0x30850], R0 ;  /* 0x03085000de0075a7 */ /* 0x000e64000802017f */
[----:B-1----:R-:W-:Y:S05]  /*1d1d0*/  @!P1 BRA `(.L_x_1823) ;  /* 0x000000f000e49947 */ /* 0x002fea0003800000 */
.L_x_1822:
[----:B------:R-:W-:Y:S05]  /*1d1e0*/  BSYNC B1 ;  /* 0x0000000000017941 */ /* 0x000fea0003800000 */
.L_x_1821:
        /* <DEDUP_REMOVED lines=37> */
.L_x_1824:
[----:B------:R-:W2:Y:S01]  /*1d440*/  LDL R2, [R1] ;  /* 0x0000000001027983 */ /* 0x000ea20000100800 */
[----:B------:R-:W3:Y:S03]  /*1d450*/  LDC R3, c[0x0][0x448] ;  /* 0x00011200ff037b82 */ /* 0x000ee60000000800 */
[----:B------:R-:W4:Y:S01]  /*1d460*/  LDL R12, [R1+0x48] ;  /* 0x00004800010c7983 */ /* 0x000f220000100800 */
[----:B------:R-:W-:-:S03]  /*1d470*/  ULDC UR5, c[0x0][0x9d8] ;  /* 0x0002760000057ab9 */ /* 0x000fc60000000800 */
[----:B01----:R-:W4:Y:S01]  /*1d480*/  LDL R0, [R1+0x60] ;  /* 0x0000600001007983 */ /* 0x003f220000100800 */
[----:B------:R-:W0:Y:S03]  /*1d490*/  LDC R187, c[0x0][0x9e4] ;  /* 0x00027900ffbb7b82 */ /* 0x000e260000000800 */
[----:B------:R-:W5:Y:S04]  /*1d4a0*/  LDL R188, [R1+0x8] ;  /* 0x0000080001bc7983 */ /* 0x000f680000100800 */
[----:B------:R-:W5:Y:S01]  /*1d4b0*/  LDL R189, [R1+0xc] ;  /* 0x00000c0001bd7983 */ /* 0x000f620000100800 */
[----:B---3--:R-:W-:-:S13]  /*1d4c0*/  ISETP.NE.AND P1, PT, R3, 0x1, PT ;  /* 0x000000010300780c */ /* 0x008fda0003f25270 */
[----:B------:R-:W1:Y:S01]  /*1d4d0*/  @P1 LDC R3, c[0x0][0x44c] ;  /* 0x00011300ff031b82 */ /* 0x000e620000000800 */
[----:B------:R-:W-:Y:S02]  /*1d4e0*/  VIADD R4, R4, 0x30840 ;  /* 0x0003084004047836 */ /* 0x000fe40000000000 */
        /* <DEDUP_REMOVED lines=11> */
[----:B0-----:R-:W-:Y:S01]  /*1d5a0*/  ISETP.GE.AND P5, PT, R187, 0x1, PT ;  /* 0x00000001bb00780c */ /* 0x001fe20003fa6270 */
[----:B------:R-:W0:Y:S08]  /*1d5b0*/  MUFU.TANH R13, R13 ;  /* 0x0000000d000d7308 */ /* 0x000e300000002400 */
[----:B------:R-:W3:Y:S08]  /*1d5c0*/  MUFU.TANH R155, R155 ;  /* 0x0000009b009b7308 */ /* 0x000ef00000002400 */
        /* <DEDUP_REMOVED lines=11> */
[----:B----4-:R-:W-:-:S04]  /*1d680*/  IMAD.IADD R0, R0, 0x1, R12 ;  /* 0x0000000100007824 */ /* 0x010fc800078e020c */
[----:B-1----:R-:W-:Y:S01]  /*1d690*/  @P1 IMAD.HI.U32 R3, R0, R3, RZ ;  /* 0x0000000300031227 */ /* 0x002fe200078e00ff */
[----:B-----5:R-:W-:-:S03]  /*1d6a0*/  PRMT R4, R188, 0x654, R4 ;  /* 0x00000654bc047816 */ /* 0x020fc60000000004 */
[----:B------:R-:W-:Y:S01]  /*1d6b0*/  FMUL.FTZ R12, R153, UR5 ;  /* 0x00000005990c7c20 */ /* 0x000fe20008410000 */
[----:B------:R-:W-:Y:S01]  /*1d6c0*/  FMUL.FTZ R153, R157, UR5 ;  /* 0x000000059d997c20 */ /* 0x000fe20008410000 */
[----:B------:R-:W-:Y:S01]  /*1d6d0*/  FMUL.FTZ R157, R161, UR5 ;  /* 0x00000005a19d7c20 */ /* 0x000fe20008410000 */
[----:B------:R1:W-:Y:S01]  /*1d6e0*/  SYNCS.ARRIVE.TRANS64.RED.A1T0 RZ, [R4+URZ], RZ ;  /* 0x000000ff04ff79a7 */ /* 0x0003e2000810043f */
[----:B------:R-:W-:Y:S01]  /*1d6f0*/  FMUL.FTZ R161, R163, UR5 ;  /* 0x00000005a3a17c20 */ /* 0x000fe20008410000 */
[----:B------:R-:W-:Y:S01]  /*1d700*/  FMUL.FTZ R163, R165, UR5 ;  /* 0x00000005a5a37c20 */ /* 0x000fe20008410000 */
[----:B--2---:R-:W-:Y:S01]  /*1d710*/  @P1 SHF.R.U32.HI R0, RZ, R2, R3 ;  /* 0x00000002ff001219 */ /* 0x004fe20000011603 */
[----:B------:R-:W-:Y:S01]  /*1d720*/  FMUL.FTZ R2, R152, UR5 ;  /* 0x0000000598027c20 */ /* 0x000fe20008410000 */
[----:B------:R-:W-:Y:S01]  /*1d730*/  FMUL.FTZ R152, R156, UR5 ;  /* 0x000000059c987c20 */ /* 0x000fe20008410000 */
[----:B------:R-:W-:Y:S01]  /*1d740*/  FMUL.FTZ R156, R160, UR5 ;  /* 0x00000005a09c7c20 */ /* 0x000fe20008410000 */
[----:B------:R-:W-:Y:S01]  /*1d750*/  FMUL.FTZ R160, R162, UR5 ;  /* 0x00000005a2a07c20 */ /* 0x000fe20008410000 */
[----:B------:R-:W2:Y:S01]  /*1d760*/  SHFL.IDX PT, R186, R0, RZ, 0x1c1f ;  /* 0x001c1fff00ba7589 */ /* 0x000ea200000e0000 */
[----:B-1----:R-:W-:-:S02]  /*1d770*/  IMAD.SHL.U32 R4, R5, 0x40, RZ ;  /* 0x0000004005047824 */ /* 0x002fc400078e00ff */
        /* <DEDUP_REMOVED lines=13> */
[----:B------:R-:W1:Y:S01]  /*1d850*/  MUFU.TANH R2, R2 ;  /* 0x0000000200027308 */ /* 0x000e620000002400 */
[----:B------:R-:W-:Y:S01]  /*1d860*/  ULDC UR5, c[0x0][0x9e0] ;  /* 0x0002780000057ab9 */ /* 0x000fe20000000800 */
[----:B------:R-:W-:-:S06]  /*1d870*/  IMAD R158, R189, -0x2, R158 ;  /* 0xfffffffebd9e7824 */ /* 0x000fcc00078e029e */
[----:B------:R-:W4:Y:S01]  /*1d880*/  MUFU.TANH R12, R12 ;  /* 0x0000000c000c7308 */ /* 0x000f220000002400 */
[----:B------:R-:W-:-:S07]  /*1d890*/  IADD3 R158, -R218, R158, R220 ;  /* 0x0000009eda9e7210 */ /* 0x000fce0007ffe1dc */
        /* <DEDUP_REMOVED lines=19> */
[----:B------:R-:W-:-:S02]  /*1d9d0*/  VIADD R183, R158, UR5 ;  /* 0x000000059eb77c36 */ /* 0x000fc40008000000 */
[----:B------:R-:W-:Y:S02]  /*1d9e0*/  VIADD R182, R158, UR4 ;  /* 0x000000049eb67c36 */ /* 0x000fe40008000000 */
[--C-:B--2---:R-:W-:Y:S02]  /*1d9f0*/  IMAD.IADD R181, R183, 0x1, R186.reuse ;  /* 0x00000001b7b57824 */ /* 0x104fe400078e02ba */
[----:B------:R-:W-:Y:S01]  /*1da00*/  IMAD.IADD R180, R182, 0x1, R186 ;  /* 0x00000001b6b47824 */ /* 0x000fe200078e02ba */
[----:B-1-34-:R-:W-:Y:S06]  /*1da10*/  @!P5 BRA `(.L_x_1825) ;  /* 0x000000000060d947 */ /* 0x01afec0003800000 */
        /* <DEDUP_REMOVED lines=13> */
.L_x_1827:
[----:B------:R-:W-:Y:S02]  /*1daf0*/  ULDC UR4, c[0x0][0x9e4] ;  /* 0x0002790000047ab9 */ /* 0x000fe40000000800 */
[----:B------:R-:W-:-:S05]  /*1db00*/  IMAD.U32 R187, RZ, RZ, UR4 ;  /* 0x00000004ffbb7e24 */ /* 0x000fca000f8e00ff */
[----:B------:R-:W-:-:S13]  /*1db10*/  ISETP.NE.AND P1, PT, R187, 0x1, PT ;  /* 0x00000001bb00780c */ /* 0x000fda0003f25270 */
[----:B------:R-:W1:Y:S02]  /*1db20*/  @P1 LDC.64 R158, c[0x0][0x9e8] ;  /* 0x00027a00ff9e1b82 */ /* 0x000e640000000a00 */
[----:B-1----:R-:W-:-:S05]  /*1db30*/  @P1 IMAD.HI.U32 R158, R186, R158, RZ ;  /* 0x0000009eba9e1227 */ /* 0x002fca00078e00ff */
[----:B------:R-:W-:-:S07]  /*1db40*/  @P1 SHF.R.U32.HI R186, RZ, R159, R158 ;  /* 0x0000009fffba1219 */ /* 0x000fce000001169e */
.L_x_1828:
[----:B------:R-:W-:Y:S05]  /*1db50*/  BSYNC B1 ;  /* 0x0000000000017941 */ /* 0x000fea0003800000 */
.L_x_1826:
[----:B------:R-:W-:-:S04]  /*1db60*/  IMAD R186, R186, R187, -R4 ;  /* 0x000000bbbaba7224 */ /* 0x000fc800078e0a04 */
[----:B------:R-:W-:-:S05]  /*1db70*/  IMAD R186, R189, -0x2, R186 ;  /* 0xfffffffebdba7824 */ /* 0x000fca00078e02ba */
[----:B------:R-:W-:Y:S02]  /*1db80*/  VIMNMX R180, R180, R186, !PT ;  /* 0x000000bab4b47248 */ /* 0x000fe40007fe0100 */
[----:B------:R-:W-:-:S07]  /*1db90*/  VIADDMNMX R181, R186, R187, R181, PT ;  /* 0x000000bbbab57246 */ /* 0x000fce00038001b5 */
.L_x_1825:
[----:B------:R-:W-:Y:S01]  /*1dba0*/  ISETP.GT.AND P1, PT, R5, -0x1, PT ;  /* 0xffffffff0500780c */ /* 0x000fe20003f24270 */
[----:B------:R-:W1:Y:S03]  /*1dbb0*/  SHFL.IDX PT, R0, R0, 0x1, 0x1c1f ;  /* 0x003c1f0000007f89 */ /* 0x000e6600000e0000 */
        /* <DEDUP_REMOVED lines=10> */
[----:B0-----:R-:W-:Y:S01]  /*1dc60*/  FSEL R159, R152, -INF , !P2 ;  /* 0xff800000989f7808 */ /* 0x001fe20005000000 */
[--C-:B-1----:R-:W-:Y:S01]  /*1dc70*/  IMAD.IADD R183, R183, 0x1, R0.reuse ;  /* 0x00000001b7b77824 */ /* 0x102fe200078e0200 */
        /* <DEDUP_REMOVED lines=52> */
.L_x_1831:
[----:B------:R-:W-:Y:S02]  /*1dfc0*/  ULDC UR4, c[0x0][0x9e4] ;  /* 0x0002790000047ab9 */ /* 0x000fe40000000800 */
[----:B------:R-:W-:-:S05]  /*1dfd0*/  IMAD.U32 R2, RZ, RZ, UR4 ;  /* 0x00000004ff027e24 */ /* 0x000fca000f8e00ff */
[----:B------:R-:W-:-:S13]  /*1dfe0*/  ISETP.NE.AND P2, PT, R2, 0x1, PT ;  /* 0x000000010200780c */ /* 0x000fda0003f45270 */
[----:B------:R-:W0:Y:S02]  /*1dff0*/  @P2 LDC.64 R152, c[0x0][0x9e8] ;  /* 0x00027a00ff982b82 */ /* 0x000e240000000a00 */
[----:B0-----:R-:W-:-:S05]  /*1e000*/  @P2 IMAD.HI.U32 R152, R0, R152, RZ ;  /* 0x0000009800982227 */ /* 0x001fca00078e00ff */
[----:B------:R-:W-:-:S07]  /*1e010*/  @P2 SHF.R.U32.HI R0, RZ, R153, R152 ;  /* 0x00000099ff002219 */ /* 0x000fce0000011698 */
.L_x_1832:
[----:B------:R-:W-:Y:S05]  /*1e020*/  BSYNC B1 ;  /* 0x0000000000017941 */ /* 0x000fea0003800000 */
.L_x_1830:
[----:B------:R-:W-:-:S04]  /*1e030*/  IMAD R0, R0, R2, -R4 ;  /* 0x0000000200007224 */ /* 0x000fc800078e0a04 */
[----:B------:R-:W-:-:S05]  /*1e040*/  IMAD R0, R189, -0x2, R0 ;  /* 0xfffffffebd007824 */ /* 0x000fca00078e0200 */
[----:B------:R-:W-:Y:S02]  /*1e050*/  VIMNMX R182, R182, R0, !PT ;  /* 0x00000000b6b67248 */ /* 0x000fe40007fe0100 */
[----:B------:R-:W-:-:S07]  /*1e060*/  VIADDMNMX R183, R0, R2, R183, PT ;  /* 0x0000000200b77246 */ /* 0x000fce00038001b7 */
.L_x_1829:
        /* <DEDUP_REMOVED lines=28> */
[C---:B------:R-:W-:Y:S02]  /*1e230*/  ISETP.LT.OR P2, PT, R183.reuse, 0x11, P2 ;  /* 0x00000011b700780c */ /* 0x040fe40001741670 */
[----:B------:R-:W-:Y:S02]  /*1e240*/  ISETP.LT.OR P3, PT, R183, 0x12, P3 ;  /* 0x00000012b700780c */ /* 0x000fe40001f61670 */
[----:B------:R-:W-:-:S02]  /*1e250*/  LOP3.LUT R22, R22, 0xffff7fff, RZ, 0xc0, !PT ;  /* 0xffff7fff16167812 */ /* 0x000fc400078ec0ff */
[----:B------:R-:W-:Y:S02]  /*1e260*/  FMNMX.FTZ R0, R178, R0, !PT ;  /* 0x00000000b2007209 */ /* 0x000fe40007810000 */
[----:B------:R-:W-:Y:S02]  /*1e270*/  FSEL R155, R155, -INF , !P4 ;  /* 0xff8000009b9b7808 */ /* 0x000fe40006000000 */
[----:B------:R-:W-:Y:S02]  /*1e280*/  FSEL R160, R160, -INF , !P2 ;  /* 0xff800000a0a07808 */ /* 0x000fe40005000000 */
[----:B------:R-:W-:Y:S02]  /*1e290*/  FSEL R161, R161, -INF , !P3 ;  /* 0xff800000a1a17808 */ /* 0x000fe40005800000 */
[C---:B------:R-:W-:Y:S02]  /*1e2a0*/  ISETP.GT.AND P4, PT, R182.reuse, 0x18, P1 ;  /* 0x00000018b600780c */ /* 0x040fe40000f84270 */
[----:B------:R-:W-:-:S02]  /*1e2b0*/  ISETP.GT.AND P2, PT, R182, 0x19, P1 ;  /* 0x00000019b600780c */ /* 0x000fc40000f44270 */
[----:B------:R-:W-:Y:S02]  /*1e2c0*/  ISETP.GT.AND P3, PT, R182, 0x20, P1 ;  /* 0x00000020b600780c */ /* 0x000fe40000f64270 */
[----:B------:R-:W-:Y:S02]  /*1e2d0*/  @P0 LOP3.LUT R22, R22, 0x8000, RZ, 0xfc, !PT ;  /* 0x0000800016160812 */ /* 0x000fe400078efcff */
[----:B------:R-:W-:Y:S02]  /*1e2e0*/  ISETP.GT.AND P0, PT, R182, RZ, P1 ;  /* 0x000000ffb600720c */ /* 0x000fe40000f04270 */
[----:B------:R-:W-:Y:S02]  /*1e2f0*/  FMNMX.FTZ R0, R179, R0, !PT ;  /* 0x00000000b3007209 */ /* 0x000fe40007810000 */
[C---:B------:R-:W-:Y:S02]  /*1e300*/  ISETP.LT.OR P4, PT, R183.reuse, 0x19, P4 ;  /* 0x00000019b700780c */ /* 0x040fe40002781670 */
[C---:B------:R-:W-:Y:S01]  /*1e310*/  ISETP.LT.OR P2, PT, R183.reuse, 0x1a, P2 ;  /* 0x0000001ab700780c */ /* 0x040fe20001741670 */
[----:B------:R-:W0:Y:S01]  /*1e320*/  SHFL.BFLY PT, R2, R0, 0x2, 0x1f ;  /* 0x0c401f0000027f89 */ /* 0x000e2200000e0000 */
[----:B------:R-:W-:-:S02]  /*1e330*/  ISETP.LT.OR P3, PT, R183, 0x21, P3 ;  /* 0x00000021b700780c */ /* 0x000fc40001f61670 */
[----:B------:R-:W-:Y:S02]  /*1e340*/  FSEL R164, R164, -INF , !P4 ;  /* 0xff800000a4a47808 */ /* 0x000fe40006000000 */
[----:B------:R-:W-:Y:S02]  /*1e350*/  FSEL R165, R165, -INF , !P2 ;  /* 0xff800000a5a57808 */ /* 0x000fe40005000000 */
[----:B------:R-:W-:Y:S02]  /*1e360*/  FSEL R168, R168, -INF , !P3 ;  /* 0xff800000a8a87808 */ /* 0x000fe40005800000 */
[C---:B------:R-:W-:Y:S02]  /*1e370*/  ISETP.GT.AND P2, PT, R182.reuse, 0x28, P1 ;  /* 0x00000028b600780c */ /* 0x040fe40000f44270 */
[C---:B------:R-:W-:Y:S02]  /*1e380*/  ISETP.GT.AND P3, PT, R182.reuse, 0x29, P1 ;  /* 0x00000029b600780c */ /* 0x040fe40000f64270 */
[----:B------:R-:W-:-:S02]  /*1e390*/  ISETP.GT.AND P4, PT, R182, 0x30, P1 ;  /* 0x00000030b600780c */ /* 0x000fc40000f84270 */
[C---:B------:R-:W-:Y:S02]  /*1e3a0*/  ISETP.GT.AND P5, PT, R182.reuse, 0x31, P1 ;  /* 0x00000031b600780c */ /* 0x040fe40000fa4270 */
[----:B------:R-:W-:Y:S02]  /*1e3b0*/  ISETP.GT.AND P6, PT, R182, 0x38, P1 ;  /* 0x00000038b600780c */ /* 0x000fe40000fc4270 */
[----:B------:R-:W-:Y:S02]  /*1e3c0*/  LOP3.LUT R22, R22, 0xfffffff7, RZ, 0xc0, !PT ;  /* 0xfffffff716167812 */ /* 0x000fe400078ec0ff */
[----:B------:R-:W-:Y:S02]  /*1e3d0*/  ISETP.GT.AND P1, PT, R182, 0x39, P1 ;  /* 0x00000039b600780c */ /* 0x000fe40000f24270 */
[----:B------:R-:W-:Y:S02]  /*1e3e0*/  @P0 LOP3.LUT R22, R22, 0x8, RZ, 0xfc, !PT ;  /* 0x0000000816160812 */ /* 0x000fe400078efcff */
[----:B0-----:R-:W-:-:S02]  /*1e3f0*/  FMNMX.FTZ R2, R0, R2, !PT ;  /* 0x0000000200027209 */ /* 0x001fc40007810000 */
[C---:B------:R-:W-:Y:S02]  /*1e400*/  LOP3.LUT P0, RZ, R22.reuse, 0x8000, RZ, 0xc0, !PT ;  /* 0x0000800016ff7812 */ /* 0x040fe4000780c0ff */
[----:B------:R-:W-:Y:S01]  /*1e410*/  LOP3.LUT R22, R22, 0xfffffffd, RZ, 0xc0, !PT ;  /* 0xfffffffd16167812 */ /* 0x000fe200078ec0ff */
[----:B------:R-:W0:Y:S01]  /*1e420*/  SHFL.BFLY PT, R4, R2, 0x1, 0x1f ;  /* 0x0c201f0002047f89 */ /* 0x000e2200000e0000 */
[C---:B------:R-:W-:Y:S02]  /*1e430*/  ISETP.LT.OR P0, PT, R183.reuse, 0x22, P0 ;  /* 0x00000022b700780c */ /* 0x040fe40000701670 */
[C---:B------:R-:W-:Y:S02]  /*1e440*/  ISETP.LT.OR P4, PT, R183.reuse, 0x31, P4 ;  /* 0x00000031b700780c */ /* 0x040fe40002781670 */
[----:B------:R-:W-:Y:S02]  /*1e450*/  @P1 LOP3.LUT R22, R22, 0x2, RZ, 0xfc, !PT ;  /* 0x0000000216161812 */ /* 0x000fe400078efcff */
[----:B------:R-:W-:-:S02]  /*1e460*/  ISETP.LT.OR P5, PT, R183, 0x32, P5 ;  /* 0x00000032b700780c */ /* 0x000fc40002fa1670 */
[C---:B------:R-:W-:Y:S02]  /*1e470*/  LOP3.LUT P1, RZ, R22.reuse, 0x8, RZ, 0xc0, !PT ;  /* 0x0000000816ff7812 */ /* 0x040fe4000782c0ff */
[----:B------:R-:W-:Y:S02]  /*1e480*/  LOP3.LUT R22, R22, 0xffffffef, RZ, 0xc0, !PT ;  /* 0xffffffef16167812 */ /* 0x000fe400078ec0ff */
[----:B------:R-:W-:Y:S02]  /*1e490*/  ISETP.LT.OR P1, PT, R183, 0x1, P1 ;  /* 0x00000001b700780c */ /* 0x000fe40000f21670 */
[----:B------:R-:W-:Y:S02]  /*1e4a0*/  @P0 LOP3.LUT R22, R22, 0x10, RZ, 0xfc, !PT ;  /* 0x0000001016160812 */ /* 0x000fe400078efcff */
[----:B------:R-:W-:Y:S02]  /*1e4b0*/  FSEL R153, R3, -INF , !P1 ;  /* 0xff80000003997808 */ /* 0x000fe40004800000 */
[----:B------:R-:W-:-:S02]  /*1e4c0*/  ISETP.LT.OR P0, PT, R183, 0x29, P2 ;  /* 0x00000029b700780c */ /* 0x000fc40001701670 */
[----:B------:R-:W-:Y:S02]  /*1e4d0*/  FMNMX.FTZ R3, R153, R227, !PT ;  /* 0x000000e399037209 */ /* 0x000fe40007810000 */
[C---:B------:R-:W-:Y:S02]  /*1e4e0*/  LOP3.LUT P2, RZ, R22.reuse, 0x2, RZ, 0xc0, !PT ;  /* 0x0000000216ff7812 */ /* 0x040fe4000784c0ff */
[----:B------:R-:W-:Y:S02]  /*1e4f0*/  FMNMX.FTZ R3, R13, R3, !PT ;  /* 0x000000030d037209 */ /* 0x000fe40007810000 */
[----:B------:R-:W-:Y:S02]  /*1e500*/  LOP3.LUT R22, R22, 0xfffffffb, RZ, 0xc0, !PT ;  /* 0xfffffffb16167812 */ /* 0x000fe400078ec0ff */
[----:B------:R-:W-:Y:S02]  /*1e510*/  FMNMX.FTZ R3, R154, R3, !PT ;  /* 0x000000039a037209 */ /* 0x000fe40007810000 */
[----:B0-----:R-:W-:Y:S01]  /*1e520*/  FMNMX.FTZ R4, R2, R4, !PT ;  /* 0x0000000402047209 */ /* 0x001fe20007810000 */
[----:B------:R-:W-:Y:S01]  /*1e530*/  IMAD.U32 R2, RZ, RZ, UR4 ;  /* 0x00000004ff027e24 */ /* 0x000fe2000f8e00ff */
[----:B------:R-:W-:-:S02]  /*1e540*/  @P0 LOP3.LUT R22, R22, 0x4, RZ, 0xfc, !PT ;  /* 0x0000000416160812 */ /* 0x000fc400078efcff */
[----:B------:R-:W-:Y:S01]  /*1e550*/  ISETP.LT.OR P0, PT, R183, 0x2a, P3 ;  /* 0x0000002ab700780c */ /* 0x000fe20001f01670 */
[----:B------:R-:W-:Y:S01]  /*1e560*/  FMUL.FTZ R152, R4, R2 ;  /* 0x0000000204987220 */ /* 0x000fe20000410000 */
[----:B------:R-:W-:Y:S02]  /*1e570*/  FMNMX.FTZ R3, R155, R3, !PT ;  /* 0x000000039b037209 */ /* 0x000fe40007810000 */
[----:B------:R-:W-:Y:S02]  /*1e580*/  LOP3.LUT R22, R22, 0xffffbfff, RZ, 0xc0, !PT ;  /* 0xffffbfff16167812 */ /* 0x000fe400078ec0ff */
[----:B------:R-:W-:Y:S02]  /*1e590*/  FMNMX.FTZ R3, R160, R3, !PT ;  /* 0x00000003a0037209 */ /* 0x000fe40007810000 */
[----:B------:R-:W-:Y:S02]  /*1e5a0*/  FSETP.NEU.FTZ.AND P3, PT, R4, -INF , PT ;  /* 0xff8000000400780b */ /* 0x000fe40003f7d000 */
[----:B------:R-:W-:-:S02]  /*1e5b0*/  FMNMX.FTZ R3, R161, R3, !PT ;  /* 0x00000003a1037209 */ /* 0x000fc40007810000 */
[----:B------:R-:W-:Y:S02]  /*1e5c0*/  FSEL R0, R4, RZ, P3 ;  /* 0x000000ff04007208 */ /* 0x000fe40001800000 */
[----:B------:R-:W-:Y:S02]  /*1e5d0*/  @P0 LOP3.LUT R22, R22, 0x4000, RZ, 0xfc, !PT ;  /* 0x0000400016160812 */ /* 0x000fe400078efcff */
[----:B------:R-:W-:Y:S01]  /*1e5e0*/  FMNMX.FTZ R3, R164, R3, !PT ;  /* 0x00000003a4037209 */ /* 0x000fe20007810000 */
[----:B------:R-:W-:Y:S01]  /*1e5f0*/  FADD.FTZ R0, -R0, R226 ;  /* 0x000000e200007221 */ /* 0x000fe20000010100 */
[----:B------:R-:W-:Y:S02]  /*1e600*/  LOP3.LUT P0, RZ, R22, 0x10, RZ, 0xc0, !PT ;  /* 0x0000001016ff7812 */ /* 0x000fe4000780c0ff */
[----:B------:R-:W-:Y:S01]  /*1e610*/  FMNMX.FTZ R3, R165, R3, !PT ;  /* 0x00000003a5037209 */ /* 0x000fe20007810000 */
[----:B------:R-:W-:Y:S01]  /*1e620*/  FMUL.FTZ R180, R0, R2 ;  /* 0x0000000200b47220 */ /* 0x000fe20000410000 */
[----:B------:R-:W-:-:S02]  /*1e630*/  FSEL R152, R152, RZ, P3 ;  /* 0x000000ff98987208 */ /* 0x000fc40001800000 */
        /* <DEDUP_REMOVED lines=34> */
[----:B------:R0:W-:Y:S01]  /*1e860*/  MUFU.EX2 R196, R12 ;  /* 0x0000000c00c47308 */ /* 0x0001e20000000800 */
[----:B------:R-:W-:-:S02]  /*1e870*/  LOP3.LUT P0, RZ, R22, 0x2000, RZ, 0xc0, !PT ;  /* 0x0000200016ff7812 */ /* 0x000fc4000780c0ff */
[----:B------:R-:W-:-:S05]  /*1e880*/  FMNMX.FTZ R3, R177, R3, !PT ;  /* 0x00000003b1037209 */ /* 0x000fca0007810000 */
[----:B------:R-:W1:Y:S01]  /*1e890*/  SHFL.BFLY PT, R179, R3, 0x2, 0x1f ;  /* 0x0c401f0003b37f89 */ /* 0x000e6200000e0000 */
[----:B------:R-:W-:Y:S08]  /*1e8a0*/  MUFU.EX2 R158, R158 ;  /* 0x0000009e009e7308 */ /* 0x000ff00000000800 */
[----:B------:R-:W-:Y:S08]  /*1e8b0*/  MUFU.EX2 R159, R159 ;  /* 0x0000009f009f7308 */ /* 0x000ff00000000800 */
[----:B------:R-:W-:Y:S01]  /*1e8c0*/  MUFU.EX2 R186, R186 ;  /* 0x000000ba00ba7308 */ /* 0x000fe20000000800 */
[----:B-1----:R-:W-:-:S07]  /*1e8d0*/  FMNMX.FTZ R3, R3, R179, !PT ;  /* 0x000000b303037209 */ /* 0x002fce0007810000 */
[----:B------:R-:W-:Y:S01]  /*1e8e0*/  MUFU.EX2 R156, R156 ;  /* 0x0000009c009c7308 */ /* 0x000fe20000000800 */
[----:B------:R-:W1:Y:S07]  /*1e8f0*/  SHFL.BFLY PT, R179, R3, 0x1, 0x1f ;  /* 0x0c201f0003b37f89 */ /* 0x000e6e00000e0000 */
[----:B------:R-:W-:Y:S08]  /*1e900*/  MUFU.EX2 R157, R157 ;  /* 0x0000009d009d7308 */ /* 0x000ff00000000800 */
[----:B------:R-:W-:Y:S08]  /*1e910*/  MUFU.EX2 R162, R162 ;  /* 0x000000a200a27308 */ /* 0x000ff00000000800 */
[----:B------:R-:W-:Y:S01]  /*1e920*/  MUFU.EX2 R163, R163 ;  /* 0x000000a300a37308 */ /* 0x000fe20000000800 */
[----:B-1----:R-:W-:-:S04]  /*1e930*/  FMNMX.FTZ R3, R3, R179, !PT ;  /* 0x000000b303037209 */ /* 0x002fc80007810000 */
[C---:B------:R-:W-:Y:S01]  /*1e940*/  FSETP.NEU.FTZ.AND P1, PT, R3.reuse, -INF , PT ;  /* 0xff8000000300780b */ /* 0x040fe20003f3d000 */
[C---:B0-----:R-:W-:Y:S02]  /*1e950*/  FMUL.FTZ R12, R3.reuse, R2 ;  /* 0x00000002030c7220 */ /* 0x041fe40000410000 */
[----:B------:R-:W-:Y:S01]  /*1e960*/  MUFU.EX2 R166, R166 ;  /* 0x000000a600a67308 */ /* 0x000fe20000000800 */
[----:B------:R-:W-:Y:S02]  /*1e970*/  FSEL R179, R3, RZ, P1 ;  /* 0x000000ff03b37208 */ /* 0x000fe40000800000 */
[----:B------:R-:W-:-:S03]  /*1e980*/  FSEL R0, R12, RZ, P1 ;  /* 0x000000ff0c007208 */ /* 0x000fc60000800000 */
[----:B------:R-:W-:Y:S02]  /*1e990*/  FADD.FTZ R179, -R179, R227 ;  /* 0x000000e3b3b37221 */ /* 0x000fe40000010100 */
[----:B------:R-:W0:Y:S01]  /*1e9a0*/  MUFU.EX2 R12, R180 ;  /* 0x000000b4000c7308 */ /* 0x000e220000000800 */
[-CC-:B------:R-:W-:Y:S01]  /*1e9b0*/  FFMA.FTZ R153, R153, R2.reuse, -R0.reuse ;  /* 0x0000000299997223 */ /* 0x180fe20000010800 */
[-CC-:B------:R-:W-:Y:S01]  /*1e9c0*/  FFMA.FTZ R13, R13, R2.reuse, -R0.reuse ;  /* 0x000000020d0d7223 */ /* 0x180fe20000010800 */
[-C--:B------:R-:W-:Y:S01]  /*1e9d0*/  FMUL.FTZ R179, R179, R2.reuse ;  /* 0x00000002b3b37220 */ /* 0x080fe20000410000 */
        /* <DEDUP_REMOVED lines=13> */
[----:B------:R-:W-:Y:S01]  /*1eab0*/  FFMA.FTZ R177, R177, R2, -R0 ;  /* 0x00000002b1b17223 */ /* 0x000fe20000010800 */
[----:B------:R-:W-:Y:S01]  /*1eac0*/  MUFU.EX2 R153, R153 ;  /* 0x0000009900997308 */ /* 0x000fe20000000800 */
[----:B0-----:R-:W-:-:S07]  /*1ead0*/  FFMA.FTZ R223, R12, R223, R158 ;  /* 0x000000df0cdf7223 */ /* 0x001fce000001009e */
[----:B------:R0:W1:Y:S08]  /*1eae0*/  MUFU.EX2 R0, R179 ;  /* 0x000000b300007308 */ /* 0x0000700000000800 */
[----:B------:R-:W2:Y:S01]  /*1eaf0*/  MUFU.EX2 R13, R13 ;  /* 0x0000000d000d7308 */ /* 0x000ea20000000800 */
[----:B0-----:R-:W-:-:S04]  /*1eb00*/  FADD.FTZ R179, R196, R223 ;  /* 0x000000dfc4b37221 */ /* 0x001fc80000010000 */
[----:B------:R-:W-:-:S03]  /*1eb10*/  FADD.FTZ R179, R159, R179 ;  /* 0x000000b39fb37221 */ /* 0x000fc60000010000 */
[----:B------:R-:W0:Y:S01]  /*1eb20*/  MUFU.EX2 R154, R154 ;  /* 0x0000009a009a7308 */ /* 0x000e220000000800 */
[----:B-1----:R-:W-:Y:S01]  /*1eb30*/  FFMA.FTZ R221, R0, R221, R153 ;  /* 0x000000dd00dd7223 */ /* 0x002fe20000010099 */
[----:B------:R-:W-:-:S04]  /*1eb40*/  FADD.FTZ R179, R186, R179 ;  /* 0x000000b3bab37221 */ /* 0x000fc80000010000 */
        /* <DEDUP_REMOVED lines=45> */
[----:B-1----:R-:W-:-:S03]  /*1ee20*/  FADD.FTZ R223, R152, R179 ;  /* 0x000000b398df7221 */ /* 0x002fc60000010000 */
[----:B--2---:R-:W-:Y:S01]  /*1ee30*/  FADD.FTZ R221, R177, R180 ;  /* 0x000000b4b1dd7221 */ /* 0x004fe20000010000 */
[----:B------:R-:W-:Y:S06]  /*1ee40*/  @!P0 BRA `(.L_x_1833) ;  /* 0x0000000000048947 */ /* 0x000fec0003800000 */
[----:B------:R-:W-:Y:S01]  /*1ee50*/  BPT.TRAP 0x1 ;  /* 0x000000040000795c */ /* 0x000fe20000300000 */
.L_x_1833:
[----:B------:R-:W2:Y:S01]  /*1ee60*/  LDL R179, [R1+0x64] ;  /* 0x0000640001b37983 */ /* 0x000ea20000100800 */
[----:B------:R-:W-:Y:S01]  /*1ee70*/  VIADD R222, R222, 0x30860 ;  /* 0x00030860dede7836 */ /* 0x000fe20000000000 */
[----:B------:R-:W-:Y:S01]  /*1ee80*/  F2FP.BF16.F32.PACK_AB R197, R13, R153 ;  /* 0x000000990dc5723e */ /* 0x000fe200000010ff */
[----:B------:R-:W-:Y:S01]  /*1ee90*/  IMAD.MOV.U32 R227, RZ, RZ, R3 ;  /* 0x000000ffffe37224 */ /* 0x000fe200078e0003 */
[----:B------:R-:W-:Y:S01]  /*1eea0*/  F2FP.BF16.F32.PACK_AB R198, R186, R159 ;  /* 0x0000009fbac6723e */ /* 0x000fe200000010ff */
[----:B------:R-:W-:Y:S01]  /*1eeb0*/  IMAD.MOV.U32 R226, RZ, RZ, R4 ;  /* 0x000000ffffe27224 */ /* 0x000fe200078e0004 */
[----:B------:R-:W-:Y:S01]  /*1eec0*/  PRMT R222, R188, 0x654, R222 ;  /* 0x00000654bcde7816 */ /* 0x000fe200000000de */
[----:B------:R-:W-:Y:S01]  /*1eed0*/  IMAD.MOV.U32 R13, RZ, RZ, R202 ;  /* 0x000000ffff0d7224 */ /* 0x000fe200078e00ca */
        /* <DEDUP_REMOVED lines=17> */
[----:B------:R-:W-:-:S12]  /*1eff0*/  VIADD R5, R5, 0xffffffff ;  /* 0xffffffff05057836 */ /* 0x000fd80000000000 */
[----:B------:R-:W-:Y:S05]  /*1f000*/  @P1 BRA `(.L_x_1834) ;  /* 0xffffffcc008c1947 */ /* 0x000fea000383ffff */
.L_x_1813:
[----:B------:R-:W-:Y:S05]  /*1f010*/  BSYNC B0 ;  /* 0x0000000000007941 */ /* 0x000fea0003800000 */
.L_x_1812:
        /* <DEDUP_REMOVED lines=131> */
.L_x_1835:
[----:B------:R-:W-:Y:S01]  /*1f850*/  IMAD R12, R202, 0x8, R18 ;  /* 0x00000008ca0c7824 */ /* 0x000fe200078e0212 */
[----:B------:R-:W-:-:S04]  /*1f860*/  SHF.L.U32 R5, R203, 0x1f, RZ ;  /* 0x0000001fcb057819 */ /* 0x000fc800000006ff */
[----:B------:R1:W2:Y:S01]  /*1f870*/  SYNCS.PHASECHK.TRANS64.TRYWAIT P1, [R12+URZ+0x30850], R5 ;  /* 0x030850050c0075a7 */ /* 0x0002a2000802017f */
[----:B------:R-:W-:Y:S05]  /*1f880*/  @!P0 BRA `(.L_x_1836) ;  /* 0x0000000000048947 */ /* 0x000fea0003800000 */
[----:B------:R-:W-:Y:S01]  /*1f890*/  BPT.TRAP 0x1 ;  /* 0x000000040000795c */ /* 0x000fe20000300000 */
.L_x_1836:
[----:B------:R-:W-:Y:S01]  /*1f8a0*/  VIADD R18, R18, 0x400 ;  /* 0x0000040012127836 */ /* 0x000fe20000000000 */
[----:B------:R-:W-:Y:S04]  /*1f8b0*/  BSSY B0, `(.L_x_1837) ;  /* 0x0000008000007945 */ /* 0x000fe80003800000 */
[----:B------:R-:W-:-:S04]  /*1f8c0*/  SHF.R.U32.HI R18, RZ, 0x4, R18 ;  /* 0x00000004ff127819 */ /* 0x000fc80000011612 */
[----:B------:R-:W-:-:S04]  /*1f8d0*/  LOP3.LUT R18, R18, 0x3fff, RZ, 0xc0, !PT ;  /* 0x00003fff12127812 */ /* 0x000fc800078ec0ff */
[----:B------:R-:W-:-:S05]  /*1f8e0*/  LOP3.LUT R7, R18, 0x2000000, RZ, 0xfc, !PT ;  /* 0x0200000012077812 */ /* 0x000fca00078efcff */
[----:B------:R-:W-:Y:S01]  /*1f8f0*/  IMAD R0, R202, 0x800, R7 ;  /* 0x00000800ca007824 */ /* 0x000fe200078e0207 */
[----:B--2---:R-:W-:Y:S06]  /*1f900*/  @P1 BRA `(.L_x_1838) ;  /* 0x0000000000081947 */ /* 0x004fec0003800000 */
[----:B------:R-:W2:Y:S02]  /*1f910*/  SYNCS.PHASECHK.TRANS64.TRYWAIT P1, [R12+URZ+0x30850], R5 ;  /* 0x030850050c0075a7 */ /* 0x000ea4000802017f */
[----:B--2---:R-:W-:Y:S05]  /*1f920*/  @!P1 BRA `(.L_x_1839) ;  /* 0x000000cc00249947 */ /* 0x004fea0003800000 */
.L_x_1838:
[----:B------:R-:W-:Y:S05]  /*1f930*/  BSYNC B0 ;  /* 0x0000000000007941 */ /* 0x000fea0003800000 */
.L_x_1837:
[----:B------:R-:W-:Y:S01]  /*1f940*/  IMAD.MOV.U32 R6, RZ, RZ, R0 ;  /* 0x000000ffff067224 */ /* 0x000fe200078e0000 */
[----:B------:R-:W-:Y:S01]  /*1f950*/  WARPGROUP.ARRIVE ;  /* 0x00000000000079c5 */ /* 0x000fe20000000000 */
[----:B------:R-:W-:-:S03]  /*1f960*/  IMAD.MOV.U32 R7, RZ, RZ, 0x40000040 ;  /* 0x40000040ff077424 */ /* 0x000fc600078e00ff */
[----:B------:R-:W-:Y:S01]  /*1f970*/  R2UR UR6, R6 ;  /* 0x00000000060672ca */ /* 0x000fe200000e0000 */
[----:B------:R-:W-:Y:S01]  /*1f980*/  VIADD R6, R0, 0x80 ;  /* 0x0000008000067836 */ /* 0x000fe20000000000 */
[----:B------:R-:W-:Y:S01]  /*1f990*/  R2UR UR7, R7 ;  /* 0x00000000070772ca */ /* 0x000fe200000e0000 */
[----:B------:R-:W-:-:S12]  /*1f9a0*/  IMAD.MOV.U32 R7, RZ, RZ, 0x40000040 ;  /* 0x40000040ff077424 */ /* 0x000fd800078e00ff */
        /* <DEDUP_REMOVED lines=13> */
[----:B------:R-:W3:Y:S02]  /*1fa80*/  SHFL.BFLY PT, R0, R223, 0x2, 0x1f ;  /* 0x0c401f00df007f89 */ /* 0x000ee400000e0000 */
[----:B---3--:R-:W-:-:S05]  /*1fa90*/  FADD.FTZ R0, R0, R223 ;  /* 0x000000df00007221 */ /* 0x008fca0000010000 */
[----:B-12---:R-:W1:Y:S02]  /*1faa0*/  SHFL.BFLY PT, R5, R0, 0x1, 0x1f ;  /* 0x0c201f0000057f89 */ /* 0x006e6400000e0000 */
[----:B-1----:R-:W-:Y:S01]  /*1fab0*/  FADD.FTZ R13, R0, R5 ;  /* 0x00000005000d7221 */ /* 0x002fe20000010000 */
[----:B------:R-:W-:Y:S02]  /*1fac0*/  IMAD.MOV.U32 R5, RZ, RZ, -0x800000 ;  /* 0xff800000ff057424 */ /* 0x000fe400078e00ff */
[----:B------:R-:W-:Y:S02]  /*1fad0*/  IMAD.MOV.U32 R0, RZ, RZ, -0x800000 ;  /* 0xff800000ff007424 */ /* 0x000fe400078e00ff */
[----:B------:R-:W-:-:S13]  /*1fae0*/  FSETP.NE.FTZ.AND P1, PT, R13, RZ, PT ;  /* 0x000000ff0d00720b */ /* 0x000fda0003f35000 */
[----:B------:R-:W1:Y:S01]  /*1faf0*/  @P1 MUFU.LG2 R10, R13 ;  /* 0x0000000d000a1308 */ /* 0x000e620000000c00 */
[----:B------:R-:W-:Y:S01]  /*1fb00*/  @P1 FMUL.FTZ R9, R2, 0.69314718246459960938 ;  /* 0x3f31721802091820 */ /* 0x000fe20000410000 */
[----:B-1----:R-:W-:-:S04]  /*1fb10*/  @P1 FMUL.FTZ R10, R10, 0.69314718246459960938 ;  /* 0x3f3172180a0a1820 */ /* 0x002fc80000410000 */
[----:B------:R-:W-:Y:S01]  /*1fb20*/  @P1 FFMA.FTZ R5, R9, R4, R10 ;  /* 0x0000000409051223 */ /* 0x000fe2000001000a */
[----:B------:R-:W-:Y:S02]  /*1fb30*/  WARPGROUP.DEPBAR.LE gsb0, 0x0 ;  /* 0x00008000000079c5 */ /* 0x000fe40000010000 */
[----:B------:R-:W-:-:S06]  /*1fb40*/  WARPGROUP.ARRIVE ;  /* 0x00000000000079c5 */ /* 0x000fcc0000000000 */
[----:B------:R-:W-:Y:S01]  /*1fb50*/  HGMMA.64x256x16.F32.BF16 R24, R188, gdesc[UR4].tnspB, R24, gsb0 ;  /* 0x43e00004bc187df0 */ /* 0x000fe20008001818 */
[----:B------:R-:W-:Y:S02]  /*1fb60*/  R2UR UR6, R6 ;  /* 0x00000000060672ca */ /* 0x000fe400000e0000 */
[----:B------:R-:W-:Y:S01]  /*1fb70*/  R2UR UR7, R7 ;  /* 0x00000000070772ca */ /* 0x000fe200000e0000 */
[----:B------:R-:W1:Y:S02]  /*1fb80*/  SHFL.BFLY PT, R6, R221, 0x2, 0x1f ;  /* 0x0c401f00dd067f89 */ /* 0x000e6400000e0000 */
[----:B-1----:R-:W-:-:S05]  /*1fb90*/  FADD.FTZ R8, R6, R221 ;  /* 0x000000dd06087221 */ /* 0x002fca0000010000 */
[----:B------:R-:W1:Y:S02]  /*1fba0*/  SHFL.BFLY PT, R7, R8, 0x1, 0x1f ;  /* 0x0c201f0008077f89 */ /* 0x000e6400000e0000 */
[----:B-1----:R-:W-:Y:S01]  /*1fbb0*/  FADD.FTZ R14, R8, R7 ;  /* 0x00000007080e7221 */ /* 0x002fe20000010000 */
[----:B------:R-:W-:-:S04]  /*1fbc0*/  CS2R R6, SRZ ;  /* 0x0000000000067805 */ /* 0x000fc8000001ff00 */
[----:B------:R-:W-:Y:S02]  /*1fbd0*/  FSETP.NE.FTZ.AND P2, PT, R14, RZ, PT ;  /* 0x000000ff0e00720b */ /* 0x000fe40003f55000 */
[----:B------:R-:W-:Y:S11]  /*1fbe0*/  @P1 MUFU.RCP R7, R13 ;  /* 0x0000000d00071308 */ /* 0x000ff60000001000 */
[----:B------:R-:W1:Y:S01]  /*1fbf0*/  @P2 MUFU.LG2 R11, R14 ;  /* 0x0000000e000b2308 */ /* 0x000e620000000c00 */
[----:B------:R-:W-:-:S07]  /*1fc00*/  @P2 FMUL.FTZ R15, R2, 0.69314718246459960938 ;  /* 0x3f317218020f2820 */ /* 0x000fce0000410000 */
[----:B------:R2:W3:Y:S01]  /*1fc10*/  @P2 MUFU.RCP R6, R14 ;  /* 0x0000000e00062308 */ /* 0x0004e20000001000 */
        /* <DEDUP_REMOVED lines=8> */
.L_x_1840:
[----:B------:R-:W2:Y:S01]  /*1fca0*/  LDL.LU R2, [R1+0x8] ;  /* 0x0000080001027983 */ /* 0x000ea20000300800 */
[----:B------:R-:W-:Y:S02]  /*1fcb0*/  VIADD R4, R12, 0x30860 ;  /* 0x000308600c047836 */ /* 0x000fe40000000000 */
[-C--:B------:R-:W-:Y:S01]  /*1fcc0*/  FMUL.FTZ R24, R24, R7.reuse ;  /* 0x0000000718187220 */ /* 0x080fe20000410000 */
[----:B------:R-:W-:Y:S01]  /*1fcd0*/  FMUL.FTZ R25, R25, R7 ;  /* 0x0000000719197220 */ /* 0x000fe20000410000 */
[----:B------:R-:W3:Y:S01]  /*1fce0*/  LDL.LU R20, [R1+0x78] ;  /* 0x0000780001147983 */ /* 0x000ee20000300800 */
[----:B------:R-:W-:-:S05]  /*1fcf0*/  VIADD R202, R202, 0x1 ;  /* 0x00000001caca7836 */ /* 0x000fca0000000000 */
[----:B------:R-:W-:Y:S01]  /*1fd00*/  ISETP.NE.AND P1, PT, R202, 0x2, PT ;  /* 0x00000002ca00780c */ /* 0x000fe20003f25270 */
[-C--:B0-----:R-:W-:Y:S01]  /*1fd10*/  FMUL.FTZ R152, R32, R7.reuse ;  /* 0x0000000720987220 */ /* 0x081fe20000410000 */
        /* <DEDUP_REMOVED lines=128> */
[----:B---3--:R-:W-:-:S03]  /*20520*/  VIADD R20, R20, 0x1 ;  /* 0x0000000114147836 */ /* 0x008fc60000000000 */
[----:B------:R0:W-:Y:S02]  /*20530*/  SYNCS.ARRIVE.TRANS64.RED.A1T0 RZ, [R4+URZ], RZ ;  /* 0x000000ff04ff79a7 */ /* 0x0001e4000810043f */
[----:B------:R1:W-:Y:S01]  /*20540*/  STL [R1+0x78], R20 ;  /* 0x0000781401007387 */ /* 0x0003e20000100800 */
[----:B------:R-:W-:Y:S01]  /*20550*/  FMUL.FTZ R2, R37, R7 ;  /* 0x0000000725027220 */ /* 0x000fe20000410000 */
[----:B0-----:R-:W-:-:S07]  /*20560*/  FMUL.FTZ R4, R47, R6 ;  /* 0x000000062f047220 */ /* 0x001fce0000410000 */
.L_x_1666:
[----:B------:R-:W0:Y:S08]  /*20570*/  S2UR UR4, SR_CgaCtaId ;  /* 0x00000000000479c3 */ /* 0x000e300000008800 */
[----:B------:R-:W-:Y:S01]  /*20580*/  BAR.SYNC.DEFER_BLOCKING 0x5, 0x180 ;  /* 0x0146000000007b1d */ /* 0x000fe20000010000 */
[----:B------:R-:W-:-:S05]  /*20590*/  MOV R18, 0x400 ;  /* 0x0000040000127802 */ /* 0x000fca0000000f00 */
[----:B------:R-:W-:Y:S01]  /*205a0*/  BSSY B0, `(.L_x_1841) ;  /* 0x00002cc000007945 */ /* 0x000fe20003800000 */
[----:B0-----:R-:W-:-:S05]  /*205b0*/  IMAD.U32 R6, RZ, RZ, UR4 ;  /* 0x00000004ff067e24 */ /* 0x001fca000f8e00ff */
[----:B------:R0:W-:Y:S01]  /*205c0*/  STL [R1+0x8], R6 ;  /* 0x0000080601007387 */ /* 0x0001e20000100800 */
[----:B------:R-:W-:-:S05]  /*205d0*/  LEA R18, R6, R18, 0x18 ;  /* 0x0000001206127211 */ /* 0x000fca00078ec0ff */
[----:B------:R0:W2:Y:S01]  /*205e0*/  LDS.128 R36, [R18+0x308d0] ;  /* 0x0308d00012247984 */ /* 0x0000a20000000c00 */
[----:B------:R-:W-:Y:S06]  /*205f0*/  BAR.ARV 0x4, 0x180 ;  /* 0x0106000000007b1d */ /* 0x000fec0000002000 */
[----:B------:R-:W-:Y:S05]  /*20600*/  @P0 BRA `(.L_x_1842) ;  /* 0x0000001c00cc0947 */ /* 0x000fea0003800000 */
[----:B-1----:R-:W3:Y:S01]  /*20610*/  LDL R20, [R1+0xb0] ;  /* 0x0000b00001147983 */ /* 0x002ee20000100800 */
[----:B------:R-:W-:-:S03]  /*20620*/  ULDC.64 UR4, c[0x0][0xc00] ;  /* 0x0003000000047ab9 */ /* 0x000fc60000000a00 */
[----:B------:R-:W4:Y:S01]  /*20630*/  LDL R176, [R1+0x74] ;  /* 0x0000740001b07983 */ /* 0x000f220000100800 */
[----:B------:R-:W1:Y:S03]  /*20640*/  S2R R21, SR_SWINHI ;  /* 0x0000000000157919 */ /* 0x000e660000002f00 */
[----:B------:R-:W4:Y:S01]  /*20650*/  LDL R174, [R1+0x70] ;  /* 0x0000700001ae7983 */ /* 0x000f220000100800 */
[----:B0-----:R-:W-:Y:S02]  /*20660*/  MOV R6, R18 ;  /* 0x0000001200067202 */ /* 0x001fe40000000f00 */
[----:B-1----:R-:W-:Y:S02]  /*20670*/  MOV R7, R21 ;  /* 0x0000001500077202 */ /* 0x002fe40000000f00 */
        /* <DEDUP_REMOVED lines=27> */
[----:B------:R-:W-:Y:S01]  /*20830*/  F2FP.BF16.F32.PACK_AB R147, R151, R150 ;  /* 0x000000969793723e */ /* 0x000fe200000010ff */
[----:B------:R-:W-:Y:S01]  /*20840*/  IMAD.MOV.U32 R2, RZ, RZ, RZ ;  /* 0x000000ffff027224 */ /* 0x000fe200078e00ff */
[----:B------:R-:W-:Y:S01]  /*20850*/  BAR.SYNC.DEFER_BLOCKING 0x1, 0x100 ;  /* 0x0044000000007b1d */ /* 0x000fe20000010000 */
[----:B---3--:R-:W-:-:S03]  /*20860*/  IMAD.WIDE R20, R20, 0x2, R6 ;  /* 0x0000000214147825 */ /* 0x008fc600078e0206 */
[C---:B------:R-:W-:Y:S02]  /*20870*/  IADD3 R43, P1, R20.reuse, 0x20, RZ ;  /* 0x00000020142b7810 */ /* 0x040fe40007f3e0ff */
[----:B------:R-:W-:Y:S02]  /*20880*/  IADD3 R47, P0, R20, 0x40, RZ ;  /* 0x00000040142f7810 */ /* 0x000fe40007f1e0ff */
[----:B------:R-:W-:Y:S02]  /*20890*/  LOP3.LUT R42, R43, 0x380, RZ, 0xc0, !PT ;  /* 0x000003802b2a7812 */ /* 0x000fe400078ec0ff */
[----:B------:R-:W-:Y:S02]  /*208a0*/  LOP3.LUT R46, R47, 0x380, RZ, 0xc0, !PT ;  /* 0x000003802f2e7812 */ /* 0x000fe400078ec0ff */
[----:B------:R-:W-:Y:S02]  /*208b0*/  SHF.R.U64 R42, R42, 0x3, RZ ;  /* 0x000000032a2a7819 */ /* 0x000fe400000012ff */
[----:B------:R-:W-:-:S02]  /*208c0*/  IADD3 R111, P5, R20, 0x4040, RZ ;  /* 0x00004040146f7810 */ /* 0x000fc40007fbe0ff */
[----:B------:R-:W-:Y:S02]  /*208d0*/  SHF.R.U64 R46, R46, 0x3, RZ ;  /* 0x000000032e2e7819 */ /* 0x000fe400000012ff */
[----:B------:R-:W-:Y:S01]  /*208e0*/  LOP3.LUT R42, R42, R43, RZ, 0x3c, !PT ;  /* 0x0000002b2a2a7212 */ /* 0x000fe200078e3cff */
[----:B------:R-:W-:Y:S01]  /*208f0*/  IMAD.X R43, RZ, RZ, R21, P1 ;  /* 0x000000ffff2b7224 */ /* 0x000fe200008e0615 */
[C---:B------:R-:W-:Y:S02]  /*20900*/  IADD3 R97, P4, R20.reuse, 0x60, RZ ;  /* 0x0000006014617810 */ /* 0x040fe40007f9e0ff */
[C---:B------:R-:W-:Y:S02]  /*20910*/  IADD3 R103, P3, R20.reuse, 0x4000, RZ ;  /* 0x0000400014677810 */ /* 0x040fe40007f7e0ff */
[C---:B------:R-:W-:Y:S02]  /*20920*/  IADD3 R107, P6, R20.reuse, 0x4020, RZ ;  /* 0x00004020146b7810 */ /* 0x040fe40007fde0ff */
[----:B------:R-:W-:-:S02]  /*20930*/  IADD3 R115, P2, R20, 0x4060, RZ ;  /* 0x0000406014737810 */ /* 0x000fc40007f5e0ff */
[----:B------:R-:W-:Y:S02]  /*20940*/  IADD3 R119, P1, R20, 0x8000, RZ ;  /* 0x0000800014777810 */ /* 0x000fe40007f3e0ff */
[----:B------:R-:W-:Y:S02]  /*20950*/  LOP3.LUT R110, R111, 0x380, RZ, 0xc0, !PT ;  /* 0x000003806f6e7812 */ /* 0x000fe400078ec0ff */
[----:B------:R-:W-:Y:S01]  /*20960*/  LOP3.LUT R46, R46, R47, RZ, 0x3c, !PT ;  /* 0x0000002f2e2e7212 */ /* 0x000fe200078e3cff */
[----:B------:R-:W-:Y:S01]  /*20970*/  IMAD.X R47, RZ, RZ, R21, P0 ;  /* 0x000000ffff2f7224 */ /* 0x000fe200000e0615 */
[----:B-----5:R-:W-:Y:S02]  /*20980*/  LOP3.LUT R96, R97, 0x380, RZ, 0xc0, !PT ;  /* 0x0000038061607812 */ /* 0x020fe400078ec0ff */
[----:B------:R-:W-:Y:S02]  /*20990*/  LOP3.LUT R102, R103, 0x380, RZ, 0xc0, !PT ;  /* 0x0000038067667812 */ /* 0x000fe400078ec0ff */
[----:B------:R-:W-:-:S02]  /*209a0*/  LOP3.LUT R106, R107, 0x380, RZ, 0xc0, !PT ;  /* 0x000003806b6a7812 */ /* 0x000fc400078ec0ff */
[----:B------:R-:W-:Y:S02]  /*209b0*/  LOP3.LUT R114, R115, 0x380, RZ, 0xc0, !PT ;  /* 0x0000038073727812 */ /* 0x000fe400078ec0ff */
[----:B------:R-:W-:Y:S02]  /*209c0*/  LOP3.LUT R118, R119, 0x380, RZ, 0xc0, !PT ;  /* 0x0000038077767812 */ /* 0x000fe400078ec0ff */
[----:B------:R-:W-:Y:S02]  /*209d0*/  IADD3 R123, P0, R20, 0x8020, RZ ;  /* 0x00008020147b7810 */ /* 0x000fe40007f1e0ff */
[----:B------:R-:W-:Y:S02]  /*209e0*/  SHF.R.U64 R110, R110, 0x3, RZ ;  /* 0x000000036e6e7819 */ /* 0x000fe400000012ff */
[----:B------:R-:W-:Y:S02]  /*209f0*/  LOP3.LUT R131, R20, 0x380, RZ, 0xc0, !PT ;  /* 0x0000038014837812 */ /* 0x000fe400078ec0ff */
[----:B------:R-:W-:-:S02]  /*20a00*/  SHF.R.U64 R96, R96, 0x3, RZ ;  /* 0x0000000360607819 */ /* 0x000fc400000012ff */
[----:B------:R-:W-:Y:S02]  /*20a10*/  SHF.R.U64 R102, R102, 0x3, RZ ;  /* 0x0000000366667819 */ /* 0x000fe400000012ff */
[----:B------:R-:W-:Y:S02]  /*20a20*/  SHF.R.U64 R106, R106, 0x3, RZ ;  /* 0x000000036a6a7819 */ /* 0x000fe400000012ff */
[----:B------:R-:W-:Y:S02]  /*20a30*/  SHF.R.U64 R114, R114, 0x3, RZ ;  /* 0x0000000372727819 */ /* 0x000fe400000012ff */
[----:B------:R-:W-:Y:S02]  /*20a40*/  SHF.R.U64 R118, R118, 0x3, RZ ;  /* 0x0000000376767819 */ /* 0x000fe400000012ff */
[----:B------:R-:W-:Y:S02]  /*20a50*/  LOP3.LUT R122, R123, 0x380, RZ, 0xc0, !PT ;  /* 0x000003807b7a7812 */ /* 0x000fe400078ec0ff */
[----:B------:R-:W-:Y:S01]  /*20a60*/  LOP3.LUT R110, R110, R111, RZ, 0x3c, !PT ;  /* 0x0000006f6e6e7212 */ /* 0x000fe200078e3cff */
[----:B------:R-:W-:Y:S01]  /*20a70*/  IMAD.X R111, RZ, RZ, R21, P5 ;  /* 0x000000ffff6f7224 */ /* 0x000fe200028e0615 */
[----:B------:R-:W-:-:S02]  /*20a80*/  SHF.R.U64 R131, R131, 0x3, RZ ;  /* 0x0000000383837819 */ /* 0x000fc400000012ff */
[----:B------:R-:W-:Y:S02]  /*20a90*/  IADD3 R173, P5, R20, 0xc020, RZ ;  /* 0x0000c02014ad7810 */ /* 0x000fe40007fbe0ff */
        /* <DEDUP_REMOVED lines=10> */
[----:B------:R-:W-:-:S02]  /*20b40*/  SHF.R.U64 R122, R122, 0x3, RZ ;  /* 0x000000037a7a7819 */ /* 0x000fc400000012ff */
[C---:B------:R-:W-:Y:S02]  /*20b50*/  IADD3 R125, P4, R20.reuse, 0x8040, RZ ;  /* 0x00008040147d7810 */ /* 0x040fe40007f9e0ff */
[C---:B------:R-:W-:Y:S02]  /*20b60*/  IADD3 R127, P3, R20.reuse, 0x8060, RZ ;  /* 0x00008060147f7810 */ /* 0x040fe40007f7e0ff */
[C---:B------:R-:W-:Y:S02]  /*20b70*/  IADD3 R129, P6, R20.reuse, 0xc000, RZ ;  /* 0x0000c00014817810 */ /* 0x040fe40007fde0ff */
[----:B------:R-:W-:Y:S02]  /*20b80*/  LOP3.LUT R130, R131, R20, RZ, 0x3c, !PT ;  /* 0x0000001483827212 */ /* 0x000fe400078e3cff */
[C---:B------:R-:W-:Y:S02]  /*20b90*/  IADD3 R175, P2, R20.reuse, 0xc040, RZ ;  /* 0x0000c04014af7810 */ /* 0x040fe40007f5e0ff */
[----:B------:R-:W-:Y:S01]  /*20ba0*/  IADD3 R177, P1, R20, 0xc060, RZ ;  /* 0x0000c06014b17810 */ /* 0x000fe20007f3e0ff */
[----:B------:R-:W-:Y:S01]  /*20bb0*/  IMAD.MOV.U32 R131, RZ, RZ, R21 ;  /* 0x000000ffff837224 */ /* 0x000fe200078e0015 */
[----:B------:R-:W-:-:S02]  /*20bc0*/  LOP3.LUT R20, R173, 0x380, RZ, 0xc0, !PT ;  /* 0x00000380ad147812 */ /* 0x000fc400078ec0ff */
[----:B------:R-:W-:Y:S01]  /*20bd0*/  LOP3.LUT R122, R122, R123, RZ, 0x3c, !PT ;  /* 0x0000007b7a7a7212 */ /* 0x000fe200078e3cff */
[--C-:B------:R-:W-:Y:S01]  /*20be0*/  IMAD.X R123, RZ, RZ, R21.reuse, P0 ;  /* 0x000000ffff7b7224 */ /* 0x100fe200000e0615 */
[----:B------:R-:W-:Y:S02]  /*20bf0*/  ISETP.NE.U32.AND P0, PT, RZ, UR4, PT ;  /* 0x00000004ff007c0c */ /* 0x000fe4000bf05070 */
[----:B------:R-:W-:Y:S02]  /*20c00*/  SHF.R.U64 R20, R20, 0x3, RZ ;  /* 0x0000000314147819 */ /* 0x000fe400000012ff */
[----:B------:R-:W-:Y:S02]  /*20c10*/  LOP3.LUT R32, R175, 0x380, RZ, 0xc0, !PT ;  /* 0x00000380af207812 */ /* 0x000fe400078ec0ff */
[----:B------:R-:W-:Y:S01]  /*20c20*/  LOP3.LUT R34, R177, 0x380, RZ, 0xc0, !PT ;  /* 0x00000380b1227812 */ /* 0x000fe200078ec0ff */
[----:B------:R-:W-:Y:S01]  /*20c30*/  IMAD.X R29, RZ, RZ, R21, P5 ;  /* 0x000000ffff1d7224 */ /* 0x000fe200028e0615 */
[----:B------:R-:W-:-:S02]  /*20c40*/  LOP3.LUT R124, R125, 0x380, RZ, 0xc0, !PT ;  /* 0x000003807d7c7812 */ /* 0x000fc400078ec0ff */
[----:B------:R-:W-:Y:S02]  /*20c50*/  MOV R30, R130 ;  /* 0x00000082001e7202 */ /* 0x000fe40000000f00 */
[----:B------:R-:W-:Y:S02]  /*20c60*/  LOP3.LUT R126, R127, 0x380, RZ, 0xc0, !PT ;  /* 0x000003807f7e7812 */ /* 0x000fe400078ec0ff */
[----:B------:R-:W-:Y:S01]  /*20c70*/  ISETP.NE.AND.EX P0, PT, RZ, UR5, PT, P0 ;  /* 0x00000005ff007c0c */ /* 0x000fe2000bf05300 */
[----:B------:R-:W-:Y:S01]  /*20c80*/  ULDC.64 UR4, c[0x0][0xc08] ;  /* 0x0003020000047ab9 */ /* 0x000fe20000000a00 */
[----:B------:R-:W-:Y:S01]  /*20c90*/  LOP3.LUT R28, R20, R173, RZ, 0x3c, !PT ;  /* 0x000000ad141c7212 */ /* 0x000fe200078e3cff */
[----:B------:R-:W-:Y:S01]  /*20ca0*/  IMAD.X R131, RZ, RZ, R21, P2 ;  /* 0x000000ffff837224 */ /* 0x000fe200010e0615 */
[----:B------:R-:W-:Y:S02]  /*20cb0*/  LOP3.LUT R128, R129, 0x380, RZ, 0xc0, !PT ;  /* 0x0000038081807812 */ /* 0x000fe400078ec0ff */
[----:B------:R-:W-:-:S02]  /*20cc0*/  SHF.R.U64 R32, R32, 0x3, RZ ;  /* 0x0000000320207819 */ /* 0x000fc400000012ff */
[----:B------:R-:W-:Y:S02]  /*20cd0*/  SHF.R.U64 R34, R34, 0x3, RZ ;  /* 0x0000000322227819 */ /* 0x000fe400000012ff */
[----:B------:R-:W-:Y:S01]  /*20ce0*/  MOV R42, R42 ;  /* 0x0000002a002a7202 */ /* 0x000fe20000000f00 */
[----:B------:R0:W-:Y:S01]  /*20cf0*/  STSM.16.M88.4 [R30], R24 ;  /* 0x000000181e007844 */ /* 0x0001e20000000200 */
[----:B------:R-:W-:Y:S02]  /*20d00*/  SHF.R.U64 R124, R124, 0x3, RZ ;  /* 0x000000037c7c7819 */ /* 0x000fe400000012ff */
[----:B------:R-:W-:Y:S02]  /*20d10*/  ISETP.NE.U32.AND P2, PT, RZ, UR4, PT ;  /* 0x00000004ff007c0c */ /* 0x000fe4000bf45070 */
[----:B------:R-:W-:Y:S02]  /*20d20*/  SHF.R.U64 R126, R126, 0x3, RZ ;  /* 0x000000037e7e7819 */ /* 0x000fe400000012ff */
[----:B------:R-:W-:-:S02]  /*20d30*/  MOV R46, R46 ;  /* 0x0000002e002e7202 */ /* 0x000fc40000000f00 */
[----:B------:R-:W-:Y:S02]  /*20d40*/  MOV R96, R96 ;  /* 0x0000006000607202 */ /* 0x000fe40000000f00 */
[----:B--2---:R-:W-:Y:S01]  /*20d50*/  MOV R36, R28 ;  /* 0x0000001c00247202 */ /* 0x004fe20000000f00 */
[----:B------:R1:W-:Y:S01]  /*20d60*/  STSM.16.M88.4 [R42], R8 ;  /* 0x000000082a007844 */ /* 0x0003e20000000200 */
[----:B------:R-:W-:Y:S02]  /*20d70*/  SHF.R.U64 R128, R128, 0x3, RZ ;  /* 0x0000000380807819 */ /* 0x000fe400000012ff */
[----:B------:R-:W-:Y:S02]  /*20d80*/  LOP3.LUT R130, R32, R175, RZ, 0x3c, !PT ;  /* 0x000000af20827212 */ /* 0x000fe400078e3cff */
[----:B0-----:R-:W-:Y:S02]  /*20d90*/  F2FP.BF16.F32.PACK_AB R24, R49, R156 ;  /* 0x0000009c3118723e */ /* 0x001fe400000010ff */
[----:B------:R-:W-:-:S02]  /*20da0*/  F2FP.BF16.F32.PACK_AB R25, R51, R50 ;  /* 0x000000323319723e */ /* 0x000fc400000010ff */
[----:B------:R-:W-:Y:S02]  /*20db0*/  F2FP.BF16.F32.PACK_AB R26, R53, R157 ;  /* 0x0000009d351a723e */ /* 0x000fe400000010ff */
[----:B------:R-:W-:Y:S02]  /*20dc0*/  F2FP.BF16.F32.PACK_AB R27, R55, R54 ;  /* 0x00000036371b723e */ /* 0x000fe400000010ff */
[----:B------:R-:W-:Y:S02]  /*20dd0*/  LOP3.LUT R20, R34, R177, RZ, 0x3c, !PT ;  /* 0x000000b122147212 */ /* 0x000fe400078e3cff */
[----:B------:R-:W-:Y:S02]  /*20de0*/  MOV R102, R102 ;  /* 0x0000006600667202 */ /* 0x000fe40000000f00 */
[----:B------:R-:W-:Y:S02]  /*20df0*/  F2FP.BF16.F32.PACK_AB R28, R57, R158 ;  /* 0x0000009e391c723e */ /* 0x000fe400000010ff */
[----:B------:R-:W-:-:S02]  /*20e00*/  F2FP.BF16.F32.PACK_AB R29, R59, R58 ;  /* 0x0000003a3b1d723e */ /* 0x000fc400000010ff */
[----:B------:R-:W-:Y:S02]  /*20e10*/  F2FP.BF16.F32.PACK_AB R30, R61, R159 ;  /* 0x0000009f3d1e723e */ /* 0x000fe400000010ff */
[----:B------:R-:W-:Y:S01]  /*20e20*/  LOP3.LUT R124, R124, R125, RZ, 0x3c, !PT ;  /* 0x0000007d7c7c7212 */ /* 0x000fe200078e3cff */
[--C-:B------:R-:W-:Y:S01]  /*20e30*/  IMAD.X R125, RZ, RZ, R21.reuse, P4 ;  /* 0x000000ffff7d7224 */ /* 0x100fe200020e0615 */
[----:B------:R-:W-:Y:S02]  /*20e40*/  MOV R106, R106 ;  /* 0x0000006a006a7202 */ /* 0x000fe40000000f00 */
[----:B------:R-:W-:Y:S02]  /*20e50*/  F2FP.BF16.F32.PACK_AB R32, R65, R64 ;  /* 0x000000404120723e */ /* 0x000fe400000010ff */
[----:B------:R-:W-:Y:S02]  /*20e60*/  F2FP.BF16.F32.PACK_AB R34, R69, R160 ;  /* 0x000000a04522723e */ /* 0x000fe400000010ff */
[----:B------:R-:W-:Y:S01]  /*20e70*/  ISETP.NE.AND.EX P2, PT, RZ, UR5, PT, P2 ;  /* 0x00000005ff007c0c */ /* 0x000fe2000bf45320 */
[----:B------:R0:W-:Y:S01]  /*20e80*/  STSM.16.M88.4 [R46], R12 ;  /* 0x0000000c2e007844 */ /* 0x0001e20000000200 */
[----:B------:R-:W-:Y:S01]  /*20e90*/  LOP3.LUT R126, R126, R127, RZ, 0x3c, !PT ;  /* 0x0000007f7e7e7212 */ /* 0x000fe200078e3cff */
[----:B------:R-:W-:Y:S01]  /*20ea0*/  IMAD.X R127, RZ, RZ, R21, P3 ;  /* 0x000000ffff7f7224 */ /* 0x000fe200018e0615 */
[----:B------:R-:W-:-:S02]  /*20eb0*/  MOV R110, R110 ;  /* 0x0000006e006e7202 */ /* 0x000fc40000000f00 */
[----:B-1----:R-:W-:Y:S02]  /*20ec0*/  F2FP.BF16.F32.PACK_AB R8, R73, R161 ;  /* 0x000000a14908723e */ /* 0x002fe400000010ff */
[----:B------:R-:W-:Y:S02]  /*20ed0*/  F2FP.BF16.F32.PACK_AB R9, R75, R74 ;  /* 0x0000004a4b09723e */ /* 0x000fe400000010ff */
[----:B------:R-:W-:Y:S02]  /*20ee0*/  F2FP.BF16.F32.PACK_AB R10, R77, R162 ;  /* 0x000000a24d0a723e */ /* 0x000fe400000010ff */
[----:B------:R-:W-:Y:S01]  /*20ef0*/  F2FP.BF16.F32.PACK_AB R11, R79, R78 ;  /* 0x0000004e4f0b723e */ /* 0x000fe200000010ff */
[----:B------:R1:W-:Y:S01]  /*20f00*/  STSM.16.M88.4 [R96], R24 ;  /* 0x0000001860007844 */ /* 0x0003e20000000200 */
[----:B------:R-:W-:Y:S01]  /*20f10*/  LOP3.LUT R128, R128, R129, RZ, 0x3c, !PT ;  /* 0x0000008180807212 */ /* 0x000fe200078e3cff */
[----:B------:R-:W-:Y:S01]  /*20f20*/  IMAD.X R129, RZ, RZ, R21, P6 ;  /* 0x000000ffff817224 */ /* 0x000fe200030e0615 */
[----:B------:R-:W-:Y:S01]  /*20f30*/  MOV R114, R114 ;  /* 0x0000007200727202 */ /* 0x000fe20000000f00 */
[----:B------:R-:W-:Y:S01]  /*20f40*/  STSM.16.M88.4 [R102], R28 ;  /* 0x0000001c66007844 */ /* 0x000fe20000000200 */
[----:B0-----:R-:W-:-:S02]  /*20f50*/  F2FP.BF16.F32.PACK_AB R12, R81, R163 ;  /* 0x000000a3510c723e */ /* 0x001fc400000010ff */
[----:B------:R-:W-:Y:S02]  /*20f60*/  F2FP.BF16.F32.PACK_AB R13, R83, R82 ;  /* 0x00000052530d723e */ /* 0x000fe400000010ff */
[----:B------:R-:W-:Y:S02]  /*20f70*/  F2FP.BF16.F32.PACK_AB R14, R85, R164 ;  /* 0x000000a4550e723e */ /* 0x000fe400000010ff */
[----:B------:R-:W-:Y:S01]  /*20f80*/  F2FP.BF16.F32.PACK_AB R15, R87, R86 ;  /* 0x00000056570f723e */ /* 0x000fe200000010ff */
[----:B------:R-:W-:Y:S01]  /*20f90*/  STSM.16.M88.4 [R106], R32 ;  /* 0x000000206a007844 */ /* 0x000fe20000000200 */
[----:B------:R-:W-:Y:S02]  /*20fa0*/  MOV R118, R118 ;  /* 0x0000007600767202 */ /* 0x000fe40000000f00 */
[----:B------:R-:W-:Y:S02]  /*20fb0*/  MOV R122, R122 ;  /* 0x0000007a007a7202 */ /* 0x000fe40000000f00 */
[----:B-1----:R-:W-:-:S02]  /*20fc0*/  F2FP.BF16.F32.PACK_AB R24, R89, R165 ;  /* 0x000000a55918723e */ /* 0x002fc400000010ff */
[----:B------:R-:W-:Y:S02]  /*20fd0*/  F2FP.BF16.F32.PACK_AB R25, R91, R90 ;  /* 0x0000005a5b19723e */ /* 0x000fe400000010ff */
[----:B------:R-:W-:Y:S02]  /*20fe0*/  F2FP.BF16.F32.PACK_AB R26, R93, R166 ;  /* 0x000000a65d1a723e */ /* 0x000fe400000010ff */
[----:B------:R-:W-:Y:S01]  /*20ff0*/  F2FP.BF16.F32.PACK_AB R27, R95, R94 ;  /* 0x0000005e5f1b723e */ /* 0x000fe200000010ff */
[----:B------:R0:W-:Y:S01]  /*21000*/  STSM.16.M88.4 [R110], R8 ;  /* 0x000000086e007844 */ /* 0x0001e20000000200 */
[----:B------:R-:W-:Y:S02]  /*21010*/  F2FP.BF16.F32.PACK_AB R64, R3, R167 ;  /* 0x000000a70340723e */ /* 0x000fe400000010ff */
[----:B------:R-:W-:Y:S01]  /*21020*/  F2FP.BF16.F32.PACK_AB R65, R99, R98 ;  /* 0x000000626341723e */ /* 0x000fe200000010ff */
[----:B------:R-:W-:Y:S01]  /*21030*/  IMAD.X R21, RZ, RZ, R21, P1 ;  /* 0x000000ffff157224 */ /* 0x000fe200008e0615 */
[----:B------:R-:W-:-:S02]  /*21040*/  MOV R124, R124 ;  /* 0x0000007c007c7202 */ /* 0x000fc40000000f00 */
[----:B------:R-:W-:Y:S02]  /*21050*/  F2FP.BF16.F32.PACK_AB R42, R109, R170 ;  /* 0x000000aa6d2a723e */ /* 0x000fe400000010ff */
[----:B------:R-:W-:Y:S01]  /*21060*/  F2FP.BF16.F32.PACK_AB R43, R60, R56 ;  /* 0x000000383c2b723e */ /* 0x000fe200000010ff */
[----:B------:R1:W-:Y:S01]  /*21070*/  STSM.16.M88.4 [R114], R12 ;  /* 0x0000000c72007844 */ /* 0x0003e20000000200 */
[----:B------:R-:W-:Y:S02]  /*21080*/  MOV R126, R126 ;  /* 0x0000007e007e7202 */ /* 0x000fe40000000f00 */
[----:B------:R-:W-:Y:S01]  /*21090*/  MOV R128, R128 ;  /* 0x0000008000807202 */ /* 0x000fe20000000f00 */
[----:B------:R2:W-:Y:S01]  /*210a0*/  STSM.16.M88.4 [R118], R24 ;  /* 0x0000001876007844 */ /* 0x0005e20000000200 */
[----:B0-----:R-:W-:Y:S02]  /*210b0*/  F2FP.BF16.F32.PACK_AB R8, R113, R112 ;  /* 0x000000707108723e */ /* 0x001fe400000010ff */
[----:B------:R-:W-:-:S02]  /*210c0*/  F2FP.BF16.F32.PACK_AB R9, R68, R62 ;  /* 0x0000003e4409723e */ /* 0x000fc400000010ff */
[----:B------:R-:W-:Y:S02]  /*210d0*/  F2FP.BF16.F32.PACK_AB R10, R117, R116 ;  /* 0x00000074750a723e */ /* 0x000fe400000010ff */
[----:B------:R-:W-:Y:S01]  /*210e0*/  F2FP.BF16.F32.PACK_AB R11, R72, R70 ;  /* 0x00000046480b723e */ /* 0x000fe200000010ff */
[----:B------:R-:W-:Y:S01]  /*210f0*/  STSM.16.M88.4 [R122], R64 ;  /* 0x000000407a007844 */ /* 0x000fe20000000200 */
[----:B------:R-:W-:Y:S02]  /*21100*/  F2FP.BF16.F32.PACK_AB R109, R100, R92 ;  /* 0x0000005c646d723e */ /* 0x000fe400000010ff */
[----:B-1----:R-:W-:Y:S02]  /*21110*/  F2FP.BF16.F32.PACK_AB R12, R121, R120 ;  /* 0x00000078790c723e */ /* 0x002fe400000010ff */
[----:B------:R-:W-:Y:S02]  /*21120*/  F2FP.BF16.F32.PACK_AB R13, R80, R76 ;  /* 0x0000004c500d723e */ /* 0x000fe400000010ff */
[----:B------:R-:W-:-:S02]  /*21130*/  F2FP.BF16.F32.PACK_AB R14, R104, R171 ;  /* 0x000000ab680e723e */ /* 0x000fc400000010ff */
[----:B------:R-:W-:Y:S01]  /*21140*/  F2FP.BF16.F32.PACK_AB R15, R88, R84 ;  /* 0x00000054580f723e */ /* 0x000fe200000010ff */
[----:B------:R-:W-:Y:S01]  /*21150*/  STSM.16.M88.4 [R124], R40 ;  /* 0x000000287c007844 */ /* 0x000fe20000000200 */
[----:B------:R-:W-:Y:S01]  /*21160*/  F2FP.BF16.F32.PACK_AB R110, R133, R132 ;  /* 0x00000084856e723e */ /* 0x000fe200000010ff */
[----:B--2---:R-:W4:Y:S01]  /*21170*/  LDC.64 R24, c[0x0][0xc00] ;  /* 0x00030000ff187b82 */ /* 0x004f220000000a00 */
[----:B------:R-:W-:Y:S01]  /*21180*/  F2FP.BF16.F32.PACK_AB R111, R135, R134 ;  /* 0x00000086876f723e */ /* 0x000fe200000010ff */
[----:B------:R0:W-:Y:S01]  /*21190*/  STSM.16.M88.4 [R126], R8 ;  /* 0x000000087e007844 */ /* 0x0001e20000000200 */
[----:B------:R-:W-:Y:S02]  /*211a0*/  MOV R130, R130 ;  /* 0x0000008200827202 */ /* 0x000fe40000000f00 */
[----:B------:R-:W-:Y:S01]  /*211b0*/  MOV R20, R20 ;  /* 0x0000001400147202 */ /* 0x000fe20000000f00 */
[----:B------:R-:W-:Y:S01]  /*211c0*/  STSM.16.M88.4 [R128], R12 ;  /* 0x0000000c80007844 */ /* 0x000fe20000000200 */
[----:B------:R-:W-:Y:S01]  /*211d0*/  ULDC UR4, c[0x0][0xa88] ;  /* 0x0002a20000047ab9 */ /* 0x000fe20000000800 */
[----:B------:R-:W1:Y:S02]  /*211e0*/  LDC R21, c[0x0][0xbe8] ;  /* 0x0002fa00ff157b82 */ /* 0x000e640000000800 */
[----:B------:R-:W-:Y:S04]  /*211f0*/  STSM.16.M88.4 [R36], R108 ;  /* 0x0000006c24007844 */ /* 0x000fe80000000200 */
[----:B------:R-:W-:Y:S02]  /*21200*/  STSM.16.M88.4 [R130], R136 ;  /* 0x0000008882007844 */ /* 0x000fe40000000200 */
[----:B0-----:R-:W0:Y:S02]  /*21210*/  @P2 LDC.64 R8, c[0x0][0xc08] ;  /* 0x00030200ff082b82 */ /* 0x001e240000000a00 */
[----:B------:R2:W-:Y:S01]  /*21220*/  STSM.16.M88.4 [R20], R144 ;  /* 0x0000009014007844 */ /* 0x0005e20000000200 */
[----:B------:R-:W-:-:S02]  /*21230*/  IMAD.U32 R4, RZ, RZ, UR4 ;  /* 0x00000004ff047e24 */ /* 0x000fc4000f8e00ff */
[----:B----4-:R-:W-:-:S03]  /*21240*/  IMAD.WIDE R24, R176, 0x4, R24 ;  /* 0x00000004b0187825 */ /* 0x010fc600078e0218 */
[----:B------:R-:W-:Y:S01]  /*21250*/  BAR.SYNC.DEFER_BLOCKING 0x1, 0x100 ;  /* 0x0044000000007b1d */ /* 0x000fe20000010000 */
[----:B0-----:R-:W-:-:S05]  /*21260*/  @P2 IMAD.WIDE R8, R176, 0x4, R8 ;  /* 0x00000004b0082825 */ /* 0x001fca00078e0208 */
[----:B------:R0:W5:Y:S04]  /*21270*/  @P0 LDG.E R2, desc[UR60][R24.64] ;  /* 0x0000003c18020981 */ /* 0x000168000c1e1900 */
[----:B------:R0:W5:Y:S01]  /*21280*/  @P2 LDG.E R4, desc[UR60][R8.64] ;  /* 0x0000003c08042981 */ /* 0x000162000c1e1900 */
[----:B-1----:R-:W-:-:S13]  /*21290*/  ISETP.NE.AND P1, PT, R21, 0x1, PT ;  /* 0x000000011500780c */ /* 0x002fda0003f25270 */
[----:B------:R-:W1:Y:S08]  /*212a0*/  @P1 LDC R10, c[0x0][0xbec] ;  /* 0x0002fb00ff0a1b82 */ /* 0x000e700000000800 */
[----:B------:R-:W3:Y:S01]  /*212b0*/  @P1 LDC R27, c[0x0][0xbf0] ;  /* 0x0002fc00ff1b1b82 */ /* 0x000ee20000000800 */
[----:B--2---:R-:W-:Y:S01]  /*212c0*/  SHF.R.S32.HI R20, RZ, 0x1f, R174 ;  /* 0x0000001fff147819 */ /* 0x004fe200000114ae */
[----:B0-----:R-:W-:Y:S06]  /*212d0*/  @P2 BRA `(.L_x_1843) ;  /* 0x0000000000102947 */ /* 0x001fec0003800000 */
[----:B------:R-:W-:Y:S05]  /*212e0*/  @!P0 BRA `(.L_x_1843) ;  /* 0x00000000000c8947 */ /* 0x000fea0003800000 */
[----:B------:R-:W2:Y:S04]  /*212f0*/  LDG.E R3, desc[UR60][R24.64] ;  /* 0x0000003c18037981 */ /* 0x000ea8000c1e1900 */
[----:B-----5:R-:W2:Y:S02]  /*21300*/  LDG.E R4, desc[UR60][R24.64+0x4] ;  /* 0x0000043c18047981 */ /* 0x020ea4000c1e1900 */
[----:B--2---:R-:W-:-:S07]  /*21310*/  IMAD.IADD R4, R4, 0x1, -R3 ;  /* 0x0000000104047824 */ /* 0x004fce00078e0a03 */
.L_x_1843:
[----:B------:R-:W2:Y:S01]  /*21320*/  LDL R9, [R1+0x60] ;  /* 0x0000600001097983 */ /* 0x000ea20000100800 */
[----:B------:R-:W-:-:S03]  /*21330*/  ULDC.64 UR4, c[0x0][0xb90] ;  /* 0x0002e40000047ab9 */ /* 0x000fc60000000a00 */
[----:B------:R-:W4:Y:S01]  /*21340*/  LDL R82, [R1+0x68] ;  /* 0x0000680001527983 */ /* 0x000f220000100800 */
[----:B-----5:R-:W-:Y:S01]  /*21350*/  SHF.R.S32.HI R3, RZ, 0x1f, R2 ;  /* 0x0000001fff037819 */ /* 0x020fe20000011402 */
[----:B------:R-:W0:Y:S02]  /*21360*/  @P1 LDC R85, c[0x0][0xbec] ;  /* 0x0002fb00ff551b82 */ /* 0x000e240000000800 */
[----:B------:R-:W2:Y:S04]  /*21370*/  LDL.LU R86, [R1+0x48] ;  /* 0x0000480001567983 */ /* 0x000ea80000300800 */
[----:B------:R-:W4:Y:S01]  /*21380*/  LDL R84, [R1+0x10] ;  /* 0x0000100001547983 */ /* 0x000f220000100800 */
[----:B------:R-:W-:Y:S01]  /*21390*/  IMAD R8, R20, UR4, RZ ;  /* 0x0000000414087c24 */ /* 0x000fe2000f8e02ff */
[----:B------:R-:W-:-:S02]  /*213a0*/  SHF.R.S32.HI R36, RZ, 0x1f, R176 ;  /* 0x0000001fff247819 */ /* 0x000fc400000114b0 */
[----:B------:R-:W-:Y:S01]  /*213b0*/  SEL R80, R176, RZ, !P0 ;  /* 0x000000ffb0507207 */ /* 0x000fe20004000000 */
[----:B------:R-:W4:Y:S01]  /*213c0*/  LDL R30, [R1+0xac] ;  /* 0x0000ac00011e7983 */ /* 0x000f220000100800 */
[----:B------:R-:W-:Y:S01]  /*213d0*/  IMAD R15, R174, UR5, R8 ;  /* 0x00000005ae0f7c24 */ /* 0x000fe2000f8e0208 */
[----:B------:R-:W-:Y:S01]  /*213e0*/  SEL R36, R36, RZ, !P0 ;  /* 0x000000ff24247207 */ /* 0x000fe20004000000 */
[----:B------:R-:W-:Y:S01]  /*213f0*/  IMAD R81, R4, R21, RZ ;  /* 0x0000001504517224 */ /* 0x000fe200078e02ff */
[----:B------:R-:W0:Y:S01]  /*21400*/  @P1 LDC R87, c[0x0][0xbf0] ;  /* 0x0002fc00ff571b82 */ /* 0x000e220000000800 */
[----:B--2---:R-:W-:Y:S02]  /*21410*/  IMAD.IADD R25, R9, 0x1, R86 ;  /* 0x0000000109197824 */ /* 0x004fe400078e0256 */
[----:B------:R-:W-:Y:S01]  /*21420*/  IMAD.WIDE.U32 R8, R174, UR4, R2 ;  /* 0x00000004ae087c25 */ /* 0x000fe2000f8e0002 */
[----:B------:R-:W-:-:S03]  /*21430*/  ULDC.64 UR4, c[0x0][0xb98] ;  /* 0x0002e60000047ab9 */ /* 0x000fc60000000a00 */
[----:B-1----:R-:W-:-:S04]  /*21440*/  @P1 IMAD.HI.U32 R10, R25, R10, RZ ;  /* 0x0000000a190a1227 */ /* 0x002fc800078e00ff */
[----:B------:R-:W-:Y:S01]  /*21450*/  IMAD.MOV.U32 R11, RZ, RZ, R25 ;  /* 0x000000ffff0b7224 */ /* 0x000fe200078e0019 */
[----:B---3--:R-:W-:Y:S01]  /*21460*/  @P1 SHF.R.U32.HI R11, RZ, R27, R10 ;  /* 0x0000001bff0b1219 */ /* 0x008fe2000001160a */
[----:B----4-:R-:W-:Y:S01]  /*21470*/  IMAD R13, R84, 0x8, R82 ;  /* 0x00000008540d7824 */ /* 0x010fe200078e0252 */
[----:B------:R-:W2:Y:S01]  /*21480*/  LDL R27, [R1+0x7c] ;  /* 0x00007c00011b7983 */ /* 0x000ea20000100800 */
[----:B------:R-:W-:Y:S02]  /*21490*/  IMAD.IADD R9, R9, 0x1, R15 ;  /* 0x0000000109097824 */ /* 0x000fe400078e020f */
[----:B------:R-:W-:Y:S02]  /*214a0*/  IMAD.SHL.U32 R13, R13, 0x8, RZ ;  /* 0x000000080d0d7824 */ /* 0x000fe400078e00ff */
[----:B------:R-:W-:Y:S02]  /*214b0*/  IMAD.MOV R10, RZ, RZ, -R11 ;  /* 0x000000ffff0a7224 */ /* 0x000fe400078e0a0b */
[----:B------:R-:W-:-:S04]  /*214c0*/  IMAD.WIDE.U32 R8, R80, UR4, R8 ;  /* 0x0000000450087c25 */ /* 0x000fc8000f8e0008 */
[----:B------:R-:W-:-:S04]  /*214d0*/  IMAD.WIDE R6, R13, 0x2, R6 ;  /* 0x000000020d067825 */ /* 0x000fc800078e0206 */
[----:B------:R-:W-:Y:S02]  /*214e0*/  IMAD R15, R36, UR4, RZ ;  /* 0x00000004240f7c24 */ /* 0x000fe4000f8e02ff */
[----:B------:R-:W-:Y:S01]  /*214f0*/  IMAD R13, R21, R10, R25 ;  /* 0x0000000a150d7224 */ /* 0x000fe200078e0219 */
[----:B------:R-:W-:Y:S01]  /*21500*/  IADD3 R10, P0, R11, R8, RZ ;  /* 0x000000080b0a7210 */ /* 0x000fe20007f1e0ff */
[----:B------:R-:W-:Y:S01]  /*21510*/  IMAD R12, R80, UR5, R15 ;  /* 0x00000005500c7c24 */ /* 0x000fe2000f8e020f */
[----:B------:R-:W-:Y:S01]  /*21520*/  SHF.R.S32.HI R15, RZ, 0x1f, R11 ;  /* 0x0000001fff0f7819 */ /* 0x000fe2000001140b */
[----:B------:R-:W-:Y:S01]  /*21530*/  ULDC.64 UR4, c[0x0][0xb88] ;  /* 0x0002e20000047ab9 */ /* 0x000fe20000000a00 */
[----:B------:R-:W-:Y:S02]  /*21540*/  SHF.R.S32.HI R8, RZ, 0x1f, R13 ;  /* 0x0000001fff087819 */ /* 0x000fe4000001140d */
[----:B------:R-:W-:Y:S02]  /*21550*/  IADD3.X R11, R15, R9, R12, P0, !PT ;  /* 0x000000090f0b7210 */ /* 0x000fe400007fe40c */
[----:B------:R-:W-:Y:S01]  /*21560*/  IADD3 R25, P5, R6, 0x1000, RZ ;  /* 0x0000100006197810 */ /* 0x000fe20007fbe0ff */
[----:B------:R-:W-:-:S02]  /*21570*/  IMAD R14, R8, UR4, RZ ;  /* 0x00000004080e7c24 */ /* 0x000fc4000f8e02ff */
[----:B------:R-:W-:Y:S01]  /*21580*/  IMAD.WIDE.U32 R10, R13, UR4, R10 ;  /* 0x000000040d0a7c25 */ /* 0x000fe2000f8e000a */
[----:B------:R-:W-:-:S03]  /*21590*/  LOP3.LUT R8, R25, 0x380, RZ, 0xc0, !PT ;  /* 0x0000038019087812 */ /* 0x000fc600078ec0ff */
[----:B------:R-:W-:Y:S01]  /*215a0*/  IMAD R15, R13, UR5, R14 ;  /* 0x000000050d0f7c24 */ /* 0x000fe2000f8e020e */
[----:B------:R-:W-:Y:S01]  /*215b0*/  ULDC.64 UR4, c[0x0][0xb50] ;  /* 0x0002d40000047ab9 */ /* 0x000fe20000000a00 */
[----:B------:R-:W-:Y:S02]  /*215c0*/  SHF.R.U64 R8, R8, 0x3, RZ ;  /* 0x0000000308087819 */ /* 0x000fe400000012ff */
[----:B------:R-:W-:Y:S01]  /*215d0*/  IMAD.IADD R11, R11, 0x1, R15 ;  /* 0x000000010b0b7824 */ /* 0x000fe200078e020f */
[----:B------:R-:W-:Y:S02]  /*215e0*/  LEA R14, P0, R10, UR4, 0x2 ;  /* 0x000000040a0e7c11 */ /* 0x000fe4000f8010ff */
[----:B------:R-:W-:Y:S02]  /*215f0*/  LOP3.LUT R8, R8, R25, RZ, 0x3c, !PT ;  /* 0x0000001908087212 */ /* 0x000fe400078e3cff */
[----:B------:R-:W-:Y:S02]  /*21600*/  LEA.HI.X R26, R10, UR5, R11, 0x2, P0 ;  /* 0x000000050a1a7c11 */ /* 0x000fe400080f140b */
[----:B------:R-:W-:-:S02]  /*21610*/  IADD3 R33, P2, R6, 0x5000, RZ ;  /* 0x0000500006217810 */ /* 0x000fc40007f5e0ff */
[C---:B------:R-:W-:Y:S02]  /*21620*/  IADD3 R9, P4, R6.reuse, 0x2000, RZ ;  /* 0x0000200006097810 */ /* 0x040fe40007f9e0ff */
[C---:B------:R-:W-:Y:S01]  /*21630*/  IADD3 R29, P3, R6.reuse, 0x4000, RZ ;  /* 0x00004000061d7810 */ /* 0x040fe20007f7e0ff */
[----:B------:R-:W-:Y:S01]  /*21640*/  SHFL.IDX PT, R54, R14, RZ, 0x1c1f ;  /* 0x001c1fff0e367589 */ /* 0x000fe200000e0000 */
[----:B------:R-:W-:Y:S01]  /*21650*/  IADD3 R25, P0, R6, 0x3000, RZ ;  /* 0x0000300006197810 */ /* 0x000fe20007f1e0ff */
[----:B------:R-:W-:Y:S01]  /*21660*/  IMAD.IADD R30, R30, 0x1, R86 ;  /* 0x000000011e1e7824 */ /* 0x000fe200078e0256 */
[----:B------:R-:W-:Y:S01]  /*21670*/  IADD3 R41, P6, R6, 0x6000, RZ ;  /* 0x0000600006297810 */ /* 0x000fe20007fde0ff */
[----:B------:R-:W-:Y:S01]  /*21680*/  SHFL.IDX PT, R58, R14, 0x1, 0x1c1f ;  /* 0x003c1f000e3a7f89 */ /* 0x000fe200000e0000 */
[----:B------:R-:W-:Y:S01]  /*21690*/  LOP3.LUT R24, R25, 0x380, RZ, 0xc0, !PT ;  /* 0x0000038019187812 */ /* 0x000fe200078ec0ff */
[----:B------:R-:W-:Y:S01]  /*216a0*/  ULDC.64 UR4, c[0x0][0xaa0] ;  /* 0x0002a80000047ab9 */ /* 0x000fe20000000a00 */
[----:B------:R-:W-:-:S02]  /*216b0*/  LOP3.LUT R32, R33, 0x380, RZ, 0xc0, !PT ;  /* 0x0000038021207812 */ /* 0x000fc400078ec0ff */
[----:B------:R-:W-:Y:S02]  /*216c0*/  SHF.R.U64 R24, R24, 0x3, RZ ;  /* 0x0000000318187819 */ /* 0x000fe400000012ff */
[----:B------:R-:W-:Y:S02]  /*216d0*/  SHF.R.U64 R32, R32, 0x3, RZ ;  /* 0x0000000320207819 */ /* 0x000fe400000012ff */
[----:B------:R-:W-:Y:S01]  /*216e0*/  LOP3.LUT R24, R24, R25, RZ, 0x3c, !PT ;  /* 0x0000001918187212 */ /* 0x000fe200078e3cff */
[--C-:B------:R-:W-:Y:S01]  /*216f0*/  IMAD.X R25, RZ, RZ, R7.reuse, P0 ;  /* 0x000000ffff197224 */ /* 0x100fe200000e0607 */
[----:B------:R-:W-:Y:S02]  /*21700*/  IADD3 R53, P0, R6, 0x9000, RZ ;  /* 0x0000900006357810 */ /* 0x000fe40007f1e0ff */
[----:B------:R-:W-:Y:S01]  /*21710*/  LOP3.LUT R32, R32, R33, RZ, 0x3c, !PT ;  /* 0x0000002120207212 */ /* 0x000fe200078e3cff */
[----:B------:R-:W-:Y:S01]  /*21720*/  IMAD.X R33, RZ, RZ, R7, P2 ;  /* 0x000000ffff217224 */ /* 0x000fe200010e0607 */
[----:B------:R-:W-:-:S02]  /*21730*/  LOP3.LUT R52, R53, 0x380, RZ, 0xc0, !PT ;  /* 0x0000038035347812 */ /* 0x000fc400078ec0ff */
[----:B------:R-:W-:Y:S01]  /*21740*/  IADD3 R61, P2, R6, 0xb000, RZ ;  /* 0x0000b000063d7810 */ /* 0x000fe20007f5e0ff */
[----:B------:R-:W1:Y:S01]  /*21750*/  SHFL.IDX PT, R55, R26, RZ, 0x1c1f ;  /* 0x001c1fff1a377589 */ /* 0x000e6200000e0000 */
[----:B------:R-:W-:Y:S02]  /*21760*/  LOP3.LUT R12, R9, 0x380, RZ, 0xc0, !PT ;  /* 0x00000380090c7812 */ /* 0x000fe400078ec0ff */
[----:B------:R-:W-:Y:S01]  /*21770*/  LOP3.LUT R28, R29, 0x380, RZ, 0xc0, !PT ;  /* 0x000003801d1c7812 */ /* 0x000fe200078ec0ff */
[----:B------:R-:W3:Y:S01]  /*21780*/  SHFL.IDX PT, R59, R26, 0x1, 0x1c1f ;  /* 0x003c1f001a3b7f89 */ /* 0x000ee200000e0000 */
[----:B------:R-:W-:Y:S02]  /*21790*/  SHF.R.U64 R52, R52, 0x3, RZ ;  /* 0x0000000334347819 */ /* 0x000fe400000012ff */
[----:B------:R-:W-:Y:S02]  /*217a0*/  LOP3.LUT R60, R61, 0x380, RZ, 0xc0, !PT ;  /* 0x000003803d3c7812 */ /* 0x000fe400078ec0ff */
[----:B------:R-:W-:-:S02]  /*217b0*/  SHF.R.U64 R12, R12, 0x3, RZ ;  /* 0x000000030c0c7819 */ /* 0x000fc400000012ff */
[----:B------:R-:W-:Y:S02]  /*217c0*/  SHF.R.U64 R28, R28, 0x3, RZ ;  /* 0x000000031c1c7819 */ /* 0x000fe400000012ff */
[----:B------:R-:W-:Y:S01]  /*217d0*/  LOP3.LUT R52, R52, R53, RZ, 0x3c, !PT ;  /* 0x0000003534347212 */ /* 0x000fe200078e3cff */
[--C-:B------:R-:W-:Y:S01]  /*217e0*/  IMAD.X R53, RZ, RZ, R7.reuse, P0 ;  /* 0x000000ffff357224 */ /* 0x100fe200000e0607 */
[----:B------:R-:W-:Y:S01]  /*217f0*/  SHF.R.U64 R60, R60, 0x3, RZ ;  /* 0x000000033c3c7819 */ /* 0x000fe200000012ff */
[----:B------:R-:W-:Y:S01]  /*21800*/  VIADD R10, R30, 0x8 ;  /* 0x000000081e0a7836 */ /* 0x000fe20000000000 */
[----:B------:R-:W-:Y:S01]  /*21810*/  LOP3.LUT R12, R12, R9, RZ, 0x3c, !PT ;  /* 0x000000090c0c7212 */ /* 0x000fe200078e3cff */
[--C-:B------:R-:W-:Y:S01]  /*21820*/  IMAD.X R9, RZ, RZ, R7.reuse, P5 ;  /* 0x000000ffff097224 */ /* 0x100fe200028e0607 */
[----:B------:R-:W-:Y:S01]  /*21830*/  LOP3.LUT R28, R28, R29, RZ, 0x3c, !PT ;  /* 0x0000001d1c1c7212 */ /* 0x000fe200078e3cff */
[--C-:B------:R-:W-:Y:S01]  /*21840*/  IMAD.X R13, RZ, RZ, R7.reuse, P4 ;  /* 0x000000ffff0d7224 */ /* 0x100fe200020e0607 */
[C---:B------:R-:W-:Y:S01]  /*21850*/  IADD3 R45, P5, R6.reuse, 0x7000, RZ ;  /* 0x00007000062d7810 */ /* 0x040fe20007fbe0ff */
[----:B------:R-:W-:Y:S01]  /*21860*/  IMAD.X R29, RZ, RZ, R7, P3 ;  /* 0x000000ffff1d7224 */ /* 0x000fe200018e0607 */
[----:B------:R-:W-:-:S02]  /*21870*/  IADD3 R49, P4, R6, 0x8000, RZ ;  /* 0x0000800006317810 */ /* 0x000fc40007f9e0ff */
[----:B------:R-:W-:Y:S01]  /*21880*/  LOP3.LUT R60, R60, R61, RZ, 0x3c, !PT ;  /* 0x0000003d3c3c7212 */ /* 0x000fe200078e3cff */
[----:B------:R-:W-:Y:S01]  /*21890*/  IMAD.X R61, RZ, RZ, R7, P2 ;  /* 0x000000ffff3d7224 */ /* 0x000fe200010e0607 */
[----:B------:R-:W-:Y:S01]  /*218a0*/  IADD3 R57, P3, R6, 0xa000, RZ ;  /* 0x0000a00006397810 */ /* 0x000fe20007f7e0ff */
[----:B------:R-:W-:Y:S01]  /*218b0*/  IMAD R3, R3, UR4, RZ ;  /* 0x0000000403037c24 */ /* 0x000fe2000f8e02ff */
[----:B------:R-:W-:Y:S02]  /*218c0*/  LOP3.LUT R40, R41, 0x380, RZ, 0xc0, !PT ;  /* 0x0000038029287812 */ /* 0x000fe400078ec0ff */
[----:B------:R-:W-:Y:S02]  /*218d0*/  LOP3.LUT R44, R45, 0x380, RZ, 0xc0, !PT ;  /* 0x000003802d2c7812 */ /* 0x000fe400078ec0ff */
[----:B------:R-:W-:Y:S02]  /*218e0*/  LOP3.LUT R48, R49, 0x380, RZ, 0xc0, !PT ;  /* 0x0000038031307812 */ /* 0x000fe400078ec0ff */
[----:B------:R-:W-:Y:S01]  /*218f0*/  LOP3.LUT R56, R57, 0x380, RZ, 0xc0, !PT ;  /* 0x0000038039387812 */ /* 0x000fe200078ec0ff */
[----:B------:R-:W-:Y:S01]  /*21900*/  IMAD R83, R2, UR5, R3 ;  /* 0x0000000502537c24 */ /* 0x000fe2000f8e0203 */
[----:B------:R-:W-:Y:S01]  /*21910*/  SHF.R.U64 R40, R40, 0x3, RZ ;  /* 0x0000000328287819 */ /* 0x000fe200000012ff */
[----:B------:R-:W-:Y:S01]  /*21920*/  IMAD.WIDE.U32 R2, R2, UR4, RZ ;  /* 0x0000000402027c25 */ /* 0x000fe2000f8e00ff */
[----:B------:R-:W-:Y:S01]  /*21930*/  SHF.R.U64 R44, R44, 0x3, RZ ;  /* 0x000000032c2c7819 */ /* 0x000fe200000012ff */
[----:B------:R-:W-:Y:S01]  /*21940*/  ULDC.64 UR4, c[0x0][0xae8] ;  /* 0x0002ba0000047ab9 */ /* 0x000fe20000000a00 */
[----:B------:R-:W-:Y:S01]  /*21950*/  SHF.R.U64 R48, R48, 0x3, RZ ;  /* 0x0000000330307819 */ /* 0x000fe200000012ff */
[----:B------:R-:W-:Y:S01]  /*21960*/  IMAD R82, R82, 0x20, R84 ;  /* 0x0000002052527824 */ /* 0x000fe200078e0254 */
[----:B------:R-:W-:Y:S01]  /*21970*/  SHF.R.U64 R56, R56, 0x3, RZ ;  /* 0x0000000338387819 */ /* 0x000fe200000012ff */
[----:B------:R-:W-:Y:S01]  /*21980*/  IMAD.IADD R3, R3, 0x1, R83 ;  /* 0x0000000103037824 */ /* 0x000fe200078e0253 */
[----:B------:R-:W-:Y:S01]  /*21990*/  LOP3.LUT R40, R40, R41, RZ, 0x3c, !PT ;  /* 0x0000002928287212 */ /* 0x000fe200078e3cff */
[----:B------:R-:W-:Y:S01]  /*219a0*/  IMAD R20, R20, UR4, RZ ;  /* 0x0000000414147c24 */ /* 0x000fe2000f8e02ff */
[----:B------:R-:W-:Y:S01]  /*219b0*/  LOP3.LUT R44, R44, R45, RZ, 0x3c, !PT ;  /* 0x0000002d2c2c7212 */ /* 0x000fe200078e3cff */
[--C-:B------:R-:W-:Y:S01]  /*219c0*/  IMAD.X R41, RZ, RZ, R7.reuse, P6 ;  /* 0x000000ffff297224 */ /* 0x100fe200030e0607 */
[----:B------:R-:W-:Y:S01]  /*219d0*/  LOP3.LUT R48, R48, R49, RZ, 0x3c, !PT ;  /* 0x0000003130307212 */ /* 0x000fe200078e3cff */
[--C-:B------:R-:W-:Y:S01]  /*219e0*/  IMAD.X R45, RZ, RZ, R7.reuse, P5 ;  /* 0x000000ffff2d7224 */ /* 0x100fe200028e0607 */
[----:B------:R-:W-:Y:S01]  /*219f0*/  LOP3.LUT R56, R56, R57, RZ, 0x3c, !PT ;  /* 0x0000003938387212 */ /* 0x000fe200078e3cff */
[--C-:B------:R-:W-:Y:S01]  /*21a00*/  IMAD.X R49, RZ, RZ, R7.reuse, P4 ;  /* 0x000000ffff317224 */ /* 0x100fe200020e0607 */
[----:B------:R-:W-:Y:S01]  /*21a10*/  IADD3 R65, P6, R6, 0xc000, RZ ;  /* 0x0000c00006417810 */ /* 0x000fe20007fde0ff */
[----:B------:R-:W-:Y:S01]  /*21a20*/  IMAD.IADD R82, R86, 0x1, R82 ;  /* 0x0000000156527824 */ /* 0x000fe200078e0252 */
[C---:B------:R-:W-:Y:S01]  /*21a30*/  IADD3 R69, P5, R6.reuse, 0xd000, RZ ;  /* 0x0000d00006457810 */ /* 0x040fe20007fbe0ff */
[----:B------:R-:W-:Y:S01]  /*21a40*/  IMAD.X R57, RZ, RZ, R7, P3 ;  /* 0x000000ffff397224 */ /* 0x000fe200018e0607 */
[----:B------:R-:W-:Y:S01]  /*21a50*/  IADD3 R73, P4, R6, 0xe000, RZ ;  /* 0x0000e00006497810 */ /* 0x000fe20007f9e0ff */
[----:B------:R-:W-:Y:S01]  /*21a60*/  IMAD R83, R174, UR5, R20 ;  /* 0x00000005ae537c24 */ /* 0x000fe2000f8e0214 */
[----:B------:R-:W-:Y:S01]  /*21a70*/  IADD3 R11, P3, R6, 0xf000, RZ ;  /* 0x0000f000060b7810 */ /* 0x000fe20007f7e0ff */
[----:B------:R-:W-:Y:S01]  /*21a80*/  IMAD.WIDE.U32 R2, R174, UR4, R2 ;  /* 0x00000004ae027c25 */ /* 0x000fe2000f8e0002 */
[----:B------:R-:W-:Y:S01]  /*21a90*/  LOP3.LUT R64, R65, 0x380, RZ, 0xc0, !PT ;  /* 0x0000038041407812 */ /* 0x000fe200078ec0ff */
[----:B------:R-:W-:Y:S01]  /*21aa0*/  ULDC.64 UR4, c[0x0][0xaf0] ;  /* 0x0002bc0000047ab9 */ /* 0x000fe20000000a00 */
[----:B------:R-:W-:-:S02]  /*21ab0*/  LOP3.LUT R68, R69, 0x380, RZ, 0xc0, !PT ;  /* 0x0000038045447812 */ /* 0x000fc400078ec0ff */
[----:B------:R-:W-:Y:S01]  /*21ac0*/  LOP3.LUT R72, R73, 0x380, RZ, 0xc0, !PT ;  /* 0x0000038049487812 */ /* 0x000fe200078ec0ff */
[----:B------:R-:W-:Y:S01]  /*21ad0*/  IMAD.IADD R3, R3, 0x1, R83 ;  /* 0x0000000103037824 */ /* 0x000fe200078e0253 */
[----:B------:R-:W-:Y:S02]  /*21ae0*/  LOP3.LUT R15, R6, 0x380, RZ, 0xc0, !PT ;  /* 0x00000380060f7812 */ /* 0x000fe400078ec0ff */
[----:B------:R-:W-:Y:S01]  /*21af0*/  LOP3.LUT R4, R11, 0x380, RZ, 0xc0, !PT ;  /* 0x000003800b047812 */ /* 0x000fe200078ec0ff */
[----:B------:R-:W-:Y:S01]  /*21b00*/  IMAD.MOV.U32 R83, RZ, RZ, R82 ;  /* 0x000000ffff537224 */ /* 0x000fe200078e0052 */
[----:B------:R-:W-:Y:S02]  /*21b10*/  SHF.R.U64 R64, R64, 0x3, RZ ;  /* 0x0000000340407819 */ /* 0x000fe400000012ff */
[----:B------:R-:W-:Y:S02]  /*21b20*/  SHF.R.U64 R68, R68, 0x3, RZ ;  /* 0x0000000344447819 */ /* 0x000fe400000012ff */
[----:B------:R-:W-:-:S02]  /*21b30*/  SHF.R.U64 R72, R72, 0x3, RZ ;  /* 0x0000000348487819 */ /* 0x000fc400000012ff */
[----:B------:R-:W-:Y:S02]  /*21b40*/  SHF.R.U64 R15, R15, 0x3, RZ ;  /* 0x000000030f0f7819 */ /* 0x000fe400000012ff */
[----:B------:R-:W-:Y:S01]  /*21b50*/  SHF.R.U64 R4, R4, 0x3, RZ ;  /* 0x0000000304047819 */ /* 0x000fe200000012ff */
[--C-:B------:R-:W-:Y:S01]  /*21b60*/  IMAD.X R77, RZ, RZ, R7.reuse, P3 ;  /* 0x000000ffff4d7224 */ /* 0x100fe200018e0607 */
[----:B------:R-:W-:Y:S01]  /*21b70*/  LOP3.LUT R64, R64, R65, RZ, 0x3c, !PT ;  /* 0x0000004140407212 */ /* 0x000fe200078e3cff */
[--C-:B------:R-:W-:Y:S01]  /*21b80*/  IMAD.X R65, RZ, RZ, R7.reuse, P6 ;  /* 0x000000ffff417224 */ /* 0x100fe200030e0607 */
[----:B------:R-:W-:Y:S01]  /*21b90*/  LOP3.LUT R68, R68, R69, RZ, 0x3c, !PT ;  /* 0x0000004544447212 */ /* 0x000fe200078e3cff */
[--C-:B------:R-:W-:Y:S01]  /*21ba0*/  IMAD.X R69, RZ, RZ, R7.reuse, P5 ;  /* 0x000000ffff457224 */ /* 0x100fe200028e0607 */
[----:B------:R-:W-:Y:S01]  /*21bb0*/  LOP3.LUT R72, R72, R73, RZ, 0x3c, !PT ;  /* 0x0000004948487212 */ /* 0x000fe200078e3cff */
[----:B------:R-:W-:Y:S01]  /*21bc0*/  IMAD.X R73, RZ, RZ, R7, P4 ;  /* 0x000000ffff497224 */ /* 0x000fe200020e0607 */
[----:B------:R-:W-:Y:S01]  /*21bd0*/  LOP3.LUT R6, R15, R6, RZ, 0x3c, !PT ;  /* 0x000000060f067212 */ /* 0x000fe200078e3cff */
[----:B------:R-:W-:Y:S01]  /*21be0*/  IMAD.WIDE.U32 R2, R80, UR4, R2 ;  /* 0x0000000450027c25 */ /* 0x000fe2000f8e0002 */
[----:B------:R-:W-:-:S03]  /*21bf0*/  LOP3.LUT R76, R4, R11, RZ, 0x3c, !PT ;  /* 0x0000000b044c7212 */ /* 0x000fc600078e3cff */
[----:B------:R-:W-:Y:S01]  /*21c00*/  IMAD.IADD R86, R84, 0x1, R86 ;  /* 0x0000000154567824 */ /* 0x000fe200078e0256 */
[----:B------:R-:W-:Y:S01]  /*21c10*/  BSSY B1, `(.L_x_1844) ;  /* 0x000004e000017945 */ /* 0x000fe20003800000 */
[----:B--2---:R-:W-:-:S04]  /*21c20*/  LOP3.LUT P0, RZ, R27, 0x3, RZ, 0xc0, !PT ;  /* 0x000000031bff7812 */ /* 0x004fc8000780c0ff */
[-C--:B------:R-:W-:Y:S02]  /*21c30*/  ISETP.GE.OR P2, PT, R30, R81.reuse, P0 ;  /* 0x000000511e00720c */ /* 0x080fe40000746670 */
[----:B------:R-:W-:-:S11]  /*21c40*/  ISETP.GE.OR P0, PT, R10, R81, P0 ;  /* 0x000000510a00720c */ /* 0x000fd60000706670 */
[----:B-1----:R1:W-:Y:S04]  /*21c50*/  @!P2 ST.E desc[UR60][R54.64], R5 ;  /* 0x000000053600a985 */ /* 0x0023e8000c10193c */
[----:B---3--:R0:W-:Y:S04]  /*21c60*/  @!P0 ST.E desc[UR60][R58.64], R0 ;  /* 0x000000003a008985 */ /* 0x0081e8000c10193c */
[----:B------:R-:W5:Y:S04]  /*21c70*/  LD.E.128 R8, desc[UR60][R8.64] ;  /* 0x0000003c08087980 */ /* 0x000f68000c101d00 */
[----:B-1----:R-:W5:Y:S01]  /*21c80*/  LD.E.128 R4, desc[UR60][R6.64] ;  /* 0x0000003c06047980 */ /* 0x002f62000c101d00 */
[----:B0-----:R-:W-:-:S03]  /*21c90*/  @P1 IMAD.HI.U32 R0, R82, R85, RZ ;  /* 0x0000005552001227 */ /* 0x001fc600078e00ff */
[----:B------:R-:W5:Y:S02]  /*21ca0*/  LD.E.128 R12, desc[UR60][R12.64] ;  /* 0x0000003c0c0c7980 */ /* 0x000f64000c101d00 */
[----:B------:R-:W-:Y:S01]  /*21cb0*/  @P1 SHF.R.U32.HI R83, RZ, R87, R0 ;  /* 0x00000057ff531219 */ /* 0x000fe20000011600 */
[----:B------:R-:W-:Y:S01]  /*21cc0*/  IMAD R85, R36, UR4, RZ ;  /* 0x0000000424557c24 */ /* 0x000fe2000f8e02ff */
[----:B------:R-:W5:Y:S02]  /*21cd0*/  LD.E.128 R24, desc[UR60][R24.64] ;  /* 0x0000003c18187980 */ /* 0x000f64000c101d00 */
[--C-:B------:R-:W-:Y:S01]  /*21ce0*/  SHF.R.S32.HI R0, RZ, 0x1f, R83.reuse ;  /* 0x0000001fff007819 */ /* 0x100fe20000011453 */
[----:B------:R-:W-:Y:S01]  /*21cf0*/  IMAD.MOV R20, RZ, RZ, -R83 ;  /* 0x000000ffff147224 */ /* 0x000fe200078e0a53 */
[----:B------:R-:W5:Y:S01]  /*21d00*/  LD.E.128 R28, desc[UR60][R28.64] ;  /* 0x0000003c1c1c7980 */ /* 0x000f62000c101d00 */
[----:B------:R-:W-:Y:S01]  /*21d10*/  IMAD R85, R80, UR5, R85 ;  /* 0x0000000550557c24 */ /* 0x000fe2000f8e0255 */
[----:B------:R-:W-:Y:S01]  /*21d20*/  ULDC.64 UR4, c[0x0][0xae0] ;  /* 0x0002b80000047ab9 */ /* 0x000fe20000000a00 */
[----:B------:R-:W-:Y:S01]  /*21d30*/  IMAD R21, R21, R20, R82 ;  /* 0x0000001415157224 */ /* 0x000fe200078e0252 */
[----:B------:R-:W5:Y:S01]  /*21d40*/  LD.E.128 R32, desc[UR60][R32.64] ;  /* 0x0000003c20207980 */ /* 0x000f62000c101d00 */
[----:B------:R-:W-:-:S02]  /*21d50*/  IMAD R0, R0, UR4, RZ ;  /* 0x0000000400007c24 */ /* 0x000fc4000f8e02ff */
[----:B------:R-:W-:Y:S01]  /*21d60*/  IMAD.IADD R3, R3, 0x1, R85 ;  /* 0x0000000103037824 */ /* 0x000fe200078e0255 */
[----:B------:R-:W5:Y:S01]  /*21d70*/  LD.E.128 R40, desc[UR60][R40.64] ;  /* 0x0000003c28287980 */ /* 0x000f62000c101d00 */
[----:B------:R-:W-:-:S03]  /*21d80*/  IMAD R85, R83, UR5, R0 ;  /* 0x0000000553557c24 */ /* 0x000fc6000f8e0200 */
[----:B------:R-:W5:Y:S01]  /*21d90*/  LD.E.128 R44, desc[UR60][R44.64] ;  /* 0x0000003c2c2c7980 */ /* 0x000f62000c101d00 */
[----:B------:R-:W-:-:S03]  /*21da0*/  SHF.R.S32.HI R0, RZ, 0x1f, R21 ;  /* 0x0000001fff007819 */ /* 0x000fc60000011415 */
        /* <DEDUP_REMOVED lines=8> */
[----:B------:R-:W-:Y:S01]  /*21e30*/  IMAD.WIDE.U32 R2, R83, UR4, R2 ;  /* 0x0000000453027c25 */ /* 0x000fe2000f8e0002 */
[----:B------:R-:W-:Y:S01]  /*21e40*/  ULDC.64 UR4, c[0x0][0xad8] ;  /* 0x0002b60000047ab9 */ /* 0x000fe20000000a00 */
        /* <DEDUP_REMOVED lines=8> */
[----:B------:R-:W-:Y:S02]  /*21ed0*/  VIADD R0, R86, 0x20 ;  /* 0x0000002056007836 */ /* 0x000fe40000000000 */
[C---:B------:R-:W-:Y:S02]  /*21ee0*/  IMAD R83, R21.reuse, UR5, R20 ;  /* 0x0000000515537c24 */ /* 0x040fe4000f8e0214 */
[----:B------:R-:W-:Y:S01]  /*21ef0*/  IMAD.WIDE.U32 R2, R21, UR4, R2 ;  /* 0x0000000415027c25 */ /* 0x000fe2000f8e0002 */
[-C--:B------:R-:W-:Y:S01]  /*21f00*/  ISETP.GE.AND P1, PT, R0, R81.reuse, PT ;  /* 0x000000510000720c */ /* 0x080fe20003f26270 */
[----:B------:R-:W-:Y:S01]  /*21f10*/  ULDC.64 UR4, c[0x0][0xa80] ;  /* 0x0002a00000047ab9 */ /* 0x000fe20000000a00 */
[----:B------:R-:W-:Y:S01]  /*21f20*/  ISETP.GE.AND P2, PT, R86, R81, PT ;  /* 0x000000515600720c */ /* 0x000fe20003f46270 */
[----:B------:R-:W-:Y:S01]  /*21f30*/  VIADD R0, R18, 0x30820 ;  /* 0x0003082012007836 */ /* 0x000fe20000000000 */
[----:B------:R-:W-:Y:S01]  /*21f40*/  LEA R36, P3, R2, UR4, 0x1 ;  /* 0x0000000402247c11 */ /* 0x000fe2000f8608ff */
[----:B------:R-:W-:-:S03]  /*21f50*/  IMAD.IADD R3, R3, 0x1, R83 ;  /* 0x0000000103037824 */ /* 0x000fc600078e0253 */
[----:B------:R-:W-:Y:S02]  /*21f60*/  PRMT R0, RZ, 0x654, R0 ;  /* 0x00000654ff007816 */ /* 0x000fe40000000000 */
[----:B------:R-:W-:Y:S01]  /*21f70*/  LEA.HI.X R80, R2, UR5, R3, 0x1, P3 ;  /* 0x0000000502507c11 */ /* 0x000fe200098f0c03 */
[----:B------:R-:W-:Y:S01]  /*21f80*/  VIADD R20, R86, 0x40 ;  /* 0x0000004056147836 */ /* 0x000fe20000000000 */
[----:B0-----:R0:W1:Y:S01]  /*21f90*/  SHFL.IDX PT, R84, R36, RZ, 0x181f ;  /* 0x00181fff24547589 */ /* 0x00106200000e0000 */
[----:B------:R2:W-:Y:S03]  /*21fa0*/  SYNCS.ARRIVE.TRANS64.RED.A1T0 RZ, [R0+URZ], RZ ;  /* 0x000000ff00ff79a7 */ /* 0x0005e6000810043f */
[----:B------:R-:W-:Y:S01]  /*21fb0*/  ISETP.GE.AND P0, PT, R20, R81, PT ;  /* 0x000000511400720c */ /* 0x000fe20003f06270 */
[----:B--2---:R0:W2:Y:S01]  /*21fc0*/  SHFL.IDX PT, R0, R80, RZ, 0x181f ;  /* 0x00181fff50007589 */ /* 0x0040a200000e0000 */
[----:B------:R-:W-:Y:S11]  /*21fd0*/  @P2 BRA `(.L_x_1845) ;  /* 0x0000000000442947 */ /* 0x000ff60003800000 */
        /* <DEDUP_REMOVED lines=17> */
.L_x_1845:
[----:B------:R-:W-:Y:S05]  /*220f0*/  BSYNC B1 ;  /* 0x0000000000017941 */ /* 0x000fea0003800000 */
.L_x_1844:
        /* <DEDUP_REMOVED lines=9> */
[CC--:B---3--:R-:W-:Y:S02]  /*22190*/  @!P4 LEA R2, P6, R16.reuse, R20.reuse, 0x1 ;  /* 0x000000141002c211 */ /* 0x0c8fe400078c08ff */
        /* <DEDUP_REMOVED lines=11> */
.L_x_1847:
[----:B------:R-:W-:Y:S05]  /*22250*/  BSYNC B1 ;  /* 0x0000000000017941 */ /* 0x000fea0003800000 */
.L_x_1846:
        /* <DEDUP_REMOVED lines=9> */
[CC--:B---3--:R-:W-:Y:S02]  /*222f0*/  @!P3 LEA R2, P6, R16.reuse, R8.reuse, 0x1 ;  /* 0x000000081002b211 */ /* 0x0c8fe400078c08ff */
        /* <DEDUP_REMOVED lines=11> */
.L_x_1849:
[----:B------:R-:W-:Y:S05]  /*223b0*/  BSYNC B1 ;  /* 0x0000000000017941 */ /* 0x000fea0003800000 */
.L_x_1848:
        /* <DEDUP_REMOVED lines=9> */
[CC--:B--2---:R-:W-:Y:S02]  /*22450*/  @!P3 LEA R2, P0, R16.reuse, R36.reuse, 0x1 ;  /* 0x000000241002b211 */ /* 0x0c4fe400078008ff */
[-C--:B------:R-:W-:Y:S02]  /*22460*/  @!P4 LEA R4, P1, R201, R36.reuse, 0x1 ;  /* 0x00000024c904c211 */ /* 0x080fe400078208ff */
[----:B------:R-:W-:Y:S02]  /*22470*/  @!P5 LEA R6, P2, R19, R36, 0x1 ;  /* 0x000000241306d211 */ /* 0x000fe400078408ff */
        /* <DEDUP_REMOVED lines=12> */
.L_x_1842:
[----:B------:R-:W3:Y:S01]  /*22540*/  LDL R9, [R1+0x74] ;  /* 0x0000740001097983 */ /* 0x000ee20000100800 */
[----:B------:R-:W-:Y:S01]  /*22550*/  ULDC.64 UR4, c[0x0][0xc00] ;  /* 0x0003000000047ab9 */ /* 0x000fe20000000a00 */
[----:B------:R-:W3:Y:S01]  /*22560*/  LDC.64 R2, c[0x0][0xc00] ;  /* 0x00030000ff027b82 */ /* 0x000ee20000000a00 */
[----:B------:R-:W-:Y:S01]  /*22570*/  ISETP.NE.U32.AND P0, PT, RZ, UR4, PT ;  /* 0x00000004ff007c0c */ /* 0x000fe2000bf05070 */
[----:B0-----:R-:W-:-:S03]  /*22580*/  IMAD.MOV.U32 R6, RZ, RZ, RZ ;  /* 0x000000ffff067224 */ /* 0x001fc600078e00ff */
[----:B------:R-:W-:Y:S01]  /*22590*/  ISETP.NE.AND.EX P0, PT, RZ, UR5, PT, P0 ;  /* 0x00000005ff007c0c */ /* 0x000fe2000bf05300 */
[----:B------:R-:W-:Y:S02]  /*225a0*/  ULDC.64 UR4, c[0x0][0xc08] ;  /* 0x0003020000047ab9 */ /* 0x000fe40000000a00 */
[----:B------:R-:W-:Y:S01]  /*225b0*/  ISETP.NE.U32.AND P1, PT, RZ, UR4, PT ;  /* 0x00000004ff007c0c */ /* 0x000fe2000bf25070 */
[----:B------:R-:W0:Y:S03]  /*225c0*/  LDC R25, c[0x0][0xbe8] ;  /* 0x0002fa00ff197b82 */ /* 0x000e260000000800 */
[----:B------:R-:W-:-:S13]  /*225d0*/  ISETP.NE.AND.EX P1, PT, RZ, UR5, PT, P1 ;  /* 0x00000005ff007c0c */ /* 0x000fda000bf25310 */
[----:B------:R-:W4:Y:S01]  /*225e0*/  @P1 LDC.64 R4, c[0x0][0xc08] ;  /* 0x00030200ff041b82 */ /* 0x000f220000000a00 */
[----:B------:R-:W-:Y:S02]  /*225f0*/  ULDC UR4, c[0x0][0xa88] ;  /* 0x0002a20000047ab9 */ /* 0x000fe40000000800 */
[----:B------:R-:W-:Y:S01]  /*22600*/  IMAD.U32 R0, RZ, RZ, UR4 ;  /* 0x00000004ff007e24 */ /* 0x000fe2000f8e00ff */
[----:B------:R-:W1:Y:S01]  /*22610*/  S2R R8, SR_TID.X ;  /* 0x0000000000087919 */ /* 0x000e620000002100 */
[----:B---3--:R-:W-:-:S04]  /*22620*/  IMAD.WIDE R2, R9, 0x4, R2 ;  /* 0x0000000409027825 */ /* 0x008fc800078e0202 */
[----:B----4-:R-:W-:Y:S01]  /*22630*/  @P1 IMAD.WIDE R4, R9, 0x4, R4 ;  /* 0x0000000409041825 */ /* 0x010fe200078e0204 */
[----:B------:R3:W5:Y:S04]  /*22640*/  @P0 LDG.E R6, desc[UR60][R2.64] ;  /* 0x0000003c02060981 */ /* 0x000768000c1e1900 */
[----:B------:R3:W5:Y:S01]  /*22650*/  @P1 LDG.E R0, desc[UR60][R4.64] ;  /* 0x0000003c04001981 */ /* 0x000762000c1e1900 */
[----:B0-----:R-:W-:Y:S01]  /*22660*/  ISETP.NE.AND P2, PT, R25, 0x1, PT ;  /* 0x000000011900780c */ /* 0x001fe20003f45270 */
[----:B-1----:R-:W-:-:S05]  /*22670*/  VIADD R7, R8, 0xffffff80 ;  /* 0xffffff8008077836 */ /* 0x002fca0000000000 */
[----:B------:R-:W-:Y:S02]  /*22680*/  ISETP.GE.AND P3, PT, R7, 0x80, PT ;  /* 0x000000800700780c */ /* 0x000fe40003f66270 */
[----:B------:R-:W-:-:S05]  /*22690*/  SHF.R.S32.HI R7, RZ, 0x1f, R9 ;  /* 0x0000001fff077819 */ /* 0x000fca0000011409 */
[----:B------:R-:W0:Y:S08]  /*226a0*/  @P2 LDC R14, c[0x0][0xbec] ;  /* 0x0002fb00ff0e2b82 */ /* 0x000e300000000800 */
[----:B------:R-:W1:Y:S01]  /*226b0*/  @P2 LDC R27, c[0x0][0xbf0] ;  /* 0x0002fc00ff1b2b82 */ /* 0x000e620000000800 */
[----:B---3--:R-:W-:Y:S05]  /*226c0*/  @P1 BRA `(.L_x_1851) ;  /* 0x0000000000101947 */ /* 0x008fea0003800000 */
[----:B------:R-:W-:Y:S05]  /*226d0*/  @!P0 BRA `(.L_x_1851) ;  /* 0x00000000000c8947 */ /* 0x000fea0003800000 */
[----:B------:R-:W3:Y:S04]  /*226e0*/  LDG.E R5, desc[UR60][R2.64] ;  /* 0x0000003c02057981 */ /* 0x000ee8000c1e1900 */
[----:B-----5:R-:W3:Y:S02]  /*226f0*/  LDG.E R0, desc[UR60][R2.64+0x4] ;  /* 0x0000043c02007981 */ /* 0x020ee4000c1e1900 */
[----:B---3--:R-:W-:-:S07]  /*22700*/  IMAD.IADD R0, R0, 0x1, -R5 ;  /* 0x0000000100007824 */ /* 0x008fce00078e0a05 */
.L_x_1851:
[----:B------:R-:W3:Y:S04]  /*22710*/  LDL R24, [R1+0x70] ;  /* 0x0000700001187983 */ /* 0x000ee80000100800 */
[----:B------:R4:W5:Y:S01]  /*22720*/  LDL R20, [R1+0x48] ;  /* 0x0000480001147983 */ /* 0x0009620000100800 */
[----:B------:R-:W-:Y:S01]  /*22730*/  BSSY B1, `(.L_x_1852) ;  /* 0x000002c000017945 */ /* 0x000fe20003800000 */
[----:B------:R-:W-:Y:S02]  /*22740*/  SEL R13, R9, RZ, !P0 ;  /* 0x000000ff090d7207 */ /* 0x000fe40004000000 */
[----:B------:R-:W-:Y:S02]  /*22750*/  SEL R12, R7, RZ, !P0 ;  /* 0x000000ff070c7207 */ /* 0x000fe40004000000 */
[----:B-----5:R-:W-:-:S02]  /*22760*/  SHF.R.S32.HI R11, RZ, 0x1f, R6 ;  /* 0x0000001fff0b7819 */ /* 0x020fc40000011406 */
[----:B---3--:R-:W-:Y:S01]  /*22770*/  SHF.R.S32.HI R10, RZ, 0x1f, R24 ;  /* 0x0000001fff0a7819 */ /* 0x008fe20000011418 */
[----:B----4-:R-:W-:Y:S06]  /*22780*/  @P3 BRA `(.L_x_1853) ;  /* 0x0000000000983947 */ /* 0x010fec0003800000 */
[----:B------:R-:W3:Y:S01]  /*22790*/  LDC R9, c[0x0][0xbe8] ;  /* 0x0002fa00ff097b82 */ /* 0x000ee20000000800 */
[----:B------:R-:W-:Y:S01]  /*227a0*/  IADD3 R8, R20, -0x80, R8 ;  /* 0xffffff8014087810 */ /* 0x000fe20007ffe008 */
[----:B---3--:R-:W-:-:S05]  /*227b0*/  IMAD R2, R0, R9, RZ ;  /* 0x0000000900027224 */ /* 0x008fca00078e02ff */
[----:B------:R-:W-:-:S13]  /*227c0*/  ISETP.GE.AND P0, PT, R8, R2, PT ;  /* 0x000000020800720c */ /* 0x000fda0003f06270 */
[----:B------:R-:W-:Y:S05]  /*227d0*/  @P0 BRA `(.L_x_1853) ;  /* 0x0000000000840947 */ /* 0x000fea0003800000 */
[----:B------:R-:W-:Y:S01]  /*227e0*/  ISETP.NE.AND P0, PT, R9, 0x1, PT ;  /* 0x000000010900780c */ /* 0x000fe20003f05270 */
[----:B------:R-:W-:Y:S01]  /*227f0*/  ULDC.64 UR4, c[0x0][0xb90] ;  /* 0x0002e40000047ab9 */ /* 0x000fe20000000a00 */
[----:B------:R-:W-:Y:S02]  /*22800*/  IMAD.MOV.U32 R2, RZ, RZ, R6 ;  /* 0x000000ffff027224 */ /* 0x000fe400078e0006 */
[----:B------:R-:W-:Y:S02]  /*22810*/  IMAD R7, R10, UR4, RZ ;  /* 0x000000040a077c24 */ /* 0x000fe4000f8e02ff */
[----:B------:R-:W-:Y:S02]  /*22820*/  IMAD.MOV.U32 R3, RZ, RZ, R11 ;  /* 0x000000ffff037224 */ /* 0x000fe400078e000b */
[----:B------:R-:W-:Y:S02]  /*22830*/  IMAD.MOV.U32 R5, RZ, RZ, R8 ;  /* 0x000000ffff057224 */ /* 0x000fe400078e0008 */
[----:B------:R-:W-:-:S03]  /*22840*/  IMAD.WIDE.U32 R2, R24, UR4, R2 ;  /* 0x0000000418027c25 */ /* 0x000fc6000f8e0002 */
[----:B------:R-:W3:Y:S01]  /*22850*/  @P0 LDC R15, c[0x0][0xbec] ;  /* 0x0002fb00ff0f0b82 */ /* 0x000ee20000000800 */
[----:B------:R-:W-:Y:S01]  /*22860*/  IMAD R7, R24, UR5, R7 ;  /* 0x0000000518077c24 */ /* 0x000fe2000f8e0207 */
[----:B------:R-:W-:-:S03]  /*22870*/  ULDC.64 UR4, c[0x0][0xb98] ;  /* 0x0002e60000047ab9 */ /* 0x000fc60000000a00 */
[----:B------:R-:W-:-:S03]  /*22880*/  IMAD.IADD R3, R3, 0x1, R7 ;  /* 0x0000000103037824 */ /* 0x000fc600078e0207 */
[----:B------:R-:W4:Y:S01]  /*22890*/  @P0 LDC R21, c[0x0][0xbf0] ;  /* 0x0002fc00ff150b82 */ /* 0x000f220000000800 */
[----:B------:R-:W-:-:S04]  /*228a0*/  IMAD.WIDE.U32 R2, R13, UR4, R2 ;  /* 0x000000040d027c25 */ /* 0x000fc8000f8e0002 */
[----:B---3--:R-:W-:-:S05]  /*228b0*/  @P0 IMAD.HI.U32 R4, R8, R15, RZ ;  /* 0x0000000f08040227 */ /* 0x008fca00078e00ff */
[----:B----4-:R-:W-:Y:S01]  /*228c0*/  @P0 SHF.R.U32.HI R5, RZ, R21, R4 ;  /* 0x00000015ff050219 */ /* 0x010fe20000011604 */
        /* <DEDUP_REMOVED lines=15> */
[----:B------:R-:W-:Y:S01]  /*229c0*/  LEA.HI.X R5, R2, UR5, R3, 0x2, P0 ;  /* 0x0000000502057c11 */ /* 0x000fe200080f1403 */
[----:B------:R-:W-:-:S05]  /*229d0*/  IMAD.MOV.U32 R3, RZ, RZ, -0x800000 ;  /* 0xff800000ff037424 */ /* 0x000fca00078e00ff */
[----:B------:R3:W-:Y:S02]  /*229e0*/  STG.E desc[UR60][R4.64], R3 ;  /* 0x0000000304007986 */ /* 0x0007e4000c10193c */
.L_x_1853:
[----:B------:R-:W-:Y:S05]  /*229f0*/  BSYNC B1 ;  /* 0x0000000000017941 */ /* 0x000fea0003800000 */
.L_x_1852:
[----:B---3--:R-:W3:Y:S01]  /*22a00*/  LDL R4, [R1+0x68] ;  /* 0x0000680001047983 */ /* 0x008ee20000100800 */
[----:B------:R-:W-:-:S03]  /*22a10*/  ULDC.64 UR4, c[0x0][0xaa0] ;  /* 0x0002a80000047ab9 */ /* 0x000fc60000000a00 */
[----:B------:R-:W3:Y:S01]  /*22a20*/  LDL R8, [R1+0x10] ;  /* 0x0000100001087983 */ /* 0x000ee20000100800 */
[----:B------:R-:W-:Y:S01]  /*22a30*/  IMAD R3, R11, UR4, RZ ;  /* 0x000000040b037c24 */ /* 0x000fe2000f8e02ff */
[----:B------:R-:W-:Y:S03]  /*22a40*/  BSSY B1, `(.L_x_1854) ;  /* 0x000003f000017945 */ /* 0x000fe60003800000 */
        /* <DEDUP_REMOVED lines=14> */
[----:B---3--:R-:W-:Y:S02]  /*22b30*/  IMAD R4, R4, 0x20, R8 ;  /* 0x0000002004047824 */ /* 0x008fe400078e0208 */
[----:B------:R-:W-:Y:S02]  /*22b40*/  IMAD.IADD R8, R8, 0x1, R20 ;  /* 0x0000000108087824 */ /* 0x000fe400078e0214 */
[----:B------:R-:W-:-:S04]  /*22b50*/  IMAD.IADD R9, R20, 0x1, R4 ;  /* 0x0000000114097824 */ /* 0x000fc800078e0204 */
[----:B0-----:R-:W-:-:S04]  /*22b60*/  @P2 IMAD.HI.U32 R4, R9, R14, RZ ;  /* 0x0000000e09042227 */ /* 0x001fc800078e00ff */
[----:B------:R-:W-:Y:S01]  /*22b70*/  IMAD.MOV.U32 R5, RZ, RZ, R9 ;  /* 0x000000ffff057224 */ /* 0x000fe200078e0009 */
[----:B-1----:R-:W-:-:S04]  /*22b80*/  @P2 SHF.R.U32.HI R5, RZ, R27, R4 ;  /* 0x0000001bff052219 */ /* 0x002fc80000011604 */
[--C-:B------:R-:W-:Y:S01]  /*22b90*/  SHF.R.S32.HI R4, RZ, 0x1f, R5.reuse ;  /* 0x0000001fff047819 */ /* 0x100fe20000011405 */
[----:B------:R-:W-:Y:S02]  /*22ba0*/  IMAD.MOV R6, RZ, RZ, -R5 ;  /* 0x000000ffff067224 */ /* 0x000fe400078e0a05 */
[----:B------:R-:W-:-:S04]  /*22bb0*/  IMAD.WIDE.U32 R2, R5, UR4, R2 ;  /* 0x0000000405027c25 */ /* 0x000fc8000f8e0002 */
[----:B------:R-:W-:Y:S02]  /*22bc0*/  IMAD R4, R4, UR4, RZ ;  /* 0x0000000404047c24 */ /* 0x000fe4000f8e02ff */
[----:B------:R-:W-:Y:S02]  /*22bd0*/  IMAD R7, R25, R6, R9 ;  /* 0x0000000619077224 */ /* 0x000fe400078e0209 */
[----:B------:R-:W-:Y:S01]  /*22be0*/  IMAD R9, R5, UR5, R4 ;  /* 0x0000000505097c24 */ /* 0x000fe2000f8e0204 */
[----:B------:R-:W-:Y:S01]  /*22bf0*/  ULDC.64 UR4, c[0x0][0xad8] ;  /* 0x0002b60000047ab9 */ /* 0x000fe20000000a00 */
[----:B------:R-:W-:Y:S01]  /*22c00*/  IMAD R25, R0, R25, RZ ;  /* 0x0000001900197224 */ /* 0x000fe200078e02ff */
[----:B------:R-:W-:Y:S01]  /*22c10*/  SHF.R.S32.HI R4, RZ, 0x1f, R7 ;  /* 0x0000001fff047819 */ /* 0x000fe20000011407 */
[----:B------:R-:W-:Y:S02]  /*22c20*/  IMAD.IADD R3, R3, 0x1, R9 ;  /* 0x0000000103037824 */ /* 0x000fe400078e0209 */
[C---:B------:R-:W-:Y:S01]  /*22c30*/  VIADD R0, R8.reuse, 0x20 ;  /* 0x0000002008007836 */ /* 0x040fe20000000000 */
[----:B------:R-:W-:Y:S01]  /*22c40*/  ISETP.GE.AND P2, PT, R8, R25, PT ;  /* 0x000000190800720c */ /* 0x000fe20003f46270 */
[----:B------:R-:W-:-:S02]  /*22c50*/  IMAD R4, R4, UR4, RZ ;  /* 0x0000000404047c24 */ /* 0x000fc4000f8e02ff */
[----:B------:R-:W-:Y:S01]  /*22c60*/  IMAD.WIDE.U32 R2, R7, UR4, R2 ;  /* 0x0000000407027c25 */ /* 0x000fe2000f8e0002 */
[----:B------:R-:W-:-:S03]  /*22c70*/  ISETP.GE.AND P1, PT, R0, R25, PT ;  /* 0x000000190000720c */ /* 0x000fc60003f26270 */
[----:B------:R-:W-:Y:S01]  /*22c80*/  IMAD R5, R7, UR5, R4 ;  /* 0x0000000507057c24 */ /* 0x000fe2000f8e0204 */
[----:B------:R-:W-:Y:S01]  /*22c90*/  ULDC.64 UR4, c[0x0][0xa80] ;  /* 0x0002a00000047ab9 */ /* 0x000fe20000000a00 */
[----:B------:R-:W-:Y:S01]  /*22ca0*/  VIADD R0, R8, 0x40 ;  /* 0x0000004008007836 */ /* 0x000fe20000000000 */
[----:B------:R-:W-:Y:S01]  /*22cb0*/  LEA R4, P3, R2, UR4, 0x1 ;  /* 0x0000000402047c11 */ /* 0x000fe2000f8608ff */
[----:B------:R-:W-:-:S03]  /*22cc0*/  IMAD.IADD R3, R3, 0x1, R5 ;  /* 0x0000000103037824 */ /* 0x000fc600078e0205 */
[----:B------:R-:W-:Y:S02]  /*22cd0*/  ISETP.GE.AND P0, PT, R0, R25, PT ;  /* 0x000000190000720c */ /* 0x000fe40003f06270 */
[----:B------:R-:W-:Y:S02]  /*22ce0*/  LEA.HI.X R5, R2, UR5, R3, 0x1, P3 ;  /* 0x0000000502057c11 */ /* 0x000fe400098f0c03 */
[----:B------:R0:W1:Y:S04]  /*22cf0*/  SHFL.IDX PT, R2, R4, RZ, 0x181f ;  /* 0x00181fff04027589 */ /* 0x00006800000e0000 */
[----:B------:R0:W3:Y:S01]  /*22d00*/  SHFL.IDX PT, R0, R5, RZ, 0x181f ;  /* 0x00181fff05007589 */ /* 0x0000e200000e0000 */
[----:B------:R-:W-:Y:S05]  /*22d10*/  @P2 BRA `(.L_x_1855) ;  /* 0x0000000000442947 */ /* 0x000fea0003800000 */
[----:B------:R-:W-:Y:S02]  /*22d20*/  ULDC UR4, c[0x0][0xac8] ;  /* 0x0002b20000047ab9 */ /* 0x000fe40000000800 */
[----:B------:R-:W-:Y:S02]  /*22d30*/  ISETP.GE.AND P5, PT, R16, UR4, PT ;  /* 0x0000000410007c0c */ /* 0x000fe4000bfa6270 */
[----:B------:R-:W-:Y:S02]  /*22d40*/  ISETP.GE.AND P4, PT, R219, UR4, PT ;  /* 0x00000004db007c0c */ /* 0x000fe4000bf86270 */
[----:B------:R-:W-:Y:S02]  /*22d50*/  ISETP.GE.AND P3, PT, R19, UR4, PT ;  /* 0x0000000413007c0c */ /* 0x000fe4000bf66270 */
[----:B------:R-:W-:-:S07]  /*22d60*/  ISETP.GE.AND P2, PT, R23, UR4, PT ;  /* 0x0000000417007c0c */ /* 0x000fce000bf46270 */
[----:B-1----:R-:W-:-:S04]  /*22d70*/  @!P5 LEA R6, P6, R16, R2, 0x1 ;  /* 0x000000021006d211 */ /* 0x002fc800078c08ff */
[----:B---3--:R-:W-:Y:S02]  /*22d80*/  @!P5 LEA.HI.X R7, R16, R0, R17, 0x1, P6 ;  /* 0x000000001007d211 */ /* 0x008fe400030f0c11 */
        /* <DEDUP_REMOVED lines=10> */
.L_x_1855:
[----:B------:R-:W-:Y:S05]  /*22e30*/  BSYNC B1 ;  /* 0x0000000000017941 */ /* 0x000fea0003800000 */
.L_x_1854:
[----:B---3--:R3:W0:Y:S01]  /*22e40*/  SHFL.IDX PT, R0, R5, 0x1, 0x181f ;  /* 0x00381f0005007f89 */ /* 0x00862200000e0000 */
[----:B------:R-:W-:Y:S03]  /*22e50*/  BSSY B1, `(.L_x_1856) ;  /* 0x0000014000017945 */ /* 0x000fe60003800000 */
[----:B-1--4-:R3:W1:Y:S01]  /*22e60*/  SHFL.IDX PT, R2, R4, 0x1, 0x181f ;  /* 0x00381f0004027f89 */ /* 0x01266200000e0000 */
[----:B------:R-:W-:Y:S05]  /*22e70*/  @P1 BRA `(.L_x_1857) ;  /* 0x0000000000441947 */ /* 0x000fea0003800000 */
[----:B------:R-:W-:Y:S02]  /*22e80*/  ULDC UR4, c[0x0][0xac8] ;  /* 0x0002b20000047ab9 */ /* 0x000fe40000000800 */
[----:B------:R-:W-:Y:S02]  /*22e90*/  ISETP.GE.AND P4, PT, R16, UR4, PT ;  /* 0x0000000410007c0c */ /* 0x000fe4000bf86270 */
[----:B------:R-:W-:Y:S02]  /*22ea0*/  ISETP.GE.AND P3, PT, R219, UR4, PT ;  /* 0x00000004db007c0c */ /* 0x000fe4000bf66270 */
[----:B------:R-:W-:Y:S02]  /*22eb0*/  ISETP.GE.AND P2, PT, R19, UR4, PT ;  /* 0x0000000413007c0c */ /* 0x000fe4000bf46270 */
[----:B------:R-:W-:-:S07]  /*22ec0*/  ISETP.GE.AND P1, PT, R23, UR4, PT ;  /* 0x0000000417007c0c */ /* 0x000fce000bf26270 */
[CC--:B-1----:R-:W-:Y:S02]  /*22ed0*/  @!P4 LEA R6, P6, R16.reuse, R2.reuse, 0x1 ;  /* 0x000000021006c211 */ /* 0x0c2fe400078c08ff */
[----:B------:R-:W-:Y:S02]  /*22ee0*/  @!P3 LEA R10, P5, R201, R2, 0x1 ;  /* 0x00000002c90ab211 */ /* 0x000fe400078a08ff */
[----:B0-----:R-:W-:Y:S02]  /*22ef0*/  @!P4 LEA.HI.X R7, R16, R0, R17, 0x1, P6 ;  /* 0x000000001007c211 */ /* 0x001fe400030f0c11 */
        /* <DEDUP_REMOVED lines=9> */
.L_x_1857:
[----:B------:R-:W-:Y:S05]  /*22f90*/  BSYNC B1 ;  /* 0x0000000000017941 */ /* 0x000fea0003800000 */
.L_x_1856:
[----:B0-----:R0:W0:Y:S01]  /*22fa0*/  SHFL.IDX PT, R0, R5, 0x2, 0x181f ;  /* 0x00581f0005007f89 */ /* 0x00102200000e0000 */
[----:B------:R-:W-:Y:S03]  /*22fb0*/  BSSY B1, `(.L_x_1858) ;  /* 0x0000014000017945 */ /* 0x000fe60003800000 */
[----:B-1--4-:R1:W4:Y:S01]  /*22fc0*/  SHFL.IDX PT, R2, R4, 0x2, 0x181f ;  /* 0x00581f0004027f89 */ /* 0x01232200000e0000 */
[----:B------:R-:W-:Y:S05]  /*22fd0*/  @P0 BRA `(.L_x_1859) ;  /* 0x0000000000440947 */ /* 0x000fea0003800000 */
[----:B------:R-:W-:Y:S02]  /*22fe0*/  ULDC UR4, c[0x0][0xac8] ;  /* 0x0002b20000047ab9 */ /* 0x000fe40000000800 */
[----:B------:R-:W-:Y:S02]  /*22ff0*/  ISETP.GE.AND P3, PT, R16, UR4, PT ;  /* 0x0000000410007c0c */ /* 0x000fe4000bf66270 */
[----:B------:R-:W-:Y:S02]  /*23000*/  ISETP.GE.AND P2, PT, R219, UR4, PT ;  /* 0x00000004db007c0c */ /* 0x000fe4000bf46270 */
[----:B------:R-:W-:Y:S02]  /*23010*/  ISETP.GE.AND P1, PT, R19, UR4, PT ;  /* 0x0000000413007c0c */ /* 0x000fe4000bf26270 */
[----:B------:R-:W-:-:S07]  /*23020*/  ISETP.GE.AND P0, PT, R23, UR4, PT ;  /* 0x0000000417007c0c */ /* 0x000fce000bf06270 */
[CC--:B----4-:R-:W-:Y:S02]  /*23030*/  @!P3 LEA R6, P6, R16.reuse, R2.reuse, 0x1 ;  /* 0x000000021006b211 */ /* 0x0d0fe400078c08ff */
        /* <DEDUP_REMOVED lines=11> */
.L_x_1859:
[----:B------:R-:W-:Y:S05]  /*230f0*/  BSYNC B1 ;  /* 0x0000000000017941 */ /* 0x000fea0003800000 */
.L_x_1858:
[----:B0-----:R-:W-:Y:S01]  /*23100*/  VIADD R0, R8, 0x60 ;  /* 0x0000006008007836 */ /* 0x001fe20000000000 */
[----:B------:R0:W0:Y:S04]  /*23110*/  SHFL.IDX PT, R6, R5, 0x3, 0x181f ;  /* 0x00781f0005067f89 */ /* 0x00002800000e0000 */
[----:B------:R-:W-:Y:S01]  /*23120*/  ISETP.GE.AND P0, PT, R0, R25, PT ;  /* 0x000000190000720c */ /* 0x000fe20003f06270 */
[----:B----4-:R4:W0:-:S12]  /*23130*/  SHFL.IDX PT, R2, R4, 0x3, 0x181f ;  /* 0x00781f0004027f89 */ /* 0x01081800000e0000 */
[----:B----4-:R-:W-:Y:S05]  /*23140*/  @P0 BRA `(.L_x_1850) ;  /* 0x0000000000440947 */ /* 0x010fea0003800000 */
[----:B------:R-:W-:Y:S02]  /*23150*/  ULDC UR4, c[0x0][0xac8] ;  /* 0x0002b20000047ab9 */ /* 0x000fe40000000800 */
[----:B------:R-:W-:Y:S02]  /*23160*/  ISETP.GE.AND P3, PT, R16, UR4, PT ;  /* 0x0000000410007c0c */ /* 0x000fe4000bf66270 */
[----:B------:R-:W-:Y:S02]  /*23170*/  ISETP.GE.AND P2, PT, R219, UR4, PT ;  /* 0x00000004db007c0c */ /* 0x000fe4000bf46270 */
[----:B------:R-:W-:Y:S02]  /*23180*/  ISETP.GE.AND P1, PT, R19, UR4, PT ;  /* 0x0000000413007c0c */ /* 0x000fe4000bf26270 */
[----:B------:R-:W-:-:S07]  /*23190*/  ISETP.GE.AND P0, PT, R23, UR4, PT ;  /* 0x0000000417007c0c */ /* 0x000fce000bf06270 */
[CC--:B01-3--:R-:W-:Y:S02]  /*231a0*/  @!P3 LEA R4, P6, R16.reuse, R2.reuse, 0x1 ;  /* 0x000000021004b211 */ /* 0x0cbfe400078c08ff */
[-C--:B------:R-:W-:Y:S02]  /*231b0*/  @!P2 LEA R8, P5, R201, R2.reuse, 0x1 ;  /* 0x00000002c908a211 */ /* 0x080fe400078a08ff */
[----:B------:R-:W-:Y:S02]  /*231c0*/  @!P1 LEA R10, P4, R19, R2, 0x1 ;  /* 0x00000002130a9211 */ /* 0x000fe400078808ff */
[----:B------:R-:W-:Y:S02]  /*231d0*/  @!P3 LEA.HI.X R5, R16, R6, R17, 0x1, P6 ;  /* 0x000000061005b211 */ /* 0x000fe400030f0c11 */
        /* <DEDUP_REMOVED lines=8> */
.L_x_1850:
[----:B------:R-:W-:Y:S05]  /*23260*/  BSYNC B0 ;  /* 0x0000000000007941 */ /* 0x000fea0003800000 */
.L_x_1841:
[----:B------:R-:W-:Y:S02]  /*23270*/  ULDC UR4, c[0x0][0xc3c] ;  /* 0x00030f0000047ab9 */ /* 0x000fe40000000800 */
[----:B--2---:R-:W-:-:S13]  /*23280*/  ISETP.GE.AND P0, PT, R39, UR4, PT ;  /* 0x0000000427007c0c */ /* 0x004fda000bf06270 */
[----:B------:R-:W-:Y:S05]  /*23290*/  @!P0 BRA `(.L_x_1860) ;  /* 0xfffffde0004c8947 */ /* 0x000fea000383ffff */
[----:B------:R-:W-:Y:S05]  /*232a0*/  BRA `(.L_x_1557) ;  /* 0x0000007800687947 */ /* 0x000fea0003800000 */
.L_x_1555:
        /* <DEDUP_REMOVED lines=16> */
.L_x_1861:
        /* <DEDUP_REMOVED lines=41> */
.L_x_1867:
        /* <DEDUP_REMOVED lines=12> */
.L_x_1866:
[----:B------:R-:W-:Y:S05]  /*23700*/  BSYNC B0 ;  /* 0x0000000000007941 */ /* 0x000fea0003800000 */
.L_x_1865:
        /* <DEDUP_REMOVED lines=20> */
.L_x_1863:
        /* <DEDUP_REMOVED lines=20> */
.L_x_1868:
[----:B---3--:R-:W-:Y:S01]  /*23990*/  IMAD R16, R16, UR5, R13 ;  /* 0x0000000510107c24 */ /* 0x008fe2000f8e020d */
[----:B------:R-:W-:Y:S01]  /*239a0*/  IABS R2, R6 ;  /* 0x0000000600027213 */ /* 0x000fe20000000000 */
[----:B01----:R-:W-:-:S03]  /*239b0*/  IMAD.MOV R11, RZ, RZ, -R3 ;  /* 0x000000ffff0b7224 */ /* 0x003fc600078e0a03 */
[----:B--2---:R-:W-:Y:S01]  /*239c0*/  IADD3 R9, -R16, UR6, RZ ;  /* 0x0000000610097c10 */ /* 0x004fe2000fffe1ff */
[----:B------:R-:W-:Y:S02]  /*239d0*/  IMAD.MOV R10, RZ, RZ, -R2 ;  /* 0x000000ffff0a7224 */ /* 0x000fe400078e0a02 */
[----:B------:R-:W-:Y:S01]  /*239e0*/  IMAD R11, R11, R12, RZ ;  /* 0x0000000c0b0b7224 */ /* 0x000fe200078e02ff */
[----:B------:R-:W-:Y:S01]  /*239f0*/  IABS R8, R9 ;  /* 0x0000000900087213 */ /* 0x000fe20000000000 */
[----:B------:R-:W-:-:S04]  /*23a00*/  IMAD.MOV.U32 R2, RZ, RZ, RZ ;  /* 0x000000ffff027224 */ /* 0x000fc800078e00ff */
        /* <DEDUP_REMOVED lines=15> */
[----:B------:R-:W-:Y:S02]  /*23b00*/  IMAD R8, R7, R2, RZ ;  /* 0x0000000207087224 */ /* 0x000fe400078e02ff */
[----:B------:R-:W-:Y:S02]  /*23b10*/  IMAD.MOV R2, RZ, RZ, -R2 ;  /* 0x000000ffff027224 */ /* 0x000fe400078e0a02 */
[----:B------:R-:W-:Y:S02]  /*23b20*/  IMAD.MOV R10, RZ, RZ, -R8 ;  /* 0x000000ffff0a7224 */ /* 0x000fe400078e0a08 */
[----:B------:R-:W-:Y:S02]  /*23b30*/  IMAD R13, R6, R2, R9 ;  /* 0x00000002060d7224 */ /* 0x000fe400078e0209 */
[----:B------:R-:W-:Y:S01]  /*23b40*/  IMAD.MOV.U32 R2, RZ, RZ, RZ ;  /* 0x000000ffff027224 */ /* 0x000fe200078e00ff */
[----:B------:R-:W-:-:S04]  /*23b50*/  VIADDMNMX R18, R10, UR5, R7, PT ;  /* 0x000000050a127c46 */ /* 0x000fc8000b800107 */
[-C--:B------:R-:W-:Y:S02]  /*23b60*/  IABS R10, R18.reuse ;  /* 0x00000012000a7213 */ /* 0x080fe40000000000 */
[----:B------:R-:W-:Y:S02]  /*23b70*/  IABS R6, R18 ;  /* 0x0000001200067213 */ /* 0x000fe40000000000 */
        /* <DEDUP_REMOVED lines=8> */
[----:B------:R-:W-:-:S04]  /*23c00*/  IMAD.HI.U32 R2, R3, R9, R2 ;  /* 0x0000000903027227 */ /* 0x000fc800078e0002 */
[----:B------:R-:W-:Y:S02]  /*23c10*/  IMAD.MOV R3, RZ, RZ, -R6 ;  /* 0x000000ffff037224 */ /* 0x000fe400078e0a06 */
        /* <DEDUP_REMOVED lines=12> */
[----:B------:R-:W-:Y:S01]  /*23ce0*/  @!P1 LOP3.LUT R2, RZ, R18, RZ, 0x33, !PT ;  /* 0x00000012ff029212 */ /* 0x000fe200078e33ff */
[----:B------:R-:W-:-:S03]  /*23cf0*/  IMAD.MOV R18, RZ, RZ, -R18 ;  /* 0x000000ffff127224 */ /* 0x000fc600078e0a12 */
[----:B------:R-:W-:Y:S01]  /*23d00*/  LOP3.LUT R17, RZ, R2, RZ, 0x33, !PT ;  /* 0x00000002ff117212 */ /* 0x000fe200078e33ff */
[----:B------:R-:W-:-:S04]  /*23d10*/  IMAD R18, R2, R18, R3 ;  /* 0x0000001202127224 */ /* 0x000fc800078e0203 */
[----:B------:R-:W-:Y:S01]  /*23d20*/  IMAD.IADD R17, R4, 0x1, R17 ;  /* 0x0000000104117824 */ /* 0x000fe200078e0211 */
[----:B------:R-:W-:Y:S06]  /*23d30*/  BRA `(.L_x_1869) ;  /* 0x00000000000c7947 */ /* 0x000fec0003800000 */
.L_x_1864:
[----:B------:R-:W-:Y:S02]  /*23d40*/  IMAD.MOV.U32 R17, RZ, RZ, RZ ;  /* 0x000000ffff117224 */ /* 0x000fe400078e00ff */
[----:B------:R-:W-:Y:S02]  /*23d50*/  IMAD.U32 R16, RZ, RZ, UR6 ;  /* 0x00000006ff107e24 */ /* 0x000fe4000f8e00ff */
[----:B------:R-:W-:-:S07]  /*23d60*/  IMAD.MOV.U32 R18, RZ, RZ, RZ ;  /* 0x000000ffff127224 */ /* 0x000fce00078e00ff */
.L_x_1869:
[----:B------:R-:W-:-:S13]  /*23d70*/  ISETP.NE.AND P0, PT, R5, RZ, PT ;  /* 0x000000ff0500720c */ /* 0x000fda0003f05270 */
[----:B------:R-:W0:Y:S01]  /*23d80*/  @!P0 S2R R3, SR_CgaCtaId ;  /* 0x0000000000038919 */ /* 0x000e220000008800 */
[----:B------:R-:W-:-:S04]  /*23d90*/  @!P0 MOV R2, 0x400 ;  /* 0x0000040000028802 */ /* 0x000fc80000000f00 */
[----:B0-----:R-:W-:-:S05]  /*23da0*/  @!P0 LEA R2, R3, R2, 0x18 ;  /* 0x0000000203028211 */ /* 0x001fca00078ec0ff */
[----:B------:R0:W-:Y:S01]  /*23db0*/  @!P0 STS.128 [R2+0x308d0], R16 ;  /* 0x0308d01002008388 */ /* 0x0001e20000000c00 */
[----:B------:R-:W-:Y:S06]  /*23dc0*/  BAR.ARV 0x5, 0x180 ;  /* 0x0146000000007b1d */ /* 0x000fec0000002000 */
.L_x_1862:
[----:B------:R2:W-:Y:S01]  /*23dd0*/  STL [R1+0x34], RZ ;  /* 0x000034ff01007387 */ /* 0x0005e20000100800 */
[----:B------:R-:W-:Y:S01]  /*23de0*/  ULDC UR4, c[0x0][0xc3c] ;  /* 0x00030f0000047ab9 */ /* 0x000fe20000000800 */
[----:B------:R-:W-:Y:S01]  /*23df0*/  IMAD.MOV.U32 R29, RZ, RZ, 0x1 ;  /* 0x00000001ff1d7424 */ /* 0x000fe200078e00ff */
[----:B-1----:R-:W-:Y:S01]  /*23e00*/  ISETP.GE.AND P0, PT, R19, UR4, PT ;  /* 0x0000000413007c0c */ /* 0x002fe2000bf06270 */
[----:B------:R-:W-:-:S12]  /*23e10*/  IMAD.MOV.U32 R25, RZ, RZ, RZ ;  /* 0x000000ffff197224 */ /* 0x000fd800078e00ff */
[----:B--2---:R-:W-:Y:S05]  /*23e20*/  @P0 BRA `(.L_x_1870) ;  /* 0x0000006800ac0947 */ /* 0x004fea0003800000 */
[----:B------:R-:W2:Y:S01]  /*23e30*/  LDL R4, [R1+0x20] ;  /* 0x0000200001047983 */ /* 0x000ea20000100800 */
[C---:B------:R-:W-:Y:S01]  /*23e40*/  IMAD.SHL.U32 R37, R0.reuse, 0x8, RZ ;  /* 0x0000000800257824 */ /* 0x040fe200078e00ff */
[----:B0-----:R-:W-:Y:S01]  /*23e50*/  LOP3.LUT R2, R0, 0x7f, RZ, 0xc0, !PT ;  /* 0x0000007f00027812 */ /* 0x001fe200078ec0ff */
[----:B------:R-:W0:Y:S01]  /*23e60*/  S2UR UR5, SR_CgaCtaId ;  /* 0x00000000000579c3 */ /* 0x000e220000008800 */
[----:B------:R-:W-:Y:S01]  /*23e70*/  UMOV UR4, 0x400 ;  /* 0x0000040000047882 */ /* 0x000fe20000000000 */
[----:B------:R-:W-:Y:S01]  /*23e80*/  BSSY B8, `(.L_x_1870) ;  /* 0x00006a5000087945 */ /* 0x000fe20003800000 */
[----:B------:R-:W-:Y:S01]  /*23e90*/  LOP3.LUT R3, R37, 0x1f8, RZ, 0xc0, !PT ;  /* 0x000001f825037812 */ /* 0x000fe200078ec0ff */
[----:B------:R-:W-:Y:S01]  /*23ea0*/  IMAD.SHL.U32 R34, R2, 0x8, RZ ;  /* 0x0000000802227824 */ /* 0x000fe200078e00ff */
[----:B------:R-:W-:Y:S01]  /*23eb0*/  SHF.R.U32.HI R2, RZ, 0x3, R2 ;  /* 0x00000003ff027819 */ /* 0x000fe20000011602 */
[----:B------:R-:W-:Y:S01]  /*23ec0*/  IMAD.MOV.U32 R30, RZ, RZ, 0x1 ;  /* 0x00000001ff1e7424 */ /* 0x000fe200078e00ff */
[----:B------:R-:W-:Y:S01]  /*23ed0*/  LOP3.LUT R3, R3, 0x38, R0, 0x78, !PT ;  /* 0x0000003803037812 */ /* 0x000fe200078e7800 */
[----:B------:R-:W-:Y:S01]  /*23ee0*/  IMAD.SHL.U32 R0, R0, 0x10, RZ ;  /* 0x0000001000007824 */ /* 0x000fe200078e00ff */
[----:B------:R-:W-:Y:S01]  /*23ef0*/  LOP3.LUT R37, R37, 0x38, RZ, 0xc0, !PT ;  /* 0x0000003825257812 */ /* 0x000fe200078ec0ff */
[----:B------:R-:W-:Y:S01]  /*23f00*/  IMAD.MOV.U32 R27, RZ, RZ, RZ ;  /* 0x000000ffff1b7224 */ /* 0x000fe200078e00ff */
[----:B------:R-:W-:Y:S01]  /*23f10*/  LOP3.LUT R34, R3, 0x200, R34, 0xf8, !PT ;  /* 0x0000020003227812 */ /* 0x000fe200078ef822 */
[----:B------:R-:W-:Y:S01]  /*23f20*/  IMAD.MOV.U32 R25, RZ, RZ, RZ ;  /* 0x000000ffff197224 */ /* 0x000fe200078e00ff */
[----:B------:R-:W-:Y:S01]  /*23f30*/  LOP3.LUT R0, R2, 0x70, R0, 0xf8, !PT ;  /* 0x0000007002007812 */ /* 0x000fe200078ef800 */
[----:B------:R-:W-:Y:S01]  /*23f40*/  IMAD.MOV.U32 R29, RZ, RZ, 0x1 ;  /* 0x00000001ff1d7424 */ /* 0x000fe200078e00ff */
[C---:B------:R-:W-:Y:S01]  /*23f50*/  LOP3.LUT R2, R37.reuse, 0x80, RZ, 0xfc, !PT ;  /* 0x0000008025027812 */ /* 0x040fe200078efcff */
[----:B------:R-:W-:Y:S01]  /*23f60*/  ULDC.64 UR36, c[0x0][0x198] ;  /* 0x0000660000247ab9 */ /* 0x000fe20000000a00 */
[----:B------:R-:W-:Y:S01]  /*23f70*/  LOP3.LUT R0, R37, 0xc0, RZ, 0xfc, !PT ;  /* 0x000000c025007812 */ /* 0x000fe200078efcff */
[----:B------:R-:W-:Y:S01]  /*23f80*/  ULDC UR38, c[0x0][0xc] ;  /* 0x0000030000267ab9 */ /* 0x000fe20000000800 */
[----:B0-----:R-:W-:-:S06]  /*23f90*/  ULEA UR4, UR5, UR4, 0x18 ;  /* 0x0000000405047291 */ /* 0x001fcc000f8ec03f */
[----:B------:R-:W-:-:S04]  /*23fa0*/  IMAD.U32 R23, RZ, RZ, UR4 ;  /* 0x00000004ff177e24 */ /* 0x000fc8000f8e00ff */
[----:B------:R-:W-:Y:S01]  /*23fb0*/  IMAD R36, R34, 0x2, R23 ;  /* 0x0000000222247824 */ /* 0x000fe200078e0217 */
[----:B--2---:R-:W-:-:S05]  /*23fc0*/  LOP3.LUT R3, R4, 0x2, RZ, 0xfc, !PT ;  /* 0x0000000204037812 */ /* 0x004fca00078efcff */
[----:B------:R0:W-:Y:S04]  /*23fd0*/  STL [R1+0x44], R3 ;  /* 0x0000440301007387 */ /* 0x0001e80000100800 */
[----:B------:R1:W-:Y:S01]  /*23fe0*/  STL [R1+0x34], RZ ;  /* 0x000034ff01007387 */ /* 0x0003e20000100800 */
[----:B0-----:R-:W-:-:S07]  /*23ff0*/  LOP3.LUT R3, R37, 0x40, RZ, 0xfc, !PT ;  /* 0x0000004025037812 */ /* 0x001fce00078efcff */
.L_x_1993:
[----:B------:R-:W-:Y:S05]  /*24000*/  YIELD ;  /* 0x0000000000007946 */ /* 0x000fea0003800000 */
[----:B------:R-:W-:Y:S01]  /*24010*/  ULDC.64 UR4, c[0x0][0xa28] ;  /* 0x00028a0000047ab9 */ /* 0x000fe20000000a00 */
[----:B------:R-:W-:Y:S01]  /*24020*/  IMAD.MOV.U32 R11, RZ, RZ, RZ ;  /* 0x000000ffff0b7224 */ /* 0x000fe200078e00ff */
[----:B------:R-:W-:Y:S01]  /*24030*/  ISETP.NE.U32.AND P0, PT, RZ, UR4, PT ;  /* 0x00000004ff007c0c */ /* 0x000fe2000bf05070 */
[----:B0-----:R-:W0:Y:S01]  /*24040*/  LDC.64 R4, c[0x0][0xa00] ;  /* 0x00028000ff047b82 */ /* 0x001e220000000a00 */
[----:B------:R-:W-:Y:S02]  /*24050*/  ULDC.64 UR6, c[0x0][0xa10] ;  /* 0x0002840000067ab9 */ /* 0x000fe40000000a00 */
[----:B------:R-:W-:Y:S01]  /*24060*/  ISETP.NE.AND.EX P0, PT, RZ, UR5, PT, P0 ;  /* 0x00000005ff007c0c */ /* 0x000fe2000bf05300 */
[----:B------:R-:W-:-:S12]  /*24070*/  ULDC.64 UR4, c[0x0][0xa18] ;  /* 0x0002860000047ab9 */ /* 0x000fd80000000a00 */
[----:B--2---:R-:W2:Y:S01]  /*24080*/  @P0 LDC.64 R2, c[0x0][0xa28] ;  /* 0x00028a00ff020b82 */ /* 0x004ea20000000a00 */
[----:B------:R-:W-:Y:S01]  /*24090*/  ISETP.NE.U32.AND P1, PT, RZ, UR6, PT ;  /* 0x00000006ff007c0c */ /* 0x000fe2000bf25070 */
[----:B--2---:R-:W-:-:S05]  /*240a0*/  @P0 IMAD.WIDE R2, R19, 0x4, R2 ;  /* 0x0000000413020825 */ /* 0x004fca00078e0202 */
[----:B------:R2:W3:Y:S01]  /*240b0*/  @P0 LDG.E R11, desc[UR60][R2.64] ;  /* 0x0000003c020b0981 */ /* 0x0004e2000c1e1900 */
[----:B------:R-:W-:Y:S01]  /*240c0*/  ISETP.NE.U32.AND P0, PT, RZ, UR4, PT ;  /* 0x00000004ff007c0c */ /* 0x000fe2000bf05070 */
[----:B------:R-:W-:Y:S01]  /*240d0*/  IMAD.MOV.U32 R35, RZ, RZ, RZ ;  /* 0x000000ffff237224 */ /* 0x000fe200078e00ff */
[----:B------:R-:W-:Y:S01]  /*240e0*/  ISETP.NE.AND.EX P1, PT, RZ, UR7, PT, P1 ;  /* 0x00000007ff007c0c */ /* 0x000fe2000bf25310 */
[----:B------:R-:W-:Y:S01]  /*240f0*/  IMAD.MOV.U32 R0, RZ, RZ, RZ ;  /* 0x000000ffff007224 */ /* 0x000fe200078e00ff */
[----:B------:R-:W-:Y:S01]  /*24100*/  ISETP.NE.AND.EX P2, PT, RZ, UR5, PT, P0 ;  /* 0x00000005ff007c0c */ /* 0x000fe2000bf45300 */
[----:B------:R-:W-:Y:S01]  /*24110*/  ULDC.64 UR4, c[0x0][0xa00] ;  /* 0x0002800000047ab9 */ /* 0x000fe20000000a00 */
[----:B0-----:R-:W-:Y:S01]  /*24120*/  IMAD.WIDE R4, R19, 0x4, R4 ;  /* 0x0000000413047825 */ /* 0x001fe200078e0204 */
[----:B------:R-:W-:Y:S01]  /*24130*/  ISETP.NE.U32.AND P0, PT, RZ, UR4, PT ;  /* 0x00000004ff007c0c */ /* 0x000fe2000bf05070 */
[----:B--2---:R-:W0:Y:S03]  /*24140*/  LDC.64 R2, c[0x0][0xa10] ;  /* 0x00028400ff027b82 */ /* 0x004e260000000a00 */
[----:B------:R-:W-:-:S06]  /*24150*/  ISETP.NE.AND.EX P0, PT, RZ, UR5, PT, P0 ;  /* 0x00000005ff007c0c */ /* 0x000fcc000bf05300 */
[----:B------:R-:W2:Y:S07]  /*24160*/  @P2 LDC.64 R6, c[0x0][0xa18] ;  /* 0x00028600ff062b82 */ /* 0x000eae0000000a00 */
[----:B------:R-:W5:Y:S01]  /*24170*/  @P0 LDG.E R35, desc[UR60][R4.64] ;  /* 0x0000003c04230981 */ /* 0x000f62000c1e1900 */
[----:B0-----:R-:W-:-:S05]  /*24180*/  IMAD.WIDE R2, R19, 0x4, R2 ;  /* 0x0000000413027825 */ /* 0x001fca00078e0202 */
[----:B------:R-:W5:Y:S01]  /*24190*/  @P1 LDG.E R0, desc[UR60][R2.64] ;  /* 0x0000003c02001981 */ /* 0x000f62000c1e1900 */
[----:B------:R-:W-:Y:S02]  /*241a0*/  ULDC UR4, c[0x0][0x288] ;  /* 0x0000a20000047ab9 */ /* 0x000fe40000000800 */
[----:B------:R-:W-:Y:S01]  /*241b0*/  IMAD.U32 R31, RZ, RZ, UR4 ;  /* 0x00000004ff1f7e24 */ /* 0x000fe2000f8e00ff */
[----:B------:R-:W-:Y:S02]  /*241c0*/  ULDC.64 UR4, c[0x0][0x418] ;  /* 0x0001060000047ab9 */ /* 0x000fe40000000a00 */
[----:B------:R-:W-:-:S03]  /*241d0*/  UISETP.NE.U32.AND UP0, UPT, UR4, URZ, UPT ;  /* 0x0000003f0400728c */ /* 0x000fc6000bf05070 */
[----:B------:R-:W-:Y:S01]  /*241e0*/  ULDC UR4, c[0x0][0x424] ;  /* 0x0001090000047ab9 */ /* 0x000fe20000000800 */
[----:B------:R-:W-:Y:S01]  /*241f0*/  UISETP.NE.AND.EX UP0, UPT, UR5, URZ, UPT, UP0 ;  /* 0x0000003f0500728c */ /* 0x000fe2000bf05300 */
[----:B--2---:R-:W-:Y:S02]  /*24200*/  @P2 IMAD.WIDE R6, R19, 0x4, R6 ;  /* 0x0000000413062825 */ /* 0x004fe400078e0206 */
[----:B------:R-:W-:Y:S01]  /*24210*/  ULDC UR5, c[0x0][0x2f0] ;  /* 0x0000bc0000057ab9 */ /* 0x000fe20000000800 */
[----:B------:R-:W-:Y:S02]  /*24220*/  USEL UR4, UR4, 0x1, UP0 ;  /* 0x0000000104047887 */ /* 0x000fe40008000000 */
[----:B------:R0:W5:Y:S02]  /*24230*/  @P2 LDG.E R31, desc[UR60][R6.64] ;  /* 0x0000003c061f2981 */ /* 0x000164000c1e1900 */
[----:B------:R-:W-:-:S03]  /*24240*/  UIMAD UR4, UR4, UR5, URZ ;  /* 0x00000005040472a4 */ /* 0x000fc6000f8e023f */
[----:B------:R-:W-:-:S03]  /*24250*/  ULDC UR5, c[0x0][0x348] ;  /* 0x0000d20000057ab9 */ /* 0x000fc60000000800 */
[----:B------:R-:W-:Y:S02]  /*24260*/  IMAD.U32 R9, RZ, RZ, UR4 ;  /* 0x00000004ff097e24 */ /* 0x000fe4000f8e00ff */
[----:B0-----:R-:W-:Y:S01]  /*24270*/  IMAD.U32 R6, RZ, RZ, UR5 ;  /* 0x00000005ff067e24 */ /* 0x001fe2000f8e00ff */
[----:B---3--:R0:W-:Y:S01]  /*24280*/  STL [R1+0x10], R11 ;  /* 0x0000100b01007387 */ /* 0x0081e20000100800 */
[----:B------:R-:W-:Y:S05]  /*24290*/  @P2 BRA `(.L_x_1871) ;  /* 0x0000000000102947 */ /* 0x000fea0003800000 */
[----:B------:R-:W-:Y:S05]  /*242a0*/  @!P0 BRA `(.L_x_1871) ;  /* 0x00000000000c8947 */ /* 0x000fea0003800000 */
[----:B------:R-:W2:Y:S04]  /*242b0*/  LDG.E R8, desc[UR60][R4.64] ;  /* 0x0000003c04087981 */ /* 0x000ea8000c1e1900 */
[----:B-----5:R-:W2:Y:S02]  /*242c0*/  LDG.E R31, desc[UR60][R4.64+0x4] ;  /* 0x0000043c041f7981 */ /* 0x020ea4000c1e1900 */
[----:B--2---:R-:W-:-:S07]  /*242d0*/  IMAD.IADD R31, R31, 0x1, -R8 ;  /* 0x000000011f1f7824 */ /* 0x004fce00078e0a08 */
.L_x_1871:
[----:B------:R-:W-:Y:S02]  /*242e0*/  ULDC.64 UR4, c[0x0][0xa20] ;  /* 0x0002880000047ab9 */ /* 0x000fe40000000a00 */
[----:B------:R-:W-:-:S04]  /*242f0*/  ISETP.NE.U32.AND P0, PT, RZ, UR4, PT ;  /* 0x00000004ff007c0c */ /* 0x000fc8000bf05070 */
[----:B------:R-:W-:-:S13]  /*24300*/  ISETP.NE.AND.EX P0, PT, RZ, UR5, PT, P0 ;  /* 0x00000005ff007c0c */ /* 0x000fda000bf05300 */
[----:B------:R-:W-:Y:S05]  /*24310*/  @!P0 BRA `(.L_x_1872) ;  /* 0x0000000000108947 */ /* 0x000fea0003800000 */
[----:B------:R-:W2:Y:S02]  /*24320*/  LDC.64 R4, c[0x0][0xa20] ;  /* 0x00028800ff047b82 */ /* 0x000ea40000000a00 */
[----:B--2---:R-:W-:-:S05]  /*24330*/  IMAD.WIDE R4, R19, 0x4, R4 ;  /* 0x0000000413047825 */ /* 0x004fca00078e0204 */
[----:B------:R2:W5:Y:S01]  /*24340*/  LDG.E R9, desc[UR60][R4.64] ;  /* 0x0000003c04097981 */ /* 0x000562000c1e1900 */
[----:B------:R-:W-:Y:S05]  /*24350*/  BRA `(.L_x_1873) ;  /* 0x0000000000247947 */ /* 0x000fea0003800000 */
.L_x_1872:
[----:B------:R-:W-:Y:S02]  /*24360*/  ULDC.64 UR4, c[0x0][0xa08] ;  /* 0x0002820000047ab9 */ /* 0x000fe40000000a00 */
[----:B------:R-:W-:-:S04]  /*24370*/  ISETP.NE.U32.AND P0, PT, RZ, UR4, PT ;  /* 0x00000004ff007c0c */ /* 0x000fc8000bf05070 */
[----:B------:R-:W-:-:S13]  /*24380*/  ISETP.NE.AND.EX P0, PT, RZ, UR5, PT, P0 ;  /* 0x00000005ff007c0c */ /* 0x000fda000bf05300 */
[----:B------:R-:W-:Y:S05]  /*24390*/  @!P0 BRA `(.L_x_1873) ;  /* 0x0000000000148947 */ /* 0x000fea0003800000 */
[----:B------:R-:W2:Y:S02]  /*243a0*/  LDC.64 R4, c[0x0][0xa08] ;  /* 0x00028200ff047b82 */ /* 0x000ea40000000a00 */
[----:B--2---:R-:W-:-:S05]  /*243b0*/  IMAD.WIDE R4, R19, 0x4, R4 ;  /* 0x0000000413047825 */ /* 0x004fca00078e0204 */
[----:B------:R-:W2:Y:S04]  /*243c0*/  LDG.E R9, desc[UR60][R4.64] ;  /* 0x0000003c04097981 */ /* 0x000ea8000c1e1900 */
[----:B------:R-:W2:Y:S02]  /*243d0*/  LDG.E R8, desc[UR60][R4.64+0x4] ;  /* 0x0000043c04087981 */ /* 0x000ea4000c1e1900 */
[----:B--2---:R-:W-:-:S07]  /*243e0*/  IMAD.IADD R9, R8, 0x1, -R9 ;  /* 0x0000000108097824 */ /* 0x004fce00078e0a09 */
.L_x_1873:
[----:B------:R-:W3:Y:S01]  /*243f0*/  @P1 LDG.E R8, desc[UR60][R2.64] ;  /* 0x0000003c02081981 */ /* 0x000ee2000c1e1900 */
[----:B--2---:R-:W2:Y:S03]  /*24400*/  LDC R4, c[0x0][0x448] ;  /* 0x00011200ff047b82 */ /* 0x004ea60000000800 */
[----:B------:R-:W3:Y:S01]  /*24410*/  @P1 LDG.E R5, desc[UR60][R2.64+0x4] ;  /* 0x0000043c02051981 */ /* 0x000ee2000c1e1900 */
[----:B-----5:R-:W-:Y:S02]  /*24420*/  IMAD.IADD R9, R9, 0x1, -R11 ;  /* 0x0000000109097824 */ /* 0x020fe400078e0a0b */
[----:B------:R-:W-:-:S04]  /*24430*/  IMAD.SHL.U32 R28, R17, 0x80, RZ ;  /* 0x00000080111c7824 */ /* 0x000fc800078e00ff */
[----:B------:R-:W-:Y:S01]  /*24440*/  VIADD R7, R28, 0x7f ;  /* 0x0000007f1c077836 */ /* 0x000fe20000000000 */
[----:B--2---:R-:W-:-:S13]  /*24450*/  ISETP.NE.AND P2, PT, R4, 0x1, PT ;  /* 0x000000010400780c */ /* 0x004fda0003f45270 */
[----:B------:R-:W2:Y:S08]  /*24460*/  @P2 LDC R10, c[0x0][0x44c] ;  /* 0x00011300ff0a2b82 */ /* 0x000eb00000000800 */
[----:B------:R-:W4:Y:S01]  /*24470*/  @P2 LDC R4, c[0x0][0x450] ;  /* 0x00011400ff042b82 */ /* 0x000f220000000800 */
[----:B---3--:R-:W-:Y:S02]  /*24480*/  @P1 IMAD.IADD R6, R5, 0x1, -R8 ;  /* 0x0000000105061824 */ /* 0x008fe400078e0a08 */
[----:B--2---:R-:W-:-:S04]  /*24490*/  @P2 IMAD.HI.U32 R5, R7, R10, RZ ;  /* 0x0000000a07052227 */ /* 0x004fc800078e00ff */
[----:B------:R-:W-:Y:S01]  /*244a0*/  IMAD.IADD R12, R9, 0x1, R6 ;  /* 0x00000001090c7824 */ /* 0x000fe200078e0206 */
[----:B----4-:R-:W-:-:S03]  /*244b0*/  @P2 SHF.R.U32.HI R7, RZ, R4, R5 ;  /* 0x00000004ff072219 */ /* 0x010fc60000011605 */
[C---:B------:R-:W-:Y:S01]  /*244c0*/  VIADD R2, R12.reuse, 0x3f ;  /* 0x0000003f0c027836 */ /* 0x040fe20000000000 */
[----:B------:R2:W-:Y:S01]  /*244d0*/  STL [R1+0xc], R12 ;  /* 0x00000c0c01007387 */ /* 0x0005e20000100800 */
[----:B------:R-:W-:-:S03]  /*244e0*/  IADD3 R8, R12, 0x1, -R31 ;  /* 0x000000010c087810 */ /* 0x000fc60007ffe81f */
[----:B------:R-:W-:Y:S02]  /*244f0*/  SHF.R.S32.HI R3, RZ, 0x1f, R2 ;  /* 0x0000001fff037819 */ /* 0x000fe40000011402 */
[----:B------:R-:W-:Y:S02]  /*24500*/  IMAD.IADD R7, R8, 0x1, R7 ;  /* 0x0000000108077824 */ /* 0x000fe400078e0207 */
[----:B------:R-:W-:Y:S02]  /*24510*/  LEA.HI R10, R3, R2, RZ, 0x6 ;  /* 0x00000002030a7211 */ /* 0x000fe400078f30ff */
[----:B------:R-:W3:Y:S02]  /*24520*/  LDC.64 R2, c[0x0][0x9e0] ;  /* 0x00027800ff027b82 */ /* 0x000ee40000000a00 */
[----:B------:R-:W-:Y:S02]  /*24530*/  SHF.R.S32.HI R10, RZ, 0x6, R10 ;  /* 0x00000006ff0a7819 */ /* 0x000fe4000001140a */
[----:B---3--:R-:W-:Y:S01]  /*24540*/  ISETP.GE.AND P3, PT, R3, 0x1, PT ;  /* 0x000000010300780c */ /* 0x008fe20003f66270 */
[----:B------:R-:W-:-:S12]  /*24550*/  IMAD.IADD R2, R7, 0x1, R2 ;  /* 0x0000000107027824 */ /* 0x000fd800078e0202 */
[----:B--2---:R-:W-:Y:S05]  /*24560*/  @!P3 BRA `(.L_x_1874) ;  /* 0x000000000048b947 */ /* 0x004fea0003800000 */
[C---:B------:R-:W-:Y:S01]  /*24570*/  ISETP.GT.AND P0, PT, R7.reuse, RZ, PT ;  /* 0x000000ff0700720c */ /* 0x040fe20003f04270 */
[----:B------:R-:W-:Y:S01]  /*24580*/  BSSY B0, `(.L_x_1875) ;  /* 0x000000e000007945 */ /* 0x000fe20003800000 */
[----:B0-----:R-:W-:-:S11]  /*24590*/  VIADD R11, R7, 0xffffffff ;  /* 0xffffffff070b7836 */ /* 0x001fd60000000000 */
        /* <DEDUP_REMOVED lines=8> */
.L_x_1876:
[----:B------:R-:W-:-:S13]  /*24620*/  ISETP.NE.AND P0, PT, R3, 0x1, PT ;  /* 0x000000010300780c */ /* 0x000fda0003f05270 */
[----:B------:R-:W0:Y:S02]  /*24630*/  @P0 LDC.64 R4, c[0x0][0x9e8] ;  /* 0x00027a00ff040b82 */ /* 0x000e240000000a00 */
[----:B0-----:R-:W-:-:S05]  /*24640*/  @P0 IMAD.HI.U32 R4, R11, R4, RZ ;  /* 0x000000040b040227 */ /* 0x001fca00078e00ff */
[----:B------:R-:W-:-:S07]  /*24650*/  @P0 SHF.R.U32.HI R11, RZ, R5, R4 ;  /* 0x00000005ff0b0219 */ /* 0x000fce0000011604 */
.L_x_1877:
[----:B------:R-:W-:Y:S05]  /*24660*/  BSYNC B0 ;  /* 0x0000000000007941 */ /* 0x000fea0003800000 */
.L_x_1875:
[----:B------:R-:W-:-:S05]  /*24670*/  IMAD R11, R11, R3, R3 ;  /* 0x000000030b0b7224 */ /* 0x000fca00078e0203 */
[----:B------:R-:W-:-:S07]  /*24680*/  VIMNMX R2, R2, R11, PT ;  /* 0x0000000b02027248 */ /* 0x000fce0003fe0100 */
.L_x_1874:
[----:B------:R-:W2:Y:S01]  /*24690*/  @P2 LDC R7, c[0x0][0x44c] ;  /* 0x00011300ff072b82 */ /* 0x000ea20000000800 */
[----:B------:R-:W-:Y:S01]  /*246a0*/  IMAD.MOV.U32 R4, RZ, RZ, R28 ;  /* 0x000000ffff047224 */ /* 0x000fe200078e001c */
[----:B------:R-:W-:-:S06]  /*246b0*/  ULDC UR4, c[0x0][0x9dc] ;  /* 0x0002770000047ab9 */ /* 0x000fcc0000000800 */
[----:B------:R-:W3:Y:S01]  /*246c0*/  @P2 LDC R5, c[0x0][0x450] ;  /* 0x00011400ff052b82 */ /* 0x000ee20000000800 */
[----:B--2---:R-:W-:-:S05]  /*246d0*/  @P2 IMAD.HI.U32 R7, R28, R7, RZ ;  /* 0x000000071c072227 */ /* 0x004fca00078e00ff */
[----:B---3--:R-:W-:Y:S01]  /*246e0*/  @P2 SHF.R.U32.HI R4, RZ, R5, R7 ;  /* 0x00000005ff042219 */ /* 0x008fe20000011607 */
[----:B------:R-:W-:-:S04]  /*246f0*/  IMAD.IADD R7, R12, 0x1, -R31 ;  /* 0x000000010c077824 */ /* 0x000fc800078e0a1f */
[----:B------:R-:W-:-:S04]  /*24700*/  IMAD.IADD R12, R7, 0x1, R4 ;  /* 0x00000001070c7824 */ /* 0x000fc800078e0204 */
[----:B0-----:R-:W-:Y:S01]  /*24710*/  VIADD R11, R12, -UR4 ;  /* 0x800000040c0b7c36 */ /* 0x001fe20008000000 */
        /* <DEDUP_REMOVED lines=11> */
.L_x_1880:
[----:B------:R-:W-:-:S13]  /*247d0*/  ISETP.NE.AND P0, PT, R3, 0x1, PT ;  /* 0x000000010300780c */ /* 0x000fda0003f05270 */
[----:B------:R-:W0:Y:S02]  /*247e0*/  @P0 LDC.64 R4, c[0x0][0x9e8] ;  /* 0x00027a00ff040b82 */ /* 0x000e240000000a00 */
[----:B0-----:R-:W-:-:S05]  /*247f0*/  @P0 IMAD.HI.U32 R4, R12, R4, RZ ;  /* 0x000000040c040227 */ /* 0x001fca00078e00ff */
[----:B------:R-:W-:-:S07]  /*24800*/  @P0 SHF.R.U32.HI R12, RZ, R5, R4 ;  /* 0x00000005ff0c0219 */ /* 0x000fce0000011604 */
.L_x_1881:
[----:B------:R-:W-:Y:S05]  /*24810*/  BSYNC B0 ;  /* 0x0000000000007941 */ /* 0x000fea0003800000 */
.L_x_1879:
[----:B------:R-:W-:-:S05]  /*24820*/  IMAD R12, R12, R3, RZ ;  /* 0x000000030c0c7224 */ /* 0x000fca00078e02ff */
[----:B------:R-:W-:-:S07]  /*24830*/  VIMNMX R11, R11, R12, !PT ;  /* 0x0000000c0b0b7248 */ /* 0x000fce0007fe0100 */
.L_x_1878:
[----:B------:R-:W-:Y:S01]  /*24840*/  VIADD R2, R2, 0x3f ;  /* 0x0000003f02027836 */ /* 0x000fe20000000000 */
[----:B------:R-:W-:Y:S01]  /*24850*/  SHF.R.S32.HI R4, RZ, 0x1f, R11 ;  /* 0x0000001fff047819 */ /* 0x000fe2000001140b */
[----:B------:R-:W-:Y:S03]  /*24860*/  BSSY B0, `(.L_x_1882) ;  /* 0x0000196000007945 */ /* 0x000fe60003800000 */
[----:B------:R-:W-:Y:S02]  /*24870*/  SHF.R.S32.HI R3, RZ, 0x1f, R2 ;  /* 0x0000001fff037819 */ /* 0x000fe40000011402 */
[----:B------:R-:W-:Y:S02]  /*24880*/  LEA.HI R4, R4, R11, RZ, 0x6 ;  /* 0x0000000b04047211 */ /* 0x000fe400078f30ff */
[----:B------:R-:W-:Y:S02]  /*24890*/  LEA.HI R2, R3, R2, RZ, 0x6 ;  /* 0x0000000203027211 */ /* 0x000fe400078f30ff */
[----:B------:R-:W-:-:S02]  /*248a0*/  SHF.R.S32.HI R4, RZ, 0x6, R4 ;  /* 0x00000006ff047819 */ /* 0x000fc40000011404 */
[----:B------:R-:W-:Y:S02]  /*248b0*/  SHF.R.S32.HI R3, RZ, 0x6, R2 ;  /* 0x00000006ff037819 */ /* 0x000fe40000011402 */
[----:B------:R-:W-:Y:S02]  /*248c0*/  VIMNMX R2, RZ, R4, !PT ;  /* 0x00000004ff027248 */ /* 0x000fe40007fe0100 */
[----:B------:R-:W-:-:S03]  /*248d0*/  VIMNMX R4, R10, R3, PT ;  /* 0x000000030a047248 */ /* 0x000fc60003fe0100 */
[--C-:B------:R-:W-:Y:S02]  /*248e0*/  IMAD R2, R2, 0x40, -R9.reuse ;  /* 0x0000004002027824 */ /* 0x100fe400078e0a09 */
[----:B------:R-:W-:-:S03]  /*248f0*/  IMAD R9, R4, 0x40, -R9 ;  /* 0x0000004004097824 */ /* 0x000fc600078e0a09 */
[----:B------:R-:W-:Y:S02]  /*24900*/  VIMNMX R2, RZ, R2, !PT ;  /* 0x00000002ff027248 */ /* 0x000fe40007fe0100 */
[----:B------:R-:W-:Y:S02]  /*24910*/  VIMNMX R9, R9, R6, PT ;  /* 0x0000000609097248 */ /* 0x000fe40003fe0100 */
[----:B------:R-:W-:Y:S02]  /*24920*/  SHF.R.U32.HI R5, RZ, 0x6, R2 ;  /* 0x00000006ff057819 */ /* 0x000fe40000011602 */
[----:B------:R-:W-:-:S13]  /*24930*/  ISETP.GT.AND P0, PT, R9, R2, PT ;  /* 0x000000020900720c */ /* 0x000fda0003f04270 */
[----:B------:R-:W-:-:S05]  /*24940*/  @P0 VIADD R3, R9, 0x3f ;  /* 0x0000003f09030836 */ /* 0x000fca0000000000 */
[----:B------:R-:W-:-:S04]  /*24950*/  @P0 SHF.R.S32.HI R2, RZ, 0x1f, R3 ;  /* 0x0000001fff020819 */ /* 0x000fc80000011403 */
[----:B------:R-:W-:Y:S01]  /*24960*/  @P0 LEA.HI R3, R2, R3, RZ, 0x6 ;  /* 0x0000000302030211 */ /* 0x000fe200078f30ff */
[----:B------:R-:W-:-:S03]  /*24970*/  IMAD.MOV.U32 R2, RZ, RZ, R5 ;  /* 0x000000ffff027224 */ /* 0x000fc600078e0005 */
[----:B------:R-:W-:Y:S02]  /*24980*/  @P0 SHF.R.S32.HI R2, RZ, 0x6, R3 ;  /* 0x00000006ff020819 */ /* 0x000fe40000011403 */
        /* <DEDUP_REMOVED lines=9> */
[----:B------:R0:W2:Y:S02]  /*24a20*/  SHFL.IDX PT, R14, R3, RZ, 0x1f ;  /* 0x00001fff030e7589 */ /* 0x0000a400000e0000 */
.L_x_2085:
[----:B--2---:R-:W-:Y:S02]  /*24a30*/  ISETP.NE.AND P0, PT, R14, RZ, PT ;  /* 0x000000ff0e00720c */ /* 0x004fe40003f05270 */
[----:B------:R-:W-:-:S11]  /*24a40*/  PLOP3.LUT P6, PT, PT, PT, PT, 0x8, 0x0 ;  /* 0x000000000000781c */ /* 0x000fd60003fce170 */
[----:B------:R-:W-:Y:S05]  /*24a50*/  @P0 BRA `(.L_x_1885) ;  /* 0x00000000000c0947 */ /* 0x000fea0003800000 */
[----:B------:R-:W-:-:S03]  /*24a60*/  UMOV UR4, 0xffffffff ;  /* 0xffffffff00047882 */ /* 0x000fc60000000000 */
[----:B------:R-:W-:Y:S05]  /*24a70*/  BRA.DIV UR4, `(.L_x_1886) ;  /* 0x0000007e04187947 */ /* 0x000fea000b800000 */
[----:B------:R-:W-:-:S13]  /*24a80*/  ELECT P6, URZ, PT ;  /* 0x00000000003f782f */ /* 0x000fda00038c0000 */
.L_x_1885:
        /* <DEDUP_REMOVED lines=9> */
.L_x_2088:
[----:B------:R-:W-:Y:S05]  /*24b20*/  BSYNC B1 ;  /* 0x0000000000017941 */ /* 0x000fea0003800000 */
.L_x_1887:
[----:B------:R-:W-:Y:S04]  /*24b30*/  BSSY B1, `(.L_x_1889) ;  /* 0x00000ac000017945 */ /* 0x000fe80003800000 */
[----:B------:R-:W-:Y:S05]  /*24b40*/  @!P6 BRA `(.L_x_1890) ;  /* 0x0000000800a8e947 */ /* 0x000fea0003800000 */
[----:B------:R-:W-:Y:S01]  /*24b50*/  IMAD R13, R27, 0x8, R23 ;  /* 0x000000081b0d7824 */ /* 0x000fe200078e0217 */
[----:B------:R-:W-:Y:S01]  /*24b60*/  SHF.L.U32 R12, R30, 0x1f, RZ ;  /* 0x0000001f1e0c7819 */ /* 0x000fe200000006ff */
[----:B------:R-:W2:Y:S01]  /*24b70*/  S2R R3, SR_TID.X ;  /* 0x0000000000037919 */ /* 0x000ea20000002100 */
[----:B------:R-:W-:Y:S02]  /*24b80*/  BSSY B2, `(.L_x_1891) ;  /* 0x0000005000027945 */ /* 0x000fe40003800000 */
[----:B------:R-:W3:Y:S01]  /*24b90*/  SYNCS.PHASECHK.TRANS64.TRYWAIT P0, [R13+URZ+0x308a0], R12 ;  /* 0x0308a00c0d0075a7 */ /* 0x000ee2000800017f */
[----:B--2---:R-:W-:-:S04]  /*24ba0*/  LOP3.LUT R3, R3, 0x7f, RZ, 0xc0, !PT ;  /* 0x0000007f03037812 */ /* 0x004fc800078ec0ff */
[----:B------:R-:W-:Y:S01]  /*24bb0*/  ISETP.NE.AND P1, PT, R3, RZ, PT ;  /* 0x000000ff0300720c */ /* 0x000fe20003f25270 */
[----:B---3--:R-:W-:-:S12]  /*24bc0*/  @!P0 BRA `(.L_x_1892) ;  /* 0x0000007800f88947 */ /* 0x008fd80003800000 */
.L_x_2089:
[----:B------:R-:W-:Y:S05]  /*24bd0*/  BSYNC B2 ;  /* 0x0000000000027941 */ /* 0x000fea0003800000 */
.L_x_1891:
[----:B------:R-:W-:Y:S04]  /*24be0*/  BSSY B2, `(.L_x_1893) ;  /* 0x0000009000027945 */ /* 0x000fe80003800000 */
[----:B------:R-:W-:Y:S05]  /*24bf0*/  @P1 BRA `(.L_x_1894) ;  /* 0x00000000001c1947 */ /* 0x000fea0003800000 */
[----:B0-----:R-:W0:Y:S01]  /*24c00*/  S2R R6, SR_TID.X ;  /* 0x0000000000067919 */ /* 0x001e220000002100 */
[----:B------:R-:W-:-:S04]  /*24c10*/  IMAD.MOV.U32 R3, RZ, RZ, 0x8000 ;  /* 0x00008000ff037424 */ /* 0x000fc800078e00ff */
[----:B------:R3:W-:Y:S01]  /*24c20*/  SYNCS.ARRIVE.TRANS64 RZ, [R13+URZ+0x30890], R3 ;  /* 0x030890030dff79a7 */ /* 0x0007e2000800003f */
[----:B0-----:R-:W-:-:S04]  /*24c30*/  LOP3.LUT R6, R6, 0x1f, RZ, 0xc0, !PT ;  /* 0x0000001f06067812 */ /* 0x001fc800078ec0ff */
[----:B------:R-:W-:-:S13]  /*24c40*/  ISETP.NE.AND P0, PT, R6, RZ, PT ;  /* 0x000000ff0600720c */ /* 0x000fda0003f05270 */
[----:B---3--:R-:W-:Y:S05]  /*24c50*/  @!P0 BRA `(.L_x_1894) ;  /* 0x0000000000048947 */ /* 0x008fea0003800000 */
[----:B------:R-:W-:Y:S01]  /*24c60*/  BPT.TRAP 0x1 ;  /* 0x000000040000795c */ /* 0x000fe20000300000 */
.L_x_1894:
[----:B------:R-:W-:Y:S05]  /*24c70*/  BSYNC B2 ;  /* 0x0000000000027941 */ /* 0x000fea0003800000 */
.L_x_1893:
        /* <DEDUP_REMOVED lines=8> */
[----:B0-----:R-:W-:Y:S01]  /*24d00*/  IMAD.SHL.U32 R6, R27, 0x4000, RZ ;  /* 0x000040001b067824 */ /* 0x001fe200078e00ff */
[----:B------:R-:W-:Y:S01]  /*24d10*/  UMOV UR6, 0x0 ;  /* 0x0000000000067882 */ /* 0x000fe20000000000 */
[----:B------:R-:W-:Y:S01]  /*24d20*/  VIADD R3, R13, 0x30890 ;  /* 0x000308900d037836 */ /* 0x000fe20000000000 */
[----:B------:R-:W-:Y:S01]  /*24d30*/  UMOV UR7, 0x12f00000 ;  /* 0x12f0000000077882 */ /* 0x000fe20000000000 */
[----:B------:R-:W-:-:S08]  /*24d40*/  VIADD R14, R9, 0x20400 ;  /* 0x00020400090e7836 */ /* 0x000fd00000000000 */
.L_x_1895:
        /* <DEDUP_REMOVED lines=16> */
.L_x_1896:
        /* <DEDUP_REMOVED lines=16> */
.L_x_1897:
        /* <DEDUP_REMOVED lines=16> */
.L_x_1898:
        /* <DEDUP_REMOVED lines=13> */
.L_x_2090:
[----:B------:R-:W-:Y:S05]  /*25120*/  BSYNC B2 ;  /* 0x0000000000027941 */ /* 0x000fea0003800000 */
.L_x_1899:
[----:B------:R-:W-:Y:S01]  /*25130*/  BSSY B2, `(.L_x_1901) ;  /* 0x000000b000027945 */ /* 0x000fe20003800000 */
[----:B------:R-:W-:Y:S02]  /*25140*/  IMAD.MOV.U32 R14, RZ, RZ, 0x0 ;  /* 0x00000000ff0e7424 */ /* 0x000fe400078e00ff */
[----:B------:R-:W-:Y:S01]  /*25150*/  IMAD.MOV.U32 R15, RZ, RZ, 0x12f00000 ;  /* 0x12f00000ff0f7424 */ /* 0x000fe200078e00ff */
[----:B------:R-:W-:Y:S06]  /*25160*/  @P1 BRA `(.L_x_1902) ;  /* 0x00000000001c1947 */ /* 0x000fec0003800000 */
[----:B------:R-:W3:Y:S01]  /*25170*/  S2R R9, SR_TID.X ;  /* 0x0000000000097919 */ /* 0x000ee20000002100 */
[----:B------:R-:W-:-:S04]  /*25180*/  IMAD.MOV.U32 R3, RZ, RZ, 0x8000 ;  /* 0x00008000ff037424 */ /* 0x000fc800078e00ff */
[----:B------:R4:W-:Y:S01]  /*25190*/  SYNCS.ARRIVE.TRANS64 RZ, [R13+URZ+0x308b0], R3 ;  /* 0x0308b0030dff79a7 */ /* 0x0009e2000800003f */
[----:B---3--:R-:W-:-:S04]  /*251a0*/  LOP3.LUT R9, R9, 0x1f, RZ, 0xc0, !PT ;  /* 0x0000001f09097812 */ /* 0x008fc800078ec0ff */
[----:B------:R-:W-:-:S13]  /*251b0*/  ISETP.NE.AND P0, PT, R9, RZ, PT ;  /* 0x000000ff0900720c */ /* 0x000fda0003f05270 */
[----:B----4-:R-:W-:Y:S05]  /*251c0*/  @!P0 BRA `(.L_x_1902) ;  /* 0x0000000000048947 */ /* 0x010fea0003800000 */
[----:B------:R-:W-:Y:S01]  /*251d0*/  BPT.TRAP 0x1 ;  /* 0x000000040000795c */ /* 0x000fe20000300000 */
.L_x_1902:
[----:B------:R-:W-:Y:S05]  /*251e0*/  BSYNC B2 ;  /* 0x0000000000027941 */ /* 0x000fea0003800000 */
.L_x_1901:
[----:B------:R-:W-:Y:S01]  /*251f0*/  R2UR UR10, R17 ;  /* 0x00000000110a72ca */ /* 0x000fe200000e0000 */
[----:B------:R-:W-:Y:S01]  /*25200*/  IMAD R6, R6, 0x2, R23 ;  /* 0x0000000206067824 */ /* 0x000fe200078e0217 */
[----:B------:R-:W-:Y:S01]  /*25210*/  R2UR UR6, R14 ;  /* 0x000000000e0672ca */ /* 0x000fe200000e0000 */
[----:B------:R-:W-:Y:S01]  /*25220*/  UIADD3 UR4, UP0, UR36, 0x670, URZ ;  /* 0x0000067024047890 */ /* 0x000fe2000ff1e03f */
[----:B------:R-:W-:Y:S01]  /*25230*/  R2UR UR7, R15 ;  /* 0x000000000f0772ca */ /* 0x000fe200000e0000 */
[----:B0-2---:R-:W-:Y:S01]  /*25240*/  VIADD R13, R13, 0x308b0 ;  /* 0x000308b00d0d7836 */ /* 0x005fe20000000000 */
[----:B------:R-:W-:Y:S01]  /*25250*/  PLOP3.LUT P0, PT, PT, PT, PT, 0x80, 0x0 ;  /* 0x000000000000781c */ /* 0x000fe20003f0f070 */
[----:B------:R-:W-:Y:S01]  /*25260*/  VIADD R3, R6, 0x400 ;  /* 0x0000040006037836 */ /* 0x000fe20000000000 */
[----:B------:R-:W-:-:S12]  /*25270*/  UIADD3.X UR5, URZ, UR37, URZ, UP0, !UPT ;  /* 0x000000253f057290 */ /* 0x000fd800087fe43f */
.L_x_1903:
        /* <DEDUP_REMOVED lines=15> */
.L_x_1904:
        /* <DEDUP_REMOVED lines=15> */
.L_x_1905:
        /* <DEDUP_REMOVED lines=15> */
.L_x_1906:
        /* <DEDUP_REMOVED lines=9> */
[----:B--2---:R-:W-:Y:S05]  /*255e0*/  @P0 BRA.U.ANY `(.L_x_1906) ;  /* 0xfffffffd00d80947 */ /* 0x004fea000393ffff */
.L_x_1890:
[----:B------:R-:W-:Y:S05]  /*255f0*/  BSYNC B1 ;  /* 0x0000000000017941 */ /* 0x000fea0003800000 */
.L_x_1889:
        /* <DEDUP_REMOVED lines=9> */
.L_x_1925:
[----:B------:R-:W-:Y:S05]  /*25690*/  YIELD ;  /* 0x0000000000007946 */ /* 0x000fea0003800000 */
[----:B------:R-:W-:Y:S04]  /*256a0*/  BSSY B1, `(.L_x_1907) ;  /* 0x00000a9000017945 */ /* 0x000fe80003800000 */
[----:B------:R-:W-:Y:S05]  /*256b0*/  @!P6 BRA `(.L_x_1908) ;  /* 0x00000008009ce947 */ /* 0x000fea0003800000 */
[----:B0-----:R-:W-:Y:S01]  /*256c0*/  IMAD R6, R27, 0x8, R23 ;  /* 0x000000081b067824 */ /* 0x001fe200078e0217 */
[----:B------:R-:W-:Y:S01]  /*256d0*/  SHF.L.U32 R3, R30, 0x1f, RZ ;  /* 0x0000001f1e037819 */ /* 0x000fe200000006ff */
[----:B------:R-:W0:Y:S01]  /*256e0*/  S2R R2, SR_TID.X ;  /* 0x0000000000027919 */ /* 0x000e220000002100 */
[----:B------:R-:W-:Y:S02]  /*256f0*/  BSSY B2, `(.L_x_1909) ;  /* 0x0000005000027945 */ /* 0x000fe40003800000 */
[----:B------:R-:W2:Y:S01]  /*25700*/  SYNCS.PHASECHK.TRANS64.TRYWAIT P1, [R6+URZ+0x308a0], R3 ;  /* 0x0308a003060075a7 */ /* 0x000ea2000802017f */
[----:B0-----:R-:W-:-:S04]  /*25710*/  LOP3.LUT R2, R2, 0x7f, RZ, 0xc0, !PT ;  /* 0x0000007f02027812 */ /* 0x001fc800078ec0ff */
[----:B------:R-:W-:Y:S01]  /*25720*/  ISETP.NE.AND P2, PT, R2, RZ, PT ;  /* 0x000000ff0200720c */ /* 0x000fe20003f45270 */
[----:B--2---:R-:W-:-:S12]  /*25730*/  @!P1 BRA `(.L_x_1910) ;  /* 0x0000007000449947 */ /* 0x004fd80003800000 */
.L_x_2091:
[----:B------:R-:W-:Y:S05]  /*25740*/  BSYNC B2 ;  /* 0x0000000000027941 */ /* 0x000fea0003800000 */
.L_x_1909:
[----:B------:R-:W-:Y:S04]  /*25750*/  BSSY B2, `(.L_x_1911) ;  /* 0x0000009000027945 */ /* 0x000fe80003800000 */
[----:B------:R-:W-:Y:S05]  /*25760*/  @P2 BRA `(.L_x_1912) ;  /* 0x00000000001c2947 */ /* 0x000fea0003800000 */
[----:B------:R-:W2:Y:S01]  /*25770*/  S2R R11, SR_TID.X ;  /* 0x00000000000b7919 */ /* 0x000ea20000002100 */
[----:B------:R-:W-:-:S04]  /*25780*/  IMAD.MOV.U32 R2, RZ, RZ, 0x8000 ;  /* 0x00008000ff027424 */ /* 0x000fc800078e00ff */
[----:B------:R3:W-:Y:S01]  /*25790*/  SYNCS.ARRIVE.TRANS64 RZ, [R6+URZ+0x30890], R2 ;  /* 0x0308900206ff79a7 */ /* 0x0007e2000800003f */
[----:B--2---:R-:W-:-:S04]  /*257a0*/  LOP3.LUT R11, R11, 0x1f, RZ, 0xc0, !PT ;  /* 0x0000001f0b0b7812 */ /* 0x004fc800078ec0ff */
[----:B------:R-:W-:-:S13]  /*257b0*/  ISETP.NE.AND P1, PT, R11, RZ, PT ;  /* 0x000000ff0b00720c */ /* 0x000fda0003f25270 */
[----:B---3--:R-:W-:Y:S05]  /*257c0*/  @!P1 BRA `(.L_x_1912) ;  /* 0x0000000000049947 */ /* 0x008fea0003800000 */
[----:B------:R-:W-:Y:S01]  /*257d0*/  BPT.TRAP 0x1 ;  /* 0x000000040000795c */ /* 0x000fe20000300000 */
.L_x_1912:
[----:B------:R-:W-:Y:S05]  /*257e0*/  BSYNC B2 ;  /* 0x0000000000027941 */ /* 0x000fea0003800000 */
.L_x_1911:
        /* <DEDUP_REMOVED lines=8> */
[----:B------:R-:W-:Y:S01]  /*25870*/  VIADD R13, R11, 0x20400 ;  /* 0x000204000b0d7836 */ /* 0x000fe20000000000 */
[----:B------:R-:W-:Y:S01]  /*25880*/  UMOV UR6, 0x0 ;  /* 0x0000000000067882 */ /* 0x000fe20000000000 */
[----:B------:R-:W-:-:S10]  /*25890*/  UMOV UR7, 0x12f00000 ;  /* 0x12f0000000077882 */ /* 0x000fd40000000000 */
.L_x_1913:
        /* <DEDUP_REMOVED lines=10> */
[----:B------:R-:W-:Y:S01]  /*25940*/  IMAD.MOV.U32 R20, RZ, RZ, 0x40 ;  /* 0x00000040ff147424 */ /* 0x000fe200078e00ff */
[----:B------:R-:W-:Y:S01]  /*25950*/  PLOP3.LUT P1, PT, PT, PT, PT, 0x80, 0x0 ;  /* 0x000000000000781c */ /* 0x000fe20003f2f070 */
[----:B------:R-:W-:Y:S01]  /*25960*/  VIADD R13, R11, 0x22400 ;  /* 0x000224000b0d7836 */ /* 0x000fe20000000000 */
[----:B------:R-:W-:Y:S01]  /*25970*/  UMOV UR6, 0x0 ;  /* 0x0000000000067882 */ /* 0x000fe20000000000 */
[----:B------:R-:W-:Y:S01]  /*25980*/  UMOV UR7, 0x12f00000 ;  /* 0x12f0000000077882 */ /* 0x000fe20000000000 */
[----:B------:R-:W-:-:S15]  /*25990*/  R2UR UR10, R20 ;  /* 0x00000000140a72ca */ /* 0x000fde00000e0000 */
.L_x_1914:
        /* <DEDUP_REMOVED lines=16> */
.L_x_1915:
        /* <DEDUP_REMOVED lines=16> */
.L_x_1916:
        /* <DEDUP_REMOVED lines=10> */
[----:B------:R-:W2:Y:S01]  /*25c40*/  SYNCS.PHASECHK.TRANS64.TRYWAIT P1, [R6+URZ+0x308c0], R3 ;  /* 0x0308c003060075a7 */ /* 0x000ea2000802017f */
[----:B------:R-:W-:Y:S04]  /*25c50*/  BSSY B2, `(.L_x_1917) ;  /* 0x0000002000027945 */ /* 0x000fe80003800000 */
[----:B--2---:R-:W-:Y:S05]  /*25c60*/  @!P1 BRA `(.L_x_1918) ;  /* 0x0000006c000c9947 */ /* 0x004fea0003800000 */
.L_x_2092:
[----:B------:R-:W-:Y:S05]  /*25c70*/  BSYNC B2 ;  /* 0x0000000000027941 */ /* 0x000fea0003800000 */
.L_x_1917:
[----:B------:R-:W-:Y:S01]  /*25c80*/  BSSY B2, `(.L_x_1919) ;  /* 0x000000b000027945 */ /* 0x000fe20003800000 */
[----:B------:R-:W-:Y:S02]  /*25c90*/  IMAD.MOV.U32 R2, RZ, RZ, 0x0 ;  /* 0x00000000ff027424 */ /* 0x000fe400078e00ff */
[----:B0-2---:R-:W-:Y:S01]  /*25ca0*/  IMAD.MOV.U32 R3, RZ, RZ, 0x12f00000 ;  /* 0x12f00000ff037424 */ /* 0x005fe200078e00ff */
[----:B------:R-:W-:Y:S06]  /*25cb0*/  @P2 BRA `(.L_x_1920) ;  /* 0x00000000001c2947 */ /* 0x000fec0003800000 */
[----:B------:R-:W0:Y:S01]  /*25cc0*/  S2R R21, SR_TID.X ;  /* 0x0000000000157919 */ /* 0x000e220000002100 */
[----:B------:R-:W-:-:S04]  /*25cd0*/  IMAD.MOV.U32 R13, RZ, RZ, 0x8000 ;  /* 0x00008000ff0d7424 */ /* 0x000fc800078e00ff */
[----:B------:R2:W-:Y:S01]  /*25ce0*/  SYNCS.ARRIVE.TRANS64 RZ, [R6+URZ+0x308b0], R13 ;  /* 0x0308b00d06ff79a7 */ /* 0x0005e2000800003f */
[----:B0-----:R-:W-:-:S04]  /*25cf0*/  LOP3.LUT R21, R21, 0x1f, RZ, 0xc0, !PT ;  /* 0x0000001f15157812 */ /* 0x001fc800078ec0ff */
[----:B------:R-:W-:-:S13]  /*25d00*/  ISETP.NE.AND P1, PT, R21, RZ, PT ;  /* 0x000000ff1500720c */ /* 0x000fda0003f25270 */
[----:B--2---:R-:W-:Y:S05]  /*25d10*/  @!P1 BRA `(.L_x_1920) ;  /* 0x0000000000049947 */ /* 0x004fea0003800000 */
[----:B------:R-:W-:Y:S01]  /*25d20*/  BPT.TRAP 0x1 ;  /* 0x000000040000795c */ /* 0x000fe20000300000 */
.L_x_1920:
[----:B------:R-:W-:Y:S05]  /*25d30*/  BSYNC B2 ;  /* 0x0000000000027941 */ /* 0x000fea0003800000 */
.L_x_1919:
[----:B------:R-:W-:Y:S01]  /*25d40*/  R2UR UR10, R14 ;  /* 0x000000000e0a72ca */ /* 0x000fe200000e0000 */
[----:B------:R-:W-:Y:S01]  /*25d50*/  UIADD3 UR4, UP0, UR36, 0x670, URZ ;  /* 0x0000067024047890 */ /* 0x000fe2000ff1e03f */
[----:B------:R-:W-:Y:S01]  /*25d60*/  R2UR UR6, R2 ;  /* 0x00000000020672ca */ /* 0x000fe200000e0000 */
[----:B------:R-:W-:Y:S01]  /*25d70*/  VIADD R6, R6, 0x308b0 ;  /* 0x000308b006067836 */ /* 0x000fe20000000000 */
[----:B------:R-:W-:Y:S01]  /*25d80*/  R2UR UR7, R3 ;  /* 0x00000000030772ca */ /* 0x000fe200000e0000 */
[----:B------:R-:W-:Y:S01]  /*25d90*/  VIADD R13, R11, 0x400 ;  /* 0x000004000b0d7836 */ /* 0x000fe20000000000 */
[----:B------:R-:W-:Y:S01]  /*25da0*/  PLOP3.LUT P1, PT, PT, PT, PT, 0x80, 0x0 ;  /* 0x000000000000781c */ /* 0x000fe20003f2f070 */
[----:B------:R-:W-:-:S12]  /*25db0*/  UIADD3.X UR5, URZ, UR37, URZ, UP0, !UPT ;  /* 0x000000253f057290 */ /* 0x000fd800087fe43f */
.L_x_1921:
        /* <DEDUP_REMOVED lines=15> */
.L_x_1922:
        /* <DEDUP_REMOVED lines=15> */
.L_x_1923:
        /* <DEDUP_REMOVED lines=15> */
.L_x_1924:
        /* <DEDUP_REMOVED lines=10> */
.L_x_1908:
[----:B------:R-:W-:Y:S05]  /*26130*/  BSYNC B1 ;  /* 0x0000000000017941 */ /* 0x000fea0003800000 */
.L_x_1907:
[----:B------:R-:W-:Y:S01]  /*26140*/  ISETP.GT.AND P2, PT, R9, R5, PT ;  /* 0x000000050900720c */ /* 0x000fe20003f44270 */
[----:B------:R-:W-:Y:S02]  /*26150*/  VIADD R27, R27, 0x1 ;  /* 0x000000011b1b7836 */ /* 0x000fe40000000000 */
[----:B------:R-:W-:-:S03]  /*26160*/  VIADD R9, R9, 0xffffffff ;  /* 0xffffffff09097836 */ /* 0x000fc60000000000 */
[----:B------:R-:W-:-:S04]  /*26170*/  ISETP.NE.AND P1, PT, R27, 0x2, PT ;  /* 0x000000021b00780c */ /* 0x000fc80003f25270 */
[----:B------:R-:W-:Y:S02]  /*26180*/  SEL R3, RZ, 0x1, P1 ;  /* 0x00000001ff037807 */ /* 0x000fe40000800000 */
[----:B------:R-:W-:Y:S02]  /*26190*/  SEL R27, R27, RZ, P1 ;  /* 0x000000ff1b1b7207 */ /* 0x000fe40000800000 */
[----:B------:R-:W-:Y:S01]  /*261a0*/  LOP3.LUT R30, R30, R3, RZ, 0x3c, !PT ;  /* 0x000000031e1e7212 */ /* 0x000fe200078e3cff */
[----:B------:R-:W-:Y:S06]  /*261b0*/  @P2 BRA `(.L_x_1925) ;  /* 0xfffffff400342947 */ /* 0x000fec000383ffff */
.L_x_1883:
[----:B------:R-:W-:Y:S05]  /*261c0*/  BSYNC B0 ;  /* 0x0000000000007941 */ /* 0x000fea0003800000 */
.L_x_1882:
[----:B------:R-:W2:Y:S01]  /*261d0*/  LDC R0, c[0x0][0x448] ;  /* 0x00011200ff007b82 */ /* 0x000ea20000000800 */
[----:B------:R-:W-:Y:S01]  /*261e0*/  VIADD R5, R28, 0x7f ;  /* 0x0000007f1c057836 */ /* 0x000fe20000000000 */
[----:B------:R-:W-:Y:S06]  /*261f0*/  @!P0 WARPSYNC.ALL ;  /* 0x0000000000008948 */ /* 0x000fec0003800000 */
[----:B------:R-:W-:Y:S01]  /*26200*/  @!P0 BAR.SYNC.DEFER_BLOCKING 0xc, 0x180 ;  /* 0x0306000000008b1d */ /* 0x000fe20000010000 */
[----:B--2---:R-:W-:-:S13]  /*26210*/  ISETP.NE.AND P1, PT, R0, 0x1, PT ;  /* 0x000000010000780c */ /* 0x004fda0003f25270 */
[----:B------:R-:W2:Y:S08]  /*26220*/  @P1 LDC R0, c[0x0][0x44c] ;  /* 0x00011300ff001b82 */ /* 0x000eb00000000800 */
[----:B------:R-:W3:Y:S01]  /*26230*/  @P1 LDC R3, c[0x0][0x450] ;  /* 0x00011400ff031b82 */ /* 0x000ee20000000800 */
[----:B--2---:R-:W-:-:S05]  /*26240*/  @P1 IMAD.HI.U32 R0, R5, R0, RZ ;  /* 0x0000000005001227 */ /* 0x004fca00078e00ff */
[----:B---3--:R-:W-:Y:S02]  /*26250*/  @P1 SHF.R.U32.HI R5, RZ, R3, R0 ;  /* 0x00000003ff051219 */ /* 0x008fe40000011600 */
[----:B------:R-:W2:Y:S03]  /*26260*/  LDC.64 R2, c[0x0][0x9e0] ;  /* 0x00027800ff027b82 */ /* 0x000ea60000000a00 */
[----:B------:R-:W-:Y:S01]  /*26270*/  IMAD.IADD R9, R8, 0x1, R5 ;  /* 0x0000000108097824 */ /* 0x000fe200078e0205 */
[----:B--2---:R-:W-:-:S03]  /*26280*/  ISETP.GE.AND P2, PT, R3, 0x1, PT ;  /* 0x000000010300780c */ /* 0x004fc60003f46270 */
[----:B------:R-:W-:-:S10]  /*26290*/  IMAD.IADD R2, R9, 0x1, R2 ;  /* 0x0000000109027824 */ /* 0x000fd400078e0202 */
[----:B------:R-:W-:Y:S05]  /*262a0*/  @!P2 BRA `(.L_x_1926) ;  /* 0x000000000048a947 */ /* 0x000fea0003800000 */
[C---:B------:R-:W-:Y:S01]  /*262b0*/  ISETP.GT.AND P0, PT, R9.reuse, RZ, PT ;  /* 0x000000ff0900720c */ /* 0x040fe20003f04270 */
[----:B------:R-:W-:Y:S01]  /*262c0*/  BSSY B0, `(.L_x_1927) ;  /* 0x000000e000007945 */ /* 0x000fe20003800000 */
[----:B------:R-:W-:-:S11]  /*262d0*/  VIADD R0, R9, 0xffffffff ;  /* 0xffffffff09007836 */ /* 0x000fd60000000000 */
[----:B------:R-:W-:Y:S05]  /*262e0*/  @P0 BRA `(.L_x_1928) ;  /* 0x00000000001c0947 */ /* 0x000fea0003800000 */
[----:B------:R-:W-:Y:S01]  /*262f0*/  ISETP.NE.AND P0, PT, R3, 0x1, PT ;  /* 0x000000010300780c */ /* 0x000fe20003f05270 */
[----:B------:R-:W-:-:S12]  /*26300*/  IMAD.MOV R9, RZ, RZ, -R9 ;  /* 0x000000ffff097224 */ /* 0x000fd800078e0a09 */
[----:B------:R-:W2:Y:S02]  /*26310*/  @P0 LDC.64 R4, c[0x0][0x9e8] ;  /* 0x00027a00ff040b82 */ /* 0x000ea40000000a00 */
[----:B--2---:R-:W-:-:S05]  /*26320*/  @P0 IMAD.HI.U32 R4, R9, R4, RZ ;  /* 0x0000000409040227 */ /* 0x004fca00078e00ff */
[----:B------:R-:W-:-:S04]  /*26330*/  @P0 SHF.R.U32.HI R9, RZ, R5, R4 ;  /* 0x00000005ff090219 */ /* 0x000fc80000011604 */
[----:B------:R-:W-:Y:S01]  /*26340*/  LOP3.LUT R0, RZ, R9, RZ, 0x33, !PT ;  /* 0x00000009ff007212 */ /* 0x000fe200078e33ff */
[----:B------:R-:W-:Y:S06]  /*26350*/  BRA `(.L_x_1929) ;  /* 0x0000000000107947 */ /* 0x000fec0003800000 */
.L_x_1928:
[----:B------:R-:W-:-:S13]  /*26360*/  ISETP.NE.AND P0, PT, R3, 0x1, PT ;  /* 0x000000010300780c */ /* 0x000fda0003f05270 */
[----:B------:R-:W2:Y:S02]  /*26370*/  @P0 LDC.64 R4, c[0x0][0x9e8] ;  /* 0x00027a00ff040b82 */ /* 0x000ea40000000a00 */
[----:B--2---:R-:W-:-:S05]  /*26380*/  @P0 IMAD.HI.U32 R4, R0, R4, RZ ;  /* 0x0000000400040227 */ /* 0x004fca00078e00ff */
[----:B------:R-:W-:-:S07]  /*26390*/  @P0 SHF.R.U32.HI R0, RZ, R5, R4 ;  /* 0x00000005ff000219 */ /* 0x000fce0000011604 */
.L_x_1929:
[----:B------:R-:W-:Y:S05]  /*263a0*/  BSYNC B0 ;  /* 0x0000000000007941 */ /* 0x000fea0003800000 */
.L_x_1927:
[----:B------:R-:W-:-:S05]  /*263b0*/  IMAD R5, R0, R3, R3 ;  /* 0x0000000300057224 */ /* 0x000fca00078e0203 */
[----:B------:R-:W-:-:S07]  /*263c0*/  VIMNMX R2, R2, R5, PT ;  /* 0x0000000502027248 */ /* 0x000fce0003fe0100 */
.L_x_1926:
[----:B------:R-:W-:Y:S01]  /*263d0*/  VIADD R2, R2, 0x3f ;  /* 0x0000003f02027836 */ /* 0x000fe20000000000 */
[----:B------:R-:W2:Y:S01]  /*263e0*/  @P1 LDC R9, c[0x0][0x44c] ;  /* 0x00011300ff091b82 */ /* 0x000ea20000000800 */
[----:B------:R-:W-:-:S03]  /*263f0*/  ULDC UR4, c[0x0][0x9dc] ;  /* 0x0002770000047ab9 */ /* 0x000fc60000000800 */
[----:B------:R-:W-:-:S04]  /*26400*/  SHF.R.S32.HI R5, RZ, 0x1f, R2 ;  /* 0x0000001fff057819 */ /* 0x000fc80000011402 */
[----:B------:R-:W3:Y:S01]  /*26410*/  @P1 LDC R0, c[0x0][0x450] ;  /* 0x00011400ff001b82 */ /* 0x000ee20000000800 */
[----:B------:R-:W-:Y:S01]  /*26420*/  LEA.HI R5, R5, R2, RZ, 0x6 ;  /* 0x0000000205057211 */ /* 0x000fe200078f30ff */
[----:B------:R-:W-:-:S03]  /*26430*/  IMAD.MOV.U32 R2, RZ, RZ, R28 ;  /* 0x000000ffff027224 */ /* 0x000fc600078e001c */
[----:B------:R-:W-:-:S04]  /*26440*/  SHF.R.S32.HI R5, RZ, 0x6, R5 ;  /* 0x00000006ff057819 */ /* 0x000fc80000011405 */
[----:B------:R-:W-:-:S05]  /*26450*/  VIMNMX R26, R10, R5, PT ;  /* 0x000000050a1a7248 */ /* 0x000fca0003fe0100 */
[----:B------:R4:W-:Y:S01]  /*26460*/  STL [R1+0x30], R26 ;  /* 0x0000301a01007387 */ /* 0x0009e20000100800 */
[----:B--2---:R-:W-:-:S05]  /*26470*/  @P1 IMAD.HI.U32 R9, R28, R9, RZ ;  /* 0x000000091c091227 */ /* 0x004fca00078e00ff */
[----:B---3--:R-:W-:-:S05]  /*26480*/  @P1 SHF.R.U32.HI R2, RZ, R0, R9 ;  /* 0x00000000ff021219 */ /* 0x008fca0000011609 */
[----:B------:R-:W-:-:S04]  /*26490*/  IMAD.IADD R7, R7, 0x1, R2 ;  /* 0x0000000107077824 */ /* 0x000fc800078e0202 */
[----:B------:R-:W-:Y:S01]  /*264a0*/  VIADD R0, R7, -UR4 ;  /* 0x8000000407007c36 */ /* 0x000fe20008000000 */
[----:B----4-:R-:W-:Y:S06]  /*264b0*/  @!P2 BRA `(.L_x_1930) ;  /* 0x000000000044a947 */ /* 0x010fec0003800000 */
[----:B------:R-:W-:Y:S01]  /*264c0*/  ISETP.GT.AND P0, PT, R7, -0x1, PT ;  /* 0xffffffff0700780c */ /* 0x000fe20003f04270 */
[----:B------:R-:W-:-:S12]  /*264d0*/  BSSY B0, `(.L_x_1931) ;  /* 0x000000d000007945 */ /* 0x000fd80003800000 */
[----:B------:R-:W-:Y:S05]  /*264e0*/  @P0 BRA `(.L_x_1932) ;  /* 0x00000000001c0947 */ /* 0x000fea0003800000 */
[----:B------:R-:W-:Y:S02]  /*264f0*/  ISETP.NE.AND P0, PT, R3, 0x1, PT ;  /* 0x000000010300780c */ /* 0x000fe40003f05270 */
[----:B------:R-:W-:-:S11]  /*26500*/  LOP3.LUT R7, RZ, R7, RZ, 0x33, !PT ;  /* 0x00000007ff077212 */ /* 0x000fd600078e33ff */
[----:B------:R-:W2:Y:S02]  /*26510*/  @P0 LDC.64 R4, c[0x0][0x9e8] ;  /* 0x00027a00ff040b82 */ /* 0x000ea40000000a00 */
[----:B--2---:R-:W-:-:S05]  /*26520*/  @P0 IMAD.HI.U32 R4, R7, R4, RZ ;  /* 0x0000000407040227 */ /* 0x004fca00078e00ff */
[----:B------:R-:W-:-:S04]  /*26530*/  @P0 SHF.R.U32.HI R7, RZ, R5, R4 ;  /* 0x00000005ff070219 */ /* 0x000fc80000011604 */
[----:B------:R-:W-:Y:S01]  /*26540*/  LOP3.LUT R7, RZ, R7, RZ, 0x33, !PT ;  /* 0x00000007ff077212 */ /* 0x000fe200078e33ff */
[----:B------:R-:W-:Y:S06]  /*26550*/  BRA `(.L_x_1933) ;  /* 0x0000000000107947 */ /* 0x000fec0003800000 */
.L_x_1932:
[----:B------:R-:W-:-:S13]  /*26560*/  ISETP.NE.AND P0, PT, R3, 0x1, PT ;  /* 0x000000010300780c */ /* 0x000fda0003f05270 */
[----:B------:R-:W2:Y:S02]  /*26570*/  @P0 LDC.64 R4, c[0x0][0x9e8] ;  /* 0x00027a00ff040b82 */ /* 0x000ea40000000a00 */
[----:B--2---:R-:W-:-:S05]  /*26580*/  @P0 IMAD.HI.U32 R4, R7, R4, RZ ;  /* 0x0000000407040227 */ /* 0x004fca00078e00ff */
[----:B------:R-:W-:-:S07]  /*26590*/  @P0 SHF.R.U32.HI R7, RZ, R5, R4 ;  /* 0x00000005ff070219 */ /* 0x000fce0000011604 */
.L_x_1933:
[----:B------:R-:W-:Y:S05]  /*265a0*/  BSYNC B0 ;  /* 0x0000000000007941 */ /* 0x000fea0003800000 */
.L_x_1931:
[----:B------:R-:W-:-:S05]  /*265b0*/  IMAD R3, R7, R3, RZ ;  /* 0x0000000307037224 */ /* 0x000fca00078e02ff */
[----:B------:R-:W-:-:S07]  /*265c0*/  VIMNMX R0, R0, R3, !PT ;  /* 0x0000000300007248 */ /* 0x000fce0007fe0100 */
.L_x_1930:
[----:B------:R-:W-:Y:S01]  /*265d0*/  SHF.R.S32.HI R3, RZ, 0x1f, R0 ;  /* 0x0000001fff037819 */ /* 0x000fe20000011400 */
[----:B------:R-:W-:Y:S03]  /*265e0*/  BSSY B7, `(.L_x_1934) ;  /* 0x000036d000077945 */ /* 0x000fe60003800000 */
[----:B------:R-:W-:-:S04]  /*265f0*/  LEA.HI R3, R3, R0, RZ, 0x6 ;  /* 0x0000000003037211 */ /* 0x000fc800078f30ff */
[----:B------:R-:W-:-:S04]  /*26600*/  SHF.R.S32.HI R3, RZ, 0x6, R3 ;  /* 0x00000006ff037819 */ /* 0x000fc80000011403 */
[----:B------:R-:W-:-:S04]  /*26610*/  VIMNMX R2, RZ, R3, !PT ;  /* 0x00000003ff027248 */ /* 0x000fc80007fe0100 */
[----:B------:R-:W-:Y:S01]  /*26620*/  ISETP.GT.AND P0, PT, R26, R2, PT ;  /* 0x000000021a00720c */ /* 0x000fe20003f04270 */
[----:B------:R2:W-:-:S12]  /*26630*/  STL [R1+0x14], R2 ;  /* 0x0000140201007387 */ /* 0x0005d80000100800 */
[----:B--2---:R-:W-:Y:S05]  /*26640*/  @P0 BRA `(.L_x_1935) ;  /* 0x0000000000440947 */ /* 0x004fea0003800000 */
[----:B------:R-:W2:Y:S02]  /*26650*/  S2R R2, SR_TID.X ;  /* 0x0000000000027919 */ /* 0x000ea40000002100 */
[----:B--2---:R-:W-:-:S04]  /*26660*/  LOP3.LUT R2, R2, 0x7f, RZ, 0xc0, !PT ;  /* 0x0000007f02027812 */ /* 0x004fc800078ec0ff */
[----:B------:R-:W-:-:S13]  /*26670*/  ISETP.NE.AND P0, PT, R2, RZ, PT ;  /* 0x000000ff0200720c */ /* 0x000fda0003f05270 */
[----:B------:R-:W-:Y:S05]  /*26680*/  @P0 BRA `(.L_x_1936) ;  /* 0x0000003400880947 */ /* 0x000fea0003800000 */
[----:B------:R-:W2:Y:S01]  /*26690*/  S2R R5, SR_LANEID ;  /* 0x0000000000057919 */ /* 0x000ea20000000000 */
[----:B------:R-:W-:Y:S01]  /*266a0*/  VOTEU.ANY UR4, UPT, PT ;  /* 0x0000000000047886 */ /* 0x000fe200038e0100 */
[----:B------:R-:W3:Y:S01]  /*266b0*/  LDC.64 R2, c[0x0][0xc60] ;  /* 0x00031800ff027b82 */ /* 0x000ee20000000a00 */
[----:B------:R-:W2:Y:S02]  /*266c0*/  FLO.U32 R0, UR4 ;  /* 0x0000000400007d00 */ /* 0x000ea400080e0000 */
[----:B--2---:R-:W-:-:S06]  /*266d0*/  ISETP.EQ.U32.AND P0, PT, R0, R5, PT ;  /* 0x000000050000720c */ /* 0x004fcc0003f02070 */
[----:B------:R-:W3:Y:S07]  /*266e0*/  POPC R5, UR4 ;  /* 0x0000000400057d09 */ /* 0x000eee0008000000 */
[----:B---3--:R-:W2:Y:S01]  /*266f0*/  @P0 ATOMG.E.ADD.STRONG.GPU PT, R3, desc[UR60][R2.64], R5 ;  /* 0x00000005020309a8 */ /* 0x008ea200081ee1fc */
[----:B------:R-:W3:Y:S02]  /*26700*/  S2R R4, SR_LTMASK ;  /* 0x0000000000047919 */ /* 0x000ee40000003900 */
[----:B---3--:R-:W-:-:S04]  /*26710*/  LOP3.LUT R4, R4, UR4, RZ, 0xc0, !PT ;  /* 0x0000000404047c12 */ /* 0x008fc8000f8ec0ff */
[----:B------:R-:W3:Y:S01]  /*26720*/  POPC R7, R4 ;  /* 0x0000000400077309 */ /* 0x000ee20000000000 */
[----:B--2---:R-:W3:Y:S02]  /*26730*/  SHFL.IDX PT, R0, R3, R0, 0x1f ;  /* 0x00001f0003007589 */ /* 0x004ee400000e0000 */
[----:B---3--:R-:W-:Y:S01]  /*26740*/  IADD3 R16, R0, UR38, R7 ;  /* 0x0000002600107c10 */ /* 0x008fe2000fffe007 */
[----:B------:R-:W-:Y:S06]  /*26750*/  BRA `(.L_x_1936) ;  /* 0x0000003400547947 */ /* 0x000fec0003800000 */
.L_x_1935:
        /* <DEDUP_REMOVED lines=8> */
[----:B------:R-:W-:Y:S02]  /*267e0*/  IMAD.U32 R4, RZ, RZ, UR6 ;  /* 0x00000006ff047e24 */ /* 0x000fe4000f8e00ff */
[----:B------:R-:W2:Y:S01]  /*267f0*/  LDC.64 R2, c[0x4][R2] ;  /* 0x0100000002027b82 */ /* 0x000ea20000000a00 */
[----:B------:R-:W-:Y:S02]  /*26800*/  IMAD.U32 R5, RZ, RZ, UR7 ;  /* 0x00000007ff057e24 */ /* 0x000fe4000f8e00ff */
[----:B0-----:R-:W-:Y:S02]  /*26810*/  IMAD.U32 R6, RZ, RZ, UR8 ;  /* 0x00000008ff067e24 */ /* 0x001fe4000f8e00ff */
[----:B------:R-:W-:-:S02]  /*26820*/  IMAD.U32 R7, RZ, RZ, UR9 ;  /* 0x00000009ff077e24 */ /* 0x000fc4000f8e00ff */
[----:B------:R-:W-:Y:S02]  /*26830*/  IMAD.U32 R10, RZ, RZ, UR4 ;  /* 0x00000004ff0a7e24 */ /* 0x000fe4000f8e00ff */
[----:B------:R-:W-:Y:S02]  /*26840*/  IMAD.U32 R11, RZ, RZ, UR5 ;  /* 0x00000005ff0b7e24 */ /* 0x000fe4000f8e00ff */
[----:B------:R-:W-:Y:S02]  /*26850*/  IMAD.MOV.U32 R8, RZ, RZ, 0x70 ;  /* 0x00000070ff087424 */ /* 0x000fe400078e00ff */
[----:B------:R-:W-:Y:S02]  /*26860*/  IMAD.MOV.U32 R12, RZ, RZ, 0x1 ;  /* 0x00000001ff0c7424 */ /* 0x000fe400078e00ff */
[----:B------:R-:W-:-:S07]  /*26870*/  IMAD.MOV.U32 R13, RZ, RZ, RZ ;  /* 0x000000ffff0d7224 */ /* 0x000fce00078e00ff */
[----:B------:R-:W-:-:S07]  /*26880*/  LEPC R20, `(.L_x_1938) ;  /* 0x000000001014794e */ /* 0x000fce0000000000 */
[----:B-12---:R-:W-:Y:S05]  /*26890*/  CALL.ABS.NOINC R2 ;  /* 0x0000000002007343 */ /* 0x006fea0003c00000 */
.L_x_1938:
[----:B------:R-:W-:Y:S05]  /*268a0*/  BSYNC B6 ;  /* 0x0000000000067941 */ /* 0x000fea0003800000 */
.L_x_1937:
        /* <DEDUP_REMOVED lines=8> */
[----:B------:R2:W3:Y:S01]  /*26930*/  LDC.64 R2, c[0x4][R17] ;  /* 0x0100000011027b82 */ /* 0x0004e20000000a00 */
[----:B------:R-:W-:Y:S02]  /*26940*/  IMAD.U32 R4, RZ, RZ, UR6 ;  /* 0x00000006ff047e24 */ /* 0x000fe4000f8e00ff */
[----:B------:R-:W-:Y:S02]  /*26950*/  IMAD.U32 R5, RZ, RZ, UR7 ;  /* 0x00000007ff057e24 */ /* 0x000fe4000f8e00ff */
[----:B0-----:R-:W-:Y:S02]  /*26960*/  IMAD.U32 R6, RZ, RZ, UR8 ;  /* 0x00000008ff067e24 */ /* 0x001fe4000f8e00ff */
[----:B------:R-:W-:-:S02]  /*26970*/  IMAD.U32 R7, RZ, RZ, UR9 ;  /* 0x00000009ff077e24 */ /* 0x000fc4000f8e00ff */
[----:B------:R-:W-:Y:S02]  /*26980*/  IMAD.U32 R10, RZ, RZ, UR4 ;  /* 0x00000004ff0a7e24 */ /* 0x000fe4000f8e00ff */
[----:B------:R-:W-:Y:S02]  /*26990*/  IMAD.U32 R11, RZ, RZ, UR5 ;  /* 0x00000005ff0b7e24 */ /* 0x000fe4000f8e00ff */
[----:B------:R-:W-:Y:S02]  /*269a0*/  IMAD.MOV.U32 R8, RZ, RZ, 0x70 ;  /* 0x00000070ff087424 */ /* 0x000fe400078e00ff */
[----:B------:R-:W-:Y:S02]  /*269b0*/  IMAD.MOV.U32 R12, RZ, RZ, 0x1 ;  /* 0x00000001ff0c7424 */ /* 0x000fe400078e00ff */
[----:B--2---:R-:W-:-:S07]  /*269c0*/  IMAD.MOV.U32 R13, RZ, RZ, RZ ;  /* 0x000000ffff0d7224 */ /* 0x004fce00078e00ff */
[----:B------:R-:W-:-:S07]  /*269d0*/  LEPC R20, `(.L_x_1941) ;  /* 0x000000001014794e */ /* 0x000fce0000000000 */
[----:B-1-3--:R-:W-:Y:S05]  /*269e0*/  CALL.ABS.NOINC R2 ;  /* 0x0000000002007343 */ /* 0x00afea0003c00000 */
.L_x_1941:
        /* <DEDUP_REMOVED lines=15> */
.L_x_1940:
[----:B------:R-:W-:Y:S05]  /*26ae0*/  BSYNC B6 ;  /* 0x0000000000067941 */ /* 0x000fea0003800000 */
.L_x_1939:
[----:B------:R-:W-:Y:S01]  /*26af0*/  ULDC.64 UR4, c[0x0][0x9f8] ;  /* 0x00027e0000047ab9 */ /* 0x000fe20000000a00 */
[----:B------:R-:W2:Y:S01]  /*26b00*/  LDL R24, [R1+0xc] ;  /* 0x00000c0001187983 */ /* 0x000ea20000100800 */
[----:B------:R-:W-:-:S03]  /*26b10*/  ISETP.NE.U32.AND P0, PT, RZ, UR4, PT ;  /* 0x00000004ff007c0c */ /* 0x000fc6000bf05070 */
[----:B------:R-:W3:Y:S01]  /*26b20*/  LDL R21, [R1+0x10] ;  /* 0x0000100001157983 */ /* 0x000ee20000100800 */
[----:B------:R-:W-:Y:S01]  /*26b30*/  ISETP.NE.AND.EX P0, PT, RZ, UR5, PT, P0 ;  /* 0x00000005ff007c0c */ /* 0x000fe2000bf05300 */
[----:B------:R-:W-:Y:S01]  /*26b40*/  IMAD.MOV.U32 R33, RZ, RZ, R19 ;  /* 0x000000ffff217224 */ /* 0x000fe200078e0013 */
[----:B------:R-:W4:Y:S01]  /*26b50*/  LDC R7, c[0x0][0x430] ;  /* 0x00010c00ff077b82 */ /* 0x000f220000000800 */
[----:B------:R-:W3:Y:S01]  /*26b60*/  LDL R17, [R1+0x44] ;  /* 0x0000440001117983 */ /* 0x000ee20000100800 */
[----:B------:R-:W0:Y:S01]  /*26b70*/  S2R R20, SR_TID.X ;  /* 0x0000000000147919 */ /* 0x000e220000002100 */
[----:B------:R-:W-:Y:S01]  /*26b80*/  VIADD R8, R26, 0xffffffff ;  /* 0xffffffff1a087836 */ /* 0x000fe20000000000 */
[----:B------:R-:W-:Y:S01]  /*26b90*/  LOP3.LUT R22, R22, 0xfffffffe, RZ, 0xc0, !PT ;  /* 0xfffffffe16167812 */ /* 0x000fe200078ec0ff */
[----:B------:R-:W-:-:S06]  /*26ba0*/  ULDC UR4, c[0x0][0x2f4] ;  /* 0x0000bd0000047ab9 */ /* 0x000fcc0000000800 */
[----:B------:R-:W1:Y:S02]  /*26bb0*/  @P0 LDC.64 R2, c[0x0][0x9f8] ;  /* 0x00027e00ff020b82 */ /* 0x000e640000000a00 */
[----:B-1----:R-:W-:Y:S01]  /*26bc0*/  @P0 IMAD.WIDE R2, R19, 0x4, R2 ;  /* 0x0000000413020825 */ /* 0x002fe200078e0202 */
[----:B0-----:R-:W-:-:S04]  /*26bd0*/  LOP3.LUT R20, R20, 0x7f, RZ, 0xc0, !PT ;  /* 0x0000007f14147812 */ /* 0x001fc800078ec0ff */
[----:B------:R0:W3:Y:S01]  /*26be0*/  @P0 LDG.E R33, desc[UR60][R2.64] ;  /* 0x0000003c02210981 */ /* 0x0000e2000c1e1900 */
[----:B------:R-:W-:Y:S02]  /*26bf0*/  SHF.R.U32.HI R32, RZ, 0x3, R20 ;  /* 0x00000003ff207819 */ /* 0x000fe40000011614 */
[----:B------:R-:W1:Y:S01]  /*26c00*/  S2R R20, SR_TID.X ;  /* 0x0000000000147919 */ /* 0x000e620000002100 */
[----:B----4-:R-:W-:-:S13]  /*26c10*/  ISETP.NE.AND P1, PT, R7, 0x1, PT ;  /* 0x000000010700780c */ /* 0x010fda0003f25270 */
[----:B------:R-:W4:Y:S08]  /*26c20*/  @P1 LDC R6, c[0x0][0x434] ;  /* 0x00010d00ff061b82 */ /* 0x000f300000000800 */
[----:B------:R-:W0:Y:S01]  /*26c30*/  @P1 LDC R0, c[0x0][0x438] ;  /* 0x00010e00ff001b82 */ /* 0x000e220000000800 */
[----:B-1----:R-:W-:-:S05]  /*26c40*/  IMAD.SHL.U32 R20, R20, 0x10, RZ ;  /* 0x0000001014147824 */ /* 0x002fca00078e00ff */
[----:B------:R-:W-:-:S05]  /*26c50*/  LOP3.LUT R20, R32, 0x70, R20, 0xf8, !PT ;  /* 0x0000007020147812 */ /* 0x000fca00078ef814 */
[----:B------:R-:W-:Y:S01]  /*26c60*/  IMAD R5, R8, 0x40, R20 ;  /* 0x0000004008057824 */ /* 0x000fe200078e0214 */
[----:B------:R-:W-:-:S04]  /*26c70*/  LOP3.LUT R11, R37, 0x40, RZ, 0xfc, !PT ;  /* 0x00000040250b7812 */ /* 0x000fc800078efcff */
[----:B------:R-:W-:Y:S02]  /*26c80*/  ISETP.GE.AND P3, PT, R11, UR4, PT ;  /* 0x000000040b007c0c */ /* 0x000fe4000bf66270 */
[----:B------:R-:W-:-:S04]  /*26c90*/  LOP3.LUT R10, R37, 0x80, RZ, 0xfc, !PT ;  /* 0x00000080250a7812 */ /* 0x000fc800078efcff */
[----:B------:R-:W-:Y:S01]  /*26ca0*/  ISETP.GE.AND P2, PT, R10, UR4, PT ;  /* 0x000000040a007c0c */ /* 0x000fe2000bf46270 */
[----:B------:R-:W-:Y:S01]  /*26cb0*/  UMOV UR5, 0xffffffff ;  /* 0xffffffff00057882 */ /* 0x000fe20000000000 */
[----:B--2---:R-:W-:-:S04]  /*26cc0*/  ISETP.GE.AND P0, PT, R5, R24, PT ;  /* 0x000000180500720c */ /* 0x004fc80003f06270 */
[----:B------:R-:W-:Y:S01]  /*26cd0*/  ISETP.GT.U32.OR P0, PT, R20, 0x3f, P0 ;  /* 0x0000003f1400780c */ /* 0x000fe20000704470 */
[----:B---3--:R-:W-:-:S04]  /*26ce0*/  IMAD.IADD R5, R5, 0x1, R21 ;  /* 0x0000000105057824 */ /* 0x008fc800078e0215 */
[----:B----4-:R-:W-:-:S08]  /*26cf0*/  @P1 IMAD.HI.U32 R6, R5, R6, RZ ;  /* 0x0000000605061227 */ /* 0x010fd000078e00ff */
[----:B0-----:R-:W0:Y:S01]  /*26d00*/  @!P0 LDC.64 R2, c[0x0][0x428] ;  /* 0x00010a00ff028b82 */ /* 0x001e220000000a00 */
[----:B------:R-:W-:Y:S01]  /*26d10*/  IMAD.MOV.U32 R4, RZ, RZ, R5 ;  /* 0x000000ffff047224 */ /* 0x000fe200078e0005 */
[----:B------:R-:W-:-:S05]  /*26d20*/  @P1 SHF.R.U32.HI R4, RZ, R0, R6 ;  /* 0x00000000ff041219 */ /* 0x000fca0000011606 */
[----:B------:R-:W-:-:S04]  /*26d30*/  IMAD.MOV R0, RZ, RZ, -R4 ;  /* 0x000000ffff007224 */ /* 0x000fc800078e0a04 */
[----:B------:R-:W-:Y:S01]  /*26d40*/  IMAD R0, R7, R0, R5 ;  /* 0x0000000007007224 */ /* 0x000fe200078e0205 */
[--C-:B------:R-:W-:Y:S02]  /*26d50*/  @!P0 SHF.R.S32.HI R5, RZ, 0x1f, R4.reuse ;  /* 0x0000001fff058819 */ /* 0x100fe40000011404 */
[----:B------:R-:W-:Y:S01]  /*26d60*/  SHF.R.S32.HI R9, RZ, 0x1f, R33 ;  /* 0x0000001fff097819 */ /* 0x000fe20000011421 */
[----:B0-----:R-:W-:-:S04]  /*26d70*/  @!P0 IMAD.WIDE.U32 R4, R33, R2, R4 ;  /* 0x0000000221048225 */ /* 0x001fc800078e0004 */
[----:B------:R-:W-:-:S04]  /*26d80*/  @!P0 IMAD R6, R9, R2, RZ ;  /* 0x0000000209068224 */ /* 0x000fc800078e02ff */
[----:B------:R-:W-:Y:S02]  /*26d90*/  @!P0 IMAD R7, R33, R3, R6 ;  /* 0x0000000321078224 */ /* 0x000fe400078e0206 */
[----:B------:R-:W0:Y:S02]  /*26da0*/  @!P0 LDC.64 R2, c[0x0][0x418] ;  /* 0x00010600ff028b82 */ /* 0x000e240000000a00 */
[----:B------:R-:W-:Y:S01]  /*26db0*/  @!P0 IMAD.IADD R7, R5, 0x1, R7 ;  /* 0x0000000105078824 */ /* 0x000fe200078e0207 */
[----:B0-----:R-:W-:Y:S01]  /*26dc0*/  @!P0 LEA R6, P1, R4, R2, 0x2 ;  /* 0x0000000204068211 */ /* 0x001fe200078210ff */
[----:B------:R-:W-:-:S03]  /*26dd0*/  IMAD.MOV.U32 R2, RZ, RZ, RZ ;  /* 0x000000ffff027224 */ /* 0x000fc600078e00ff */
[----:B------:R-:W-:Y:S02]  /*26de0*/  @!P0 LEA.HI.X R7, R4, R3, R7, 0x2, P1 ;  /* 0x0000000304078211 */ /* 0x000fe400008f1407 */
[----:B------:R-:W-:-:S03]  /*26df0*/  ISETP.GT.U32.AND P1, PT, R20, 0x3f, PT ;  /* 0x0000003f1400780c */ /* 0x000fc60003f24070 */
[----:B------:R0:W5:Y:S01]  /*26e00*/  @!P0 LDG.E R2, desc[UR60][R6.64] ;  /* 0x0000003c06028981 */ /* 0x000162000c1e1900 */
[----:B------:R-:W-:-:S09]  /*26e10*/  ISETP.NE.AND P0, PT, R17, 0x3, PT ;  /* 0x000000031100780c */ /* 0x000fd20003f05270 */
[----:B------:R-:W-:Y:S02]  /*26e20*/  @P1 LOP3.LUT R22, R22, 0x1, RZ, 0xfc, !PT ;  /* 0x0000000116161812 */ /* 0x000fe400078efcff */
[----:B------:R-:W-:Y:S02]  /*26e30*/  ISETP.GE.AND P1, PT, R37, UR4, PT ;  /* 0x0000000425007c0c */ /* 0x000fe4000bf26270 */
[----:B------:R-:W-:-:S04]  /*26e40*/  LOP3.LUT R22, R22, 0xffffffdf, RZ, 0xc0, !PT ;  /* 0xffffffdf16167812 */ /* 0x000fc800078ec0ff */
[----:B------:R-:W-:-:S04]  /*26e50*/  @P0 LOP3.LUT R22, R22, 0x20, RZ, 0xfc, !PT ;  /* 0x0000002016160812 */ /* 0x000fc800078efcff */
[----:B------:R-:W-:-:S04]  /*26e60*/  LOP3.LUT R22, R22, 0xffffffef, RZ, 0xc0, !PT ;  /* 0xffffffef16167812 */ /* 0x000fc800078ec0ff */
[----:B------:R-:W-:Y:S01]  /*26e70*/  @P1 LOP3.LUT R22, R22, 0x10, RZ, 0xfc, !PT ;  /* 0x0000001016161812 */ /* 0x000fe200078efcff */
[----:B------:R1:W-:Y:S03]  /*26e80*/  STL [R1+0x18], R9 ;  /* 0x0000180901007387 */ /* 0x0003e60000100800 */
[----:B------:R-:W-:-:S04]  /*26e90*/  LOP3.LUT R22, R22, 0xfffffff7, RZ, 0xc0, !PT ;  /* 0xfffffff716167812 */ /* 0x000fc800078ec0ff */
[----:B------:R-:W-:Y:S02]  /*26ea0*/  @P3 LOP3.LUT R22, R22, 0x8, RZ, 0xfc, !PT ;  /* 0x0000000816163812 */ /* 0x000fe400078efcff */
[----:B-1----:R-:W-:Y:S02]  /*26eb0*/  LOP3.LUT R9, R37, 0xc0, RZ, 0xfc, !PT ;  /* 0x000000c025097812 */ /* 0x002fe400078efcff */
[----:B------:R-:W-:Y:S02]  /*26ec0*/  LOP3.LUT R22, R22, 0xfffffffd, RZ, 0xc0, !PT ;  /* 0xfffffffd16167812 */ /* 0x000fe400078ec0ff */
[----:B------:R-:W-:Y:S02]  /*26ed0*/  ISETP.GE.AND P1, PT, R9, UR4, PT ;  /* 0x0000000409007c0c */ /* 0x000fe4000bf26270 */
[----:B------:R-:W-:-:S04]  /*26ee0*/  LOP3.LUT R22, R22, 0xfffffffb, RZ, 0xc0, !PT ;  /* 0xfffffffb16167812 */ /* 0x000fc800078ec0ff */
[----:B------:R-:W-:-:S07]  /*26ef0*/  @P2 LOP3.LUT R22, R22, 0x4, RZ, 0xfc, !PT ;  /* 0x0000000416162812 */ /* 0x000fce00078efcff */
[----:B------:R-:W-:Y:S01]  /*26f00*/  @P1 LOP3.LUT R22, R22, 0x2, RZ, 0xfc, !PT ;  /* 0x0000000216161812 */ /* 0x000fe200078efcff */
[----:B0-----:R-:W-:Y:S06]  /*26f10*/  BRA.DIV UR5, `(.L_x_1942) ;  /* 0x0000005a05747947 */ /* 0x001fec000b800000 */
.L_x_2095:
[----:B------:R-:W-:Y:S01]  /*26f20*/  SHF.R.S32.HI R32, RZ, 0x1f, R18 ;  /* 0x0000001fff207819 */ /* 0x000fe20000011412 */
[----:B------:R-:W-:Y:S01]  /*26f30*/  IMAD.MOV.U32 R26, RZ, RZ, R8 ;  /* 0x000000ffff1a7224 */ /* 0x000fe200078e0008 */
[----:B------:R-:W-:Y:S06]  /*26f40*/  @!P0 BRA `(.L_x_1943) ;  /* 0x0000000000048947 */ /* 0x000fec0003800000 */
[----:B------:R-:W-:Y:S01]  /*26f50*/  BPT.TRAP 0x1 ;  /* 0x000000040000795c */ /* 0x000fe20000300000 */
.L_x_1943:
        /* <DEDUP_REMOVED lines=18> */
[----:B------:R-:W-:Y:S01]  /*27080*/  IMAD.IADD R24, R5, 0x1, R24 ;  /* 0x0000000105187824 */ /* 0x000fe200078e0218 */
[C---:B------:R-:W-:Y:S02]  /*27090*/  LEA R17, P0, R4.reuse, UR4, 0x1 ;  /* 0x0000000404117c11 */ /* 0x040fe4000f8008ff */
[----:B------:R-:W-:Y:S02]  /*270a0*/  SHF.L.U32 R5, R29, 0x1f, RZ ;  /* 0x0000001f1d057819 */ /* 0x000fe400000006ff */
[----:B------:R-:W-:Y:S01]  /*270b0*/  LEA.HI.X R24, R4, UR5, R24, 0x1, P0 ;  /* 0x0000000504187c11 */ /* 0x000fe200080f0c18 */
[----:B------:R-:W-:-:S07]  /*270c0*/  IMAD R4, R25, 0x8, R23 ;  /* 0x0000000819047824 */ /* 0x000fce00078e0217 */
[----:B------:R-:W0:Y:S02]  /*270d0*/  SYNCS.PHASECHK.TRANS64.TRYWAIT P0, [R4+URZ+0x30840], R5 ;  /* 0x03084005040075a7 */ /* 0x000e24000800017f */
[----:B0-----:R-:W-:Y:S05]  /*270e0*/  @!P0 BRA `(.L_x_1945) ;  /* 0x0000005800348947 */ /* 0x001fea0003800000 */
.L_x_2096:
[----:B------:R-:W-:Y:S05]  /*270f0*/  BSYNC B0 ;  /* 0x0000000000007941 */ /* 0x000fea0003800000 */
.L_x_1944:
[----:B------:R-:W0:Y:S01]  /*27100*/  LDL R11, [R1+0xc] ;  /* 0x00000c00010b7983 */ /* 0x000e220000100800 */
[----:B------:R-:W-:Y:S01]  /*27110*/  ULDC.64 UR4, c[0x0][0x300] ;  /* 0x0000c00000047ab9 */ /* 0x000fe20000000a00 */
[----:B------:R-:W-:Y:S01]  /*27120*/  LOP3.LUT P5, RZ, R22, 0x10, RZ, 0xc0, !PT ;  /* 0x0000001016ff7812 */ /* 0x000fe200078ac0ff */
[----:B------:R-:W-:Y:S01]  /*27130*/  IMAD R3, R3, UR4, RZ ;  /* 0x0000000403037c24 */ /* 0x000fe2000f8e02ff */
[----:B------:R-:W1:Y:S01]  /*27140*/  S2R R10, SR_TID.X ;  /* 0x00000000000a7919 */ /* 0x000e620000002100 */
[----:B------:R-:W-:Y:S01]  /*27150*/  IMAD.WIDE.U32 R6, R0, UR4, RZ ;  /* 0x0000000400067c25 */ /* 0x000fe2000f8e00ff */
[C---:B------:R-:W-:Y:S02]  /*27160*/  LOP3.LUT P4, RZ, R22.reuse, 0x8, RZ, 0xc0, !PT ;  /* 0x0000000816ff7812 */ /* 0x040fe4000788c0ff */
[----:B------:R-:W-:Y:S01]  /*27170*/  LOP3.LUT P3, RZ, R22, 0x4, RZ, 0xc0, !PT ;  /* 0x0000000416ff7812 */ /* 0x000fe2000786c0ff */
[----:B------:R-:W-:Y:S01]  /*27180*/  IMAD R3, R0, UR5, R3 ;  /* 0x0000000500037c24 */ /* 0x000fe2000f8e0203 */
[----:B------:R-:W-:Y:S01]  /*27190*/  ULDC.64 UR4, c[0x0][0x310] ;  /* 0x0000c40000047ab9 */ /* 0x000fe20000000a00 */
[----:B------:R-:W-:Y:S01]  /*271a0*/  LOP3.LUT P2, RZ, R22, 0x2, RZ, 0xc0, !PT ;  /* 0x0000000216ff7812 */ /* 0x000fe2000784c0ff */
[----:B------:R-:W-:-:S02]  /*271b0*/  IMAD R9, R9, UR4, RZ ;  /* 0x0000000409097c24 */ /* 0x000fc4000f8e02ff */
[----:B------:R-:W-:Y:S02]  /*271c0*/  IMAD.IADD R7, R7, 0x1, R3 ;  /* 0x0000000107077824 */ /* 0x000fe400078e0203 */
[----:B------:R-:W-:-:S04]  /*271d0*/  IMAD.WIDE.U32 R6, R2, UR4, R6 ;  /* 0x0000000402067c25 */ /* 0x000fc8000f8e0006 */
[----:B------:R-:W-:Y:S01]  /*271e0*/  IMAD R2, R2, UR5, R9 ;  /* 0x0000000502027c24 */ /* 0x000fe2000f8e0209 */
[----:B------:R-:W-:Y:S02]  /*271f0*/  ULDC.64 UR4, c[0x0][0x308] ;  /* 0x0000c20000047ab9 */ /* 0x000fe40000000a00 */
[----:B------:R-:W-:Y:S02]  /*27200*/  IMAD R0, R32, UR4, RZ ;  /* 0x0000000420007c24 */ /* 0x000fe4000f8e02ff */
[----:B------:R-:W-:Y:S02]  /*27210*/  IMAD.IADD R3, R7, 0x1, R2 ;  /* 0x0000000107037824 */ /* 0x000fe400078e0202 */
[----:B------:R-:W-:Y:S02]  /*27220*/  IMAD.MOV.U32 R2, RZ, RZ, R6 ;  /* 0x000000ffff027224 */ /* 0x000fe400078e0006 */
[C---:B------:R-:W-:Y:S02]  /*27230*/  IMAD R0, R18.reuse, UR5, R0 ;  /* 0x0000000512007c24 */ /* 0x040fe4000f8e0200 */
[----:B------:R-:W-:Y:S01]  /*27240*/  IMAD.WIDE.U32 R2, R18, UR4, R2 ;  /* 0x0000000412027c25 */ /* 0x000fe2000f8e0002 */
[----:B------:R-:W-:Y:S01]  /*27250*/  ULDC.64 UR4, c[0x0][0x2e8] ;  /* 0x0000ba0000047ab9 */ /* 0x000fe20000000a00 */
[----:B-1----:R-:W-:-:S02]  /*27260*/  LOP3.LUT R10, R10, 0x7f, RZ, 0xc0, !PT ;  /* 0x0000007f0a0a7812 */ /* 0x002fc400078ec0ff */
[----:B------:R-:W-:Y:S01]  /*27270*/  IMAD.IADD R6, R3, 0x1, R0 ;  /* 0x0000000103067824 */ /* 0x000fe200078e0200 */
[C---:B------:R-:W-:Y:S01]  /*27280*/  LEA R0, P0, R2.reuse, UR4, 0x1 ;  /* 0x0000000402007c11 */ /* 0x040fe2000f8008ff */
[----:B------:R-:W-:Y:S01]  /*27290*/  UMOV UR4, 0xffffffff ;  /* 0xffffffff00047882 */ /* 0x000fe20000000000 */
[----:B------:R-:W-:Y:S01]  /*272a0*/  SHF.R.U32.HI R10, RZ, 0x3, R10 ;  /* 0x00000003ff0a7819 */ /* 0x000fe2000001160a */
[----:B------:R-:W-:Y:S01]  /*272b0*/  IMAD R7, R25, 0x4000, R34 ;  /* 0x0000400019077824 */ /* 0x000fe200078e0222 */
[----:B------:R-:W-:Y:S01]  /*272c0*/  LEA.HI.X R6, R2, UR5, R6, 0x1, P0 ;  /* 0x0000000502067c11 */ /* 0x000fe200080f0c06 */
[----:B0-----:R-:W-:-:S04]  /*272d0*/  IMAD R5, R8, -0x40, R11 ;  /* 0xffffffc008057824 */ /* 0x001fc800078e020b */
        /* <DEDUP_REMOVED lines=37> */
.L_x_2106:
[----:B------:R-:W-:-:S13]  /*27530*/  ISETP.GE.AND P0, PT, R5, 0x31, PT ;  /* 0x000000310500780c */ /* 0x000fda0003f06270 */
[----:B0-----:R-:W-:Y:S01]  /*27540*/  @P0 LEA R2, P1, R37, R0, 0x1 ;  /* 0x0000000025020211 */ /* 0x001fe200078208ff */
[----:B------:R-:W-:-:S04]  /*27550*/  @P0 IMAD R7, R7, 0x2, R23 ;  /* 0x0000000207070824 */ /* 0x000fc800078e0217 */
[----:B--2---:R-:W-:-:S05]  /*27560*/  @P0 IMAD.X R3, RZ, RZ, R8, P1 ;  /* 0x000000ffff030224 */ /* 0x004fca00008e0608 */
        /* <DEDUP_REMOVED lines=9> */
.L_x_1947:
[----:B------:R-:W-:Y:S02]  /*27600*/  PLOP3.LUT P1, PT, P1, P0, PT, 0xa2, 0x0 ;  /* 0x000000000000781c */ /* 0x000fe40000f21472 */
[----:B------:R-:W-:-:S08]  /*27610*/  @P0 R2UR P1, UR4, R4 ;  /* 0x00000000040402ca */ /* 0x000fd00000020000 */
[----:B------:R-:W-:-:S05]  /*27620*/  @P0 PLOP3.LUT P0, PT, P1, PT, PT, 0x80, 0x0 ;  /* 0x000000000000081c */ /* 0x000fca0000f0f070 */
[----:B------:R-:W-:Y:S01]  /*27630*/  @!P1 SYNCS.ARRIVE.TRANS64.RED.A0T1 RZ, [UR4+0x30830], RZ ;  /* 0x030830ffffff99a7 */ /* 0x000fe20008200404 */
[----:B------:R-:W-:Y:S07]  /*27640*/  @!P1 ARRIVES.LDGSTSBAR.64.TRANSCNT [UR4+0x30830] ;  /* 0x03083000ff0099b0 */ /* 0x000fee0008000a84 */
[----:B------:R-:W-:Y:S05]  /*27650*/  @P0 BRA.U.ANY `(.L_x_1947) ;  /* 0xfffffffd00e80947 */ /* 0x000fea000393ffff */
[----:B------:R-:W-:Y:S01]  /*27660*/  NOP ;  /* 0x0000000000007918 */ /* 0x000fe20000000000 */
[----:B------:R-:W2:Y:S02]  /*27670*/  LDL R0, [R1+0x44] ;  /* 0x0000440001007983 */ /* 0x000ea40000100800 */
[----:B--2---:R-:W-:-:S13]  /*27680*/  ISETP.NE.AND P2, PT, R0, 0x3, PT ;  /* 0x000000030000780c */ /* 0x004fda0003f45270 */
[----:B------:R-:W-:Y:S05]  /*27690*/  @!P2 BRA `(.L_x_1948) ;  /* 0x000000000004a947 */ /* 0x000fea0003800000 */
[----:B------:R-:W-:Y:S01]  /*276a0*/  BPT.TRAP 0x1 ;  /* 0x000000040000795c */ /* 0x000fe20000300000 */
.L_x_1948:
[----:B------:R1:W-:Y:S02]  /*276b0*/  SYNCS.ARRIVE.TRANS64.A1T0 RZ, [R4+URZ+0x30830], RZ ;  /* 0x030830ff04ff79a7 */ /* 0x0003e4000810003f */
[----:B------:R-:W-:Y:S05]  /*276c0*/  WARPSYNC.ALL ;  /* 0x0000000000007948 */ /* 0x000fea0003800000 */
[----:B------:R-:W-:Y:S01]  /*276d0*/  ULDC.64 UR4, c[0x0][0xa00] ;  /* 0x0002800000047ab9 */ /* 0x000fe20000000a00 */
[----:B------:R-:W-:Y:S01]  /*276e0*/  VIADD R0, R23, 0x10400 ;  /* 0x0001040017007836 */ /* 0x000fe20000000000 */
[----:B------:R-:W-:Y:S01]  /*276f0*/  BAR.SYNC.DEFER_BLOCKING 0x8, 0x180 ;  /* 0x0206000000007b1d */ /* 0x000fe20000010000 */
[----:B------:R-:W-:-:S03]  /*27700*/  ISETP.NE.U32.AND P0, PT, RZ, UR4, PT ;  /* 0x00000004ff007c0c */ /* 0x000fc6000bf05070 */
[----:B------:R-:W-:Y:S02]  /*27710*/  LOP3.LUT P1, RZ, R0, 0x3ff, RZ, 0xc0, !PT ;  /* 0x000003ff00ff7812 */ /* 0x000fe4000782c0ff */
[----:B------:R-:W-:Y:S01]  /*27720*/  ISETP.NE.AND.EX P0, PT, RZ, UR5, PT, P0 ;  /* 0x00000005ff007c0c */ /* 0x000fe2000bf05300 */
[----:B------:R-:W-:Y:S01]  /*27730*/  ULDC.64 UR4, c[0x0][0x298] ;  /* 0x0000a60000047ab9 */ /* 0x000fe20000000a00 */
[----:B------:R-:W-:Y:S01]  /*27740*/  SHF.R.S32.HI R0, RZ, 0x1f, R19 ;  /* 0x0000001fff007819 */ /* 0x000fe20000011413 */
[----:B------:R-:W-:Y:S01]  /*27750*/  BSSY B6, `(.L_x_1949) ;  /* 0x000001c000067945 */ /* 0x000fe20003800000 */
[----:B0-----:R-:W-:Y:S02]  /*27760*/  SEL R2, R19, RZ, !P0 ;  /* 0x000000ff13027207 */ /* 0x001fe40004000000 */
[----:B------:R-:W-:-:S05]  /*27770*/  SEL R0, R0, RZ, !P0 ;  /* 0x000000ff00007207 */ /* 0x000fca0004000000 */
[----:B------:R0:W-:Y:S04]  /*27780*/  STL [R1+0x38], R0 ;  /* 0x0000380001007387 */ /* 0x0001e80000100800 */
[----:B------:R2:W-:Y:S01]  /*27790*/  STL [R1+0x24], R2 ;  /* 0x0000240201007387 */ /* 0x0005e20000100800 */
[----:B0-----:R-:W-:Y:S01]  /*277a0*/  SHF.R.S32.HI R0, RZ, 0x1f, R35 ;  /* 0x0000001fff007819 */ /* 0x001fe20000011423 */
[----:B--2---:R-:W-:-:S04]  /*277b0*/  IMAD.WIDE.U32 R2, R35, UR4, RZ ;  /* 0x0000000423027c25 */ /* 0x004fc8000f8e00ff */
[----:B------:R-:W-:Y:S01]  /*277c0*/  IMAD R0, R0, UR4, RZ ;  /* 0x0000000400007c24 */ /* 0x000fe2000f8e02ff */
[----:B------:R0:W-:Y:S03]  /*277d0*/  STL.64 [R1+0x28], R2 ;  /* 0x0000280201007387 */ /* 0x0001e60000100a00 */
[----:B------:R-:W-:-:S04]  /*277e0*/  IMAD R0, R35, UR5, R0 ;  /* 0x0000000523007c24 */ /* 0x000fc8000f8e0200 */
[----:B------:R-:W-:Y:S01]  /*277f0*/  IMAD.IADD R35, R3, 0x1, R0 ;  /* 0x0000000103237824 */ /* 0x000fe200078e0200 */
[----:B------:R-:W-:Y:S06]  /*27800*/  @!P1 BRA `(.L_x_1950) ;  /* 0x0000000000409947 */ /* 0x000fec0003800000 */
[----:B0-----:R-:W-:Y:S01]  /*27810*/  MOV R2, 0x0 ;  /* 0x0000000000027802 */ /* 0x001fe20000000f00 */
[----:B------:R-:W-:Y:S01]  /*27820*/  ULDC.64 UR4, c[0x4][0xa8] ;  /* 0x01002a0000047ab9 */ /* 0x000fe20000000a00 */
[----:B------:R-:W-:Y:S01]  /*27830*/  ULDC.64 UR6, c[0x4][0xb0] ;  /* 0x01002c0000067ab9 */ /* 0x000fe20000000a00 */
[----:B------:R-:W-:Y:S01]  /*27840*/  ULDC.64 UR8, c[0x4][0x20] ;  /* 0x0100080000087ab9 */ /* 0x000fe20000000a00 */
[----:B-1----:R-:W-:Y:S02]  /*27850*/  IMAD.U32 R4, RZ, RZ, UR4 ;  /* 0x00000004ff047e24 */ /* 0x002fe4000f8e00ff */
[----:B------:R-:W0:Y:S01]  /*27860*/  LDC.64 R2, c[0x4][R2] ;  /* 0x0100000002027b82 */ /* 0x000e220000000a00 */
[----:B------:R-:W-:Y:S02]  /*27870*/  IMAD.U32 R5, RZ, RZ, UR5 ;  /* 0x00000005ff057e24 */ /* 0x000fe4000f8e00ff */
[----:B------:R-:W-:Y:S02]  /*27880*/  IMAD.U32 R6, RZ, RZ, UR6 ;  /* 0x00000006ff067e24 */ /* 0x000fe4000f8e00ff */
[----:B------:R-:W-:-:S02]  /*27890*/  IMAD.U32 R7, RZ, RZ, UR7 ;  /* 0x00000007ff077e24 */ /* 0x000fc4000f8e00ff */
[----:B------:R-:W-:Y:S02]  /*278a0*/  IMAD.U32 R10, RZ, RZ, UR8 ;  /* 0x00000008ff0a7e24 */ /* 0x000fe4000f8e00ff */
[----:B------:R-:W-:Y:S02]  /*278b0*/  IMAD.U32 R11, RZ, RZ, UR9 ;  /* 0x00000009ff0b7e24 */ /* 0x000fe4000f8e00ff */
[----:B------:R-:W-:Y:S02]  /*278c0*/  IMAD.MOV.U32 R8, RZ, RZ, 0x70 ;  /* 0x00000070ff087424 */ /* 0x000fe400078e00ff */
[----:B------:R-:W-:Y:S02]  /*278d0*/  IMAD.MOV.U32 R12, RZ, RZ, 0x1 ;  /* 0x00000001ff0c7424 */ /* 0x000fe400078e00ff */
[----:B------:R-:W-:-:S07]  /*278e0*/  IMAD.MOV.U32 R13, RZ, RZ, RZ ;  /* 0x000000ffff0d7224 */ /* 0x000fce00078e00ff */
[----:B------:R-:W-:-:S07]  /*278f0*/  LEPC R20, `(.L_x_1950) ;  /* 0x000000001014794e */ /* 0x000fce0000000000 */
[----:B0-----:R-:W-:Y:S05]  /*27900*/  CALL.ABS.NOINC R2 ;  /* 0x0000000002007343 */ /* 0x001fea0003c00000 */
.L_x_1950:
[----:B------:R-:W-:Y:S05]  /*27910*/  BSYNC B6 ;  /* 0x0000000000067941 */ /* 0x000fea0003800000 */
.L_x_1949:
[----:B------:R-:W2:Y:S01]  /*27920*/  LDL.LU R20, [R1+0x38] ;  /* 0x0000380001147983 */ /* 0x000ea20000300800 */
[----:B------:R-:W-:Y:S01]  /*27930*/  ULDC.64 UR4, c[0x0][0x2d8] ;  /* 0x0000b60000047ab9 */ /* 0x000fe20000000a00 */
[----:B------:R-:W3:Y:S02]  /*27940*/  LDC R7, c[0x0][0x448] ;  /* 0x00011200ff077b82 */ /* 0x000ee40000000800 */
[----:B------:R-:W4:Y:S04]  /*27950*/  LDL.LU R21, [R1+0x24] ;  /* 0x0000240001157983 */ /* 0x000f280000300800 */
[----:B0-----:R-:W5:Y:S01]  /*27960*/  LDL.LU.64 R2, [R1+0x28] ;  /* 0x0000280001027983 */ /* 0x001f620000300a00 */
[----:B------:R-:W-:Y:S01]  /*27970*/  IMAD R0, R32, UR4, RZ ;  /* 0x0000000420007c24 */ /* 0x000fe2000f8e02ff */
[----:B------:R-:W-:-:S02]  /*27980*/  LOP3.LUT R10, R37, 0x40, RZ, 0xfc, !PT ;  /* 0x00000040250a7812 */ /* 0x000fc400078efcff */
[C---:B------:R-:W-:Y:S01]  /*27990*/  LOP3.LUT R8, R37.reuse, 0x80, RZ, 0xfc, !PT ;  /* 0x0000008025087812 */ /* 0x040fe200078efcff */
[----:B------:R-:W-:Y:S01]  /*279a0*/  IMAD R0, R18, UR5, R0 ;  /* 0x0000000512007c24 */ /* 0x000fe2000f8e0200 */
[----:B------:R-:W-:Y:S02]  /*279b0*/  LOP3.LUT R9, R37, 0xc0, RZ, 0xfc, !PT ;  /* 0x000000c025097812 */ /* 0x000fe400078efcff */
[----:B---3--:R-:W-:-:S13]  /*279c0*/  ISETP.NE.AND P0, PT, R7, 0x1, PT ;  /* 0x000000010700780c */ /* 0x008fda0003f05270 */
[----:B------:R-:W0:Y:S08]  /*279d0*/  @P0 LDC R5, c[0x0][0x44c] ;  /* 0x00011300ff050b82 */ /* 0x000e300000000800 */
[----:B------:R-:W3:Y:S01]  /*279e0*/  @P0 LDC R6, c[0x0][0x450] ;  /* 0x00011400ff060b82 */ /* 0x000ee20000000800 */
[----:B-----5:R-:W-:Y:S02]  /*279f0*/  IMAD.MOV.U32 R3, RZ, RZ, R35 ;  /* 0x000000ffff037224 */ /* 0x020fe400078e0023 */
[----:B------:R-:W-:Y:S01]  /*27a00*/  IMAD.WIDE.U32 R2, R18, UR4, R2 ;  /* 0x0000000412027c25 */ /* 0x000fe2000f8e0002 */
[----:B------:R-:W-:-:S03]  /*27a10*/  ULDC.64 UR4, c[0x0][0x2e0] ;  /* 0x0000b80000047ab9 */ /* 0x000fc60000000a00 */
[----:B------:R-:W-:Y:S02]  /*27a20*/  IMAD.IADD R3, R3, 0x1, R0 ;  /* 0x0000000103037824 */ /* 0x000fe400078e0200 */
[----:B--2---:R-:W-:Y:S02]  /*27a30*/  IMAD R0, R20, UR4, RZ ;  /* 0x0000000414007c24 */ /* 0x004fe4000f8e02ff */
[----:B------:R-:W2:Y:S01]  /*27a40*/  S2R R20, SR_TID.X ;  /* 0x0000000000147919 */ /* 0x000ea20000002100 */
[----:B----4-:R-:W-:-:S04]  /*27a50*/  IMAD.WIDE.U32 R2, R21, UR4, R2 ;  /* 0x0000000415027c25 */ /* 0x010fc8000f8e0002 */
[----:B------:R-:W-:Y:S01]  /*27a60*/  IMAD R0, R21, UR5, R0 ;  /* 0x0000000515007c24 */ /* 0x000fe2000f8e0200 */
[----:B------:R-:W-:-:S03]  /*27a70*/  ULDC.64 UR4, c[0x0][0x2d0] ;  /* 0x0000b40000047ab9 */ /* 0x000fc60000000a00 */
[----:B------:R-:W-:Y:S01]  /*27a80*/  IMAD.IADD R3, R3, 0x1, R0 ;  /* 0x0000000103037824 */ /* 0x000fe200078e0200 */
[----:B--2---:R-:W-:-:S04]  /*27a90*/  LOP3.LUT R20, R20, 0x7f, RZ, 0xc0, !PT ;  /* 0x0000007f14147812 */ /* 0x004fc800078ec0ff */
[----:B------:R-:W-:Y:S02]  /*27aa0*/  SHF.R.U32.HI R21, RZ, 0x3, R20 ;  /* 0x00000003ff157819 */ /* 0x000fe40000011614 */
[----:B------:R-:W2:Y:S02]  /*27ab0*/  S2R R20, SR_TID.X ;  /* 0x0000000000147919 */ /* 0x000ea40000002100 */
[----:B--2---:R-:W-:-:S05]  /*27ac0*/  IMAD.SHL.U32 R20, R20, 0x10, RZ ;  /* 0x0000001014147824 */ /* 0x004fca00078e00ff */
[----:B------:R-:W-:-:S05]  /*27ad0*/  LOP3.LUT R20, R21, 0x70, R20, 0xf8, !PT ;  /* 0x0000007015147812 */ /* 0x000fca00078ef814 */
[----:B------:R-:W-:Y:S02]  /*27ae0*/  IMAD.IADD R0, R20, 0x1, R28 ;  /* 0x0000000114007824 */ /* 0x000fe400078e021c */
[----:B------:R-:W2:Y:S02]  /*27af0*/  S2R R20, SR_TID.X ;  /* 0x0000000000147919 */ /* 0x000ea40000002100 */
[----:B0-----:R-:W-:-:S04]  /*27b00*/  @P0 IMAD.HI.U32 R5, R0, R5, RZ ;  /* 0x0000000500050227 */ /* 0x001fc800078e00ff */
[----:B-1----:R-:W-:Y:S01]  /*27b10*/  IMAD.MOV.U32 R4, RZ, RZ, R0 ;  /* 0x000000ffff047224 */ /* 0x002fe200078e0000 */
[----:B---3--:R-:W-:-:S05]  /*27b20*/  @P0 SHF.R.U32.HI R4, RZ, R6, R5 ;  /* 0x00000006ff040219 */ /* 0x008fca0000011605 */
[----:B------:R-:W-:Y:S02]  /*27b30*/  IMAD.MOV R5, RZ, RZ, -R4 ;  /* 0x000000ffff057224 */ /* 0x000fe400078e0a04 */
[----:B------:R-:W-:-:S04]  /*27b40*/  IMAD.WIDE.U32 R2, R4, UR4, R2 ;  /* 0x0000000404027c25 */ /* 0x000fc8000f8e0002 */
[----:B------:R-:W-:Y:S01]  /*27b50*/  IMAD R0, R7, R5, R0 ;  /* 0x0000000507007224 */ /* 0x000fe200078e0200 */
[----:B------:R-:W-:-:S05]  /*27b60*/  SHF.R.S32.HI R5, RZ, 0x1f, R4 ;  /* 0x0000001fff057819 */ /* 0x000fca0000011404 */
[----:B------:R-:W-:-:S04]  /*27b70*/  IMAD R5, R5, UR4, RZ ;  /* 0x0000000405057c24 */ /* 0x000fc8000f8e02ff */
[----:B------:R-:W-:Y:S01]  /*27b80*/  IMAD R5, R4, UR5, R5 ;  /* 0x0000000504057c24 */ /* 0x000fe2000f8e0205 */
[----:B------:R-:W-:Y:S01]  /*27b90*/  SHF.R.S32.HI R4, RZ, 0x1f, R0 ;  /* 0x0000001fff047819 */ /* 0x000fe20000011400 */
[----:B------:R-:W-:Y:S02]  /*27ba0*/  ULDC.64 UR4, c[0x0][0x2c8] ;  /* 0x0000b20000047ab9 */ /* 0x000fe40000000a00 */
[----:B------:R-:W-:Y:S01]  /*27bb0*/  IMAD.IADD R3, R3, 0x1, R5 ;  /* 0x0000000103037824 */ /* 0x000fe200078e0205 */
[----:B--2---:R-:W-:Y:S01]  /*27bc0*/  LOP3.LUT R20, R20, 0x7f, RZ, 0xc0, !PT ;  /* 0x0000007f14147812 */ /* 0x004fe200078ec0ff */
[----:B------:R-:W-:Y:S02]  /*27bd0*/  IMAD R4, R4, UR4, RZ ;  /* 0x0000000404047c24 */ /* 0x000fe4000f8e02ff */
[----:B------:R-:W-:-:S04]  /*27be0*/  IMAD.WIDE.U32 R2, R0, UR4, R2 ;  /* 0x0000000400027c25 */ /* 0x000fc8000f8e0002 */
[----:B------:R-:W-:Y:S01]  /*27bf0*/  IMAD R0, R0, UR5, R4 ;  /* 0x0000000500007c24 */ /* 0x000fe2000f8e0204 */
[----:B------:R-:W-:Y:S02]  /*27c00*/  ULDC.64 UR4, c[0x0][0x280] ;  /* 0x0000a00000047ab9 */ /* 0x000fe40000000a00 */
[C---:B------:R-:W-:Y:S01]  /*27c10*/  LEA R4, P0, R2.reuse, UR4, 0x1 ;  /* 0x0000000402047c11 */ /* 0x040fe2000f8008ff */
[----:B------:R-:W-:Y:S01]  /*27c20*/  IMAD.IADD R0, R3, 0x1, R0 ;  /* 0x0000000103007824 */ /* 0x000fe200078e0200 */
[----:B------:R-:W-:Y:S02]  /*27c30*/  ULDC UR4, c[0x0][0x2b8] ;  /* 0x0000ae0000047ab9 */ /* 0x000fe40000000800 */
[----:B------:R-:W-:Y:S02]  /*27c40*/  ISETP.GE.AND P4, PT, R37, UR4, PT ;  /* 0x0000000425007c0c */ /* 0x000fe4000bf86270 */
[----:B------:R-:W-:Y:S01]  /*27c50*/  LEA.HI.X R0, R2, UR5, R0, 0x1, P0 ;  /* 0x0000000502007c11 */ /* 0x000fe200080f0c00 */
[----:B------:R-:W-:Y:S01]  /*27c60*/  UMOV UR5, 0xffffffff ;  /* 0xffffffff00057882 */ /* 0x000fe20000000000 */
[----:B------:R-:W-:-:S02]  /*27c70*/  ISETP.GE.AND P3, PT, R10, UR4, PT ;  /* 0x000000040a007c0c */ /* 0x000fc4000bf66270 */
[----:B------:R-:W-:Y:S02]  /*27c80*/  ISETP.GE.AND P2, PT, R8, UR4, PT ;  /* 0x0000000408007c0c */ /* 0x000fe4000bf46270 */
[----:B------:R-:W-:Y:S02]  /*27c90*/  ISETP.GE.AND P1, PT, R9, UR4, PT ;  /* 0x0000000409007c0c */ /* 0x000fe4000bf26270 */
[----:B------:R-:W-:Y:S01]  /*27ca0*/  SHF.R.U32.HI R8, RZ, 0x3, R20 ;  /* 0x00000003ff087819 */ /* 0x000fe20000011614 */
[----:B------:R-:W-:Y:S10]  /*27cb0*/  BRA.DIV UR5, `(.L_x_1951) ;  /* 0x0000005205b07947 */ /* 0x000ff4000b800000 */
[----:B------:R-:W0:Y:S01]  /*27cc0*/  SHFL.IDX PT, R3, R4, RZ, 0x181f ;  /* 0x00181fff04037589 */ /* 0x000e2200000e0000 */
[----:B------:R-:W-:Y:S02]  /*27cd0*/  IMAD R5, R31, R7, RZ ;  /* 0x000000071f057224 */ /* 0x000fe400078e02ff */
[----:B------:R-:W-:Y:S01]  /*27ce0*/  IMAD.IADD R28, R8, 0x1, R28 ;  /* 0x00000001081c7824 */ /* 0x000fe200078e021c */
[----:B------:R-:W1:Y:S03]  /*27cf0*/  SHFL.IDX PT, R2, R0, RZ, 0x181f ;  /* 0x00181fff00027589 */ /* 0x000e6600000e0000 */
[C---:B------:R-:W-:Y:S01]  /*27d00*/  VIADD R6, R28.reuse, 0x10 ;  /* 0x000000101c067836 */ /* 0x040fe20000000000 */
[----:B------:R-:W-:Y:S01]  /*27d10*/  ISETP.GE.AND P0, PT, R28, R5, PT ;  /* 0x000000051c00720c */ /* 0x000fe20003f06270 */
[----:B------:R-:W-:-:S12]  /*27d20*/  SHFL.IDX PT, R14, R4, 0x7, 0x181f ;  /* 0x00f81f00040e7f89 */ /* 0x000fd800000e0000 */
[----:B0-----:R-:W-:-:S05]  /*27d30*/  @!P0 LEA R3, P5, R37, R3, 0x1 ;  /* 0x0000000325038211 */ /* 0x001fca00078a08ff */
[----:B-1----:R-:W-:-:S05]  /*27d40*/  @!P0 IMAD.X R2, RZ, RZ, R2, P5 ;  /* 0x000000ffff028224 */ /* 0x002fca00028e0602 */
[----:B------:R-:W-:-:S04]  /*27d50*/  @!P0 LOP3.LUT R3, R3, R2, RZ, 0x3c, !PT ;  /* 0x0000000203038212 */ /* 0x000fc800078e3cff */
[----:B------:R-:W-:-:S04]  /*27d60*/  @!P0 LOP3.LUT R2, R3, R2, RZ, 0x3c, !PT ;  /* 0x0000000203028212 */ /* 0x000fc800078e3cff */
[----:B------:R-:W-:-:S05]  /*27d70*/  @!P0 LOP3.LUT R3, R3, R2, RZ, 0x3c, !PT ;  /* 0x0000000203038212 */ /* 0x000fca00078e3cff */
[----:B------:R-:W-:Y:S04]  /*27d80*/  @!P0 LDGSTS.E.BYPASS.LTC128B.128 [R36+0x10400], desc[UR60][R2.64], !P4 ;  /* 0x1040000002248fae */ /* 0x000fe8000e101d7c */
[----:B------:R-:W-:Y:S04]  /*27d90*/  @!P0 LDGSTS.E.BYPASS.LTC128B.128 [R36+0x14400], desc[UR60][R2.64+0x80], !P3 ;  /* 0x1440008002248fae */ /* 0x000fe8000d901d7c */
[----:B------:R-:W-:Y:S04]  /*27da0*/  @!P0 LDGSTS.E.BYPASS.LTC128B.128 [R36+0x18400], desc[UR60][R2.64+0x100], !P2 ;  /* 0x1840010002248fae */ /* 0x000fe8000d101d7c */
[----:B------:R0:W-:Y:S01]  /*27db0*/  @!P0 LDGSTS.E.BYPASS.LTC128B.128 [R36+0x1c400], desc[UR60][R2.64+0x180], !P1 ;  /* 0x1c40018002248fae */ /* 0x0001e2000c901d7c */
[----:B------:R-:W-:Y:S01]  /*27dc0*/  ISETP.GE.AND P0, PT, R6, R5, PT ;  /* 0x000000050600720c */ /* 0x000fe20003f06270 */
[----:B------:R-:W-:-:S02]  /*27dd0*/  VIADD R6, R28, 0x20 ;  /* 0x000000201c067836 */ /* 0x000fc40000000000 */
[----:B0-----:R-:W0:Y:S04]  /*27de0*/  SHFL.IDX PT, R3, R4, 0x1, 0x181f ;  /* 0x00381f0004037f89 */ /* 0x001e2800000e0000 */
[----:B------:R-:W1:Y:S06]  /*27df0*/  SHFL.IDX PT, R2, R0, 0x1, 0x181f ;  /* 0x00381f0000027f89 */ /* 0x000e6c00000e0000 */
        /* <DEDUP_REMOVED lines=61> */
[----:B------:R-:W-:-:S03]  /*281d0*/  ISETP.GE.AND P0, PT, R6, R5, PT ;  /* 0x000000050600720c */ /* 0x000fc60003f06270 */
[----:B------:R-:W-:Y:S04]  /*281e0*/  SHFL.IDX PT, R6, R0, 0x7, 0x181f ;  /* 0x00f81f0000067f89 */ /* 0x000fe800000e0000 */
[----:B0-----:R-:W0:Y:S04]  /*281f0*/  SHFL.IDX PT, R3, R4, 0x6, 0x181f ;  /* 0x00d81f0004037f89 */ /* 0x001e2800000e0000 */
[----:B------:R-:W1:Y:S02]  /*28200*/  SHFL.IDX PT, R2, R0, 0x6, 0x181f ;  /* 0x00d81f0000027f89 */ /* 0x000e6400000e0000 */
[----:B0-----:R-:W-:-:S05]  /*28210*/  @!P0 LEA R3, P5, R37, R3, 0x1 ;  /* 0x0000000325038211 */ /* 0x001fca00078a08ff */
[----:B-1----:R-:W-:-:S05]  /*28220*/  @!P0 IMAD.X R2, RZ, RZ, R2, P5 ;  /* 0x000000ffff028224 */ /* 0x002fca00028e0602 */
[----:B------:R-:W-:-:S04]  /*28230*/  @!P0 LOP3.LUT R3, R3, R2, RZ, 0x3c, !PT ;  /* 0x0000000203038212 */ /* 0x000fc800078e3cff */
[----:B------:R-:W-:-:S04]  /*28240*/  @!P0 LOP3.LUT R2, R3, R2, RZ, 0x3c, !PT ;  /* 0x0000000203028212 */ /* 0x000fc800078e3cff */
[----:B------:R-:W-:-:S05]  /*28250*/  @!P0 LOP3.LUT R3, R3, R2, RZ, 0x3c, !PT ;  /* 0x0000000203038212 */ /* 0x000fca00078e3cff */
[----:B------:R0:W-:Y:S04]  /*28260*/  @!P0 LDGSTS.E.BYPASS.LTC128B.128 [R36+0x13400], desc[UR60][R2.64], !P4 ;  /* 0x1340000002248fae */ /* 0x0001e8000e101d7c */
[----:B------:R0:W-:Y:S04]  /*28270*/  @!P0 LDGSTS.E.BYPASS.LTC128B.128 [R36+0x17400], desc[UR60][R2.64+0x80], !P3 ;  /* 0x1740008002248fae */ /* 0x0001e8000d901d7c */
[----:B------:R0:W-:Y:S04]  /*28280*/  @!P0 LDGSTS.E.BYPASS.LTC128B.128 [R36+0x1b400], desc[UR60][R2.64+0x100], !P2 ;  /* 0x1b40010002248fae */ /* 0x0001e8000d101d7c */
[----:B------:R0:W-:Y:S02]  /*28290*/  @!P0 LDGSTS.E.BYPASS.LTC128B.128 [R36+0x1f400], desc[UR60][R2.64+0x180], !P1 ;  /* 0x1f40018002248fae */ /* 0x0001e4000c901d7c */
.L_x_2123:
[----:B------:R-:W-:Y:S01]  /*282a0*/  VIADD R28, R28, 0x70 ;  /* 0x000000701c1c7836 */ /* 0x000fe20000000000 */
[----:B------:R-:W-:Y:S04]  /*282b0*/  BSSY B0, `(.L_x_1952) ;  /* 0x000000c000007945 */ /* 0x000fe80003800000 */
[----:B------:R-:W-:-:S13]  /*282c0*/  ISETP.GE.AND P0, PT, R28, R5, PT ;  /* 0x000000051c00720c */ /* 0x000fda0003f06270 */
[----:B------:R-:W-:Y:S05]  /*282d0*/  @P0 BRA `(.L_x_1953) ;  /* 0x0000000000240947 */ /* 0x000fea0003800000 */
[----:B0-----:R-:W-:-:S05]  /*282e0*/  LEA R2, P0, R37, R14, 0x1 ;  /* 0x0000000e25027211 */ /* 0x001fca00078008ff */
        /* <DEDUP_REMOVED lines=8> */
.L_x_1953:
[----:B------:R-:W-:Y:S05]  /*28370*/  BSYNC B0 ;  /* 0x0000000000007941 */ /* 0x000fea0003800000 */
.L_x_1952:
[----:B------:R-:W-:Y:S01]  /*28380*/  NOP ;  /* 0x0000000000007918 */ /* 0x000fe20000000000 */
[----:B------:R-:W-:-:S13]  /*28390*/  PLOP3.LUT P0, PT, PT, PT, PT, 0x80, 0x0 ;  /* 0x000000000000781c */ /* 0x000fda0003f0f070 */
.L_x_1954:
[----:B------:R-:W-:Y:S02]  /*283a0*/  PLOP3.LUT P1, PT, P1, P0, PT, 0xa2, 0x0 ;  /* 0x000000000000781c */ /* 0x000fe40000f21472 */
[----:B------:R-:W-:-:S08]  /*283b0*/  @P0 R2UR P1, UR4, R23 ;  /* 0x00000000170402ca */ /* 0x000fd00000020000 */
[----:B------:R-:W-:-:S05]  /*283c0*/  @P0 PLOP3.LUT P0, PT, P1, PT, PT, 0x80, 0x0 ;  /* 0x000000000000081c */ /* 0x000fca0000f0f070 */
[----:B------:R-:W-:Y:S01]  /*283d0*/  @!P1 SYNCS.ARRIVE.TRANS64.RED.A0T1 RZ, [UR4+0x30800], RZ ;  /* 0x030800ffffff99a7 */ /* 0x000fe20008200404 */
[----:B------:R-:W-:Y:S07]  /*283e0*/  @!P1 ARRIVES.LDGSTSBAR.64.TRANSCNT [UR4+0x30800] ;  /* 0x03080000ff0099b0 */ /* 0x000fee0008000a84 */
[----:B------:R-:W-:Y:S05]  /*283f0*/  @P0 BRA.U.ANY `(.L_x_1954) ;  /* 0xfffffffd00e80947 */ /* 0x000fea000393ffff */
[----:B01----:R-:W2:Y:S04]  /*28400*/  LDL.LU R3, [R1+0x34] ;  /* 0x0000340001037983 */ /* 0x003ea80000300800 */
[----:B------:R-:W3:Y:S01]  /*28410*/  LDL.LU R2, [R1+0x30] ;  /* 0x0000300001027983 */ /* 0x000ee20000300800 */
[----:B--2---:R-:W-:Y:S02]  /*28420*/  VIADD R3, R3, 0x1 ;  /* 0x0000000103037836 */ /* 0x004fe40000000000 */
[----:B---3--:R-:W-:-:S03]  /*28430*/  VIADD R4, R2, 0xfffffffe ;  /* 0xfffffffe02047836 */ /* 0x008fc60000000000 */
[----:B------:R0:W-:Y:S01]  /*28440*/  STL [R1+0x34], R3 ;  /* 0x0000340301007387 */ /* 0x0001e20000100800 */
        /* <DEDUP_REMOVED lines=9> */
.L_x_2124:
[----:B------:R-:W-:Y:S05]  /*284e0*/  BSYNC B0 ;  /* 0x0000000000007941 */ /* 0x000fea0003800000 */
.L_x_1955:
[----:B------:R-:W2:Y:S01]  /*284f0*/  LDL R2, [R1+0x14] ;  /* 0x0000140001027983 */ /* 0x000ea20000100800 */
[----:B------:R-:W-:Y:S01]  /*28500*/  BSSY B0, `(.L_x_1957) ;  /* 0x0000105000007945 */ /* 0x000fe20003800000 */
[----:B--2---:R-:W-:-:S13]  /*28510*/  ISETP.GE.AND P0, PT, R4, R2, PT ;  /* 0x000000020400720c */ /* 0x004fda0003f06270 */
[----:B------:R-:W-:Y:S05]  /*28520*/  @!P0 BRA `(.L_x_1958) ;  /* 0x0000001000088947 */ /* 0x000fea0003800000 */
[C---:B------:R-:W-:Y:S01]  /*28530*/  LOP3.LUT R5, R37.reuse, 0x40, RZ, 0xfc, !PT ;  /* 0x0000004025057812 */ /* 0x040fe200078efcff */
[----:B------:R-:W-:Y:S01]  /*28540*/  ULDC UR4, c[0x0][0x2f4] ;  /* 0x0000bd0000047ab9 */ /* 0x000fe20000000800 */
[C---:B------:R-:W-:Y:S01]  /*28550*/  LOP3.LUT R3, R37.reuse, 0x80, RZ, 0xfc, !PT ;  /* 0x0000008025037812 */ /* 0x040fe200078efcff */
[----:B------:R-:W-:Y:S01]  /*28560*/  IMAD.MOV.U32 R6, RZ, RZ, R25 ;  /* 0x000000ffff067224 */ /* 0x000fe200078e0019 */
[C---:B------:R-:W-:Y:S01]  /*28570*/  LOP3.LUT R2, R37.reuse, 0xc0, RZ, 0xfc, !PT ;  /* 0x000000c025027812 */ /* 0x040fe200078efcff */
[----:B------:R-:W-:Y:S01]  /*28580*/  IMAD.MOV.U32 R10, RZ, RZ, R29 ;  /* 0x000000ffff0a7224 */ /* 0x000fe200078e001d */
[----:B------:R-:W-:Y:S01]  /*28590*/  ISETP.GE.AND P4, PT, R37, UR4, PT ;  /* 0x0000000425007c0c */ /* 0x000fe2000bf86270 */
[----:B------:R-:W-:Y:S01]  /*285a0*/  IMAD.MOV.U32 R31, RZ, RZ, R26 ;  /* 0x000000ffff1f7224 */ /* 0x000fe200078e001a */
[----:B------:R-:W-:Y:S02]  /*285b0*/  ISETP.GE.AND P3, PT, R5, UR4, PT ;  /* 0x0000000405007c0c */ /* 0x000fe4000bf66270 */
[----:B------:R-:W-:-:S02]  /*285c0*/  ISETP.GE.AND P2, PT, R3, UR4, PT ;  /* 0x0000000403007c0c */ /* 0x000fc4000bf46270 */
[----:B------:R-:W-:-:S13]  /*285d0*/  ISETP.GE.AND P1, PT, R2, UR4, PT ;  /* 0x0000000402007c0c */ /* 0x000fda000bf26270 */
.L_x_1971:
[----:B------:R-:W2:Y:S01]  /*285e0*/  LDL R3, [R1+0x10] ;  /* 0x0000100001037983 */ /* 0x000ea20000100800 */
[----:B------:R-:W1:Y:S03]  /*285f0*/  LDC R5, c[0x0][0x430] ;  /* 0x00010c00ff057b82 */ /* 0x000e660000000800 */
[----:B------:R-:W3:Y:S04]  /*28600*/  LDL R12, [R1+0x18] ;  /* 0x00001800010c7983 */ /* 0x000ee80000100800 */
[----:B------:R-:W4:Y:S01]  /*28610*/  LDL R11, [R1+0x44] ;  /* 0x00004400010b7983 */ /* 0x000f220000100800 */
[----:B0-----:R-:W0:Y:S01]  /*28620*/  S2R R0, SR_TID.X ;  /* 0x0000000000007919 */ /* 0x001e220000002100 */
[----:B------:R-:W0:Y:S01]  /*28630*/  S2R R8, SR_TID.X ;  /* 0x0000000000087919 */ /* 0x000e220000002100 */
[----:B-1----:R-:W-:-:S13]  /*28640*/  ISETP.NE.AND P0, PT, R5, 0x1, PT ;  /* 0x000000010500780c */ /* 0x002fda0003f05270 */
[----:B------:R-:W1:Y:S01]  /*28650*/  @P0 LDC R2, c[0x0][0x434] ;  /* 0x00010d00ff020b82 */ /* 0x000e620000000800 */
[----:B0-----:R-:W-:Y:S01]  /*28660*/  LOP3.LUT R0, R0, 0x7f, RZ, 0xc0, !PT ;  /* 0x0000007f00007812 */ /* 0x001fe200078ec0ff */
[----:B------:R-:W-:-:S03]  /*28670*/  IMAD.SHL.U32 R8, R8, 0x10, RZ ;  /* 0x0000001008087824 */ /* 0x000fc600078e00ff */
[----:B------:R-:W-:-:S04]  /*28680*/  SHF.R.U32.HI R0, RZ, 0x3, R0 ;  /* 0x00000003ff007819 */ /* 0x000fc80000011600 */
[----:B------:R-:W-:Y:S02]  /*28690*/  LOP3.LUT R8, R0, 0x70, R8, 0xf8, !PT ;  /* 0x0000007000087812 */ /* 0x000fe400078ef808 */
[----:B------:R-:W0:Y:S02]  /*286a0*/  @P0 LDC R0, c[0x0][0x438] ;  /* 0x00010e00ff000b82 */ /* 0x000e240000000800 */
[----:B------:R-:W-:Y:S01]  /*286b0*/  ISETP.GT.U32.AND P5, PT, R8, 0x3f, PT ;  /* 0x0000003f0800780c */ /* 0x000fe20003fa4070 */
[----:B------:R-:W-:Y:S01]  /*286c0*/  VIADD R25, R6, 0x1 ;  /* 0x0000000106197836 */ /* 0x000fe20000000000 */
[----:B------:R-:W-:Y:S05]  /*286d0*/  YIELD ;  /* 0x0000000000007946 */ /* 0x000fea0003800000 */
[----:B------:R-:W-:-:S02]  /*286e0*/  IMAD.MOV.U32 R26, RZ, RZ, R4 ;  /* 0x000000ffff1a7224 */ /* 0x000fc400078e0004 */
[----:B--2---:R-:W-:-:S04]  /*286f0*/  IMAD R3, R4, 0x40, R3 ;  /* 0x0000004004037824 */ /* 0x004fc800078e0203 */
[----:B------:R-:W-:Y:S02]  /*28700*/  IMAD.IADD R3, R8, 0x1, R3 ;  /* 0x0000000108037824 */ /* 0x000fe400078e0203 */
[----:B------:R-:W3:Y:S02]  /*28710*/  @!P5 LDC.64 R8, c[0x0][0x428] ;  /* 0x00010a00ff08db82 */ /* 0x000ee40000000a00 */
[----:B-1----:R-:W-:-:S04]  /*28720*/  @P0 IMAD.HI.U32 R7, R3, R2, RZ ;  /* 0x0000000203070227 */ /* 0x002fc800078e00ff */
[----:B------:R-:W-:Y:S01]  /*28730*/  IMAD.MOV.U32 R2, RZ, RZ, R3 ;  /* 0x000000ffff027224 */ /* 0x000fe200078e0003 */
[----:B0-----:R-:W-:-:S05]  /*28740*/  @P0 SHF.R.U32.HI R2, RZ, R0, R7 ;  /* 0x00000000ff020219 */ /* 0x001fca0000011607 */
[----:B------:R-:W-:-:S04]  /*28750*/  IMAD.MOV R0, RZ, RZ, -R2 ;  /* 0x000000ffff007224 */ /* 0x000fc800078e0a02 */
[----:B------:R-:W-:Y:S01]  /*28760*/  IMAD R5, R5, R0, R3 ;  /* 0x0000000005057224 */ /* 0x000fe200078e0203 */
[--C-:B------:R-:W-:Y:S01]  /*28770*/  @!P5 SHF.R.S32.HI R3, RZ, 0x1f, R2.reuse ;  /* 0x0000001fff03d819 */ /* 0x100fe20000011402 */
[-C--:B---3--:R-:W-:Y:S02]  /*28780*/  @!P5 IMAD R0, R12, R8.reuse, RZ ;  /* 0x000000080c00d224 */ /* 0x088fe400078e02ff */
[----:B------:R-:W-:-:S04]  /*28790*/  @!P5 IMAD.WIDE.U32 R2, R33, R8, R2 ;  /* 0x000000082102d225 */ /* 0x000fc800078e0002 */
[----:B------:R-:W-:Y:S02]  /*287a0*/  @!P5 IMAD R0, R33, R9, R0 ;  /* 0x000000092100d224 */ /* 0x000fe400078e0200 */
[----:B------:R-:W0:Y:S02]  /*287b0*/  @!P5 LDC.64 R8, c[0x0][0x418] ;  /* 0x00010600ff08db82 */ /* 0x000e240000000a00 */
[----:B------:R-:W-:Y:S01]  /*287c0*/  @!P5 IMAD.IADD R0, R0, 0x1, R3 ;  /* 0x000000010000d824 */ /* 0x000fe200078e0203 */
[----:B0-----:R-:W-:-:S04]  /*287d0*/  @!P5 LEA R8, P0, R2, R8, 0x2 ;  /* 0x000000080208d211 */ /* 0x001fc800078010ff */
[----:B------:R-:W-:Y:S01]  /*287e0*/  @!P5 LEA.HI.X R9, R2, R9, R0, 0x2, P0 ;  /* 0x000000090209d211 */ /* 0x000fe200000f1400 */
[----:B------:R-:W-:-:S06]  /*287f0*/  IMAD.MOV.U32 R0, RZ, RZ, RZ ;  /* 0x000000ffff007224 */ /* 0x000fcc00078e00ff */
[----:B------:R0:W5:Y:S01]  /*28800*/  @!P5 LDG.E R0, desc[UR60][R8.64] ;  /* 0x0000003c0800d981 */ /* 0x000162000c1e1900 */
[----:B----4-:R-:W-:Y:S02]  /*28810*/  ISETP.NE.AND P5, PT, R11, 0x3, PT ;  /* 0x000000030b00780c */ /* 0x010fe40003fa5270 */
[----:B------:R-:W-:-:S04]  /*28820*/  ISETP.NE.AND P0, PT, R25, 0x2, PT ;  /* 0x000000021900780c */ /* 0x000fc80003f05270 */
[----:B------:R-:W-:Y:S02]  /*28830*/  SEL R29, RZ, 0x1, P0 ;  /* 0x00000001ff1d7807 */ /* 0x000fe40000000000 */
[----:B------:R-:W-:Y:S02]  /*28840*/  SEL R25, R25, RZ, P0 ;  /* 0x000000ff19197207 */ /* 0x000fe40000000000 */
[----:B------:R-:W-:-:S03]  /*28850*/  LOP3.LUT R29, R10, R29, RZ, 0x3c, !PT ;  /* 0x0000001d0a1d7212 */ /* 0x000fc600078e3cff */
[----:B0-----:R-:W-:Y:S05]  /*28860*/  @!P5 BRA `(.L_x_1959) ;  /* 0x000000000004d947 */ /* 0x001fea0003800000 */
[----:B------:R-:W-:Y:S01]  /*28870*/  BPT.TRAP 0x1 ;  /* 0x000000040000795c */ /* 0x000fe20000300000 */
.L_x_1959:
[----:B------:R-:W-:Y:S01]  /*28880*/  IMAD R7, R25, 0x8, R23 ;  /* 0x0000000819077824 */ /* 0x000fe200078e0217 */
[----:B------:R-:W-:Y:S01]  /*28890*/  SHF.L.U32 R2, R29, 0x1f, RZ ;  /* 0x0000001f1d027819 */ /* 0x000fe200000006ff */
[----:B------:R-:W-:Y:S03]  /*288a0*/  BSSY B1, `(.L_x_1960) ;  /* 0x0000003000017945 */ /* 0x000fe60003800000 */
[----:B------:R-:W0:Y:S02]  /*288b0*/  SYNCS.PHASECHK.TRANS64.TRYWAIT P0, [R7+URZ+0x30840], R2 ;  /* 0x03084002070075a7 */ /* 0x000e24000800017f */
[----:B0-----:R-:W-:Y:S05]  /*288c0*/  @!P0 BRA `(.L_x_1961) ;  /* 0x0000005000b48947 */ /* 0x001fea0003800000 */
.L_x_2125:
[----:B------:R-:W-:Y:S05]  /*288d0*/  BSYNC B1 ;  /* 0x0000000000017941 */ /* 0x000fea0003800000 */
.L_x_1960:
        /* <DEDUP_REMOVED lines=61> */
.L_x_2135:
        /* <DEDUP_REMOVED lines=17> */
.L_x_1963:
[----:B------:R-:W-:Y:S02]  /*28dc0*/  PLOP3.LUT P5, PT, P5, P0, PT, 0xa2, 0x0 ;  /* 0x000000000000781c */ /* 0x000fe40002fa1472 */
[----:B------:R-:W-:-:S08]  /*28dd0*/  @P0 R2UR P5, UR4, R7 ;  /* 0x00000000070402ca */ /* 0x000fd000000a0000 */
[----:B------:R-:W-:-:S05]  /*28de0*/  @P0 PLOP3.LUT P0, PT, P5, PT, PT, 0x80, 0x0 ;  /* 0x000000000000081c */ /* 0x000fca0002f0f070 */
[----:B------:R-:W-:Y:S01]  /*28df0*/  @!P5 SYNCS.ARRIVE.TRANS64.RED.A0T1 RZ, [UR4+0x30830], RZ ;  /* 0x030830ffffffd9a7 */ /* 0x000fe20008200404 */
[----:B------:R-:W-:Y:S07]  /*28e00*/  @!P5 ARRIVES.LDGSTSBAR.64.TRANSCNT [UR4+0x30830] ;  /* 0x03083000ff00d9b0 */ /* 0x000fee0008000a84 */
[----:B------:R-:W-:Y:S05]  /*28e10*/  @P0 BRA.U.ANY `(.L_x_1963) ;  /* 0xfffffffd00e80947 */ /* 0x000fea000393ffff */
[----:B------:R-:W-:Y:S01]  /*28e20*/  NOP ;  /* 0x0000000000007918 */ /* 0x000fe20000000000 */
[----:B-1----:R-:W2:Y:S02]  /*28e30*/  LDL R2, [R1+0x44] ;  /* 0x0000440001027983 */ /* 0x002ea40000100800 */
[----:B--2---:R-:W-:-:S13]  /*28e40*/  ISETP.NE.AND P6, PT, R2, 0x3, PT ;  /* 0x000000030200780c */ /* 0x004fda0003fc5270 */
[----:B------:R-:W-:Y:S05]  /*28e50*/  @!P6 BRA `(.L_x_1964) ;  /* 0x000000000004e947 */ /* 0x000fea0003800000 */
[----:B------:R-:W-:Y:S01]  /*28e60*/  BPT.TRAP 0x1 ;  /* 0x000000040000795c */ /* 0x000fe20000300000 */
.L_x_1964:
[----:B------:R1:W-:Y:S01]  /*28e70*/  SYNCS.ARRIVE.TRANS64.A1T0 RZ, [R7+URZ+0x30830], RZ ;  /* 0x030830ff07ff79a7 */ /* 0x0003e2000810003f */
[----:B------:R-:W-:Y:S05]  /*28e80*/  @!P6 BRA `(.L_x_1965) ;  /* 0x000000000004e947 */ /* 0x000fea0003800000 */
[----:B------:R-:W-:Y:S01]  /*28e90*/  BPT.TRAP 0x1 ;  /* 0x000000040000795c */ /* 0x000fe20000300000 */
.L_x_1965:
[----:B------:R-:W-:Y:S01]  /*28ea0*/  SHF.L.U32 R2, R10, 0x1f, RZ ;  /* 0x0000001f0a027819 */ /* 0x000fe200000006ff */
[----:B-1----:R-:W-:Y:S01]  /*28eb0*/  IMAD R7, R6, 0x8, R23 ;  /* 0x0000000806077824 */ /* 0x002fe200078e0217 */
[----:B------:R-:W-:Y:S03]  /*28ec0*/  BSSY B1, `(.L_x_1966) ;  /* 0x0000003000017945 */ /* 0x000fe60003800000 */
[----:B------:R-:W1:Y:S02]  /*28ed0*/  SYNCS.PHASECHK.TRANS64.TRYWAIT P0, [R7+URZ+0x30860], R2 ;  /* 0x03086002070075a7 */ /* 0x000e64000800017f */
[----:B-1----:R-:W-:Y:S05]  /*28ee0*/  @!P0 BRA `(.L_x_1967) ;  /* 0x0000005000b48947 */ /* 0x002fea0003800000 */
.L_x_2136:
[----:B------:R-:W-:Y:S05]  /*28ef0*/  BSYNC B1 ;  /* 0x0000000000017941 */ /* 0x000fea0003800000 */
.L_x_1966:
        /* <DEDUP_REMOVED lines=49> */
.L_x_2146:
[----:B-1----:R-:W-:Y:S01]  /*29210*/  IADD3 R2, P0, R2, R4, RZ ;  /* 0x0000000402027210 */ /* 0x002fe20007f1e0ff */
        /* <DEDUP_REMOVED lines=32> */
.L_x_1969:
        /* <DEDUP_REMOVED lines=11> */
.L_x_1970:
[----:B------:R-:W2:Y:S01]  /*294d0*/  LDL R0, [R1+0x14] ;  /* 0x0000140001007983 */ /* 0x000ea20000100800 */
[----:B------:R1:W-:Y:S01]  /*294e0*/  SYNCS.ARRIVE.TRANS64.A1T0 RZ, [R7+URZ+0x30850], RZ ;  /* 0x030850ff07ff79a7 */ /* 0x0003e2000810003f */
[C---:B------:R-:W-:Y:S02]  /*294f0*/  VIADD R4, R26.reuse, 0xffffffff ;  /* 0xffffffff1a047836 */ /* 0x040fe40000000000 */
[----:B------:R-:W-:Y:S02]  /*29500*/  IMAD.MOV.U32 R6, RZ, RZ, R25 ;  /* 0x000000ffff067224 */ /* 0x000fe400078e0019 */
[----:B------:R-:W-:Y:S02]  /*29510*/  IMAD.MOV.U32 R10, RZ, RZ, R29 ;  /* 0x000000ffff0a7224 */ /* 0x000fe400078e001d */
[----:B------:R-:W-:Y:S01]  /*29520*/  IMAD.MOV.U32 R31, RZ, RZ, R26 ;  /* 0x000000ffff1f7224 */ /* 0x000fe200078e001a */
[----:B--2---:R-:W-:-:S13]  /*29530*/  ISETP.GT.AND P0, PT, R26, R0, PT ;  /* 0x000000001a00720c */ /* 0x004fda0003f04270 */
[----:B-1----:R-:W-:Y:S05]  /*29540*/  @P0 BRA `(.L_x_1971) ;  /* 0xfffffff000240947 */ /* 0x002fea000383ffff */
.L_x_1958:
[----:B------:R-:W-:Y:S05]  /*29550*/  BSYNC B0 ;  /* 0x0000000000007941 */ /* 0x000fea0003800000 */
.L_x_1957:
        /* <DEDUP_REMOVED lines=8> */
[----:B------:R-:W0:Y:S02]  /*295e0*/  FLO.U32 R0, UR4 ;  /* 0x0000000400007d00 */ /* 0x000e2400080e0000 */
[----:B0-----:R-:W-:-:S06]  /*295f0*/  ISETP.EQ.U32.AND P0, PT, R0, R5, PT ;  /* 0x000000050000720c */ /* 0x001fcc0003f02070 */
[----:B------:R-:W1:Y:S07]  /*29600*/  POPC R5, UR4 ;  /* 0x0000000400057d09 */ /* 0x000e6e0008000000 */
[----:B-1----:R-:W2:Y:S01]  /*29610*/  @P0 ATOMG.E.ADD.STRONG.GPU PT, R3, desc[UR60][R2.64], R5 ;  /* 0x00000005020309a8 */ /* 0x002ea200081ee1fc */
[----:B------:R-:W0:Y:S02]  /*29620*/  S2R R4, SR_LTMASK ;  /* 0x0000000000047919 */ /* 0x000e240000003900 */
[----:B0-----:R-:W-:-:S04]  /*29630*/  LOP3.LUT R4, R4, UR4, RZ, 0xc0, !PT ;  /* 0x0000000404047c12 */ /* 0x001fc8000f8ec0ff */
[----:B------:R-:W0:Y:S01]  /*29640*/  POPC R7, R4 ;  /* 0x0000000400077309 */ /* 0x000e220000000000 */
[----:B--2---:R-:W0:Y:S02]  /*29650*/  SHFL.IDX PT, R0, R3, R0, 0x1f ;  /* 0x00001f0003007589 */ /* 0x004e2400000e0000 */
[----:B0-----:R-:W-:-:S07]  /*29660*/  IADD3 R16, R0, UR38, R7 ;  /* 0x0000002600107c10 */ /* 0x001fce000fffe007 */
.L_x_1973:
[----:B------:R-:W-:Y:S05]  /*29670*/  BSYNC B0 ;  /* 0x0000000000007941 */ /* 0x000fea0003800000 */
.L_x_1972:
[----:B------:R-:W2:Y:S02]  /*29680*/  LDL R0, [R1+0x44] ;  /* 0x0000440001007983 */ /* 0x000ea40000100800 */
[----:B--2---:R-:W-:-:S13]  /*29690*/  ISETP.NE.AND P0, PT, R0, 0x3, PT ;  /* 0x000000030000780c */ /* 0x004fda0003f05270 */
[----:B------:R-:W-:Y:S05]  /*296a0*/  @!P0 BRA `(.L_x_1974) ;  /* 0x0000000000048947 */ /* 0x000fea0003800000 */
[----:B------:R-:W-:Y:S01]  /*296b0*/  BPT.TRAP 0x1 ;  /* 0x000000040000795c */ /* 0x000fe20000300000 */
.L_x_1974:
[----:B------:R-:W2:Y:S01]  /*296c0*/  LDL.LU R0, [R1+0xc] ;  /* 0x00000c0001007983 */ /* 0x000ea20000300800 */
[----:B------:R-:W-:Y:S01]  /*296d0*/  IMAD R4, R25, 0x8, R23 ;  /* 0x0000000819047824 */ /* 0x000fe200078e0217 */
[----:B------:R-:W-:Y:S01]  /*296e0*/  SHF.L.U32 R3, R29, 0x1f, RZ ;  /* 0x0000001f1d037819 */ /* 0x000fe200000006ff */
[----:B------:R-:W-:Y:S03]  /*296f0*/  BSSY B0, `(.L_x_1975) ;  /* 0x0000004000007945 */ /* 0x000fe60003800000 */
[----:B------:R-:W0:Y:S01]  /*29700*/  SYNCS.PHASECHK.TRANS64.TRYWAIT P0, [R4+URZ+0x30860], R3 ;  /* 0x03086003040075a7 */ /* 0x000e22000800017f */
[----:B--2---:R-:W-:Y:S01]  /*29710*/  IMAD R5, R26, -0x40, R0 ;  /* 0xffffffc01a057824 */ /* 0x004fe200078e0200 */
[----:B0-----:R-:W-:Y:S06]  /*29720*/  @!P0 BRA `(.L_x_1976) ;  /* 0x0000005000348947 */ /* 0x001fec0003800000 */
.L_x_2147:
[----:B------:R-:W-:Y:S05]  /*29730*/  BSYNC B0 ;  /* 0x0000000000007941 */ /* 0x000fea0003800000 */
.L_x_1975:
[----:B------:R-:W1:Y:S01]  /*29740*/  S2R R0, SR_TID.X ;  /* 0x0000000000007919 */ /* 0x000e620000002100 */
[----:B------:R-:W-:Y:S01]  /*29750*/  UMOV UR4, 0xffffffff ;  /* 0xffffffff00047882 */ /* 0x000fe20000000000 */
[----:B-1----:R-:W-:-:S04]  /*29760*/  LOP3.LUT R0, R0, 0x7f, RZ, 0xc0, !PT ;  /* 0x0000007f00007812 */ /* 0x002fc800078ec0ff */
[----:B------:R-:W-:-:S05]  /*29770*/  SHF.R.U32.HI R0, RZ, 0x3, R0 ;  /* 0x00000003ff007819 */ /* 0x000fca0000011600 */
[----:B------:R-:W-:Y:S02]  /*29780*/  IMAD.IADD R5, R5, 0x1, -R0 ;  /* 0x0000000105057824 */ /* 0x000fe400078e0a00 */
[----:B------:R-:W-:Y:S01]  /*29790*/  IMAD R0, R25, 0x4000, R34 ;  /* 0x0000400019007824 */ /* 0x000fe200078e0222 */
[----:B------:R-:W-:Y:S06]  /*297a0*/  BRA.DIV UR4, `(.L_x_1977) ;  /* 0x0000005204287947 */ /* 0x000fec000b800000 */
[----:B------:R-:W1:Y:S01]  /*297b0*/  SHFL.IDX PT, R14, R17, RZ, 0x181f ;  /* 0x00181fff110e7589 */ /* 0x000e6200000e0000 */
[----:B------:R-:W-:Y:S01]  /*297c0*/  ULDC UR4, c[0x0][0x2f4] ;  /* 0x0000bd0000047ab9 */ /* 0x000fe20000000800 */
[C---:B------:R-:W-:Y:S01]  /*297d0*/  IMAD.SHL.U32 R8, R37.reuse, 0x2, RZ ;  /* 0x0000000225087824 */ /* 0x040fe200078e00ff */
[C---:B------:R-:W-:Y:S01]  /*297e0*/  ISETP.GE.AND P3, PT, R37.reuse, UR4, PT ;  /* 0x0000000425007c0c */ /* 0x040fe2000bf66270 */
[----:B0-----:R-:W0:Y:S01]  /*297f0*/  SHFL.IDX PT, R3, R24, RZ, 0x181f ;  /* 0x00181fff18037589 */ /* 0x001e2200000e0000 */
[----:B------:R-:W-:Y:S01]  /*29800*/  LOP3.LUT R2, R37, 0x40, RZ, 0xfc, !PT ;  /* 0x0000004025027812 */ /* 0x000fe200078efcff */
[----:B------:R-:W-:Y:S01]  /*29810*/  IMAD R0, R0, 0x2, R23 ;  /* 0x0000000200007824 */ /* 0x000fe200078e0217 */
[----:B------:R-:W-:Y:S02]  /*29820*/  ISETP.LT.OR P4, PT, R5, 0x1, P3 ;  /* 0x000000010500780c */ /* 0x000fe40001f81670 */
[----:B------:R-:W-:Y:S02]  /*29830*/  ISETP.GE.AND P2, PT, R2, UR4, PT ;  /* 0x0000000402007c0c */ /* 0x000fe4000bf46270 */
[----:B------:R-:W-:-:S04]  /*29840*/  LOP3.LUT R2, R37, 0x80, RZ, 0xfc, !PT ;  /* 0x0000008025027812 */ /* 0x000fc800078efcff */
        /* <DEDUP_REMOVED lines=28> */
[----:B------:R1:W3:Y:S03]  /*29a10*/  SHFL.IDX PT, R14, R17, 0x3, 0x181f ;  /* 0x00781f00110e7f89 */ /* 0x0002e600000e0000 */
        /* <DEDUP_REMOVED lines=9> */
.L_x_2157:
        /* <DEDUP_REMOVED lines=15> */
.L_x_1978:
[----:B------:R-:W-:Y:S02]  /*29ba0*/  PLOP3.LUT P1, PT, P1, P0, PT, 0xa2, 0x0 ;  /* 0x000000000000781c */ /* 0x000fe40000f21472 */
[----:B------:R-:W-:-:S08]  /*29bb0*/  @P0 R2UR P1, UR4, R4 ;  /* 0x00000000040402ca */ /* 0x000fd00000020000 */
[----:B------:R-:W-:-:S05]  /*29bc0*/  @P0 PLOP3.LUT P0, PT, P1, PT, PT, 0x80, 0x0 ;  /* 0x000000000000081c */ /* 0x000fca0000f0f070 */
[----:B------:R-:W-:Y:S01]  /*29bd0*/  @!P1 SYNCS.ARRIVE.TRANS64.RED.A0T1 RZ, [UR4+0x30850], RZ ;  /* 0x030850ffffff99a7 */ /* 0x000fe20008200404 */
[----:B------:R-:W-:Y:S07]  /*29be0*/  @!P1 ARRIVES.LDGSTSBAR.64.TRANSCNT [UR4+0x30850] ;  /* 0x03085000ff0099b0 */ /* 0x000fee0008000a84 */
[----:B------:R-:W-:Y:S05]  /*29bf0*/  @P0 BRA.U.ANY `(.L_x_1978) ;  /* 0xfffffffd00e80947 */ /* 0x000fea000393ffff */
[----:B------:R-:W-:Y:S01]  /*29c00*/  NOP ;  /* 0x0000000000007918 */ /* 0x000fe20000000000 */
[----:B0-----:R-:W2:Y:S02]  /*29c10*/  LDL R0, [R1+0x44] ;  /* 0x0000440001007983 */ /* 0x001ea40000100800 */
[----:B--2---:R-:W-:-:S13]  /*29c20*/  ISETP.NE.AND P2, PT, R0, 0x3, PT ;  /* 0x000000030000780c */ /* 0x004fda0003f45270 */
[----:B------:R-:W-:Y:S05]  /*29c30*/  @!P2 BRA `(.L_x_1979) ;  /* 0x000000000004a947 */ /* 0x000fea0003800000 */
[----:B------:R-:W-:Y:S01]  /*29c40*/  BPT.TRAP 0x1 ;  /* 0x000000040000795c */ /* 0x000fe20000300000 */
.L_x_1979:
[----:B------:R2:W-:Y:S01]  /*29c50*/  SYNCS.ARRIVE.TRANS64.A1T0 RZ, [R4+URZ+0x30850], RZ ;  /* 0x030850ff04ff79a7 */ /* 0x0005e2000810003f */
[----:B------:R-:W-:-:S05]  /*29c60*/  VIADD R25, R25, 0x1 ;  /* 0x0000000119197836 */ /* 0x000fca0000000000 */
[----:B------:R-:W-:-:S04]  /*29c70*/  ISETP.NE.AND P0, PT, R25, 0x2, PT ;  /* 0x000000021900780c */ /* 0x000fc80003f05270 */
[----:B------:R-:W-:Y:S02]  /*29c80*/  SEL R0, RZ, 0x1, P0 ;  /* 0x00000001ff007807 */ /* 0x000fe40000000000 */
[----:B------:R-:W-:Y:S02]  /*29c90*/  SEL R25, R25, RZ, P0 ;  /* 0x000000ff19197207 */ /* 0x000fe40000000000 */
[----:B--2---:R-:W-:-:S07]  /*29ca0*/  LOP3.LUT R29, R29, R0, RZ, 0x3c, !PT ;  /* 0x000000001d1d7212 */ /* 0x004fce00078e3cff */
.L_x_1936:
[----:B------:R-:W-:Y:S05]  /*29cb0*/  BSYNC B7 ;  /* 0x0000000000077941 */ /* 0x000fea0003800000 */
.L_x_1934:
[----:B------:R-:W-:-:S13]  /*29cc0*/  LOP3.LUT P0, RZ, R22, 0x40, RZ, 0xc0, !PT ;  /* 0x0000004016ff7812 */ /* 0x000fda000780c0ff */
[----:B------:R-:W-:Y:S05]  /*29cd0*/  @!P0 BRA `(.L_x_1980) ;  /* 0x0000000000248947 */ /* 0x000fea0003800000 */
[----:B------:R-:W-:Y:S05]  /*29ce0*/  WARPSYNC.ALL ;  /* 0x0000000000007948 */ /* 0x000fea0003800000 */
[----:B------:R-:W2:Y:S08]  /*29cf0*/  S2UR UR5, SR_CgaCtaId ;  /* 0x00000000000579c3 */ /* 0x000eb00000008800 */
[----:B------:R-:W-:Y:S06]  /*29d00*/  BAR.SYNC.DEFER_BLOCKING 0x5, 0x180 ;  /* 0x0146000000007b1d */ /* 0x000fec0000010000 */
[----:B------:R-:W-:-:S02]  /*29d10*/  UMOV UR4, 0x400 ;  /* 0x0000040000047882 */ /* 0x000fc40000000000 */
[----:B--2---:R-:W-:-:S06]  /*29d20*/  ULEA UR4, UR5, UR4, 0x18 ;  /* 0x0000000405047291 */ /* 0x004fcc000f8ec03f */
[----:B0-----:R-:W-:-:S05]  /*29d30*/  IMAD.U32 R23, RZ, RZ, UR4 ;  /* 0x00000004ff177e24 */ /* 0x001fca000f8e00ff */
[----:B------:R2:W3:Y:S01]  /*29d40*/  LDS.128 R16, [R23+0x308d0] ;  /* 0x0308d00017107984 */ /* 0x0004e20000000c00 */
[----:B------:R-:W-:Y:S06]  /*29d50*/  BAR.ARV 0x4, 0x180 ;  /* 0x0106000000007b1d */ /* 0x000fec0000002000 */
[----:B------:R-:W-:Y:S05]  /*29d60*/  BRA `(.L_x_1981) ;  /* 0x0000000800cc7947 */ /* 0x000fea0003800000 */
.L_x_1980:
[----:B------:R-:W2:Y:S01]  /*29d70*/  S2R R8, SR_TID.X ;  /* 0x0000000000087919 */ /* 0x000ea20000002100 */
[----:B------:R-:W-:Y:S01]  /*29d80*/  UMOV UR4, 0xffffffff ;  /* 0xffffffff00047882 */ /* 0x000fe20000000000 */
[----:B--2---:R-:W-:-:S04]  /*29d90*/  LOP3.LUT R8, R8, 0x1f, RZ, 0xc0, !PT ;  /* 0x0000001f08087812 */ /* 0x004fc800078ec0ff */
[----:B------:R-:W-:Y:S01]  /*29da0*/  ISETP.NE.AND P0, PT, R8, 0x1f, PT ;  /* 0x0000001f0800780c */ /* 0x000fe20003f05270 */
[----:B------:R-:W-:-:S12]  /*29db0*/  BRA.DIV UR4, `(.L_x_1982) ;  /* 0x00000052044c7947 */ /* 0x000fd8000b800000 */
[----:B------:R-:W-:Y:S01]  /*29dc0*/  IMAD.IADD R5, R19, 0x1, R8 ;  /* 0x0000000113057824 */ /* 0x000fe200078e0208 */
[----:B------:R-:W-:-:S04]  /*29dd0*/  ULDC UR4, c[0x0][0xc3c] ;  /* 0x00030f0000047ab9 */ /* 0x000fc80000000800 */
[----:B------:R-:W-:-:S13]  /*29de0*/  ISETP.GE.OR P1, PT, R5, UR4, !P0 ;  /* 0x0000000405007c0c */ /* 0x000fda000c726670 */
[----:B------:R-:W2:Y:S02]  /*29df0*/  @!P1 LDC.64 R2, c[0x0][0xc80] ;  /* 0x00032000ff029b82 */ /* 0x000ea40000000a00 */
[----:B--2---:R-:W-:-:S06]  /*29e00*/  @!P1 IMAD.WIDE R2, R5, 0x4, R2 ;  /* 0x0000000405029825 */ /* 0x004fcc00078e0202 */
[----:B------:R-:W2:Y:S01]  /*29e10*/  @!P1 LDG.E R2, desc[UR60][R2.64] ;  /* 0x0000003c02029981 */ /* 0x000ea2000c1e1900 */
[----:B------:R-:W-:Y:S01]  /*29e20*/  IMAD.MOV.U32 R17, RZ, RZ, RZ ;  /* 0x000000ffff117224 */ /* 0x000fe200078e00ff */
[C---:B------:R-:W-:Y:S02]  /*29e30*/  ISETP.GE.U32.AND P2, PT, R8.reuse, 0x2, PT ;  /* 0x000000020800780c */ /* 0x040fe40003f46070 */
[C---:B------:R-:W-:Y:S01]  /*29e40*/  ISETP.GE.U32.AND P3, PT, R8.reuse, 0x4, PT ;  /* 0x000000040800780c */ /* 0x040fe20003f66070 */
[----:B------:R-:W-:Y:S01]  /*29e50*/  SHFL.IDX PT, R0, R16, RZ, 0x1f ;  /* 0x00001fff10007589 */ /* 0x000fe200000e0000 */
[C---:B------:R-:W-:Y:S02]  /*29e60*/  ISETP.GE.U32.AND P4, PT, R8.reuse, 0x8, PT ;  /* 0x000000080800780c */ /* 0x040fe40003f86070 */
[C---:B------:R-:W-:Y:S01]  /*29e70*/  ISETP.GE.U32.AND P5, PT, R8.reuse, 0x10, PT ;  /* 0x000000100800780c */ /* 0x040fe20003fa6070 */
[----:B--2---:R-:W-:Y:S01]  /*29e80*/  @!P1 IMAD.MOV.U32 R17, RZ, RZ, R2 ;  /* 0x000000ffff119224 */ /* 0x004fe200078e0002 */
[----:B------:R-:W-:-:S04]  /*29e90*/  ISETP.NE.AND P1, PT, R8, RZ, PT ;  /* 0x000000ff0800720c */ /* 0x000fc80003f25270 */
[----:B------:R-:W2:Y:S02]  /*29ea0*/  SHFL.UP PT, R14, R17, 0x1, RZ ;  /* 0x04200000110e7989 */ /* 0x000ea400000e00ff */
[----:B--2---:R-:W-:-:S05]  /*29eb0*/  SEL R4, R14, RZ, P1 ;  /* 0x000000ff0e047207 */ /* 0x004fca0000800000 */
[----:B------:R-:W-:-:S05]  /*29ec0*/  IMAD.IADD R4, R17, 0x1, R4 ;  /* 0x0000000111047824 */ /* 0x000fca00078e0204 */
[----:B------:R-:W2:Y:S02]  /*29ed0*/  SHFL.UP PT, R14, R4, 0x2, RZ ;  /* 0x04400000040e7989 */ /* 0x000ea400000e00ff */
[----:B--2---:R-:W-:-:S05]  /*29ee0*/  SEL R5, R14, RZ, P2 ;  /* 0x000000ff0e057207 */ /* 0x004fca0001000000 */
[----:B0-----:R-:W-:Y:S02]  /*29ef0*/  IMAD.IADD R6, R4, 0x1, R5 ;  /* 0x0000000104067824 */ /* 0x001fe400078e0205 */
[----:B------:R-:W-:Y:S04]  /*29f00*/  SHFL.IDX PT, R5, R16, 0x1, 0x1f ;  /* 0x00201f0010057f89 */ /* 0x000fe800000e0000 */
        /* <DEDUP_REMOVED lines=9> */
[----:B------:R0:W2:Y:S02]  /*29fa0*/  SHFL.IDX PT, R14, R2, 0x1f, 0x1f ;  /* 0x03e01f00020e7f89 */ /* 0x0000a400000e0000 */
.L_x_2167:
[----:B------:R-:W-:Y:S02]  /*29fb0*/  ULDC UR4, c[0x0][0xc38] ;  /* 0x00030e0000047ab9 */ /* 0x000fe40000000800 */
[----:B------:R-:W-:-:S04]  /*29fc0*/  IMAD.U32 R4, RZ, RZ, UR4 ;  /* 0x00000004ff047e24 */ /* 0x000fc8000f8e00ff */
[----:B--2---:R-:W-:-:S04]  /*29fd0*/  IMAD R14, R14, R4, RZ ;  /* 0x000000040e0e7224 */ /* 0x004fc800078e02ff */
[----:B------:R-:W-:-:S05]  /*29fe0*/  IMAD.IADD R5, R5, 0x1, R14 ;  /* 0x0000000105057824 */ /* 0x000fca00078e020e */
[----:B------:R-:W-:-:S13]  /*29ff0*/  ISETP.GT.AND P6, PT, R5, R0, PT ;  /* 0x000000000500720c */ /* 0x000fda0003fc4270 */
[----:B------:R-:W-:Y:S05]  /*2a000*/  @P6 BRA `(.L_x_1983) ;  /* 0x00000000009c6947 */ /* 0x000fea0003800000 */
.L_x_1988:
[----:B0-----:R-:W0:Y:S01]  /*2a010*/  LDC R2, c[0x0][0xc3c] ;  /* 0x00030f00ff027b82 */ /* 0x001e220000000800 */
[----:B------:R-:W-:-:S05]  /*2a020*/  VIADD R19, R19, 0x1f ;  /* 0x0000001f13137836 */ /* 0x000fca0000000000 */
[----:B0-----:R-:W-:-:S13]  /*2a030*/  ISETP.GE.AND P6, PT, R19, R2, PT ;  /* 0x000000021300720c */ /* 0x001fda0003fc6270 */
[----:B------:R-:W-:Y:S05]  /*2a040*/  @P6 BRA `(.L_x_1984) ;  /* 0x0000000400d06947 */ /* 0x000fea0003800000 */
[----:B------:R-:W0:Y:S01]  /*2a050*/  S2R R3, SR_TID.X ;  /* 0x0000000000037919 */ /* 0x000e220000002100 */
[----:B------:R-:W-:Y:S01]  /*2a060*/  BSSY B0, `(.L_x_1985) ;  /* 0x0000009000007945 */ /* 0x000fe20003800000 */
[----:B------:R-:W-:Y:S01]  /*2a070*/  IMAD.MOV.U32 R17, RZ, RZ, RZ ;  /* 0x000000ffff117224 */ /* 0x000fe200078e00ff */
[----:B0-----:R-:W-:-:S05]  /*2a080*/  LOP3.LUT R3, R3, 0x1f, RZ, 0xc0, !PT ;  /* 0x0000001f03037812 */ /* 0x001fca00078ec0ff */
[----:B------:R-:W-:-:S05]  /*2a090*/  IMAD.IADD R7, R19, 0x1, R3 ;  /* 0x0000000113077824 */ /* 0x000fca00078e0203 */
[----:B------:R-:W-:-:S13]  /*2a0a0*/  ISETP.GE.OR P6, PT, R7, R2, !P0 ;  /* 0x000000020700720c */ /* 0x000fda00047c6670 */
[----:B------:R-:W-:Y:S05]  /*2a0b0*/  @P6 BRA `(.L_x_1986) ;  /* 0x00000000000c6947 */ /* 0x000fea0003800000 */
[----:B------:R-:W0:Y:S02]  /*2a0c0*/  LDC.64 R2, c[0x0][0xc80] ;  /* 0x00032000ff027b82 */ /* 0x000e240000000a00 */
[----:B0-----:R-:W-:-:S05]  /*2a0d0*/  IMAD.WIDE R2, R7, 0x4, R2 ;  /* 0x0000000407027825 */ /* 0x001fca00078e0202 */
[----:B------:R0:W5:Y:S02]  /*2a0e0*/  LDG.E R17, desc[UR60][R2.64] ;  /* 0x0000003c02117981 */ /* 0x000164000c1e1900 */
.L_x_1986:
[----:B------:R-:W-:Y:S05]  /*2a0f0*/  BSYNC B0 ;  /* 0x0000000000007941 */ /* 0x000fea0003800000 */
.L_x_1985:
[----:B------:R-:W-:-:S03]  /*2a100*/  UMOV UR4, 0xffffffff ;  /* 0xffffffff00047882 */ /* 0x000fc60000000000 */
[----:B------:R-:W-:Y:S05]  /*2a110*/  BRA.DIV UR4, `(.L_x_1987) ;  /* 0x0000005204987947 */ /* 0x000fea000b800000 */
[----:B-----5:R-:W2:Y:S02]  /*2a120*/  SHFL.UP PT, R14, R17, 0x1, RZ ;  /* 0x04200000110e7989 */ /* 0x020ea400000e00ff */
[----:B--2---:R-:W-:-:S05]  /*2a130*/  SEL R14, R14, RZ, P1 ;  /* 0x000000ff0e0e7207 */ /* 0x004fca0000800000 */
        /* <DEDUP_REMOVED lines=14> */
.L_x_2175:
[----:B------:R-:W-:Y:S02]  /*2a220*/  ULDC UR4, c[0x0][0xc38] ;  /* 0x00030e0000047ab9 */ /* 0x000fe40000000800 */
[----:B------:R-:W-:-:S04]  /*2a230*/  IMAD.U32 R4, RZ, RZ, UR4 ;  /* 0x00000004ff047e24 */ /* 0x000fc8000f8e00ff */
[----:B--2---:R-:W-:-:S04]  /*2a240*/  IMAD R14, R14, R4, RZ ;  /* 0x000000040e0e7224 */ /* 0x004fc800078e02ff */
[----:B------:R-:W-:-:S05]  /*2a250*/  IMAD.IADD R5, R14, 0x1, R5 ;  /* 0x000000010e057824 */ /* 0x000fca00078e0205 */
[----:B------:R-:W-:-:S13]  /*2a260*/  ISETP.GT.AND P6, PT, R5, R0, PT ;  /* 0x000000000500720c */ /* 0x000fda0003fc4270 */
[----:B------:R-:W-:Y:S05]  /*2a270*/  @!P6 BRA `(.L_x_1988) ;  /* 0xfffffffc0064e947 */ /* 0x000fea000383ffff */
.L_x_1983:
        /* <DEDUP_REMOVED lines=8> */
.L_x_2179:
[----:B------:R-:W-:Y:S01]  /*2a300*/  ISETP.NE.AND P0, PT, R3, RZ, PT ;  /* 0x000000ff0300720c */ /* 0x000fe20003f05270 */
[----:B------:R-:W-:-:S12]  /*2a310*/  IMAD.MOV.U32 R14, RZ, RZ, RZ ;  /* 0x000000ffff0e7224 */ /* 0x000fd800078e00ff */
[----:B------:R-:W-:Y:S05]  /*2a320*/  @!P0 BRA `(.L_x_1990) ;  /* 0x0000000000108947 */ /* 0x000fea0003800000 */
[----:B------:R-:W-:Y:S01]  /*2a330*/  UMOV UR4, 0xffffffff ;  /* 0xffffffff00047882 */ /* 0x000fe20000000000 */
[----:B------:R-:W-:Y:S02]  /*2a340*/  VIADD R12, R6, 0xffffffff ;  /* 0xffffffff060c7836 */ /* 0x000fe40000000000 */
[----:B------:R-:W-:Y:S05]  /*2a350*/  BRA.DIV UR4, `(.L_x_1991) ;  /* 0x00000056040c7947 */ /* 0x000fea000b800000 */
[----:B------:R4:W0:Y:S02]  /*2a360*/  SHFL.IDX PT, R14, R2, R12, 0x1f ;  /* 0x00001f0c020e7589 */ /* 0x00082400000e0000 */
.L_x_1990:
[----:B0---4-:R-:W0:Y:S01]  /*2a370*/  LDC.64 R2, c[0x0][0xc90] ;  /* 0x00032400ff027b82 */ /* 0x011e220000000a00 */
[----:B------:R-:W-:-:S04]  /*2a380*/  IMAD.IADD R19, R6, 0x1, R19 ;  /* 0x0000000106137824 */ /* 0x000fc800078e0213 */
[----:B0-----:R-:W-:-:S05]  /*2a390*/  IMAD.WIDE R2, R19, 0x4, R2 ;  /* 0x0000000413027825 */ /* 0x001fca00078e0202 */
[----:B------:R0:W2:Y:S01]  /*2a3a0*/  LDG.E R7, desc[UR60][R2.64] ;  /* 0x0000003c02077981 */ /* 0x0000a2000c1e1900 */
[----:B------:R-:W-:Y:S02]  /*2a3b0*/  IMAD R16, R14, R4, R5 ;  /* 0x000000040e107224 */ /* 0x000fe400078e0205 */
[----:B0-----:R-:W-:Y:S02]  /*2a3c0*/  IMAD.MOV.U32 R2, RZ, RZ, RZ ;  /* 0x000000ffff027224 */ /* 0x001fe400078e00ff */
        /* <DEDUP_REMOVED lines=26> */
[----:B------:R-:W-:Y:S02]  /*2a570*/  IMAD.MOV R2, RZ, RZ, -R2 ;  /* 0x000000ffff027224 */ /* 0x000fe400078e0a02 */
[----:B------:R-:W-:Y:S02]  /*2a580*/  IMAD.MOV R3, RZ, RZ, -R0 ;  /* 0x000000ffff037224 */ /* 0x000fe400078e0a00 */
        /* <DEDUP_REMOVED lines=20> */
[----:B------:R-:W-:Y:S02]  /*2a6d0*/  @!P1 IMAD.IADD R6, R6, 0x1, -R7 ;  /* 0x0000000106069824 */ /* 0x000fe400078e0a07 */
[----:B------:R-:W-:Y:S01]  /*2a6e0*/  @!P1 VIADD R2, R2, 0x1 ;  /* 0x0000000102029836 */ /* 0x000fe20000000000 */
        /* <DEDUP_REMOVED lines=10> */
.L_x_1984:
[----:B------:R-:W-:Y:S01]  /*2a790*/  UMOV UR4, URZ ;  /* 0x0000003f00047c82 */ /* 0x000fe20008000000 */
[----:B------:R-:W-:Y:S01]  /*2a7a0*/  UMOV UR5, URZ ;  /* 0x0000003f00057c82 */ /* 0x000fe20008000000 */
[----:B------:R-:W-:Y:S01]  /*2a7b0*/  ULDC UR6, c[0x0][0xc3c] ;  /* 0x00030f0000067ab9 */ /* 0x000fe20000000800 */
[----:B------:R-:W-:Y:S02]  /*2a7c0*/  IMAD.MOV.U32 R16, RZ, RZ, R0 ;  /* 0x000000ffff107224 */ /* 0x000fe400078e0000 */
[----:B------:R-:W-:Y:S02]  /*2a7d0*/  IMAD.U32 R17, RZ, RZ, UR4 ;  /* 0x00000004ff117e24 */ /* 0x000fe4000f8e00ff */
[----:B------:R-:W-:Y:S02]  /*2a7e0*/  IMAD.U32 R18, RZ, RZ, UR5 ;  /* 0x00000005ff127e24 */ /* 0x000fe4000f8e00ff */
[----:B------:R-:W-:-:S07]  /*2a7f0*/  IMAD.U32 R19, RZ, RZ, UR6 ;  /* 0x00000006ff137e24 */ /* 0x000fce000f8e00ff */
.L_x_1992:
[----:B------:R-:W0:Y:S01]  /*2a800*/  S2R R0, SR_TID.X ;  /* 0x0000000000007919 */ /* 0x000e220000002100 */
[----:B------:R-:W-:Y:S05]  /*2a810*/  WARPSYNC.ALL ;  /* 0x0000000000007948 */ /* 0x000fea0003800000 */
[----:B------:R-:W-:Y:S01]  /*2a820*/  BAR.SYNC.DEFER_BLOCKING 0x4, 0x180 ;  /* 0x0106000000007b1d */ /* 0x000fe20000010000 */
[----:B0-----:R-:W-:-:S04]  /*2a830*/  LOP3.LUT R0, R0, 0x1f, RZ, 0xc0, !PT ;  /* 0x0000001f00007812 */ /* 0x001fc800078ec0ff */
[----:B------:R-:W-:-:S13]  /*2a840*/  ISETP.NE.AND P0, PT, R0, RZ, PT ;  /* 0x000000ff0000720c */ /* 0x000fda0003f05270 */
[----:B------:R-:W0:Y:S01]  /*2a850*/  @!P0 S2R R3, SR_CgaCtaId ;  /* 0x0000000000038919 */ /* 0x000e220000008800 */
[----:B------:R-:W-:-:S04]  /*2a860*/  @!P0 MOV R0, 0x400 ;  /* 0x0000040000008802 */ /* 0x000fc80000000f00 */
[----:B0-----:R-:W-:-:S05]  /*2a870*/  @!P0 LEA R23, R3, R0, 0x18 ;  /* 0x0000000003178211 */ /* 0x001fca00078ec0ff */
[----:B------:R0:W-:Y:S01]  /*2a880*/  @!P0 STS.128 [R23+0x308d0], R16 ;  /* 0x0308d01017008388 */ /* 0x0001e20000000c00 */
[----:B------:R-:W-:Y:S06]  /*2a890*/  BAR.ARV 0x5, 0x180 ;  /* 0x0146000000007b1d */ /* 0x000fec0000002000 */
.L_x_1981:
[----:B------:R-:W-:Y:S02]  /*2a8a0*/  ULDC UR4, c[0x0][0xc3c] ;  /* 0x00030f0000047ab9 */ /* 0x000fe40000000800 */
[----:B---3--:R-:W-:-:S13]  /*2a8b0*/  ISETP.GE.AND P0, PT, R19, UR4, PT ;  /* 0x0000000413007c0c */ /* 0x008fda000bf06270 */
[----:B------:R-:W-:Y:S05]  /*2a8c0*/  @!P0 BRA `(.L_x_1993) ;  /* 0xffffff9400cc8947 */ /* 0x000fea000383ffff */
[----:B------:R-:W-:Y:S05]  /*2a8d0*/  BSYNC B8 ;  /* 0x0000000000087941 */ /* 0x000fea0003800000 */
.L_x_1870:
[----:B------:R-:W3:Y:S01]  /*2a8e0*/  LDL.LU R0, [R1+0x34] ;  /* 0x0000340001007983 */ /* 0x000ee20000300800 */
[----:B------:R-:W-:Y:S01]  /*2a8f0*/  BSSY B0, `(.L_x_1994) ;  /* 0x000000b000007945 */ /* 0x000fe20003800000 */
[----:B------:R-:W4:Y:S01]  /*2a900*/  S2R R5, SR_CgaCtaId ;  /* 0x0000000000057919 */ /* 0x000f220000008800 */
[----:B---3--:R-:W-:-:S05]  /*2a910*/  VIADD R0, R0, 0x1 ;  /* 0x0000000100007836 */ /* 0x008fca0000000000 */
[----:B0-----:R-:W-:-:S04]  /*2a920*/  LEA.HI R2, R0, R0, RZ, 0x1 ;  /* 0x0000000000027211 */ /* 0x001fc800078f08ff */
[----:B------:R-:W-:Y:S02]  /*2a930*/  LOP3.LUT R3, R2, 0xfffffffe, RZ, 0xc0, !PT ;  /* 0xfffffffe02037812 */ /* 0x000fe400078ec0ff */
[----:B------:R-:W-:-:S03]  /*2a940*/  MOV R2, 0x400 ;  /* 0x0000040000027802 */ /* 0x000fc60000000f00 */
[----:B------:R-:W-:Y:S01]  /*2a950*/  IMAD.IADD R0, R0, 0x1, -R3 ;  /* 0x0000000100007824 */ /* 0x000fe200078e0a03 */
[----:B----4-:R-:W-:-:S04]  /*2a960*/  LEA R5, R5, R2, 0x18 ;  /* 0x0000000205057211 */ /* 0x010fc800078ec0ff */
[----:B------:R-:W-:-:S04]  /*2a970*/  SHF.L.U32 R0, R0, 0x1f, RZ ;  /* 0x0000001f00007819 */ /* 0x000fc800000006ff */
[----:B------:R-:W0:Y:S02]  /*2a980*/  SYNCS.PHASECHK.TRANS64.TRYWAIT P0, [R5+URZ+0x30820], R0 ;  /* 0x03082000050075a7 */ /* 0x000e24000800017f */
[----:B0-----:R-:W-:Y:S05]  /*2a990*/  @!P0 BRA `(.L_x_1995) ;  /* 0x0000004c00a08947 */ /* 0x001fea0003800000 */
.L_x_2182:
[----:B------:R-:W-:Y:S05]  /*2a9a0*/  BSYNC B0 ;  /* 0x0000000000007941 */ /* 0x000fea0003800000 */
.L_x_1994:
[----:B------:R-:W-:-:S03]  /*2a9b0*/  UMOV UR4, 0xffffffff ;  /* 0xffffffff00047882 */ /* 0x000fc60000000000 */
[----:B------:R-:W-:Y:S05]  /*2a9c0*/  BRA.DIV UR4, `(.L_x_1996) ;  /* 0x0000004e04a87947 */ /* 0x000fea000b800000 */
[----:B0-----:R-:W0:Y:S02]  /*2a9d0*/  S2R R0, SR_TID.X ;  /* 0x0000000000007919 */ /* 0x001e240000002100 */
[----:B0-----:R-:W-:-:S04]  /*2a9e0*/  SHF.R.U32.HI R0, RZ, 0x5, R0 ;  /* 0x00000005ff007819 */ /* 0x001fc80000011600 */
[----:B------:R-:W-:-:S05]  /*2a9f0*/  LOP3.LUT R0, R0, 0x3, RZ, 0xc0, !PT ;  /* 0x0000000300007812 */ /* 0x000fca00078ec0ff */
[----:B------:R0:W3:Y:S02]  /*2aa00*/  SHFL.IDX PT, R14, R0, RZ, 0x1f ;  /* 0x00001fff000e7589 */ /* 0x0000e400000e0000 */
.L_x_2185:
[----:B---3--:R-:W-:-:S13]  /*2aa10*/  ISETP.NE.AND P0, PT, R14, RZ, PT ;  /* 0x000000ff0e00720c */ /* 0x008fda0003f05270 */
[----:B------:R-:W-:Y:S05]  /*2aa20*/  @P0 BRA `(.L_x_1557) ;  /* 0x0000000000880947 */ /* 0x000fea0003800000 */
[----:B------:R-:W-:-:S03]  /*2aa30*/  UMOV UR4, 0xffffffff ;  /* 0xffffffff00047882 */ /* 0x000fc60000000000 */
[----:B------:R-:W-:Y:S05]  /*2aa40*/  BRA.DIV UR4, `(.L_x_1997) ;  /* 0x0000004e04bc7947 */ /* 0x000fea000b800000 */
[----:B------:R-:W-:-:S13]  /*2aa50*/  ELECT P6, URZ, PT ;  /* 0x00000000003f782f */ /* 0x000fda00038c0000 */
.L_x_2188:
[----:B------:R-:W-:Y:S05]  /*2aa60*/  @!P6 BRA `(.L_x_1557) ;  /* 0x000000000078e947 */ /* 0x000fea0003800000 */
[----:B0-----:R-:W3:Y:S02]  /*2aa70*/  LDL.LU R0, [R1+0x20] ;  /* 0x0000200001007983 */ /* 0x001ee40000300800 */
[----:B---3--:R-:W-:-:S04]  /*2aa80*/  LOP3.LUT R0, R0, 0x2, RZ, 0xfc, !PT ;  /* 0x0000000200007812 */ /* 0x008fc800078efcff */
[----:B------:R-:W-:-:S13]  /*2aa90*/  ISETP.NE.AND P0, PT, R0, 0x3, PT ;  /* 0x000000030000780c */ /* 0x000fda0003f05270 */
[----:B------:R-:W-:Y:S05]  /*2aaa0*/  @!P0 BRA `(.L_x_1998) ;  /* 0x0000000000048947 */ /* 0x000fea0003800000 */
[----:B------:R-:W-:Y:S01]  /*2aab0*/  BPT.TRAP 0x1 ;  /* 0x000000040000795c */ /* 0x000fe20000300000 */
.L_x_1998:
[----:B------:R-:W-:Y:S01]  /*2aac0*/  IMAD R3, R25, 0x8, R5 ;  /* 0x0000000819037824 */ /* 0x000fe200078e0205 */
[----:B------:R-:W-:Y:S01]  /*2aad0*/  SHF.L.U32 R2, R29, 0x1f, RZ ;  /* 0x0000001f1d027819 */ /* 0x000fe200000006ff */
[----:B------:R-:W-:-:S03]  /*2aae0*/  VIADD R25, R25, 0x1 ;  /* 0x0000000119197836 */ /* 0x000fc60000000000 */
[----:B------:R-:W0:Y:S02]  /*2aaf0*/  SYNCS.PHASECHK.TRANS64.TRYWAIT P1, [R3+URZ+0x30840], R2 ;  /* 0x03084002030075a7 */ /* 0x000e24000802017f */
[----:B------:R-:W-:-:S04]  /*2ab00*/  ISETP.NE.AND P2, PT, R25, 0x2, PT ;  /* 0x000000021900780c */ /* 0x000fc80003f45270 */
[----:B------:R-:W-:Y:S01]  /*2ab10*/  SEL R0, RZ, 0x1, P2 ;  /* 0x00000001ff007807 */ /* 0x000fe20001000000 */
[----:B0-----:R-:W-:Y:S08]  /*2ab20*/  @!P1 BRA `(.L_x_1999) ;  /* 0x0000004c00a49947 */ /* 0x001ff00003800000 */
.L_x_2189:
[----:B------:R-:W-:Y:S02]  /*2ab30*/  SEL R25, R25, RZ, P2 ;  /* 0x000000ff19197207 */ /* 0x000fe40001000000 */
[----:B------:R-:W-:Y:S01]  /*2ab40*/  LOP3.LUT R0, R29, R0, RZ, 0x3c, !PT ;  /* 0x000000001d007212 */ /* 0x000fe200078e3cff */
[----:B------:R-:W-:Y:S06]  /*2ab50*/  @!P0 BRA `(.L_x_2000) ;  /* 0x0000000000048947 */ /* 0x000fec0003800000 */
[----:B------:R-:W-:Y:S01]  /*2ab60*/  BPT.TRAP 0x1 ;  /* 0x000000040000795c */ /* 0x000fe20000300000 */
.L_x_2000:
[----:B------:R-:W-:Y:S01]  /*2ab70*/  IMAD R25, R25, 0x8, R5 ;  /* 0x0000000819197824 */ /* 0x000fe200078e0205 */
[----:B------:R-:W-:-:S04]  /*2ab80*/  SHF.L.U32 R0, R0, 0x1f, RZ ;  /* 0x0000001f00007819 */ /* 0x000fc800000006ff */
[----:B------:R-:W3:Y:S02]  /*2ab90*/  SYNCS.PHASECHK.TRANS64.TRYWAIT P1, [R25+URZ+0x30840], R0 ;  /* 0x03084000190075a7 */ /* 0x000ee4000802017f */
[----:B---3--:R-:W-:Y:S05]  /*2aba0*/  @!P1 BRA `(.L_x_2001) ;  /* 0x0000004c00989947 */ /* 0x008fea0003800000 */
.L_x_2190:
[----:B------:R-:W-:Y:S05]  /*2abb0*/  @!P0 BRA `(.L_x_2002) ;  /* 0x0000000000048947 */ /* 0x000fea0003800000 */
[----:B------:R-:W-:Y:S01]  /*2abc0*/  BPT.TRAP 0x1 ;  /* 0x000000040000795c */ /* 0x000fe20000300000 */
.L_x_2002:
[----:B------:R-:W4:Y:S02]  /*2abd0*/  SYNCS.PHASECHK.TRANS64.TRYWAIT P1, [R3+URZ+0x30860], R2 ;  /* 0x03086002030075a7 */ /* 0x000f24000802017f */
[----:B----4-:R-:W-:Y:S05]  /*2abe0*/  @!P1 BRA `(.L_x_2003) ;  /* 0x0000004c009c9947 */ /* 0x010fea0003800000 */
.L_x_2191:
[----:B------:R-:W-:Y:S05]  /*2abf0*/  @!P0 BRA `(.L_x_2004) ;  /* 0x0000000000048947 */ /* 0x000fea0003800000 */
[----:B------:R-:W-:Y:S01]  /*2ac00*/  BPT.TRAP 0x1 ;  /* 0x000000040000795c */ /* 0x000fe20000300000 */
.L_x_2004:
[----:B------:R0:W0:Y:S02]  /*2ac10*/  SYNCS.PHASECHK.TRANS64.TRYWAIT P0, [R25+URZ+0x30860], R0 ;  /* 0x03086000190075a7 */ /* 0x000024000800017f */
[----:B0-----:R-:W-:Y:S05]  /*2ac20*/  @!P0 NANOSLEEP.SYNCS 0x989680 ;  /* 0x009896800000895d */ /* 0x001fea0003900000 */
[----:B------:R-:W0:Y:S02]  /*2ac30*/  @!P0 SYNCS.PHASECHK.TRANS64 P0, [R25+URZ+0x30860], R0 ;  /* 0x03086000190085a7 */ /* 0x000e24000800007f */
[----:B0-----:R-:W-:Y:S05]  /*2ac40*/  @!P0 BRA `(.L_x_2004) ;  /* 0xfffffffc00f08947 */ /* 0x001fea000383ffff */
.L_x_1557:
[----:B------:R-:W-:Y:S05]  /*2ac50*/  BSYNC B9 ;  /* 0x0000000000097941 */ /* 0x000fea0003800000 */
.L_x_1554:
[----:B------:R-:W-:Y:S05]  /*2ac60*/  EXIT ;  /* 0x000000000000794d */ /* 0x000fea0003800000 */
.L_x_1583:
[----:B0-----:R0:W1:Y:S02]  /*2ac70*/  SYNCS.PHASECHK.TRANS64.TRYWAIT P6, [R90+URZ+0x30890], R105 ;  /* 0x030890695a0075a7 */ /* 0x00106400080c017f */
[----:B-1----:R-:W-:Y:S05]  /*2ac80*/  @!P6 NANOSLEEP.SYNCS 0x989680 ;  /* 0x009896800000e95d */ /* 0x002fea0003900000 */
[----:B------:R-:W1:Y:S02]  /*2ac90*/  @!P6 SYNCS.PHASECHK.TRANS64 P6, [R90+URZ+0x30890], R105 ;  /* 0x030890695a00e5a7 */ /* 0x000e6400080c007f */
[----:B-1----:R-:W-:Y:S05]  /*2aca0*/  @!P6 BRA `(.L_x_1583) ;  /* 0xfffffffc00f0e947 */ /* 0x002fea000383ffff */
[----:B------:R-:W-:Y:S05]  /*2acb0*/  BRA `(.L_x_2005) ;  /* 0xfffffd88005c7947 */ /* 0x000fea000383ffff */
.L_x_1584:
        /* <DEDUP_REMOVED lines=8> */
.L_x_2007:
[----:B------:R-:W-:Y:S05]  /*2ad40*/  BSYNC B1 ;  /* 0x0000000000017941 */ /* 0x000fea0003800000 */
.L_x_2006:
        /* <DEDUP_REMOVED lines=8> */
.L_x_2008:
[----:B------:R-:W-:Y:S01]  /*2add0*/  IMAD.MOV.U32 R108, RZ, RZ, R14 ;  /* 0x000000ffff6c7224 */ /* 0x000fe200078e000e */
[----:B------:R-:W-:Y:S06]  /*2ade0*/  BRA `(.L_x_2009) ;  /* 0xfffffd8800247947 */ /* 0x000fec000383ffff */
.L_x_1601:
        /* <DEDUP_REMOVED lines=8> */
.L_x_2011:
[----:B------:R-:W-:Y:S05]  /*2ae70*/  BSYNC B1 ;  /* 0x0000000000017941 */ /* 0x000fea0003800000 */
.L_x_2010:
        /* <DEDUP_REMOVED lines=8> */
.L_x_2012:
[----:B------:R-:W-:Y:S01]  /*2af00*/  IMAD.MOV.U32 R58, RZ, RZ, R14 ;  /* 0x000000ffff3a7224 */ /* 0x000fe200078e000e */
[----:B------:R-:W-:Y:S06]  /*2af10*/  BRA `(.L_x_2013) ;  /* 0xfffffd9400847947 */ /* 0x000fec000383ffff */
.L_x_1623:
[----:B0-----:R0:W1:Y:S02]  /*2af20*/  SYNCS.PHASECHK.TRANS64.TRYWAIT P6, [R90+URZ+0x30890], R105 ;  /* 0x030890695a0075a7 */ /* 0x00106400080c017f */
[----:B-1----:R-:W-:Y:S05]  /*2af30*/  @!P6 NANOSLEEP.SYNCS 0x989680 ;  /* 0x009896800000e95d */ /* 0x002fea0003900000 */
[----:B------:R-:W1:Y:S02]  /*2af40*/  @!P6 SYNCS.PHASECHK.TRANS64 P6, [R90+URZ+0x30890], R105 ;  /* 0x030890695a00e5a7 */ /* 0x000e6400080c007f */
[----:B-1----:R-:W-:Y:S05]  /*2af50*/  @!P6 BRA `(.L_x_1623) ;  /* 0xfffffffc00f0e947 */ /* 0x002fea000383ffff */
[----:B------:R-:W-:Y:S05]  /*2af60*/  BRA `(.L_x_2014) ;  /* 0xfffffdac00607947 */ /* 0x000fea000383ffff */
.L_x_1624:
        /* <DEDUP_REMOVED lines=8> */
.L_x_2016:
[----:B------:R-:W-:Y:S05]  /*2aff0*/  BSYNC B1 ;  /* 0x0000000000017941 */ /* 0x000fea0003800000 */
.L_x_2015:
        /* <DEDUP_REMOVED lines=8> */
.L_x_2017:
[----:B------:R-:W-:Y:S01]  /*2b080*/  IMAD.MOV.U32 R108, RZ, RZ, R14 ;  /* 0x000000ffff6c7224 */ /* 0x000fe200078e000e */
[----:B------:R-:W-:Y:S06]  /*2b090*/  BRA `(.L_x_2018) ;  /* 0xfffffdac002c7947 */ /* 0x000fec000383ffff */
.L_x_1633:
[----:B------:R-:W-:Y:S01]  /*2b0a0*/  BSSY B1, `(.L_x_2019) ;  /* 0x0000008000017945 */ /* 0x000fe20003800000 */
[----:B---3--:R-:W-:Y:S02]  /*2b0b0*/  IMAD.MOV.U32 R13, RZ, RZ, R114 ;  /* 0x000000ffff0d7224 */ /* 0x008fe400078e0072 */
[----:B------:R-:W-:Y:S02]  /*2b0c0*/  IMAD.MOV.U32 R12, RZ, RZ, 0x1 ;  /* 0x00000001ff0c7424 */ /* 0x000fe400078e00ff */
[----:B--2---:R-:W-:Y:S02]  /*2b0d0*/  IMAD.MOV.U32 R11, RZ, RZ, 0x181f ;  /* 0x0000181fff0b7424 */ /* 0x004fe400078e00ff */
[----:B------:R-:W-:-:S07]  /*2b0e0*/  IMAD.MOV.U32 R15, RZ, RZ, -0x1 ;  /* 0xffffffffff0f7424 */ /* 0x000fce00078e00ff */
[----:B01----:R-:W-:Y:S05]  /*2b0f0*/  WARPSYNC.COLLECTIVE R15, `(.L_x_2020) ;  /* 0x000000000f087348 */ /* 0x003fea0003c00000 */
[----:B------:R2:W3:Y:S02]  /*2b100*/  SHFL.IDX P6, R14, R13, R12, R11 ;  /* 0x0000000c0d0e7389 */ /* 0x0004e400000c000b */
[----:B0123--:R-:W-:Y:S01]  /*2b110*/  ENDCOLLECTIVE ;  /* 0x000000000000791b */ /* 0x00ffe20003800000 */
.L_x_2020:
[----:B------:R-:W-:Y:S05]  /*2b120*/  BSYNC B1 ;  /* 0x0000000000017941 */ /* 0x000fea0003800000 */
.L_x_2019:
        /* <DEDUP_REMOVED lines=8> */
.L_x_2021:
[----:B------:R-:W-:Y:S01]  /*2b1b0*/  IMAD.MOV.U32 R44, RZ, RZ, R14 ;  /* 0x000000ffff2c7224 */ /* 0x000fe200078e000e */
[----:B------:R-:W-:Y:S06]  /*2b1c0*/  BRA `(.L_x_2022) ;  /* 0xfffffdb800f07947 */ /* 0x000fec000383ffff */
.L_x_1642:
[----:B0-----:R0:W1:Y:S02]  /*2b1d0*/  SYNCS.PHASECHK.TRANS64.TRYWAIT P0, [R90+URZ+0x30890], R105 ;  /* 0x030890695a0075a7 */ /* 0x001064000800017f */
[----:B-1----:R-:W-:Y:S05]  /*2b1e0*/  @!P0 NANOSLEEP.SYNCS 0x989680 ;  /* 0x009896800000895d */ /* 0x002fea0003900000 */
[----:B------:R-:W1:Y:S02]  /*2b1f0*/  @!P0 SYNCS.PHASECHK.TRANS64 P0, [R90+URZ+0x30890], R105 ;  /* 0x030890695a0085a7 */ /* 0x000e64000800007f */
[----:B-1----:R-:W-:Y:S05]  /*2b200*/  @!P0 BRA `(.L_x_1642) ;  /* 0xfffffffc00f08947 */ /* 0x002fea000383ffff */
[----:B------:R-:W-:Y:S05]  /*2b210*/  BRA `(.L_x_2023) ;  /* 0xfffffdcc00007947 */ /* 0x000fea000383ffff */
.L_x_1643:
        /* <DEDUP_REMOVED lines=8> */
.L_x_2025:
[----:B------:R-:W-:Y:S05]  /*2b2a0*/  BSYNC B1 ;  /* 0x0000000000017941 */ /* 0x000fea0003800000 */
.L_x_2024:
        /* <DEDUP_REMOVED lines=8> */
.L_x_2026:
[----:B------:R-:W-:Y:S01]  /*2b330*/  IMAD.MOV.U32 R42, RZ, RZ, R14 ;  /* 0x000000ffff2a7224 */ /* 0x000fe200078e000e */
[----:B------:R-:W-:Y:S06]  /*2b340*/  BRA `(.L_x_2027) ;  /* 0xfffffdcc00287947 */ /* 0x000fec000383ffff */
.L_x_1646:
        /* <DEDUP_REMOVED lines=8> */
.L_x_2029:
[----:B------:R-:W-:Y:S05]  /*2b3d0*/  BSYNC B1 ;  /* 0x0000000000017941 */ /* 0x000fea0003800000 */
.L_x_2028:
        /* <DEDUP_REMOVED lines=8> */
.L_x_2030:
[----:B------:R-:W-:Y:S01]  /*2b460*/  IMAD.MOV.U32 R42, RZ, RZ, R14 ;  /* 0x000000ffff2a7224 */ /* 0x000fe200078e000e */
[----:B------:R-:W-:Y:S06]  /*2b470*/  BRA `(.L_x_2031) ;  /* 0xfffffdcc004c7947 */ /* 0x000fec000383ffff */
.L_x_1650:
[----:B--2---:R2:W0:Y:S02]  /*2b480*/  SYNCS.PHASECHK.TRANS64.TRYWAIT P4, [R90+URZ+0x308b0], R105 ;  /* 0x0308b0695a0075a7 */ /* 0x004424000808017f */
[----:B0-----:R-:W-:Y:S05]  /*2b490*/  @!P4 NANOSLEEP.SYNCS 0x989680 ;  /* 0x009896800000c95d */ /* 0x001fea0003900000 */
[----:B------:R-:W0:Y:S02]  /*2b4a0*/  @!P4 SYNCS.PHASECHK.TRANS64 P4, [R90+URZ+0x308b0], R105 ;  /* 0x0308b0695a00c5a7 */ /* 0x000e24000808007f */
[----:B0-----:R-:W-:Y:S05]  /*2b4b0*/  @!P4 BRA `(.L_x_1650) ;  /* 0xfffffffc00f0c947 */ /* 0x001fea000383ffff */
[----:B------:R-:W-:Y:S05]  /*2b4c0*/  BRA `(.L_x_2032) ;  /* 0xfffffdcc00ec7947 */ /* 0x000fea000383ffff */
.L_x_1678:
        /* <DEDUP_REMOVED lines=8> */
.L_x_2034:
[----:B------:R-:W-:Y:S05]  /*2b550*/  BSYNC B1 ;  /* 0x0000000000017941 */ /* 0x000fea0003800000 */
.L_x_2033:
        /* <DEDUP_REMOVED lines=8> */
.L_x_2035:
[----:B------:R-:W-:Y:S02]  /*2b5e0*/  IMAD.MOV.U32 R13, RZ, RZ, R8 ;  /* 0x000000ffff0d7224 */ /* 0x000fe400078e0008 */
[----:B------:R-:W-:-:S07]  /*2b5f0*/  IMAD.MOV.U32 R4, RZ, RZ, R14 ;  /* 0x000000ffff047224 */ /* 0x000fce00078e000e */
[----:B------:R-:W-:Y:S05]  /*2b600*/  WARPSYNC.COLLECTIVE R15, `(.L_x_2036) ;  /* 0x000000000f087348 */ /* 0x000fea0003c00000 */
[----:B------:R0:W1:Y:S02]  /*2b610*/  SHFL.IDX P6, R14, R13, R12, R11 ;  /* 0x0000000c0d0e7389 */ /* 0x00006400000c000b */
[----:B01----:R-:W-:Y:S01]  /*2b620*/  ENDCOLLECTIVE ;  /* 0x000000000000791b */ /* 0x003fe20003800000 */
.L_x_2036:
[----:B------:R-:W-:Y:S02]  /*2b630*/  IMAD.MOV.U32 R13, RZ, RZ, R0 ;  /* 0x000000ffff0d7224 */ /* 0x000fe400078e0000 */
[----:B------:R-:W-:-:S07]  /*2b640*/  IMAD.MOV.U32 R9, RZ, RZ, R14 ;  /* 0x000000ffff097224 */ /* 0x000fce00078e000e */
[----:B------:R-:W-:Y:S05]  /*2b650*/  WARPSYNC.COLLECTIVE R15, `(.L_x_2037) ;  /* 0x000000000f087348 */ /* 0x000fea0003c00000 */
[----:B------:R0:W1:Y:S02]  /*2b660*/  SHFL.IDX P6, R14, R13, R12, R11 ;  /* 0x0000000c0d0e7389 */ /* 0x00006400000c000b */
[----:B01----:R-:W-:Y:S01]  /*2b670*/  ENDCOLLECTIVE ;  /* 0x000000000000791b */ /* 0x003fe20003800000 */
.L_x_2037:
[----:B------:R-:W-:Y:S05]  /*2b680*/  BRA `(.L_x_2038) ;  /* 0xfffffde4003c7947 */ /* 0x000fea000383ffff */
.L_x_1681:
[----:B------:R-:W-:Y:S01]  /*2b690*/  BSSY B1, `(.L_x_2039) ;  /* 0x0000008000017945 */ /* 0x000fe20003800000 */
[----:B------:R-:W-:Y:S02]  /*2b6a0*/  IMAD.MOV.U32 R13, RZ, RZ, R7 ;  /* 0x000000ffff0d7224 */ /* 0x000fe400078e0007 */
[----:B------:R-:W-:Y:S02]  /*2b6b0*/  IMAD.MOV.U32 R12, RZ, RZ, 0x1 ;  /* 0x00000001ff0c7424 */ /* 0x000fe400078e00ff */
[----:B------:R-:W-:Y:S02]  /*2b6c0*/  IMAD.MOV.U32 R11, RZ, RZ, 0x181f ;  /* 0x0000181fff0b7424 */ /* 0x000fe400078e00ff */
[----:B------:R-:W-:-:S07]  /*2b6d0*/  IMAD.MOV.U32 R15, RZ, RZ, -0x1 ;  /* 0xffffffffff0f7424 */ /* 0x000fce00078e00ff */
[----:B0---4-:R-:W-:Y:S05]  /*2b6e0*/  WARPSYNC.COLLECTIVE R15, `(.L_x_2040) ;  /* 0x000000000f087348 */ /* 0x011fea0003c00000 */
[----:B----4-:R1:W2:Y:S02]  /*2b6f0*/  SHFL.IDX P6, R14, R13, R12, R11 ;  /* 0x0000000c0d0e7389 */ /* 0x0102a400000c000b */
[----:B012---:R-:W-:Y:S01]  /*2b700*/  ENDCOLLECTIVE ;  /* 0x000000000000791b */ /* 0x007fe20003800000 */
.L_x_2040:
[----:B------:R-:W-:Y:S05]  /*2b710*/  BSYNC B1 ;  /* 0x0000000000017941 */ /* 0x000fea0003800000 */
.L_x_2039:
        /* <DEDUP_REMOVED lines=8> */
.L_x_2041:
[----:B------:R-:W-:Y:S02]  /*2b7a0*/  IMAD.MOV.U32 R13, RZ, RZ, R8 ;  /* 0x000000ffff0d7224 */ /* 0x000fe400078e0008 */
[----:B------:R-:W-:-:S07]  /*2b7b0*/  IMAD.MOV.U32 R4, RZ, RZ, R14 ;  /* 0x000000ffff047224 */ /* 0x000fce00078e000e */
[----:B------:R-:W-:Y:S05]  /*2b7c0*/  WARPSYNC.COLLECTIVE R15, `(.L_x_2042) ;  /* 0x000000000f087348 */ /* 0x000fea0003c00000 */
[----:B------:R0:W1:Y:S02]  /*2b7d0*/  SHFL.IDX P6, R14, R13, R12, R11 ;  /* 0x0000000c0d0e7389 */ /* 0x00006400000c000b */
[----:B01----:R-:W-:Y:S01]  /*2b7e0*/  ENDCOLLECTIVE ;  /* 0x000000000000791b */ /* 0x003fe20003800000 */
.L_x_2042:
[----:B------:R-:W-:Y:S02]  /*2b7f0*/  IMAD.MOV.U32 R13, RZ, RZ, R0 ;  /* 0x000000ffff0d7224 */ /* 0x000fe400078e0000 */
[----:B------:R-:W-:-:S07]  /*2b800*/  IMAD.MOV.U32 R9, RZ, RZ, R14 ;  /* 0x000000ffff097224 */ /* 0x000fce00078e000e */
[----:B------:R-:W-:Y:S05]  /*2b810*/  WARPSYNC.COLLECTIVE R15, `(.L_x_2043) ;  /* 0x000000000f087348 */ /* 0x000fea0003c00000 */
[----:B------:R0:W1:Y:S02]  /*2b820*/  SHFL.IDX P6, R14, R13, R12, R11 ;  /* 0x0000000c0d0e7389 */ /* 0x00006400000c000b */
[----:B01----:R-:W-:Y:S01]  /*2b830*/  ENDCOLLECTIVE ;  /* 0x000000000000791b */ /* 0x003fe20003800000 */
.L_x_2043:
[----:B------:R-:W-:Y:S05]  /*2b840*/  BRA `(.L_x_2044) ;  /* 0xfffffde800447947 */ /* 0x000fea000383ffff */
.L_x_1684:
[----:B------:R-:W-:Y:S01]  /*2b850*/  BSSY B1, `(.L_x_2045) ;  /* 0x0000008000017945 */ /* 0x000fe20003800000 */
[----:B------:R-:W-:Y:S02]  /*2b860*/  IMAD.MOV.U32 R13, RZ, RZ, R7 ;  /* 0x000000ffff0d7224 */ /* 0x000fe400078e0007 */
[----:B------:R-:W-:Y:S02]  /*2b870*/  IMAD.MOV.U32 R12, RZ, RZ, 0x2 ;  /* 0x00000002ff0c7424 */ /* 0x000fe400078e00ff */
[----:B------:R-:W-:Y:S02]  /*2b880*/  IMAD.MOV.U32 R11, RZ, RZ, 0x181f ;  /* 0x0000181fff0b7424 */ /* 0x000fe400078e00ff */
[----:B------:R-:W-:-:S07]  /*2b890*/  IMAD.MOV.U32 R15, RZ, RZ, -0x1 ;  /* 0xffffffffff0f7424 */ /* 0x000fce00078e00ff */
[----:B-1--4-:R-:W-:Y:S05]  /*2b8a0*/  WARPSYNC.COLLECTIVE R15, `(.L_x_2046) ;  /* 0x000000000f087348 */ /* 0x012fea0003c00000 */
[----:B----4-:R0:W2:Y:S02]  /*2b8b0*/  SHFL.IDX P6, R14, R13, R12, R11 ;  /* 0x0000000c0d0e7389 */ /* 0x0100a400000c000b */
[----:B012---:R-:W-:Y:S01]  /*2b8c0*/  ENDCOLLECTIVE ;  /* 0x000000000000791b */ /* 0x007fe20003800000 */
.L_x_2046:
[----:B------:R-:W-:Y:S05]  /*2b8d0*/  BSYNC B1 ;  /* 0x0000000000017941 */ /* 0x000fea0003800000 */
.L_x_2045:
        /* <DEDUP_REMOVED lines=8> */
.L_x_2047:
[----:B------:R-:W-:Y:S02]  /*2b960*/  IMAD.MOV.U32 R13, RZ, RZ, R8 ;  /* 0x000000ffff0d7224 */ /* 0x000fe400078e0008 */
[----:B------:R-:W-:-:S07]  /*2b970*/  IMAD.MOV.U32 R4, RZ, RZ, R14 ;  /* 0x000000ffff047224 */ /* 0x000fce00078e000e */
[----:B------:R-:W-:Y:S05]  /*2b980*/  WARPSYNC.COLLECTIVE R15, `(.L_x_2048) ;  /* 0x000000000f087348 */ /* 0x000fea0003c00000 */
[----:B------:R0:W1:Y:S02]  /*2b990*/  SHFL.IDX P6, R14, R13, R12, R11 ;  /* 0x0000000c0d0e7389 */ /* 0x00006400000c000b */
[----:B01----:R-:W-:Y:S01]  /*2b9a0*/  ENDCOLLECTIVE ;  /* 0x000000000000791b */ /* 0x003fe20003800000 */
.L_x_2048:
[----:B------:R-:W-:Y:S02]  /*2b9b0*/  IMAD.MOV.U32 R13, RZ, RZ, R0 ;  /* 0x000000ffff0d7224 */ /* 0x000fe400078e0000 */
[----:B------:R-:W-:-:S07]  /*2b9c0*/  IMAD.MOV.U32 R9, RZ, RZ, R14 ;  /* 0x000000ffff097224 */ /* 0x000fce00078e000e */
[----:B------:R-:W-:Y:S05]  /*2b9d0*/  WARPSYNC.COLLECTIVE R15, `(.L_x_2049) ;  /* 0x000000000f087348 */ /* 0x000fea0003c00000 */
[----:B------:R0:W1:Y:S02]  /*2b9e0*/  SHFL.IDX P6, R14, R13, R12, R11 ;  /* 0x0000000c0d0e7389 */ /* 0x00006400000c000b */
[----:B01----:R-:W-:Y:S01]  /*2b9f0*/  ENDCOLLECTIVE ;  /* 0x000000000000791b */ /* 0x003fe20003800000 */
.L_x_2049:
[----:B------:R-:W-:Y:S05]  /*2ba00*/  BRA `(.L_x_2050) ;  /* 0xfffffdec00447947 */ /* 0x000fea000383ffff */
.L_x_1687:
[----:B------:R-:W-:Y:S01]  /*2ba10*/  BSSY B1, `(.L_x_2051) ;  /* 0x0000008000017945 */ /* 0x000fe20003800000 */
[----:B------:R-:W-:Y:S02]  /*2ba20*/  IMAD.MOV.U32 R13, RZ, RZ, R7 ;  /* 0x000000ffff0d7224 */ /* 0x000fe400078e0007 */
[----:B------:R-:W-:Y:S02]  /*2ba30*/  IMAD.MOV.U32 R12, RZ, RZ, 0x3 ;  /* 0x00000003ff0c7424 */ /* 0x000fe400078e00ff */
[----:B------:R-:W-:Y:S02]  /*2ba40*/  IMAD.MOV.U32 R11, RZ, RZ, 0x181f ;  /* 0x0000181fff0b7424 */ /* 0x000fe400078e00ff */
[----:B------:R-:W-:-:S07]  /*2ba50*/  IMAD.MOV.U32 R15, RZ, RZ, -0x1 ;  /* 0xffffffffff0f7424 */ /* 0x000fce00078e00ff */
[----:B-1--4-:R-:W-:Y:S05]  /*2ba60*/  WARPSYNC.COLLECTIVE R15, `(.L_x_2052) ;  /* 0x000000000f087348 */ /* 0x012fea0003c00000 */
[----:B------:R0:W2:Y:S02]  /*2ba70*/  SHFL.IDX P6, R14, R13, R12, R11 ;  /* 0x0000000c0d0e7389 */ /* 0x0000a400000c000b */
[----:B012-4-:R-:W-:Y:S01]  /*2ba80*/  ENDCOLLECTIVE ;  /* 0x000000000000791b */ /* 0x017fe20003800000 */
.L_x_2052:
[----:B------:R-:W-:Y:S05]  /*2ba90*/  BSYNC B1 ;  /* 0x0000000000017941 */ /* 0x000fea0003800000 */
.L_x_2051:
        /* <DEDUP_REMOVED lines=8> */
.L_x_2053:
[----:B------:R-:W-:Y:S02]  /*2bb20*/  IMAD.MOV.U32 R13, RZ, RZ, R8 ;  /* 0x000000ffff0d7224 */ /* 0x000fe400078e0008 */
[----:B------:R-:W-:-:S07]  /*2bb30*/  IMAD.MOV.U32 R10, RZ, RZ, R14 ;  /* 0x000000ffff0a7224 */ /* 0x000fce00078e000e */
[----:B------:R-:W-:Y:S05]  /*2bb40*/  WARPSYNC.COLLECTIVE R15, `(.L_x_2054) ;  /* 0x000000000f087348 */ /* 0x000fea0003c00000 */
[----:B------:R0:W1:Y:S02]  /*2bb50*/  SHFL.IDX P6, R14, R13, R12, R11 ;  /* 0x0000000c0d0e7389 */ /* 0x00006400000c000b */
[----:B01----:R-:W-:Y:S01]  /*2bb60*/  ENDCOLLECTIVE ;  /* 0x000000000000791b */ /* 0x003fe20003800000 */
.L_x_2054:
[----:B------:R-:W-:Y:S02]  /*2bb70*/  IMAD.MOV.U32 R13, RZ, RZ, R0 ;  /* 0x000000ffff0d7224 */ /* 0x000fe400078e0000 */
[----:B------:R-:W-:-:S07]  /*2bb80*/  IMAD.MOV.U32 R75, RZ, RZ, R14 ;  /* 0x000000ffff4b7224 */ /* 0x000fce00078e000e */
[----:B------:R-:W-:Y:S05]  /*2bb90*/  WARPSYNC.COLLECTIVE R15, `(.L_x_2055) ;  /* 0x000000000f087348 */ /* 0x000fea0003c00000 */
[----:B------:R0:W1:Y:S02]  /*2bba0*/  SHFL.IDX P6, R14, R13, R12, R11 ;  /* 0x0000000c0d0e7389 */ /* 0x00006400000c000b */
[----:B01----:R-:W-:Y:S01]  /*2bbb0*/  ENDCOLLECTIVE ;  /* 0x000000000000791b */ /* 0x003fe20003800000 */
.L_x_2055:
[----:B------:R-:W-:Y:S01]  /*2bbc0*/  IMAD.MOV.U32 R0, RZ, RZ, R14 ;  /* 0x000000ffff007224 */ /* 0x000fe200078e000e */
[----:B------:R-:W-:Y:S06]  /*2bbd0*/  BRA `(.L_x_2056) ;  /* 0xfffffdf000487947 */ /* 0x000fec000383ffff */
.L_x_1691:
[----:B0-----:R0:W1:Y:S02]  /*2bbe0*/  SYNCS.PHASECHK.TRANS64.TRYWAIT P0, [R18+URZ+0x30800], R127 ;  /* 0x0308007f120075a7 */ /* 0x001064000800017f */
[----:B-1----:R-:W-:Y:S05]  /*2bbf0*/  @!P0 NANOSLEEP.SYNCS 0x989680 ;  /* 0x009896800000895d */ /* 0x002fea0003900000 */
[----:B------:R-:W1:Y:S02]  /*2bc00*/  @!P0 SYNCS.PHASECHK.TRANS64 P0, [R18+URZ+0x30800], R127 ;  /* 0x0308007f120085a7 */ /* 0x000e64000800007f */
[----:B-1----:R-:W-:Y:S05]  /*2bc10*/  @!P0 BRA `(.L_x_1691) ;  /* 0xfffffffc00f08947 */ /* 0x002fea000383ffff */
[----:B------:R-:W-:Y:S05]  /*2bc20*/  BRA `(.L_x_2057) ;  /* 0xfffffdf400b47947 */ /* 0x000fea000383ffff */
.L_x_1723:
        /* <DEDUP_REMOVED lines=8> */
.L_x_2059:
[----:B------:R-:W-:Y:S05]  /*2bcb0*/  BSYNC B1 ;  /* 0x0000000000017941 */ /* 0x000fea0003800000 */
.L_x_2058:
        /* <DEDUP_REMOVED lines=8> */
.L_x_2060:
[----:B------:R-:W-:Y:S02]  /*2bd40*/  IMAD.MOV.U32 R13, RZ, RZ, R8 ;  /* 0x000000ffff0d7224 */ /* 0x000fe400078e0008 */
[----:B------:R-:W-:-:S07]  /*2bd50*/  IMAD.MOV.U32 R5, RZ, RZ, R14 ;  /* 0x000000ffff057224 */ /* 0x000fce00078e000e */
[----:B------:R-:W-:Y:S05]  /*2bd60*/  WARPSYNC.COLLECTIVE R15, `(.L_x_2061) ;  /* 0x000000000f087348 */ /* 0x000fea0003c00000 */
[----:B------:R0:W1:Y:S02]  /*2bd70*/  SHFL.IDX P6, R14, R13, R12, R11 ;  /* 0x0000000c0d0e7389 */ /* 0x00006400000c000b */
[----:B01----:R-:W-:Y:S01]  /*2bd80*/  ENDCOLLECTIVE ;  /* 0x000000000000791b */ /* 0x003fe20003800000 */
.L_x_2061:
[----:B------:R-:W-:Y:S02]  /*2bd90*/  IMAD.MOV.U32 R13, RZ, RZ, R0 ;  /* 0x000000ffff0d7224 */ /* 0x000fe400078e0000 */
[----:B------:R-:W-:-:S07]  /*2bda0*/  IMAD.MOV.U32 R9, RZ, RZ, R14 ;  /* 0x000000ffff097224 */ /* 0x000fce00078e000e */
[----:B------:R-:W-:Y:S05]  /*2bdb0*/  WARPSYNC.COLLECTIVE R15, `(.L_x_2062) ;  /* 0x000000000f087348 */ /* 0x000fea0003c00000 */
[----:B------:R0:W1:Y:S02]  /*2bdc0*/  SHFL.IDX P6, R14, R13, R12, R11 ;  /* 0x0000000c0d0e7389 */ /* 0x00006400000c000b */
[----:B01----:R-:W-:Y:S01]  /*2bdd0*/  ENDCOLLECTIVE ;  /* 0x000000000000791b */ /* 0x003fe20003800000 */
.L_x_2062:
[----:B------:R-:W-:Y:S05]  /*2bde0*/  BRA `(.L_x_2063) ;  /* 0xfffffe2800887947 */ /* 0x000fea000383ffff */
.L_x_1726:
        /* <DEDUP_REMOVED lines=8> */
.L_x_2065:
[----:B------:R-:W-:Y:S05]  /*2be70*/  BSYNC B1 ;  /* 0x0000000000017941 */ /* 0x000fea0003800000 */
.L_x_2064:
        /* <DEDUP_REMOVED lines=8> */
.L_x_2066:
[----:B------:R-:W-:Y:S02]  /*2bf00*/  IMAD.MOV.U32 R13, RZ, RZ, R8 ;  /* 0x000000ffff0d7224 */ /* 0x000fe400078e0008 */
[----:B------:R-:W-:-:S07]  /*2bf10*/  IMAD.MOV.U32 R5, RZ, RZ, R14 ;  /* 0x000000ffff057224 */ /* 0x000fce00078e000e */
[----:B------:R-:W-:Y:S05]  /*2bf20*/  WARPSYNC.COLLECTIVE R15, `(.L_x_2067) ;  /* 0x000000000f087348 */ /* 0x000fea0003c00000 */
[----:B------:R0:W1:Y:S02]  /*2bf30*/  SHFL.IDX P6, R14, R13, R12, R11 ;  /* 0x0000000c0d0e7389 */ /* 0x00006400000c000b */
[----:B01----:R-:W-:Y:S01]  /*2bf40*/  ENDCOLLECTIVE ;  /* 0x000000000000791b */ /* 0x003fe20003800000 */
.L_x_2067:
[----:B------:R-:W-:Y:S02]  /*2bf50*/  IMAD.MOV.U32 R13, RZ, RZ, R0 ;  /* 0x000000ffff0d7224 */ /* 0x000fe400078e0000 */
[----:B------:R-:W-:-:S07]  /*2bf60*/  IMAD.MOV.U32 R9, RZ, RZ, R14 ;  /* 0x000000ffff097224 */ /* 0x000fce00078e000e */
[----:B------:R-:W-:Y:S05]  /*2bf70*/  WARPSYNC.COLLECTIVE R15, `(.L_x_2068) ;  /* 0x000000000f087348 */ /* 0x000fea0003c00000 */
[----:B------:R0:W1:Y:S02]  /*2bf80*/  SHFL.IDX P6, R14, R13, R12, R11 ;  /* 0x0000000c0d0e7389 */ /* 0x00006400000c000b */
[----:B01----:R-:W-:Y:S01]  /*2bf90*/  ENDCOLLECTIVE ;  /* 0x000000000000791b */ /* 0x003fe20003800000 */
.L_x_2068:
[----:B------:R-:W-:Y:S05]  /*2bfa0*/  BRA `(.L_x_2069) ;  /* 0xfffffe2c00547947 */ /* 0x000fea000383ffff */
.L_x_1729:
        /* <DEDUP_REMOVED lines=8> */
.L_x_2071:
[----:B------:R-:W-:Y:S05]  /*2c030*/  BSYNC B1 ;  /* 0x0000000000017941 */ /* 0x000fea0003800000 */
.L_x_2070:
        /* <DEDUP_REMOVED lines=8> */
.L_x_2072:
[----:B------:R-:W-:Y:S02]  /*2c0c0*/  IMAD.MOV.U32 R13, RZ, RZ, R8 ;  /* 0x000000ffff0d7224 */ /* 0x000fe400078e0008 */
[----:B------:R-:W-:-:S07]  /*2c0d0*/  IMAD.MOV.U32 R5, RZ, RZ, R14 ;  /* 0x000000ffff057224 */ /* 0x000fce00078e000e */
[----:B------:R-:W-:Y:S05]  /*2c0e0*/  WARPSYNC.COLLECTIVE R15, `(.L_x_2073) ;  /* 0x000000000f087348 */ /* 0x000fea0003c00000 */
[----:B------:R0:W1:Y:S02]  /*2c0f0*/  SHFL.IDX P6, R14, R13, R12, R11 ;  /* 0x0000000c0d0e7389 */ /* 0x00006400000c000b */
[----:B01----:R-:W-:Y:S01]  /*2c100*/  ENDCOLLECTIVE ;  /* 0x000000000000791b */ /* 0x003fe20003800000 */
.L_x_2073:
[----:B------:R-:W-:Y:S02]  /*2c110*/  IMAD.MOV.U32 R13, RZ, RZ, R0 ;  /* 0x000000ffff0d7224 */ /* 0x000fe400078e0000 */
[----:B------:R-:W-:-:S07]  /*2c120*/  IMAD.MOV.U32 R9, RZ, RZ, R14 ;  /* 0x000000ffff097224 */ /* 0x000fce00078e000e */
[----:B------:R-:W-:Y:S05]  /*2c130*/  WARPSYNC.COLLECTIVE R15, `(.L_x_2074) ;  /* 0x000000000f087348 */ /* 0x000fea0003c00000 */
[----:B------:R0:W1:Y:S02]  /*2c140*/  SHFL.IDX P6, R14, R13, R12, R11 ;  /* 0x0000000c0d0e7389 */ /* 0x00006400000c000b */
[----:B01----:R-:W-:Y:S01]  /*2c150*/  ENDCOLLECTIVE ;  /* 0x000000000000791b */ /* 0x003fe20003800000 */
.L_x_2074:
[----:B------:R-:W-:Y:S05]  /*2c160*/  BRA `(.L_x_2075) ;  /* 0xfffffe3000187947 */ /* 0x000fea000383ffff */
.L_x_1732:
        /* <DEDUP_REMOVED lines=8> */
.L_x_2077:
[----:B------:R-:W-:Y:S05]  /*2c1f0*/  BSYNC B1 ;  /* 0x0000000000017941 */ /* 0x000fea0003800000 */
.L_x_2076:
        /* <DEDUP_REMOVED lines=8> */
.L_x_2078:
[----:B------:R-:W-:Y:S02]  /*2c280*/  IMAD.MOV.U32 R13, RZ, RZ, R8 ;  /* 0x000000ffff0d7224 */ /* 0x000fe400078e0008 */
[----:B------:R-:W-:-:S07]  /*2c290*/  IMAD.MOV.U32 R76, RZ, RZ, R14 ;  /* 0x000000ffff4c7224 */ /* 0x000fce00078e000e */
[----:B------:R-:W-:Y:S05]  /*2c2a0*/  WARPSYNC.COLLECTIVE R15, `(.L_x_2079) ;  /* 0x000000000f087348 */ /* 0x000fea0003c00000 */
[----:B------:R0:W1:Y:S02]  /*2c2b0*/  SHFL.IDX P6, R14, R13, R12, R11 ;  /* 0x0000000c0d0e7389 */ /* 0x00006400000c000b */
[----:B01----:R-:W-:Y:S01]  /*2c2c0*/  ENDCOLLECTIVE ;  /* 0x000000000000791b */ /* 0x003fe20003800000 */
.L_x_2079:
[----:B------:R-:W-:Y:S02]  /*2c2d0*/  IMAD.MOV.U32 R13, RZ, RZ, R0 ;  /* 0x000000ffff0d7224 */ /* 0x000fe400078e0000 */
[----:B------:R-:W-:-:S07]  /*2c2e0*/  IMAD.MOV.U32 R77, RZ, RZ, R14 ;  /* 0x000000ffff4d7224 */ /* 0x000fce00078e000e */
[----:B------:R-:W-:Y:S05]  /*2c2f0*/  WARPSYNC.COLLECTIVE R15, `(.L_x_2080) ;  /* 0x000000000f087348 */ /* 0x000fea0003c00000 */
[----:B------:R0:W1:Y:S02]  /*2c300*/  SHFL.IDX P6, R14, R13, R12, R11 ;  /* 0x0000000c0d0e7389 */ /* 0x00006400000c000b */
[----:B01----:R-:W-:Y:S01]  /*2c310*/  ENDCOLLECTIVE ;  /* 0x000000000000791b */ /* 0x003fe20003800000 */
.L_x_2080:
[----:B------:R-:W-:Y:S01]  /*2c320*/  IMAD.MOV.U32 R0, RZ, RZ, R14 ;  /* 0x000000ffff007224 */ /* 0x000fe200078e000e */
[----:B------:R-:W-:Y:S06]  /*2c330*/  BRA `(.L_x_2081) ;  /* 0xfffffe3000e07947 */ /* 0x000fec000383ffff */
.L_x_1736:
[----:B0-----:R0:W1:Y:S02]  /*2c340*/  SYNCS.PHASECHK.TRANS64.TRYWAIT P0, [R18+URZ+0x30800], R91 ;  /* 0x0308005b120075a7 */ /* 0x001064000800017f */
[----:B-1----:R-:W-:Y:S05]  /*2c350*/  @!P0 NANOSLEEP.SYNCS 0x989680 ;  /* 0x009896800000895d */ /* 0x002fea0003900000 */
[----:B------:R-:W1:Y:S02]  /*2c360*/  @!P0 SYNCS.PHASECHK.TRANS64 P0, [R18+URZ+0x30800], R91 ;  /* 0x0308005b120085a7 */ /* 0x000e64000800007f */
[----:B-1----:R-:W-:Y:S05]  /*2c370*/  @!P0 BRA `(.L_x_1736) ;  /* 0xfffffffc00f08947 */ /* 0x002fea000383ffff */
[----:B------:R-:W-:Y:S05]  /*2c380*/  BRA `(.L_x_2082) ;  /* 0xfffffe38001c7947 */ /* 0x000fea000383ffff */
.L_x_1754:
[----:B-1----:R1:W0:Y:S02]  /*2c390*/  SYNCS.PHASECHK.TRANS64.TRYWAIT P1, [R58+URZ+0x30830], R3 ;  /* 0x030830033a0075a7 */ /* 0x002224000802017f */
[----:B0-----:R-:W-:Y:S05]  /*2c3a0*/  @!P1 NANOSLEEP.SYNCS 0x989680 ;  /* 0x009896800000995d */ /* 0x001fea0003900000 */
[----:B------:R-:W0:Y:S02]  /*2c3b0*/  @!P1 SYNCS.PHASECHK.TRANS64 P1, [R58+URZ+0x30830], R3 ;  /* 0x030830033a0095a7 */ /* 0x000e24000802007f */
[----:B0-----:R-:W-:Y:S05]  /*2c3c0*/  @!P1 BRA `(.L_x_1754) ;  /* 0xfffffffc00f09947 */ /* 0x001fea000383ffff */
[----:B------:R-:W-:Y:S05]  /*2c3d0*/  BRA `(.L_x_1753) ;  /* 0xfffffe7000687947 */ /* 0x000fea000383ffff */
.L_x_1775:
[----:B-1----:R1:W2:Y:S02]  /*2c3e0*/  SYNCS.PHASECHK.TRANS64.TRYWAIT P1, [R2+URZ+0x30830], R152 ;  /* 0x03083098020075a7 */ /* 0x0022a4000802017f */
[----:B--2---:R-:W-:Y:S05]  /*2c3f0*/  @!P1 NANOSLEEP.SYNCS 0x989680 ;  /* 0x009896800000995d */ /* 0x004fea0003900000 */
[----:B------:R-:W2:Y:S02]  /*2c400*/  @!P1 SYNCS.PHASECHK.TRANS64 P1, [R2+URZ+0x30830], R152 ;  /* 0x03083098020095a7 */ /* 0x000ea4000802007f */
[----:B--2---:R-:W-:Y:S05]  /*2c410*/  @!P1 BRA `(.L_x_1775) ;  /* 0xfffffffc00f09947 */ /* 0x004fea000383ffff */
[----:B------:R-:W-:Y:S05]  /*2c420*/  BRA `(.L_x_1774) ;  /* 0xfffffea000047947 */ /* 0x000fea000383ffff */
.L_x_1780:
[----:B-1----:R1:W2:Y:S02]  /*2c430*/  SYNCS.PHASECHK.TRANS64.TRYWAIT P1, [R203+URZ+0x30850], R0 ;  /* 0x03085000cb0075a7 */ /* 0x0022a4000802017f */
[----:B--2---:R-:W-:Y:S05]  /*2c440*/  @!P1 NANOSLEEP.SYNCS 0x989680 ;  /* 0x009896800000995d */ /* 0x004fea0003900000 */
[----:B------:R-:W2:Y:S02]  /*2c450*/  @!P1 SYNCS.PHASECHK.TRANS64 P1, [R203+URZ+0x30850], R0 ;  /* 0x03085000cb0095a7 */ /* 0x000ea4000802007f */
[----:B--2---:R-:W-:Y:S05]  /*2c460*/  @!P1 BRA `(.L_x_1780) ;  /* 0xfffffffc00f09947 */ /* 0x004fea000383ffff */
[----:B------:R-:W-:Y:S05]  /*2c470*/  BRA `(.L_x_1779) ;  /* 0xfffffeb0007c7947 */ /* 0x000fea000383ffff */
.L_x_1803:
[----:B-1----:R1:W2:Y:S02]  /*2c480*/  SYNCS.PHASECHK.TRANS64.TRYWAIT P1, [R222+URZ+0x30830], R2 ;  /* 0x03083002de0075a7 */ /* 0x0022a4000802017f */
[----:B--2---:R-:W-:Y:S05]  /*2c490*/  @!P1 NANOSLEEP.SYNCS 0x989680 ;  /* 0x009896800000995d */ /* 0x004fea0003900000 */
[----:B------:R-:W2:Y:S02]  /*2c4a0*/  @!P1 SYNCS.PHASECHK.TRANS64 P1, [R222+URZ+0x30830], R2 ;  /* 0x03083002de0095a7 */ /* 0x000ea4000802007f */
[----:B--2---:R-:W-:Y:S05]  /*2c4b0*/  @!P1 BRA `(.L_x_1803) ;  /* 0xfffffffc00f09947 */ /* 0x004fea000383ffff */
[----:B------:R-:W-:Y:S05]  /*2c4c0*/  BRA `(.L_x_1802) ;  /* 0xfffffed400307947 */ /* 0x000fea000383ffff */
.L_x_1808:
[----:B-1----:R1:W2:Y:S02]  /*2c4d0*/  SYNCS.PHASECHK.TRANS64.TRYWAIT P1, [R13+URZ+0x30850], R0 ;  /* 0x030850000d0075a7 */ /* 0x0022a4000802017f */
[----:B--2---:R-:W-:Y:S05]  /*2c4e0*/  @!P1 NANOSLEEP.SYNCS 0x989680 ;  /* 0x009896800000995d */ /* 0x004fea0003900000 */
[----:B------:R-:W2:Y:S02]  /*2c4f0*/  @!P1 SYNCS.PHASECHK.TRANS64 P1, [R13+URZ+0x30850], R0 ;  /* 0x030850000d0095a7 */ /* 0x000ea4000802007f */
[----:B--2---:R-:W-:Y:S05]  /*2c500*/  @!P1 BRA `(.L_x_1808) ;  /* 0xfffffffc00f09947 */ /* 0x004fea000383ffff */
[----:B------:R-:W-:Y:S05]  /*2c510*/  BRA `(.L_x_1807) ;  /* 0xfffffee400ac7947 */ /* 0x000fea000383ffff */
.L_x_1818:
[----:B--2---:R2:W3:Y:S02]  /*2c520*/  SYNCS.PHASECHK.TRANS64.TRYWAIT P1, [R4+URZ+0x30830], R2 ;  /* 0x03083002040075a7 */ /* 0x0044e4000802017f */
[----:B---3--:R-:W-:Y:S05]  /*2c530*/  @!P1 NANOSLEEP.SYNCS 0x989680 ;  /* 0x009896800000995d */ /* 0x008fea0003900000 */
[----:B------:R-:W3:Y:S02]  /*2c540*/  @!P1 SYNCS.PHASECHK.TRANS64 P1, [R4+URZ+0x30830], R2 ;  /* 0x03083002040095a7 */ /* 0x000ee4000802007f */
[----:B---3--:R-:W-:Y:S05]  /*2c550*/  @!P1 BRA `(.L_x_1818) ;  /* 0xfffffffc00f09947 */ /* 0x008fea000383ffff */
[----:B------:R-:W-:Y:S05]  /*2c560*/  BRA `(.L_x_1817) ;  /* 0xfffffef800887947 */ /* 0x000fea000383ffff */
.L_x_1823:
[----:B-1----:R1:W2:Y:S02]  /*2c570*/  SYNCS.PHASECHK.TRANS64.TRYWAIT P1, [R222+URZ+0x30850], R0 ;  /* 0x03085000de0075a7 */ /* 0x0022a4000802017f */
[----:B--2---:R-:W-:Y:S05]  /*2c580*/  @!P1 NANOSLEEP.SYNCS 0x989680 ;  /* 0x009896800000995d */ /* 0x004fea0003900000 */
[----:B------:R-:W2:Y:S02]  /*2c590*/  @!P1 SYNCS.PHASECHK.TRANS64 P1, [R222+URZ+0x30850], R0 ;  /* 0x03085000de0095a7 */ /* 0x000ea4000802007f */
[----:B--2---:R-:W-:Y:S05]  /*2c5a0*/  @!P1 BRA `(.L_x_1823) ;  /* 0xfffffffc00f09947 */ /* 0x004fea000383ffff */
[----:B------:R-:W-:Y:S05]  /*2c5b0*/  BRA `(.L_x_1822) ;  /* 0xffffff0c00087947 */ /* 0x000fea000383ffff */
.L_x_1839:
[----:B--2---:R2:W3:Y:S02]  /*2c5c0*/  SYNCS.PHASECHK.TRANS64.TRYWAIT P1, [R12+URZ+0x30850], R5 ;  /* 0x030850050c0075a7 */ /* 0x0044e4000802017f */
[----:B---3--:R-:W-:Y:S05]  /*2c5d0*/  @!P1 NANOSLEEP.SYNCS 0x989680 ;  /* 0x009896800000995d */ /* 0x008fea0003900000 */
[----:B------:R-:W3:Y:S02]  /*2c5e0*/  @!P1 SYNCS.PHASECHK.TRANS64 P1, [R12+URZ+0x30850], R5 ;  /* 0x030850050c0095a7 */ /* 0x000ee4000802007f */
[----:B---3--:R-:W-:Y:S05]  /*2c5f0*/  @!P1 BRA `(.L_x_1839) ;  /* 0xfffffffc00f09947 */ /* 0x008fea000383ffff */
[----:B------:R-:W-:Y:S05]  /*2c600*/  BRA `(.L_x_1838) ;  /* 0xffffff3000c87947 */ /* 0x000fea000383ffff */
.L_x_1884:
[----:B------:R-:W0:Y:S01]  /*2c610*/  S2R R12, SR_TID.X ;  /* 0x00000000000c7919 */ /* 0x000e220000002100 */
[----:B------:R-:W-:Y:S01]  /*2c620*/  BSSY B1, `(.L_x_2083) ;  /* 0x000000a000017945 */ /* 0x000fe20003800000 */
[----:B------:R-:W-:Y:S02]  /*2c630*/  IMAD.MOV.U32 R11, RZ, RZ, 0x1f ;  /* 0x0000001fff0b7424 */ /* 0x000fe400078e00ff */
[----:B------:R-:W-:Y:S01]  /*2c640*/  IMAD.MOV.U32 R15, RZ, RZ, -0x1 ;  /* 0xffffffffff0f7424 */ /* 0x000fe200078e00ff */
[----:B0-----:R-:W-:-:S04]  /*2c650*/  SHF.R.U32.HI R12, RZ, 0x5, R12 ;  /* 0x00000005ff0c7819 */ /* 0x001fc8000001160c */
[----:B------:R-:W-:-:S05]  /*2c660*/  LOP3.LUT R12, R12, 0x3, RZ, 0xc0, !PT ;  /* 0x000000030c0c7812 */ /* 0x000fca00078ec0ff */
[----:B------:R-:W-:Y:S02]  /*2c670*/  IMAD.MOV.U32 R13, RZ, RZ, R12 ;  /* 0x000000ffff0d7224 */ /* 0x000fe400078e000c */
[----:B------:R-:W-:-:S07]  /*2c680*/  IMAD.MOV.U32 R12, RZ, RZ, RZ ;  /* 0x000000ffff0c7224 */ /* 0x000fce00078e00ff */
[----:B-1----:R-:W-:Y:S05]  /*2c690*/  WARPSYNC.COLLECTIVE R15, `(.L_x_2084) ;  /* 0x000000000f087348 */ /* 0x002fea0003c00000 */
[----:B------:R0:W2:Y:S02]  /*2c6a0*/  SHFL.IDX P6, R14, R13, R12, R11 ;  /* 0x0000000c0d0e7389 */ /* 0x0000a400000c000b */
[----:B012---:R-:W-:Y:S01]  /*2c6b0*/  ENDCOLLECTIVE ;  /* 0x000000000000791b */ /* 0x007fe20003800000 */
.L_x_2084:
[----:B------:R-:W-:Y:S05]  /*2c6c0*/  BSYNC B1 ;  /* 0x0000000000017941 */ /* 0x000fea0003800000 */
.L_x_2083:
[----:B------:R-:W-:Y:S05]  /*2c6d0*/  BRA `(.L_x_2085) ;  /* 0xffffff8000d47947 */ /* 0x000fea000383ffff */
.L_x_1886:
[----:B------:R-:W-:Y:S01]  /*2c6e0*/  BSSY B1, `(.L_x_2086) ;  /* 0x0000006000017945 */ /* 0x000fe20003800000 */
[----:B------:R-:W-:-:S07]  /*2c6f0*/  IMAD.MOV.U32 R15, RZ, RZ, -0x1 ;  /* 0xffffffffff0f7424 */ /* 0x000fce00078e00ff */
[----:B01----:R-:W-:Y:S05]  /*2c700*/  WARPSYNC.COLLECTIVE R15, `(.L_x_2087) ;  /* 0x000000000f0c7348 */ /* 0x003fea0003c00000 */
[----:B------:R-:W-:Y:S02]  /*2c710*/  ELECT P6, UR62, PT ;  /* 0x00000000003e782f */ /* 0x000fe400038c0000 */
[----:B------:R-:W-:Y:S01]  /*2c720*/  MOV R14, UR62 ;  /* 0x0000003e000e7c02 */ /* 0x000fe20008000f00 */
[----:B01----:R-:W-:Y:S10]  /*2c730*/  ENDCOLLECTIVE ;  /* 0x000000000000791b */ /* 0x003ff40003800000 */
.L_x_2087:
[----:B------:R-:W-:Y:S05]  /*2c740*/  BSYNC B1 ;  /* 0x0000000000017941 */ /* 0x000fea0003800000 */
.L_x_2086:
[----:B------:R-:W-:Y:S05]  /*2c750*/  BRA `(.L_x_1885) ;  /* 0xffffff8000cc7947 */ /* 0x000fea000383ffff */
.L_x_1888:
[----:B0-----:R0:W2:Y:S02]  /*2c760*/  SYNCS.PHASECHK.TRANS64.TRYWAIT P0, [R23+URZ+0x30820], R6 ;  /* 0x03082006170075a7 */ /* 0x0010a4000800017f */
[----:B--2---:R-:W-:Y:S05]  /*2c770*/  @!P0 NANOSLEEP.SYNCS 0x989680 ;  /* 0x009896800000895d */ /* 0x004fea0003900000 */
[----:B------:R-:W2:Y:S02]  /*2c780*/  @!P0 SYNCS.PHASECHK.TRANS64 P0, [R23+URZ+0x30820], R6 ;  /* 0x03082006170085a7 */ /* 0x000ea4000800007f */
[----:B--2---:R-:W-:Y:S05]  /*2c790*/  @!P0 BRA `(.L_x_1888) ;  /* 0xfffffffc00f08947 */ /* 0x004fea000383ffff */
[----:B------:R-:W-:Y:S05]  /*2c7a0*/  BRA `(.L_x_2088) ;  /* 0xffffff8000dc7947 */ /* 0x000fea000383ffff */
.L_x_1892:
[----:B--2---:R2:W3:Y:S02]  /*2c7b0*/  SYNCS.PHASECHK.TRANS64.TRYWAIT P0, [R13+URZ+0x308a0], R12 ;  /* 0x0308a00c0d0075a7 */ /* 0x0044e4000800017f */
[----:B---3--:R-:W-:Y:S05]  /*2c7c0*/  @!P0 NANOSLEEP.SYNCS 0x989680 ;  /* 0x009896800000895d */ /* 0x008fea0003900000 */
[----:B------:R-:W3:Y:S02]  /*2c7d0*/  @!P0 SYNCS.PHASECHK.TRANS64 P0, [R13+URZ+0x308a0], R12 ;  /* 0x0308a00c0d0085a7 */ /* 0x000ee4000800007f */
[----:B---3--:R-:W-:Y:S05]  /*2c7e0*/  @!P0 BRA `(.L_x_1892) ;  /* 0xfffffffc00f08947 */ /* 0x008fea000383ffff */
[----:B------:R-:W-:Y:S05]  /*2c7f0*/  BRA `(.L_x_2089) ;  /* 0xffffff8000f47947 */ /* 0x000fea000383ffff */
.L_x_1900:
[----:B0-----:R0:W3:Y:S02]  /*2c800*/  SYNCS.PHASECHK.TRANS64.TRYWAIT P0, [R13+URZ+0x308c0], R12 ;  /* 0x0308c00c0d0075a7 */ /* 0x0010e4000800017f */
[----:B---3--:R-:W-:Y:S05]  /*2c810*/  @!P0 NANOSLEEP.SYNCS 0x989680 ;  /* 0x009896800000895d */ /* 0x008fea0003900000 */
[----:B------:R-:W3:Y:S02]  /*2c820*/  @!P0 SYNCS.PHASECHK.TRANS64 P0, [R13+URZ+0x308c0], R12 ;  /* 0x0308c00c0d0085a7 */ /* 0x000ee4000800007f */
[----:B---3--:R-:W-:Y:S05]  /*2c830*/  @!P0 BRA `(.L_x_1900) ;  /* 0xfffffffc00f08947 */ /* 0x008fea000383ffff */
[----:B------:R-:W-:Y:S05]  /*2c840*/  BRA `(.L_x_2090) ;  /* 0xffffff8800347947 */ /* 0x000fea000383ffff */
.L_x_1910:
[----:B0-----:R0:W2:Y:S02]  /*2c850*/  SYNCS.PHASECHK.TRANS64.TRYWAIT P1, [R6+URZ+0x308a0], R3 ;  /* 0x0308a003060075a7 */ /* 0x0010a4000802017f */
[----:B--2---:R-:W-:Y:S05]  /*2c860*/  @!P1 NANOSLEEP.SYNCS 0x989680 ;  /* 0x009896800000995d */ /* 0x004fea0003900000 */
[----:B------:R-:W2:Y:S02]  /*2c870*/  @!P1 SYNCS.PHASECHK.TRANS64 P1, [R6+URZ+0x308a0], R3 ;  /* 0x0308a003060095a7 */ /* 0x000ea4000802007f */
[----:B--2---:R-:W-:Y:S05]  /*2c880*/  @!P1 BRA `(.L_x_1910) ;  /* 0xfffffffc00f09947 */ /* 0x004fea000383ffff */
[----:B------:R-:W-:Y:S05]  /*2c890*/  BRA `(.L_x_2091) ;  /* 0xffffff8c00a87947 */ /* 0x000fea000383ffff */
.L_x_1918:
[----:B--2---:R2:W3:Y:S02]  /*2c8a0*/  SYNCS.PHASECHK.TRANS64.TRYWAIT P1, [R6+URZ+0x308c0], R3 ;  /* 0x0308c003060075a7 */ /* 0x0044e4000802017f */
[----:B---3--:R-:W-:Y:S05]  /*2c8b0*/  @!P1 NANOSLEEP.SYNCS 0x989680 ;  /* 0x009896800000995d */ /* 0x008fea0003900000 */
[----:B------:R-:W3:Y:S02]  /*2c8c0*/  @!P1 SYNCS.PHASECHK.TRANS64 P1, [R6+URZ+0x308c0], R3 ;  /* 0x0308c003060095a7 */ /* 0x000ee4000802007f */
[----:B---3--:R-:W-:Y:S05]  /*2c8d0*/  @!P1 BRA `(.L_x_1918) ;  /* 0xfffffffc00f09947 */ /* 0x008fea000383ffff */
[----:B------:R-:W-:Y:S05]  /*2c8e0*/  BRA `(.L_x_2092) ;  /* 0xffffff9000e07947 */ /* 0x000fea000383ffff */
.L_x_1942:
        /* <DEDUP_REMOVED lines=11> */
.L_x_2094:
[----:B------:R-:W-:Y:S05]  /*2c9a0*/  BSYNC B0 ;  /* 0x0000000000007941 */ /* 0x000fea0003800000 */
.L_x_2093:
[----:B------:R-:W-:Y:S05]  /*2c9b0*/  BRA `(.L_x_2095) ;  /* 0xffffffa400587947 */ /* 0x000fea000383ffff */
.L_x_1945:
[----:B0-----:R0:W1:Y:S02]  /*2c9c0*/  SYNCS.PHASECHK.TRANS64.TRYWAIT P0, [R4+URZ+0x30840], R5 ;  /* 0x03084005040075a7 */ /* 0x001064000800017f */
[----:B-1----:R-:W-:Y:S05]  /*2c9d0*/  @!P0 NANOSLEEP.SYNCS 0x989680 ;  /* 0x009896800000895d */ /* 0x002fea0003900000 */
[----:B------:R-:W1:Y:S02]  /*2c9e0*/  @!P0 SYNCS.PHASECHK.TRANS64 P0, [R4+URZ+0x30840], R5 ;  /* 0x03084005040085a7 */ /* 0x000e64000800007f */
[----:B-1----:R-:W-:Y:S05]  /*2c9f0*/  @!P0 BRA `(.L_x_1945) ;  /* 0xfffffffc00f08947 */ /* 0x002fea000383ffff */
[----:B------:R-:W-:Y:S05]  /*2ca00*/  BRA `(.L_x_2096) ;  /* 0xffffffa400b87947 */ /* 0x000fea000383ffff */
.L_x_1946:
        /* <DEDUP_REMOVED lines=8> */
.L_x_2098:
[----:B------:R-:W-:Y:S05]  /*2ca90*/  BSYNC B0 ;  /* 0x0000000000007941 */ /* 0x000fea0003800000 */
.L_x_2097:
[----:B------:R-:W-:Y:S02]  /*2caa0*/  IMAD.MOV.U32 R13, RZ, RZ, R0 ;  /* 0x000000ffff0d7224 */ /* 0x000fe400078e0000 */
[----:B------:R-:W-:Y:S02]  /*2cab0*/  IMAD.MOV.U32 R12, RZ, RZ, RZ ;  /* 0x000000ffff0c7224 */ /* 0x000fe400078e00ff */
[----:B------:R-:W-:Y:S02]  /*2cac0*/  IMAD.MOV.U32 R11, RZ, RZ, 0x181f ;  /* 0x0000181fff0b7424 */ /* 0x000fe400078e00ff */
[----:B------:R-:W-:Y:S02]  /*2cad0*/  IMAD.MOV.U32 R15, RZ, RZ, -0x1 ;  /* 0xffffffffff0f7424 */ /* 0x000fe400078e00ff */
[----:B------:R-:W-:Y:S02]  /*2cae0*/  IMAD.MOV.U32 R2, RZ, RZ, R14 ;  /* 0x000000ffff027224 */ /* 0x000fe400078e000e */
[----:B------:R-:W-:-:S07]  /*2caf0*/  @P0 IMAD R9, R7, 0x2, R23 ;  /* 0x0000000207090824 */ /* 0x000fce00078e0217 */
[----:B------:R-:W-:Y:S05]  /*2cb00*/  WARPSYNC.COLLECTIVE R15, `(.L_x_2099) ;  /* 0x000000000f087348 */ /* 0x000fea0003c00000 */
[----:B------:R0:W1:Y:S02]  /*2cb10*/  SHFL.IDX P6, R14, R13, R12, R11 ;  /* 0x0000000c0d0e7389 */ /* 0x00006400000c000b */
[----:B01----:R-:W-:Y:S01]  /*2cb20*/  ENDCOLLECTIVE ;  /* 0x000000000000791b */ /* 0x003fe20003800000 */
.L_x_2099:
[----:B------:R-:W-:Y:S02]  /*2cb30*/  IMAD.MOV.U32 R13, RZ, RZ, R6 ;  /* 0x000000ffff0d7224 */ /* 0x000fe400078e0006 */
[----:B------:R-:W-:Y:S02]  /*2cb40*/  IMAD.MOV.U32 R12, RZ, RZ, 0x1 ;  /* 0x00000001ff0c7424 */ /* 0x000fe400078e00ff */
[----:B------:R-:W-:-:S07]  /*2cb50*/  IMAD.MOV.U32 R3, RZ, RZ, R14 ;  /* 0x000000ffff037224 */ /* 0x000fce00078e000e */
[----:B------:R-:W-:Y:S05]  /*2cb60*/  WARPSYNC.COLLECTIVE R15, `(.L_x_2100) ;  /* 0x000000000f087348 */ /* 0x000fea0003c00000 */
[----:B------:R0:W1:Y:S02]  /*2cb70*/  SHFL.IDX P6, R14, R13, R12, R11 ;  /* 0x0000000c0d0e7389 */ /* 0x00006400000c000b */
[----:B01----:R-:W-:Y:S01]  /*2cb80*/  ENDCOLLECTIVE ;  /* 0x000000000000791b */ /* 0x003fe20003800000 */
.L_x_2100:
        /* <DEDUP_REMOVED lines=10> */
.L_x_2101:
        /* <DEDUP_REMOVED lines=14> */
.L_x_2102:
        /* <DEDUP_REMOVED lines=16> */
.L_x_2103:
[----:B------:R-:W-:Y:S02]  /*2ce10*/  @P0 IMAD R9, R7, 0x2, R23 ;  /* 0x0000000207090824 */ /* 0x000fe400078e0217 */
[----:B------:R-:W-:Y:S02]  /*2ce20*/  IMAD.MOV.U32 R13, RZ, RZ, R6 ;  /* 0x000000ffff0d7224 */ /* 0x000fe400078e0006 */
[----:B------:R-:W-:Y:S02]  /*2ce30*/  IMAD.MOV.U32 R12, RZ, RZ, 0x3 ;  /* 0x00000003ff0c7424 */ /* 0x000fe400078e00ff */
[----:B------:R-:W-:-:S07]  /*2ce40*/  IMAD.MOV.U32 R2, RZ, RZ, R14 ;  /* 0x000000ffff027224 */ /* 0x000fce00078e000e */
[----:B------:R-:W-:Y:S05]  /*2ce50*/  WARPSYNC.COLLECTIVE R15, `(.L_x_2104) ;  /* 0x000000000f087348 */ /* 0x000fea0003c00000 */
[----:B------:R0:W1:Y:S02]  /*2ce60*/  SHFL.IDX P6, R14, R13, R12, R11 ;  /* 0x0000000c0d0e7389 */ /* 0x00006400000c000b */
[----:B01----:R-:W-:Y:S01]  /*2ce70*/  ENDCOLLECTIVE ;  /* 0x000000000000791b */ /* 0x003fe20003800000 */
.L_x_2104:
        /* <DEDUP_REMOVED lines=14> */
.L_x_2105:
[----:B------:R-:W-:Y:S01]  /*2cf60*/  IMAD.MOV.U32 R0, RZ, RZ, R14 ;  /* 0x000000ffff007224 */ /* 0x000fe200078e000e */
[----:B------:R-:W-:Y:S06]  /*2cf70*/  BRA `(.L_x_2106) ;  /* 0xffffffa4006c7947 */ /* 0x000fec000383ffff */
.L_x_1951:
        /* <DEDUP_REMOVED lines=9> */
.L_x_2107:
[C---:B------:R-:W-:Y:S01]  /*2d010*/  VIADD R6, R28.reuse, 0x10 ;  /* 0x000000101c067836 */ /* 0x040fe20000000000 */
[----:B------:R-:W-:Y:S01]  /*2d020*/  ISETP.GE.AND P0, PT, R28, R5, PT ;  /* 0x000000051c00720c */ /* 0x000fe20003f06270 */
[----:B------:R-:W-:Y:S02]  /*2d030*/  IMAD.MOV.U32 R13, RZ, RZ, R4 ;  /* 0x000000ffff0d7224 */ /* 0x000fe400078e0004 */
[----:B------:R-:W-:-:S10]  /*2d040*/  IMAD.MOV.U32 R2, RZ, RZ, R14 ;  /* 0x000000ffff027224 */ /* 0x000fd400078e000e */
[----:B------:R-:W-:Y:S05]  /*2d050*/  WARPSYNC.COLLECTIVE R15, `(.L_x_2108) ;  /* 0x000000000f087348 */ /* 0x000fea0003c00000 */
[----:B------:R0:W1:Y:S02]  /*2d060*/  SHFL.IDX P6, R14, R13, R12, R11 ;  /* 0x0000000c0d0e7389 */ /* 0x00006400000c000b */
[----:B01----:R-:W-:Y:S01]  /*2d070*/  ENDCOLLECTIVE ;  /* 0x000000000000791b */ /* 0x003fe20003800000 */
.L_x_2108:
[----:B------:R-:W-:Y:S02]  /*2d080*/  IMAD.MOV.U32 R13, RZ, RZ, R0 ;  /* 0x000000ffff0d7224 */ /* 0x000fe400078e0000 */
[----:B------:R-:W-:Y:S02]  /*2d090*/  IMAD.MOV.U32 R12, RZ, RZ, 0x1 ;  /* 0x00000001ff0c7424 */ /* 0x000fe400078e00ff */
[----:B------:R-:W-:-:S07]  /*2d0a0*/  IMAD.MOV.U32 R3, RZ, RZ, R14 ;  /* 0x000000ffff037224 */ /* 0x000fce00078e000e */
[----:B------:R-:W-:Y:S05]  /*2d0b0*/  WARPSYNC.COLLECTIVE R15, `(.L_x_2109) ;  /* 0x000000000f087348 */ /* 0x000fea0003c00000 */
[----:B------:R0:W1:Y:S02]  /*2d0c0*/  SHFL.IDX P6, R14, R13, R12, R11 ;  /* 0x0000000c0d0e7389 */ /* 0x00006400000c000b */
[----:B01----:R-:W-:Y:S01]  /*2d0d0*/  ENDCOLLECTIVE ;  /* 0x000000000000791b */ /* 0x003fe20003800000 */
.L_x_2109:
[----:B------:R-:W-:-:S05]  /*2d0e0*/  @!P0 LEA R3, P5, R37, R3, 0x1 ;  /* 0x0000000325038211 */ /* 0x000fca00078a08ff */
[----:B------:R-:W-:-:S05]  /*2d0f0*/  @!P0 IMAD.X R2, RZ, RZ, R2, P5 ;  /* 0x000000ffff028224 */ /* 0x000fca00028e0602 */
[----:B------:R-:W-:Y:S01]  /*2d100*/  @!P0 LOP3.LUT R3, R3, R2, RZ, 0x3c, !PT ;  /* 0x0000000203038212 */ /* 0x000fe200078e3cff */
[----:B------:R-:W-:-:S03]  /*2d110*/  IMAD.MOV.U32 R13, RZ, RZ, R4 ;  /* 0x000000ffff0d7224 */ /* 0x000fc600078e0004 */
[----:B------:R-:W-:-:S04]  /*2d120*/  @!P0 LOP3.LUT R2, R3, R2, RZ, 0x3c, !PT ;  /* 0x0000000203028212 */ /* 0x000fc800078e3cff */
[----:B------:R-:W-:-:S05]  /*2d130*/  @!P0 LOP3.LUT R3, R3, R2, RZ, 0x3c, !PT ;  /* 0x0000000203038212 */ /* 0x000fca00078e3cff */
        /* <DEDUP_REMOVED lines=12> */
.L_x_2110:
[----:B------:R-:W-:Y:S02]  /*2d200*/  IMAD.MOV.U32 R13, RZ, RZ, R0 ;  /* 0x000000ffff0d7224 */ /* 0x000fe400078e0000 */
[----:B------:R-:W-:Y:S02]  /*2d210*/  IMAD.MOV.U32 R12, RZ, RZ, 0x2 ;  /* 0x00000002ff0c7424 */ /* 0x000fe400078e00ff */
[----:B------:R-:W-:-:S07]  /*2d220*/  IMAD.MOV.U32 R3, RZ, RZ, R14 ;  /* 0x000000ffff037224 */ /* 0x000fce00078e000e */
[----:B------:R-:W-:Y:S05]  /*2d230*/  WARPSYNC.COLLECTIVE R15, `(.L_x_2111) ;  /* 0x000000000f087348 */ /* 0x000fea0003c00000 */
[----:B------:R0:W1:Y:S02]  /*2d240*/  SHFL.IDX P6, R14, R13, R12, R11 ;  /* 0x0000000c0d0e7389 */ /* 0x00006400000c000b */
[----:B01----:R-:W-:Y:S01]  /*2d250*/  ENDCOLLECTIVE ;  /* 0x000000000000791b */ /* 0x003fe20003800000 */
.L_x_2111:
        /* <DEDUP_REMOVED lines=12> */
[----:B------:R0:W-:Y:S02]  /*2d320*/  @!P0 LDGSTS.E.BYPASS.LTC128B.128 [R36+0x1cc00], desc[UR60][R2.64+0x180], !P1 ;  /* 0x1cc0018002248fae */ /* 0x0001e4000c901d7c */
[----:B0-----:R-:W-:-:S05]  /*2d330*/  VIADD R2, R28, 0x20 ;  /* 0x000000201c027836 */ /* 0x001fca0000000000 */
[----:B------:R-:W-:Y:S01]  /*2d340*/  ISETP.GE.AND P0, PT, R2, R5, PT ;  /* 0x000000050200720c */ /* 0x000fe20003f06270 */
[----:B------:R-:W-:-:S12]  /*2d350*/  IMAD.MOV.U32 R2, RZ, RZ, R14 ;  /* 0x000000ffff027224 */ /* 0x000fd800078e000e */
[----:B------:R-:W-:Y:S05]  /*2d360*/  WARPSYNC.COLLECTIVE R15, `(.L_x_2112) ;  /* 0x000000000f087348 */ /* 0x000fea0003c00000 */
[----:B------:R0:W1:Y:S02]  /*2d370*/  SHFL.IDX P6, R14, R13, R12, R11 ;  /* 0x0000000c0d0e7389 */ /* 0x00006400000c000b */
[----:B01----:R-:W-:Y:S01]  /*2d380*/  ENDCOLLECTIVE ;  /* 0x000000000000791b */ /* 0x003fe20003800000 */
.L_x_2112:
[----:B------:R-:W-:Y:S02]  /*2d390*/  IMAD.MOV.U32 R13, RZ, RZ, R0 ;  /* 0x000000ffff0d7224 */ /* 0x000fe400078e0000 */
[----:B------:R-:W-:Y:S02]  /*2d3a0*/  IMAD.MOV.U32 R12, RZ, RZ, 0x3 ;  /* 0x00000003ff0c7424 */ /* 0x000fe400078e00ff */
[----:B------:R-:W-:-:S07]  /*2d3b0*/  IMAD.MOV.U32 R3, RZ, RZ, R14 ;  /* 0x000000ffff037224 */ /* 0x000fce00078e000e */
[----:B------:R-:W-:Y:S05]  /*2d3c0*/  WARPSYNC.COLLECTIVE R15, `(.L_x_2113) ;  /* 0x000000000f087348 */ /* 0x000fea0003c00000 */
[----:B------:R0:W1:Y:S02]  /*2d3d0*/  SHFL.IDX P6, R14, R13, R12, R11 ;  /* 0x0000000c0d0e7389 */ /* 0x00006400000c000b */
[----:B01----:R-:W-:Y:S01]  /*2d3e0*/  ENDCOLLECTIVE ;  /* 0x000000000000791b */ /* 0x003fe20003800000 */
.L_x_2113:
        /* <DEDUP_REMOVED lines=19> */
.L_x_2114:
[----:B------:R-:W-:Y:S02]  /*2d520*/  IMAD.MOV.U32 R13, RZ, RZ, R0 ;  /* 0x000000ffff0d7224 */ /* 0x000fe400078e0000 */
[----:B------:R-:W-:Y:S02]  /*2d530*/  IMAD.MOV.U32 R12, RZ, RZ, 0x4 ;  /* 0x00000004ff0c7424 */ /* 0x000fe400078e00ff */
[----:B------:R-:W-:-:S07]  /*2d540*/  IMAD.MOV.U32 R3, RZ, RZ, R14 ;  /* 0x000000ffff037224 */ /* 0x000fce00078e000e */
[----:B------:R-:W-:Y:S05]  /*2d550*/  WARPSYNC.COLLECTIVE R15, `(.L_x_2115) ;  /* 0x000000000f087348 */ /* 0x000fea0003c00000 */
[----:B------:R0:W1:Y:S02]  /*2d560*/  SHFL.IDX P6, R14, R13, R12, R11 ;  /* 0x0000000c0d0e7389 */ /* 0x00006400000c000b */
[----:B01----:R-:W-:Y:S01]  /*2d570*/  ENDCOLLECTIVE ;  /* 0x000000000000791b */ /* 0x003fe20003800000 */
.L_x_2115:
        /* <DEDUP_REMOVED lines=19> */
.L_x_2116:
[----:B------:R-:W-:Y:S02]  /*2d6b0*/  IMAD.MOV.U32 R13, RZ, RZ, R0 ;  /* 0x000000ffff0d7224 */ /* 0x000fe400078e0000 */
[----:B------:R-:W-:Y:S02]  /*2d6c0*/  IMAD.MOV.U32 R12, RZ, RZ, 0x5 ;  /* 0x00000005ff0c7424 */ /* 0x000fe400078e00ff */
[----:B------:R-:W-:-:S07]  /*2d6d0*/  IMAD.MOV.U32 R3, RZ, RZ, R14 ;  /* 0x000000ffff037224 */ /* 0x000fce00078e000e */
[----:B------:R-:W-:Y:S05]  /*2d6e0*/  WARPSYNC.COLLECTIVE R15, `(.L_x_2117) ;  /* 0x000000000f087348 */ /* 0x000fea0003c00000 */
[----:B------:R0:W1:Y:S02]  /*2d6f0*/  SHFL.IDX P6, R14, R13, R12, R11 ;  /* 0x0000000c0d0e7389 */ /* 0x00006400000c000b */
[----:B01----:R-:W-:Y:S01]  /*2d700*/  ENDCOLLECTIVE ;  /* 0x000000000000791b */ /* 0x003fe20003800000 */
.L_x_2117:
        /* <DEDUP_REMOVED lines=19> */
.L_x_2118:
[----:B------:R-:W-:Y:S02]  /*2d840*/  IMAD.MOV.U32 R13, RZ, RZ, R0 ;  /* 0x000000ffff0d7224 */ /* 0x000fe400078e0000 */
[----:B------:R-:W-:Y:S02]  /*2d850*/  IMAD.MOV.U32 R12, RZ, RZ, 0x6 ;  /* 0x00000006ff0c7424 */ /* 0x000fe400078e00ff */
[----:B------:R-:W-:-:S07]  /*2d860*/  IMAD.MOV.U32 R3, RZ, RZ, R14 ;  /* 0x000000ffff037224 */ /* 0x000fce00078e000e */
[----:B------:R-:W-:Y:S05]  /*2d870*/  WARPSYNC.COLLECTIVE R15, `(.L_x_2119) ;  /* 0x000000000f087348 */ /* 0x000fea0003c00000 */
[----:B------:R0:W1:Y:S02]  /*2d880*/  SHFL.IDX P6, R14, R13, R12, R11 ;  /* 0x0000000c0d0e7389 */ /* 0x00006400000c000b */
[----:B01----:R-:W-:Y:S01]  /*2d890*/  ENDCOLLECTIVE ;  /* 0x000000000000791b */ /* 0x003fe20003800000 */
.L_x_2119:
        /* <DEDUP_REMOVED lines=19> */
.L_x_2120:
[----:B------:R-:W-:Y:S02]  /*2d9d0*/  IMAD.MOV.U32 R13, RZ, RZ, R0 ;  /* 0x000000ffff0d7224 */ /* 0x000fe400078e0000 */
[----:B------:R-:W-:Y:S02]  /*2d9e0*/  IMAD.MOV.U32 R12, RZ, RZ, 0x7 ;  /* 0x00000007ff0c7424 */ /* 0x000fe400078e00ff */
[----:B------:R-:W-:-:S07]  /*2d9f0*/  IMAD.MOV.U32 R3, RZ, RZ, R14 ;  /* 0x000000ffff037224 */ /* 0x000fce00078e000e */
[----:B------:R-:W-:Y:S05]  /*2da00*/  WARPSYNC.COLLECTIVE R15, `(.L_x_2121) ;  /* 0x000000000f087348 */ /* 0x000fea0003c00000 */
[----:B------:R0:W1:Y:S02]  /*2da10*/  SHFL.IDX P6, R14, R13, R12, R11 ;  /* 0x0000000c0d0e7389 */ /* 0x00006400000c000b */
[----:B01----:R-:W-:Y:S01]  /*2da20*/  ENDCOLLECTIVE ;  /* 0x000000000000791b */ /* 0x003fe20003800000 */
.L_x_2121:
[----:B------:R-:W-:-:S05]  /*2da30*/  @!P0 LEA R3, P5, R37, R3, 0x1 ;  /* 0x0000000325038211 */ /* 0x000fca00078a08ff */
[----:B------:R-:W-:-:S05]  /*2da40*/  @!P0 IMAD.X R2, RZ, RZ, R2, P5 ;  /* 0x000000ffff028224 */ /* 0x000fca00028e0602 */
[----:B------:R-:W-:Y:S01]  /*2da50*/  @!P0 LOP3.LUT R3, R3, R2, RZ, 0x3c, !PT ;  /* 0x0000000203038212 */ /* 0x000fe200078e3cff */
[----:B------:R-:W-:-:S03]  /*2da60*/  IMAD.MOV.U32 R13, RZ, RZ, R4 ;  /* 0x000000ffff0d7224 */ /* 0x000fc600078e0004 */
[----:B------:R-:W-:-:S04]  /*2da70*/  @!P0 LOP3.LUT R2, R3, R2, RZ, 0x3c, !PT ;  /* 0x0000000203028212 */ /* 0x000fc800078e3cff */
[----:B------:R-:W-:Y:S01]  /*2da80*/  @!P0 LOP3.LUT R3, R3, R2, RZ, 0x3c, !PT ;  /* 0x0000000203038212 */ /* 0x000fe200078e3cff */
[----:B------:R-:W-:-:S04]  /*2da90*/  IMAD.MOV.U32 R6, RZ, RZ, R14 ;  /* 0x000000ffff067224 */ /* 0x000fc800078e000e */
        /* <DEDUP_REMOVED lines=10> */
.L_x_2122:
[----:B------:R-:W-:Y:S05]  /*2db40*/  BRA `(.L_x_2123) ;  /* 0xffffffa400d47947 */ /* 0x000fea000383ffff */
.L_x_1956:
[----:B0-----:R0:W1:Y:S02]  /*2db50*/  SYNCS.PHASECHK.TRANS64.TRYWAIT P0, [R23+URZ+0x30820], R0 ;  /* 0x03082000170075a7 */ /* 0x001064000800017f */
[----:B-1----:R-:W-:Y:S05]  /*2db60*/  @!P0 NANOSLEEP.SYNCS 0x989680 ;  /* 0x009896800000895d */ /* 0x002fea0003900000 */
[----:B------:R-:W1:Y:S02]  /*2db70*/  @!P0 SYNCS.PHASECHK.TRANS64 P0, [R23+URZ+0x30820], R0 ;  /* 0x03082000170085a7 */ /* 0x000e64000800007f */
[----:B-1----:R-:W-:Y:S05]  /*2db80*/  @!P0 BRA `(.L_x_1956) ;  /* 0xfffffffc00f08947 */ /* 0x002fea000383ffff */
[----:B------:R-:W-:Y:S05]  /*2db90*/  BRA `(.L_x_2124) ;  /* 0xffffffa800507947 */ /* 0x000fea000383ffff */
.L_x_1961:
[----:B0-----:R0:W1:Y:S02]  /*2dba0*/  SYNCS.PHASECHK.TRANS64.TRYWAIT P0, [R7+URZ+0x30840], R2 ;  /* 0x03084002070075a7 */ /* 0x001064000800017f */
[----:B-1----:R-:W-:Y:S05]  /*2dbb0*/  @!P0 NANOSLEEP.SYNCS 0x989680 ;  /* 0x009896800000895d */ /* 0x002fea0003900000 */
[----:B------:R-:W1:Y:S02]  /*2dbc0*/  @!P0 SYNCS.PHASECHK.TRANS64 P0, [R7+URZ+0x30840], R2 ;  /* 0x03084002070085a7 */ /* 0x000e64000800007f */
[----:B-1----:R-:W-:Y:S05]  /*2dbd0*/  @!P0 BRA `(.L_x_1961) ;  /* 0xfffffffc00f08947 */ /* 0x002fea000383ffff */
[----:B------:R-:W-:Y:S05]  /*2dbe0*/  BRA `(.L_x_2125) ;  /* 0xffffffac00387947 */ /* 0x000fea000383ffff */
.L_x_1962:
        /* <DEDUP_REMOVED lines=8> */
.L_x_2127:
[----:B------:R-:W-:Y:S05]  /*2dc70*/  BSYNC B1 ;  /* 0x0000000000017941 */ /* 0x000fea0003800000 */
.L_x_2126:
        /* <DEDUP_REMOVED lines=12> */
.L_x_2128:
[----:B------:R-:W-:Y:S01]  /*2dd40*/  LOP3.LUT R22, R22, 0xffffbfff, RZ, 0xc0, !PT ;  /* 0xffffbfff16167812 */ /* 0x000fe200078ec0ff */
[----:B------:R-:W-:-:S03]  /*2dd50*/  IMAD R9, R9, 0x2, R23 ;  /* 0x0000000209097824 */ /* 0x000fc600078e0217 */
[----:B------:R-:W-:-:S04]  /*2dd60*/  @P2 LOP3.LUT R22, R22, 0x4000, RZ, 0xfc, !PT ;  /* 0x0000400016162812 */ /* 0x000fc800078efcff */
[C---:B------:R-:W-:Y:S02]  /*2dd70*/  LOP3.LUT P2, RZ, R22.reuse, 0x8, RZ, 0xc0, !PT ;  /* 0x0000000816ff7812 */ /* 0x040fe4000784c0ff */
[----:B------:R-:W-:Y:S01]  /*2dd80*/  LOP3.LUT R22, R22, 0xffffdfff, RZ, 0xc0, !PT ;  /* 0xffffdfff16167812 */ /* 0x000fe200078ec0ff */
[----:B------:R-:W-:-:S03]  /*2dd90*/  IMAD.MOV.U32 R13, RZ, RZ, R21 ;  /* 0x000000ffff0d7224 */ /* 0x000fc600078e0015 */
[----:B------:R-:W-:Y:S01]  /*2dda0*/  @P1 LOP3.LUT R22, R22, 0x2000, RZ, 0xfc, !PT ;  /* 0x0000200016161812 */ /* 0x000fe200078efcff */
[----:B------:R-:W-:-:S03]  /*2ddb0*/  IMAD.MOV.U32 R12, RZ, RZ, 0x1 ;  /* 0x00000001ff0c7424 */ /* 0x000fc600078e00ff */
[----:B------:R-:W-:Y:S01]  /*2ddc0*/  LOP3.LUT P1, RZ, R22, 0x4, RZ, 0xc0, !PT ;  /* 0x0000000416ff7812 */ /* 0x000fe2000782c0ff */
[----:B------:R-:W-:-:S12]  /*2ddd0*/  IMAD.MOV.U32 R2, RZ, RZ, R14 ;  /* 0x000000ffff027224 */ /* 0x000fd800078e000e */
[----:B------:R-:W-:Y:S05]  /*2dde0*/  WARPSYNC.COLLECTIVE R15, `(.L_x_2129) ;  /* 0x000000000f087348 */ /* 0x000fea0003c00000 */
[----:B------:R0:W1:Y:S02]  /*2ddf0*/  SHFL.IDX P6, R14, R13, R12, R11 ;  /* 0x0000000c0d0e7389 */ /* 0x00006400000c000b */
[----:B01----:R-:W-:Y:S01]  /*2de00*/  ENDCOLLECTIVE ;  /* 0x000000000000791b */ /* 0x003fe20003800000 */
.L_x_2129:
        /* <DEDUP_REMOVED lines=14> */
.L_x_2130:
[----:B------:R-:W-:Y:S02]  /*2def0*/  IMAD.MOV.U32 R13, RZ, RZ, R21 ;  /* 0x000000ffff0d7224 */ /* 0x000fe400078e0015 */
[----:B------:R-:W-:Y:S02]  /*2df00*/  IMAD.MOV.U32 R12, RZ, RZ, 0x2 ;  /* 0x00000002ff0c7424 */ /* 0x000fe400078e00ff */
[----:B------:R-:W-:-:S07]  /*2df10*/  IMAD.MOV.U32 R2, RZ, RZ, R14 ;  /* 0x000000ffff027224 */ /* 0x000fce00078e000e */
[----:B------:R-:W-:Y:S05]  /*2df20*/  WARPSYNC.COLLECTIVE R15, `(.L_x_2131) ;  /* 0x000000000f087348 */ /* 0x000fea0003c00000 */
[----:B------:R0:W1:Y:S02]  /*2df30*/  SHFL.IDX P6, R14, R13, R12, R11 ;  /* 0x0000000c0d0e7389 */ /* 0x00006400000c000b */
[----:B01----:R-:W-:Y:S01]  /*2df40*/  ENDCOLLECTIVE ;  /* 0x000000000000791b */ /* 0x003fe20003800000 */
.L_x_2131:
        /* <DEDUP_REMOVED lines=14> */
.L_x_2132:
[----:B------:R-:W-:Y:S02]  /*2e030*/  IMAD.MOV.U32 R13, RZ, RZ, R21 ;  /* 0x000000ffff0d7224 */ /* 0x000fe400078e0015 */
[----:B------:R-:W-:Y:S02]  /*2e040*/  IMAD.MOV.U32 R12, RZ, RZ, 0x3 ;  /* 0x00000003ff0c7424 */ /* 0x000fe400078e00ff */
[----:B------:R-:W-:-:S07]  /*2e050*/  IMAD.MOV.U32 R2, RZ, RZ, R14 ;  /* 0x000000ffff027224 */ /* 0x000fce00078e000e */
[----:B------:R-:W-:Y:S05]  /*2e060*/  WARPSYNC.COLLECTIVE R15, `(.L_x_2133) ;  /* 0x000000000f087348 */ /* 0x000fea0003c00000 */
[----:B------:R0:W1:Y:S02]  /*2e070*/  SHFL.IDX P6, R14, R13, R12, R11 ;  /* 0x0000000c0d0e7389 */ /* 0x00006400000c000b */
[----:B01----:R-:W-:Y:S01]  /*2e080*/  ENDCOLLECTIVE ;  /* 0x000000000000791b */ /* 0x003fe20003800000 */
.L_x_2133:
        /* <DEDUP_REMOVED lines=17> */
.L_x_2134:
[----:B------:R-:W-:Y:S01]  /*2e1a0*/  IMAD.MOV.U32 R2, RZ, RZ, R14 ;  /* 0x000000ffff027224 */ /* 0x000fe200078e000e */
[----:B------:R-:W-:Y:S06]  /*2e1b0*/  BRA `(.L_x_2135) ;  /* 0xffffffa800bc7947 */ /* 0x000fec000383ffff */
.L_x_1967:
[----:B-1----:R1:W2:Y:S02]  /*2e1c0*/  SYNCS.PHASECHK.TRANS64.TRYWAIT P0, [R7+URZ+0x30860], R2 ;  /* 0x03086002070075a7 */ /* 0x0022a4000800017f */
[----:B--2---:R-:W-:Y:S05]  /*2e1d0*/  @!P0 NANOSLEEP.SYNCS 0x989680 ;  /* 0x009896800000895d */ /* 0x004fea0003900000 */
[----:B------:R-:W2:Y:S02]  /*2e1e0*/  @!P0 SYNCS.PHASECHK.TRANS64 P0, [R7+URZ+0x30860], R2 ;  /* 0x03086002070085a7 */ /* 0x000ea4000800007f */
[----:B--2---:R-:W-:Y:S05]  /*2e1f0*/  @!P0 BRA `(.L_x_1967) ;  /* 0xfffffffc00f08947 */ /* 0x004fea000383ffff */
[----:B------:R-:W-:Y:S05]  /*2e200*/  BRA `(.L_x_2136) ;  /* 0xffffffac00387947 */ /* 0x000fea000383ffff */
.L_x_1968:
        /* <DEDUP_REMOVED lines=8> */
.L_x_2138:
[----:B------:R-:W-:Y:S05]  /*2e290*/  BSYNC B1 ;  /* 0x0000000000017941 */ /* 0x000fea0003800000 */
.L_x_2137:
        /* <DEDUP_REMOVED lines=9> */
.L_x_2139:
[----:B------:R-:W-:Y:S02]  /*2e330*/  IMAD.MOV.U32 R13, RZ, RZ, R24 ;  /* 0x000000ffff0d7224 */ /* 0x000fe400078e0018 */
[----:B------:R-:W-:Y:S02]  /*2e340*/  IMAD.MOV.U32 R12, RZ, RZ, 0x1 ;  /* 0x00000001ff0c7424 */ /* 0x000fe400078e00ff */
[----:B------:R-:W-:-:S07]  /*2e350*/  IMAD.MOV.U32 R2, RZ, RZ, R14 ;  /* 0x000000ffff027224 */ /* 0x000fce00078e000e */
[----:B------:R-:W-:Y:S05]  /*2e360*/  WARPSYNC.COLLECTIVE R15, `(.L_x_2140) ;  /* 0x000000000f087348 */ /* 0x000fea0003c00000 */
[----:B------:R0:W1:Y:S02]  /*2e370*/  SHFL.IDX P6, R14, R13, R12, R11 ;  /* 0x0000000c0d0e7389 */ /* 0x00006400000c000b */
[----:B01----:R-:W-:Y:S01]  /*2e380*/  ENDCOLLECTIVE ;  /* 0x000000000000791b */ /* 0x003fe20003800000 */
.L_x_2140:
        /* <DEDUP_REMOVED lines=18> */
.L_x_2141:
[----:B------:R-:W-:Y:S02]  /*2e4b0*/  IMAD.MOV.U32 R13, RZ, RZ, R24 ;  /* 0x000000ffff0d7224 */ /* 0x000fe400078e0018 */
[----:B------:R-:W-:Y:S02]  /*2e4c0*/  IMAD.MOV.U32 R12, RZ, RZ, 0x2 ;  /* 0x00000002ff0c7424 */ /* 0x000fe400078e00ff */
[----:B------:R-:W-:-:S07]  /*2e4d0*/  IMAD.MOV.U32 R2, RZ, RZ, R14 ;  /* 0x000000ffff027224 */ /* 0x000fce00078e000e */
[----:B------:R-:W-:Y:S05]  /*2e4e0*/  WARPSYNC.COLLECTIVE R15, `(.L_x_2142) ;  /* 0x000000000f087348 */ /* 0x000fea0003c00000 */
[----:B------:R0:W1:Y:S02]  /*2e4f0*/  SHFL.IDX P6, R14, R13, R12, R11 ;  /* 0x0000000c0d0e7389 */ /* 0x00006400000c000b */
[----:B01----:R-:W-:Y:S01]  /*2e500*/  ENDCOLLECTIVE ;  /* 0x000000000000791b */ /* 0x003fe20003800000 */
.L_x_2142:
        /* <DEDUP_REMOVED lines=18> */
.L_x_2143:
[----:B------:R-:W-:Y:S02]  /*2e630*/  IMAD.MOV.U32 R13, RZ, RZ, R24 ;  /* 0x000000ffff0d7224 */ /* 0x000fe400078e0018 */
[----:B------:R-:W-:Y:S02]  /*2e640*/  IMAD.MOV.U32 R12, RZ, RZ, 0x3 ;  /* 0x00000003ff0c7424 */ /* 0x000fe400078e00ff */
[----:B------:R-:W-:-:S07]  /*2e650*/  IMAD.MOV.U32 R2, RZ, RZ, R14 ;  /* 0x000000ffff027224 */ /* 0x000fce00078e000e */
[----:B------:R-:W-:Y:S05]  /*2e660*/  WARPSYNC.COLLECTIVE R15, `(.L_x_2144) ;  /* 0x000000000f087348 */ /* 0x000fea0003c00000 */
[----:B------:R0:W1:Y:S02]  /*2e670*/  SHFL.IDX P6, R14, R13, R12, R11 ;  /* 0x0000000c0d0e7389 */ /* 0x00006400000c000b */
[----:B01----:R-:W-:Y:S01]  /*2e680*/  ENDCOLLECTIVE ;  /* 0x000000000000791b */ /* 0x003fe20003800000 */
.L_x_2144:
        /* <DEDUP_REMOVED lines=13> */
.L_x_2145:
        /* <DEDUP_REMOVED lines=10> */
.L_x_1976:
[----:B0-----:R0:W1:Y:S02]  /*2e800*/  SYNCS.PHASECHK.TRANS64.TRYWAIT P0, [R4+URZ+0x30860], R3 ;  /* 0x03086003040075a7 */ /* 0x001064000800017f */
[----:B-1----:R-:W-:Y:S05]  /*2e810*/  @!P0 NANOSLEEP.SYNCS 0x989680 ;  /* 0x009896800000895d */ /* 0x002fea0003900000 */
[----:B------:R-:W1:Y:S02]  /*2e820*/  @!P0 SYNCS.PHASECHK.TRANS64 P0, [R4+URZ+0x30860], R3 ;  /* 0x03086003040085a7 */ /* 0x000e64000800007f */
[----:B-1----:R-:W-:Y:S05]  /*2e830*/  @!P0 BRA `(.L_x_1976) ;  /* 0xfffffffc00f08947 */ /* 0x002fea000383ffff */
[----:B------:R-:W-:Y:S05]  /*2e840*/  BRA `(.L_x_2147) ;  /* 0xffffffac00b87947 */ /* 0x000fea000383ffff */
.L_x_1977:
        /* <DEDUP_REMOVED lines=8> */
.L_x_2149:
[----:B------:R-:W-:Y:S05]  /*2e8d0*/  BSYNC B0 ;  /* 0x0000000000007941 */ /* 0x000fea0003800000 */
.L_x_2148:
        /* <DEDUP_REMOVED lines=11> */
.L_x_2150:
[----:B------:R-:W-:Y:S01]  /*2e990*/  ULDC UR4, c[0x0][0x2f4] ;  /* 0x0000bd0000047ab9 */ /* 0x000fe20000000800 */
[----:B------:R-:W-:Y:S01]  /*2e9a0*/  IMAD R0, R0, 0x2, R23 ;  /* 0x0000000200007824 */ /* 0x000fe200078e0217 */
[----:B------:R-:W-:Y:S02]  /*2e9b0*/  ISETP.GE.AND P3, PT, R37, UR4, PT ;  /* 0x0000000425007c0c */ /* 0x000fe4000bf66270 */
[----:B------:R-:W-:Y:S02]  /*2e9c0*/  ISETP.GE.AND P2, PT, R7, UR4, PT ;  /* 0x0000000407007c0c */ /* 0x000fe4000bf46270 */
        /* <DEDUP_REMOVED lines=18> */
.L_x_2151:
[----:B------:R-:W-:Y:S01]  /*2eaf0*/  @!PT LDS RZ, [RZ] ;  /* 0x00000000fffff984 */ /* 0x000fe20000000800 */
[----:B------:R-:W-:Y:S01]  /*2eb00*/  @!PT LDS RZ, [RZ] ;  /* 0x00000000fffff984 */ /* 0x000fe20000000800 */
[----:B------:R-:W-:Y:S01]  /*2eb10*/  @!PT LDS RZ, [RZ] ;  /* 0x00000000fffff984 */ /* 0x000fe20000000800 */
[----:B------:R-:W-:Y:S01]  /*2eb20*/  LDGSTS.E.BYPASS.LTC128B.128 [R0+0x4400], desc[UR60][R2.64+0x100], !P4 ;  /* 0x0440010002007fae */ /* 0x000fe2000e101d7c */
[----:B------:R-:W-:Y:S01]  /*2eb30*/  ISETP.LT.OR P4, PT, R5, 0x1, P0 ;  /* 0x000000010500780c */ /* 0x000fe20000781670 */
[----:B------:R-:W-:-:S12]  /*2eb40*/  IMAD.MOV.U32 R13, RZ, RZ, R17 ;  /* 0x000000ffff0d7224 */ /* 0x000fd800078e0011 */
[----:B------:R0:W-:Y:S02]  /*2eb50*/  LDGSTS.E.BYPASS.LTC128B.128 [R0+0x6400], desc[UR60][R2.64+0x180], !P4 ;  /* 0x0640018002007fae */ /* 0x0001e4000e101d7c */
[----:B0-----:R-:W-:-:S07]  /*2eb60*/  IMAD.MOV.U32 R3, RZ, RZ, R14 ;  /* 0x000000ffff037224 */ /* 0x001fce00078e000e */
[----:B------:R-:W-:Y:S05]  /*2eb70*/  WARPSYNC.COLLECTIVE R15, `(.L_x_2152) ;  /* 0x000000000f087348 */ /* 0x000fea0003c00000 */
[----:B------:R0:W1:Y:S02]  /*2eb80*/  SHFL.IDX P6, R14, R13, R12, R11 ;  /* 0x0000000c0d0e7389 */ /* 0x00006400000c000b */
[----:B01----:R-:W-:Y:S01]  /*2eb90*/  ENDCOLLECTIVE ;  /* 0x000000000000791b */ /* 0x003fe20003800000 */
.L_x_2152:
[----:B------:R-:W-:Y:S02]  /*2eba0*/  IMAD.MOV.U32 R13, RZ, RZ, R24 ;  /* 0x000000ffff0d7224 */ /* 0x000fe400078e0018 */
[----:B------:R-:W-:Y:S01]  /*2ebb0*/  IMAD.MOV.U32 R12, RZ, RZ, 0x2 ;  /* 0x00000002ff0c7424 */ /* 0x000fe200078e00ff */
[----:B------:R-:W-:-:S13]  /*2ebc0*/  IADD3 R2, P4, R14, R8, RZ ;  /* 0x000000080e027210 */ /* 0x000fda0007f9e0ff */
[----:B------:R-:W-:Y:S05]  /*2ebd0*/  WARPSYNC.COLLECTIVE R15, `(.L_x_2153) ;  /* 0x000000000f087348 */ /* 0x000fea0003c00000 */
[----:B------:R0:W1:Y:S02]  /*2ebe0*/  SHFL.IDX P6, R14, R13, R12, R11 ;  /* 0x0000000c0d0e7389 */ /* 0x00006400000c000b */
[----:B01----:R-:W-:Y:S01]  /*2ebf0*/  ENDCOLLECTIVE ;  /* 0x000000000000791b */ /* 0x003fe20003800000 */
.L_x_2153:
        /* <DEDUP_REMOVED lines=12> */
.L_x_2154:
        /* <DEDUP_REMOVED lines=14> */
.L_x_2155:
        /* <DEDUP_REMOVED lines=12> */
.L_x_2156:
        /* <DEDUP_REMOVED lines=9> */
.L_x_1982:
[----:B------:R-:W-:Y:S01]  /*2eef0*/  BSSY B0, `(.L_x_2158) ;  /* 0x0000008000007945 */ /* 0x000fe20003800000 */
[----:B------:R-:W-:Y:S02]  /*2ef00*/  IMAD.MOV.U32 R13, RZ, RZ, R16 ;  /* 0x000000ffff0d7224 */ /* 0x000fe400078e0010 */
[----:B------:R-:W-:Y:S02]  /*2ef10*/  IMAD.MOV.U32 R12, RZ, RZ, RZ ;  /* 0x000000ffff0c7224 */ /* 0x000fe400078e00ff */
[----:B------:R-:W-:Y:S02]  /*2ef20*/  IMAD.MOV.U32 R11, RZ, RZ, 0x1f ;  /* 0x0000001fff0b7424 */ /* 0x000fe400078e00ff */
[----:B------:R-:W-:-:S07]  /*2ef30*/  IMAD.MOV.U32 R15, RZ, RZ, -0x1 ;  /* 0xffffffffff0f7424 */ /* 0x000fce00078e00ff */
[----:B01----:R-:W-:Y:S05]  /*2ef40*/  WARPSYNC.COLLECTIVE R15, `(.L_x_2159) ;  /* 0x000000000f087348 */ /* 0x003fea0003c00000 */
[----:B------:R2:W3:Y:S02]  /*2ef50*/  SHFL.IDX P6, R14, R13, R12, R11 ;  /* 0x0000000c0d0e7389 */ /* 0x0004e400000c000b */
[----:B0123--:R-:W-:Y:S01]  /*2ef60*/  ENDCOLLECTIVE ;  /* 0x000000000000791b */ /* 0x00ffe20003800000 */
.L_x_2159:
[----:B------:R-:W-:Y:S05]  /*2ef70*/  BSYNC B0 ;  /* 0x0000000000007941 */ /* 0x000fea0003800000 */
.L_x_2158:
[----:B------:R-:W-:Y:S02]  /*2ef80*/  IMAD.MOV.U32 R13, RZ, RZ, R16 ;  /* 0x000000ffff0d7224 */ /* 0x000fe400078e0010 */
        /* <DEDUP_REMOVED lines=8> */
.L_x_2160:
        /* <DEDUP_REMOVED lines=18> */
.L_x_2161:
[----:B------:R-:W-:Y:S01]  /*2f130*/  IMAD.MOV.U32 R12, RZ, RZ, 0x2 ;  /* 0x00000002ff0c7424 */ /* 0x000fe200078e00ff */
[----:B------:R-:W-:-:S05]  /*2f140*/  SEL R4, R14, RZ, P1 ;  /* 0x000000ff0e047207 */ /* 0x000fca0000800000 */
[----:B------:R-:W-:-:S04]  /*2f150*/  IMAD.IADD R4, R17, 0x1, R4 ;  /* 0x0000000111047824 */ /* 0x000fc800078e0204 */
[----:B------:R-:W-:-:S07]  /*2f160*/  IMAD.MOV.U32 R13, RZ, RZ, R4 ;  /* 0x000000ffff0d7224 */ /* 0x000fce00078e0004 */
[----:B------:R-:W-:Y:S05]  /*2f170*/  WARPSYNC.COLLECTIVE R15, `(.L_x_2162) ;  /* 0x000000000f087348 */ /* 0x000fea0003c00000 */
[----:B------:R0:W1:Y:S02]  /*2f180*/  SHFL.UP P6, R14, R13, R12, R11 ;  /* 0x0400000c0d0e7389 */ /* 0x00006400000c000b */
[----:B01----:R-:W-:Y:S01]  /*2f190*/  ENDCOLLECTIVE ;  /* 0x000000000000791b */ /* 0x003fe20003800000 */
.L_x_2162:
[----:B------:R-:W-:Y:S01]  /*2f1a0*/  IMAD.MOV.U32 R12, RZ, RZ, 0x4 ;  /* 0x00000004ff0c7424 */ /* 0x000fe200078e00ff */
[----:B------:R-:W-:-:S05]  /*2f1b0*/  SEL R3, R14, RZ, P2 ;  /* 0x000000ff0e037207 */ /* 0x000fca0001000000 */
[----:B------:R-:W-:-:S04]  /*2f1c0*/  IMAD.IADD R6, R4, 0x1, R3 ;  /* 0x0000000104067824 */ /* 0x000fc800078e0203 */
[----:B------:R-:W-:-:S07]  /*2f1d0*/  IMAD.MOV.U32 R13, RZ, RZ, R6 ;  /* 0x000000ffff0d7224 */ /* 0x000fce00078e0006 */
[----:B------:R-:W-:Y:S05]  /*2f1e0*/  WARPSYNC.COLLECTIVE R15, `(.L_x_2163) ;  /* 0x000000000f087348 */ /* 0x000fea0003c00000 */
[----:B------:R0:W1:Y:S02]  /*2f1f0*/  SHFL.UP P6, R14, R13, R12, R11 ;  /* 0x0400000c0d0e7389 */ /* 0x00006400000c000b */
[----:B01----:R-:W-:Y:S01]  /*2f200*/  ENDCOLLECTIVE ;  /* 0x000000000000791b */ /* 0x003fe20003800000 */
.L_x_2163:
[----:B------:R-:W-:Y:S01]  /*2f210*/  IMAD.MOV.U32 R12, RZ, RZ, 0x8 ;  /* 0x00000008ff0c7424 */ /* 0x000fe200078e00ff */
[----:B------:R-:W-:-:S05]  /*2f220*/  SEL R3, R14, RZ, P3 ;  /* 0x000000ff0e037207 */ /* 0x000fca0001800000 */
[----:B------:R-:W-:-:S04]  /*2f230*/  IMAD.IADD R2, R6, 0x1, R3 ;  /* 0x0000000106027824 */ /* 0x000fc800078e0203 */
[----:B------:R-:W-:-:S07]  /*2f240*/  IMAD.MOV.U32 R13, RZ, RZ, R2 ;  /* 0x000000ffff0d7224 */ /* 0x000fce00078e0002 */
[----:B------:R-:W-:Y:S05]  /*2f250*/  WARPSYNC.COLLECTIVE R15, `(.L_x_2164) ;  /* 0x000000000f087348 */ /* 0x000fea0003c00000 */
[----:B------:R0:W1:Y:S02]  /*2f260*/  SHFL.UP P6, R14, R13, R12, R11 ;  /* 0x0400000c0d0e7389 */ /* 0x00006400000c000b */
[----:B01----:R-:W-:Y:S01]  /*2f270*/  ENDCOLLECTIVE ;  /* 0x000000000000791b */ /* 0x003fe20003800000 */
.L_x_2164:
[----:B------:R-:W-:Y:S01]  /*2f280*/  IMAD.MOV.U32 R12, RZ, RZ, 0x10 ;  /* 0x00000010ff0c7424 */ /* 0x000fe200078e00ff */
[----:B------:R-:W-:-:S05]  /*2f290*/  SEL R3, R14, RZ, P4 ;  /* 0x000000ff0e037207 */ /* 0x000fca0002000000 */
[----:B------:R-:W-:-:S04]  /*2f2a0*/  IMAD.IADD R3, R2, 0x1, R3 ;  /* 0x0000000102037824 */ /* 0x000fc800078e0203 */
[----:B------:R-:W-:-:S07]  /*2f2b0*/  IMAD.MOV.U32 R13, RZ, RZ, R3 ;  /* 0x000000ffff0d7224 */ /* 0x000fce00078e0003 */
[----:B------:R-:W-:Y:S05]  /*2f2c0*/  WARPSYNC.COLLECTIVE R15, `(.L_x_2165) ;  /* 0x000000000f087348 */ /* 0x000fea0003c00000 */
[----:B------:R0:W1:Y:S02]  /*2f2d0*/  SHFL.UP P6, R14, R13, R12, R11 ;  /* 0x0400000c0d0e7389 */ /* 0x00006400000c000b */
[----:B01----:R-:W-:Y:S01]  /*2f2e0*/  ENDCOLLECTIVE ;  /* 0x000000000000791b */ /* 0x003fe20003800000 */
.L_x_2165:
        /* <DEDUP_REMOVED lines=8> */
.L_x_2166:
[----:B------:R-:W-:Y:S05]  /*2f370*/  BRA `(.L_x_2167) ;  /* 0xffffffac000c7947 */ /* 0x000fea000383ffff */
.L_x_1987:
[----:B------:R-:W-:Y:S01]  /*2f380*/  BSSY B0, `(.L_x_2168) ;  /* 0x0000008000007945 */ /* 0x000fe20003800000 */
[----:B-----5:R-:W-:Y:S02]  /*2f390*/  IMAD.MOV.U32 R13, RZ, RZ, R17 ;  /* 0x000000ffff0d7224 */ /* 0x020fe400078e0011 */
[----:B------:R-:W-:Y:S02]  /*2f3a0*/  IMAD.MOV.U32 R12, RZ, RZ, 0x1 ;  /* 0x00000001ff0c7424 */ /* 0x000fe400078e00ff */
[----:B------:R-:W-:Y:S02]  /*2f3b0*/  IMAD.MOV.U32 R11, RZ, RZ, RZ ;  /* 0x000000ffff0b7224 */ /* 0x000fe400078e00ff */
[----:B------:R-:W-:-:S07]  /*2f3c0*/  IMAD.MOV.U32 R15, RZ, RZ, -0x1 ;  /* 0xffffffffff0f7424 */ /* 0x000fce00078e00ff */
[----:B01----:R-:W-:Y:S05]  /*2f3d0*/  WARPSYNC.COLLECTIVE R15, `(.L_x_2169) ;  /* 0x000000000f087348 */ /* 0x003fea0003c00000 */
[----:B------:R2:W3:Y:S02]  /*2f3e0*/  SHFL.UP P6, R14, R13, R12, R11 ;  /* 0x0400000c0d0e7389 */ /* 0x0004e400000c000b */
[----:B0123--:R-:W-:Y:S01]  /*2f3f0*/  ENDCOLLECTIVE ;  /* 0x000000000000791b */ /* 0x00ffe20003800000 */
.L_x_2169:
[----:B------:R-:W-:Y:S05]  /*2f400*/  BSYNC B0 ;  /* 0x0000000000007941 */ /* 0x000fea0003800000 */
.L_x_2168:
        /* <DEDUP_REMOVED lines=8> */
.L_x_2170:
[----:B------:R-:W-:Y:S01]  /*2f490*/  IMAD.MOV.U32 R12, RZ, RZ, 0x4 ;  /* 0x00000004ff0c7424 */ /* 0x000fe200078e00ff */
[----:B------:R-:W-:-:S05]  /*2f4a0*/  SEL R2, R14, RZ, P2 ;  /* 0x000000ff0e027207 */ /* 0x000fca0001000000 */
[----:B------:R-:W-:-:S04]  /*2f4b0*/  IMAD.IADD R2, R13, 0x1, R2 ;  /* 0x000000010d027824 */ /* 0x000fc800078e0202 */
[----:B------:R-:W-:-:S07]  /*2f4c0*/  IMAD.MOV.U32 R13, RZ, RZ, R2 ;  /* 0x000000ffff0d7224 */ /* 0x000fce00078e0002 */
[----:B------:R-:W-:Y:S05]  /*2f4d0*/  WARPSYNC.COLLECTIVE R15, `(.L_x_2171) ;  /* 0x000000000f087348 */ /* 0x000fea0003c00000 */
[----:B------:R0:W1:Y:S02]  /*2f4e0*/  SHFL.UP P6, R14, R13, R12, R11 ;  /* 0x0400000c0d0e7389 */ /* 0x00006400000c000b */
[----:B01----:R-:W-:Y:S01]  /*2f4f0*/  ENDCOLLECTIVE ;  /* 0x000000000000791b */ /* 0x003fe20003800000 */
.L_x_2171:
[----:B------:R-:W-:Y:S01]  /*2f500*/  IMAD.MOV.U32 R12, RZ, RZ, 0x8 ;  /* 0x00000008ff0c7424 */ /* 0x000fe200078e00ff */
[----:B------:R-:W-:-:S05]  /*2f510*/  SEL R3, R14, RZ, P3 ;  /* 0x000000ff0e037207 */ /* 0x000fca0001800000 */
[----:B------:R-:W-:-:S04]  /*2f520*/  IMAD.IADD R3, R2, 0x1, R3 ;  /* 0x0000000102037824 */ /* 0x000fc800078e0203 */
[----:B------:R-:W-:-:S07]  /*2f530*/  IMAD.MOV.U32 R13, RZ, RZ, R3 ;  /* 0x000000ffff0d7224 */ /* 0x000fce00078e0003 */
[----:B------:R-:W-:Y:S05]  /*2f540*/  WARPSYNC.COLLECTIVE R15, `(.L_x_2172) ;  /* 0x000000000f087348 */ /* 0x000fea0003c00000 */
[----:B------:R0:W1:Y:S02]  /*2f550*/  SHFL.UP P6, R14, R13, R12, R11 ;  /* 0x0400000c0d0e7389 */ /* 0x00006400000c000b */
[----:B01----:R-:W-:Y:S01]  /*2f560*/  ENDCOLLECTIVE ;  /* 0x000000000000791b */ /* 0x003fe20003800000 */
.L_x_2172:
[----:B------:R-:W-:Y:S01]  /*2f570*/  IMAD.MOV.U32 R12, RZ, RZ, 0x10 ;  /* 0x00000010ff0c7424 */ /* 0x000fe200078e00ff */
[----:B------:R-:W-:-:S05]  /*2f580*/  SEL R4, R14, RZ, P4 ;  /* 0x000000ff0e047207 */ /* 0x000fca0002000000 */
[----:B------:R-:W-:-:S04]  /*2f590*/  IMAD.IADD R4, R3, 0x1, R4 ;  /* 0x0000000103047824 */ /* 0x000fc800078e0204 */
[----:B------:R-:W-:-:S07]  /*2f5a0*/  IMAD.MOV.U32 R13, RZ, RZ, R4 ;  /* 0x000000ffff0d7224 */ /* 0x000fce00078e0004 */
[----:B------:R-:W-:Y:S05]  /*2f5b0*/  WARPSYNC.COLLECTIVE R15, `(.L_x_2173) ;  /* 0x000000000f087348 */ /* 0x000fea0003c00000 */
[----:B------:R0:W1:Y:S02]  /*2f5c0*/  SHFL.UP P6, R14, R13, R12, R11 ;  /* 0x0400000c0d0e7389 */ /* 0x00006400000c000b */
[----:B01----:R-:W-:Y:S01]  /*2f5d0*/  ENDCOLLECTIVE ;  /* 0x000000000000791b */ /* 0x003fe20003800000 */
.L_x_2173:
        /* <DEDUP_REMOVED lines=8> */
.L_x_2174:
[----:B------:R-:W-:Y:S05]  /*2f660*/  BRA `(.L_x_2175) ;  /* 0xffffffa800ec7947 */ /* 0x000fea000383ffff */
.L_x_1989:
[----:B------:R-:W-:Y:S01]  /*2f670*/  BSSY B0, `(.L_x_2176) ;  /* 0x0000006000007945 */ /* 0x000fe20003800000 */
[----:B------:R-:W-:Y:S01]  /*2f680*/  PLOP3.LUT P6, PT, P6, PT, PT, 0x8, 0x0 ;  /* 0x000000000000781c */ /* 0x000fe200037ce170 */
[----:B------:R-:W-:-:S12]  /*2f690*/  IMAD.MOV.U32 R15, RZ, RZ, -0x1 ;  /* 0xffffffffff0f7424 */ /* 0x000fd800078e00ff */
[----:B01----:R-:W-:Y:S05]  /*2f6a0*/  WARPSYNC.COLLECTIVE R15, `(.L_x_2177) ;  /* 0x000000000f087348 */ /* 0x003fea0003c00000 */
[----:B------:R-:W-:Y:S01]  /*2f6b0*/  VOTE.ANY R14, PT, P6 ;  /* 0x00000000000e7806 */ /* 0x000fe200030e0100 */
[----:B01----:R-:W-:Y:S06]  /*2f6c0*/  ENDCOLLECTIVE ;  /* 0x000000000000791b */ /* 0x003fec0003800000 */
.L_x_2177:
[----:B------:R-:W-:Y:S05]  /*2f6d0*/  BSYNC B0 ;  /* 0x0000000000007941 */ /* 0x000fea0003800000 */
.L_x_2176:
[----:B------:R-:W-:Y:S02]  /*2f6e0*/  IMAD.MOV.U32 R3, RZ, RZ, R14 ;  /* 0x000000ffff037224 */ /* 0x000fe400078e000e */
[----:B------:R-:W-:Y:S02]  /*2f6f0*/  IMAD.MOV.U32 R13, RZ, RZ, R17 ;  /* 0x000000ffff0d7224 */ /* 0x000fe400078e0011 */
[----:B------:R-:W0:Y:S01]  /*2f700*/  POPC R6, R3 ;  /* 0x0000000300067309 */ /* 0x000e220000000000 */
[----:B------:R-:W-:Y:S02]  /*2f710*/  IMAD.MOV.U32 R11, RZ, RZ, 0x1f ;  /* 0x0000001fff0b7424 */ /* 0x000fe400078e00ff */
[----:B------:R-:W-:Y:S02]  /*2f720*/  IMAD.MOV.U32 R15, RZ, RZ, -0x1 ;  /* 0xffffffffff0f7424 */ /* 0x000fe400078e00ff */
[----:B0-----:R-:W-:-:S07]  /*2f730*/  IMAD.MOV.U32 R12, RZ, RZ, R6 ;  /* 0x000000ffff0c7224 */ /* 0x001fce00078e0006 */
[----:B------:R-:W-:Y:S05]  /*2f740*/  WARPSYNC.COLLECTIVE R15, `(.L_x_2178) ;  /* 0x000000000f087348 */ /* 0x000fea0003c00000 */
[----:B------:R0:W1:Y:S02]  /*2f750*/  SHFL.IDX P6, R14, R13, R12, R11 ;  /* 0x0000000c0d0e7389 */ /* 0x00006400000c000b */
[----:B01----:R-:W-:Y:S01]  /*2f760*/  ENDCOLLECTIVE ;  /* 0x000000000000791b */ /* 0x003fe20003800000 */
.L_x_2178:
[----:B------:R-:W-:Y:S01]  /*2f770*/  IMAD.MOV.U32 R17, RZ, RZ, R14 ;  /* 0x000000ffff117224 */ /* 0x000fe200078e000e */
[----:B------:R-:W-:Y:S06]  /*2f780*/  BRA `(.L_x_2179) ;  /* 0xffffffa800dc7947 */ /* 0x000fec000383ffff */
.L_x_1991:
[----:B------:R-:W-:Y:S01]  /*2f790*/  BSSY B0, `(.L_x_2180) ;  /* 0x0000007000007945 */ /* 0x000fe20003800000 */
[----:B------:R-:W-:Y:S02]  /*2f7a0*/  IMAD.MOV.U32 R13, RZ, RZ, R2 ;  /* 0x000000ffff0d7224 */ /* 0x000fe400078e0002 */
[----:B------:R-:W-:Y:S02]  /*2f7b0*/  IMAD.MOV.U32 R11, RZ, RZ, 0x1f ;  /* 0x0000001fff0b7424 */ /* 0x000fe400078e00ff */
[----:B------:R-:W-:-:S07]  /*2f7c0*/  IMAD.MOV.U32 R15, RZ, RZ, -0x1 ;  /* 0xffffffffff0f7424 */ /* 0x000fce00078e00ff */
[----:B0123--:R-:W-:Y:S05]  /*2f7d0*/  WARPSYNC.COLLECTIVE R15, `(.L_x_2181) ;  /* 0x000000000f087348 */ /* 0x00ffea0003c00000 */
[----:B------:R4:W0:Y:S02]  /*2f7e0*/  SHFL.IDX P6, R14, R13, R12, R11 ;  /* 0x0000000c0d0e7389 */ /* 0x00082400000c000b */
[----:B01234-:R-:W-:Y:S01]  /*2f7f0*/  ENDCOLLECTIVE ;  /* 0x000000000000791b */ /* 0x01ffe20003800000 */
.L_x_2181:
[----:B------:R-:W-:Y:S05]  /*2f800*/  BSYNC B0 ;  /* 0x0000000000007941 */ /* 0x000fea0003800000 */
.L_x_2180:
[----:B------:R-:W-:Y:S05]  /*2f810*/  BRA `(.L_x_1990) ;  /* 0xffffffa800d47947 */ /* 0x000fea000383ffff */
.L_x_1995:
[----:B0-----:R0:W3:Y:S02]  /*2f820*/  SYNCS.PHASECHK.TRANS64.TRYWAIT P0, [R5+URZ+0x30820], R0 ;  /* 0x03082000050075a7 */ /* 0x0010e4000800017f */
[----:B---3--:R-:W-:Y:S05]  /*2f830*/  @!P0 NANOSLEEP.SYNCS 0x989680 ;  /* 0x009896800000895d */ /* 0x008fea0003900000 */
[----:B------:R-:W3:Y:S02]  /*2f840*/  @!P0 SYNCS.PHASECHK.TRANS64 P0, [R5+URZ+0x30820], R0 ;  /* 0x03082000050085a7 */ /* 0x000ee4000800007f */
[----:B---3--:R-:W-:Y:S05]  /*2f850*/  @!P0 BRA `(.L_x_1995) ;  /* 0xfffffffc00f08947 */ /* 0x008fea000383ffff */
[----:B------:R-:W-:Y:S05]  /*2f860*/  BRA `(.L_x_2182) ;  /* 0xffffffb0004c7947 */ /* 0x000fea000383ffff */
.L_x_1996:
[----:B------:R-:W3:Y:S01]  /*2f870*/  S2R R2, SR_TID.X ;  /* 0x0000000000027919 */ /* 0x000ee20000002100 */
[----:B------:R-:W-:Y:S01]  /*2f880*/  BSSY B0, `(.L_x_2183) ;  /* 0x000000a000007945 */ /* 0x000fe20003800000 */
[----:B------:R-:W-:Y:S02]  /*2f890*/  IMAD.MOV.U32 R12, RZ, RZ, RZ ;  /* 0x000000ffff0c7224 */ /* 0x000fe400078e00ff */
        /* <DEDUP_REMOVED lines=8> */
.L_x_2184:
[----:B------:R-:W-:Y:S05]  /*2f920*/  BSYNC B0 ;  /* 0x0000000000007941 */ /* 0x000fea0003800000 */
.L_x_2183:
[----:B------:R-:W-:Y:S05]  /*2f930*/  BRA `(.L_x_2185) ;  /* 0xffffffb000347947 */ /* 0x000fea000383ffff */
.L_x_1997:
[----:B------:R-:W-:Y:S01]  /*2f940*/  BSSY B0, `(.L_x_2186) ;  /* 0x0000006000007945 */ /* 0x000fe20003800000 */
[----:B------:R-:W-:-:S07]  /*2f950*/  IMAD.MOV.U32 R15, RZ, RZ, -0x1 ;  /* 0xffffffffff0f7424 */ /* 0x000fce00078e00ff */
[----:B012---:R-:W-:Y:S05]  /*2f960*/  WARPSYNC.COLLECTIVE R15, `(.L_x_2187) ;  /* 0x000000000f0c7348 */ /* 0x007fea0003c00000 */
[----:B------:R-:W-:Y:S02]  /*2f970*/  ELECT P6, UR62, PT ;  /* 0x00000000003e782f */ /* 0x000fe400038c0000 */
[----:B------:R-:W-:Y:S01]  /*2f980*/  MOV R14, UR62 ;  /* 0x0000003e000e7c02 */ /* 0x000fe20008000f00 */
[----:B012---:R-:W-:Y:S10]  /*2f990*/  ENDCOLLECTIVE ;  /* 0x000000000000791b */ /* 0x007ff40003800000 */
.L_x_2187:
[----:B------:R-:W-:Y:S05]  /*2f9a0*/  BSYNC B0 ;  /* 0x0000000000007941 */ /* 0x000fea0003800000 */
.L_x_2186:
[----:B------:R-:W-:Y:S05]  /*2f9b0*/  BRA `(.L_x_2188) ;  /* 0xffffffb000287947 */ /* 0x000fea000383ffff */
.L_x_1999:
[----:B0-----:R0:W3:Y:S02]  /*2f9c0*/  SYNCS.PHASECHK.TRANS64.TRYWAIT P1, [R3+URZ+0x30840], R2 ;  /* 0x03084002030075a7 */ /* 0x0010e4000802017f */
[----:B---3--:R-:W-:Y:S05]  /*2f9d0*/  @!P1 NANOSLEEP.SYNCS 0x989680 ;  /* 0x009896800000995d */ /* 0x008fea0003900000 */
[----:B------:R-:W3:Y:S02]  /*2f9e0*/  @!P1 SYNCS.PHASECHK.TRANS64 P1, [R3+URZ+0x30840], R2 ;  /* 0x03084002030095a7 */ /* 0x000ee4000802007f */
[----:B---3--:R-:W-:Y:S05]  /*2f9f0*/  @!P1 BRA `(.L_x_1999) ;  /* 0xfffffffc00f09947 */ /* 0x008fea000383ffff */
[----:B------:R-:W-:Y:S05]  /*2fa00*/  BRA `(.L_x_2189) ;  /* 0xffffffb000487947 */ /* 0x000fea000383ffff */
.L_x_2001:
[----:B---3--:R3:W4:Y:S02]  /*2fa10*/  SYNCS.PHASECHK.TRANS64.TRYWAIT P1, [R25+URZ+0x30840], R0 ;  /* 0x03084000190075a7 */ /* 0x008724000802017f */
[----:B----4-:R-:W-:Y:S05]  /*2fa20*/  @!P1 NANOSLEEP.SYNCS 0x989680 ;  /* 0x009896800000995d */ /* 0x010fea0003900000 */
[----:B------:R-:W4:Y:S02]  /*2fa30*/  @!P1 SYNCS.PHASECHK.TRANS64 P1, [R25+URZ+0x30840], R0 ;  /* 0x03084000190095a7 */ /* 0x000f24000802007f */
[----:B----4-:R-:W-:Y:S05]  /*2fa40*/  @!P1 BRA `(.L_x_2001) ;  /* 0xfffffffc00f09947 */ /* 0x010fea000383ffff */
[----:B------:R-:W-:Y:S05]  /*2fa50*/  BRA `(.L_x_2190) ;  /* 0xffffffb000547947 */ /* 0x000fea000383ffff */
.L_x_2003:
[----:B----4-:R4:W0:Y:S02]  /*2fa60*/  SYNCS.PHASECHK.TRANS64.TRYWAIT P1, [R3+URZ+0x30860], R2 ;  /* 0x03086002030075a7 */ /* 0x010824000802017f */
[----:B0-----:R-:W-:Y:S05]  /*2fa70*/  @!P1 NANOSLEEP.SYNCS 0x989680 ;  /* 0x009896800000995d */ /* 0x001fea0003900000 */
[----:B------:R-:W0:Y:S02]  /*2fa80*/  @!P1 SYNCS.PHASECHK.TRANS64 P1, [R3+URZ+0x30860], R2 ;  /* 0x03086002030095a7 */ /* 0x000e24000802007f */
[----:B0-----:R-:W-:Y:S05]  /*2fa90*/  @!P1 BRA `(.L_x_2003) ;  /* 0xfffffffc00f09947 */ /* 0x001fea000383ffff */
[----:B------:R-:W-:Y:S05]  /*2faa0*/  BRA `(.L_x_2191) ;  /* 0xffffffb000507947 */ /* 0x000fea000383ffff */
.L_x_2192:
        /* <DEDUP_REMOVED lines=13> */
.L_x_3299:


//--------------------- .text._ZN7cutlass13device_kernelIN5flash11enable_sm90INS1_16FlashAttnFwdSm90INS1_25CollectiveMainloopFwdSm90ILi2EN4cute5tupleIJNS5_1CILi1EEES8_S8_EEENS6_IJNS7_ILi128EEENS7_ILi80EEENS7_ILi256EEEEEELi256ENS_10bfloat16_tEfNS_4arch4Sm90ELb1ELb0ELb1ELb0ELb1ELb0ELb0ELb1ELb1ELb1ELb0ELb0EEENS1_21CollectiveEpilogueFwdINS6_IJSA_SC_SB_EEES9_SE_SG_Li256ELb0ELb1ELb0ELb0EEENS1_30DynamicPersistentTileSchedulerILi256ELi128ELb0ELb1ELb1EEEEEEEEEvNT_6ParamsE --------------------------
	.section	.text._ZN7cutlass13device_kernelIN5flash11enable_sm90INS1_16FlashAttnFwdSm90INS1_25CollectiveMainloopFwdSm90ILi2EN4cute5tupleIJNS5_1CILi1EEES8_S8_EEENS6_IJNS7_ILi128EEENS7_ILi80EEENS7_ILi256EEEEEELi256ENS_10bfloat16_tEfNS_4arch4Sm90ELb1ELb0ELb1ELb0ELb1ELb0ELb0ELb1ELb1ELb1ELb0ELb0EEENS1_21CollectiveEpilogueFwdINS6_IJSA_SC_SB_EEES9_SE_SG_Li256ELb0ELb1ELb0ELb0EEENS1_30DynamicPersistentTileSchedulerILi256ELi128ELb0ELb1ELb1EEEEEEEEEvNT_6ParamsE,"ax",@progbits
	.align	128
.text._ZN7cutlass13device_kernelIN5flash11enable_sm90INS1_16FlashAttnFwdSm90INS1_25CollectiveMainloopFwdSm90ILi2EN4cute5tupleIJNS5_1CILi1EEES8_S8_EEENS6_IJNS7_ILi128EEENS7_ILi80EEENS7_ILi256EEEEEELi256ENS_10bfloat16_tEfNS_4arch4Sm90ELb1ELb0ELb1ELb0ELb1ELb0ELb0ELb1ELb1ELb1ELb0ELb0EEENS1_21CollectiveEpilogueFwdINS6_IJSA_SC_SB_EEES9_SE_SG_Li256ELb0ELb1ELb0ELb0EEENS1_30DynamicPersistentTileSchedulerILi256ELi128ELb0ELb1ELb1EEEEEEEEEvNT_6ParamsE:
        .type           _ZN7cutlass13device_kernelIN5flash11enable_sm90INS1_16FlashAttnFwdSm90INS1_25CollectiveMainloopFwdSm90ILi2EN4cute5tupleIJNS5_1CILi1EEES8_S8_EEENS6_IJNS7_ILi128EEENS7_ILi80EEENS7_ILi256EEEEEELi256ENS_10bfloat16_tEfNS_4arch4Sm90ELb1ELb0ELb1ELb0ELb1ELb0ELb0ELb1ELb1ELb1ELb0ELb0EEENS1_21CollectiveEpilogueFwdINS6_IJSA_SC_SB_EEES9_SE_SG_Li256ELb0ELb1ELb0ELb0EEENS1_30DynamicPersistentTileSchedulerILi256ELi128ELb0ELb1ELb1EEEEEEEEEvNT_6ParamsE,@function
        .size           _ZN7cutlass13device_kernelIN5flash11enable_sm90INS1_16FlashAttnFwdSm90INS1_25CollectiveMainloopFwdSm90ILi2EN4cute5tupleIJNS5_1CILi1EEES8_S8_EEENS6_IJNS7_ILi128EEENS7_ILi80EEENS7_ILi256EEEEEELi256ENS_10bfloat16_tEfNS_4arch4Sm90ELb1ELb0ELb1ELb0ELb1ELb0ELb0ELb1ELb1ELb1ELb0ELb0EEENS1_21CollectiveEpilogueFwdINS6_IJSA_SC_SB_EEES9_SE_SG_Li256ELb0ELb1ELb0ELb0EEENS1_30DynamicPersistentTileSchedulerILi256ELi128ELb0ELb1ELb1EEEEEEEEEvNT_6ParamsE,(.L_x_3300 - _ZN7cutlass13device_kernelIN5flash11enable_sm90INS1_16FlashAttnFwdSm90INS1_25CollectiveMainloopFwdSm90ILi2EN4cute5tupleIJNS5_1CILi1EEES8_S8_EEENS6_IJNS7_ILi128EEENS7_ILi80EEENS7_ILi256EEEEEELi256ENS_10bfloat16_tEfNS_4arch4Sm90ELb1ELb0ELb1ELb0ELb1ELb0ELb0ELb1ELb1ELb1ELb0ELb0EEENS1_21CollectiveEpilogueFwdINS6_IJSA_SC_SB_EEES9_SE_SG_Li256ELb0ELb1ELb0ELb0EEENS1_30DynamicPersistentTileSchedulerILi256ELi128ELb0ELb1ELb1EEEEEEEEEvNT_6ParamsE)
        .other          _ZN7cutlass13device_kernelIN5flash11enable_sm90INS1_16FlashAttnFwdSm90INS1_25CollectiveMainloopFwdSm90ILi2EN4cute5tupleIJNS5_1CILi1EEES8_S8_EEENS6_IJNS7_ILi128EEENS7_ILi80EEENS7_ILi256EEEEEELi256ENS_10bfloat16_tEfNS_4arch4Sm90ELb1ELb0ELb1ELb0ELb1ELb0ELb0ELb1ELb1ELb1ELb0ELb0EEENS1_21CollectiveEpilogueFwdINS6_IJSA_SC_SB_EEES9_SE_SG_Li256ELb0ELb1ELb0ELb0EEENS1_30DynamicPersistentTileSchedulerILi256ELi128ELb0ELb1ELb1EEEEEEEEEvNT_6ParamsE,@"STO_CUDA_ENTRY STV_DEFAULT"
_ZN7cutlass13device_kernelIN5flash11enable_sm90INS1_16FlashAttnFwdSm90INS1_25CollectiveMainloopFwdSm90ILi2EN4cute5tupleIJNS5_1CILi1EEES8_S8_EEENS6_IJNS7_ILi128EEENS7_ILi80EEENS7_ILi256EEEEEELi256ENS_10bfloat16_tEfNS_4arch4Sm90ELb1ELb0ELb1ELb0ELb1ELb0ELb0ELb1ELb1ELb1ELb0ELb0EEENS1_21CollectiveEpilogueFwdINS6_IJSA_SC_SB_EEES9_SE_SG_Li256ELb0ELb1ELb0ELb0EEENS1_30DynamicPersistentTileSchedulerILi256ELi128ELb0ELb1ELb1EEEEEEEEEvNT_6ParamsE:
        /* <DEDUP_REMOVED lines=45> */
.L_x_2193:
        /* <DEDUP_REMOVED lines=22> */
.L_x_2194:
        /* <DEDUP_REMOVED lines=18> */
.L_x_2195:
        /* <DEDUP_REMOVED lines=22> */
.L_x_2196:
        /* <DEDUP_REMOVED lines=23> */
.L_x_2197:
        /* <DEDUP_REMOVED lines=10> */
.L_x_2199:
        /* <DEDUP_REMOVED lines=10> */
[----:B------:R-:W2:Y:S01]  /*0960*/  LDL R3, [R1+0x4] ;  /* 0x0000040001037983 */ /* 0x000ea20000100800 */
[----:B------:R-:W-:Y:S01]  /*0970*/  UMOV UR36, URZ ;  /* 0x0000003f00247c82 */ /* 0x000fe20008000000 */
[----:B0-----:R-:W0:Y:S02]  /*0980*/  S2R R2, SR_TID.X ;  /* 0x0000000000027919 */ /* 0x001e240000002100 */
[----:B0-----:R-:W-:-:S05]  /*0990*/  VIADD R12, R2, 0xffffff80 ;  /* 0xffffff80020c7836 */ /* 0x001fca0000000000 */
[----:B------:R-:W-:-:S04]  /*09a0*/  SHF.R.S32.HI R0, RZ, 0x1f, R12 ;  /* 0x0000001fff007819 */ /* 0x000fc8000001140c */
[CC--:B------:R-:W-:Y:S02]  /*09b0*/  LEA.HI R2, R0.reuse, R12.reuse, RZ, 0x7 ;  /* 0x0000000c00027211 */ /* 0x0c0fe400078f38ff */
[-C--:B------:R-:W-:Y:S02]  /*09c0*/  LEA.HI R4, R0, R12.reuse, RZ, 0x5 ;  /* 0x0000000c00047211 */ /* 0x080fe400078f28ff */
[----:B------:R-:W-:Y:S02]  /*09d0*/  LOP3.LUT R224, R2, 0xffffff80, RZ, 0xc0, !PT ;  /* 0xffffff8002e07812 */ /* 0x000fe400078ec0ff */
[----:B------:R-:W-:Y:S01]  /*09e0*/  LEA.HI R11, R0, R12, RZ, 0x2 ;  /* 0x0000000c000b7211 */ /* 0x000fe200078f10ff */
[----:B------:R-:W-:Y:S01]  /*09f0*/  IMAD.SHL.U32 R5, R4, 0x20, RZ ;  /* 0x0000002004057824 */ /* 0x000fe200078e00ff */
[----:B------:R-:W-:Y:S01]  /*0a00*/  SHF.R.S32.HI R225, RZ, 0x7, R2 ;  /* 0x00000007ffe17819 */ /* 0x000fe20000011402 */
[----:B------:R-:W-:Y:S01]  /*0a10*/  IMAD.IADD R224, R12, 0x1, -R224 ;  /* 0x000000010ce07824 */ /* 0x000fe200078e0ae0 */
[----:B------:R-:W-:-:S02]  /*0a20*/  LOP3.LUT R11, R11, 0xfffffffc, RZ, 0xc0, !PT ;  /* 0xfffffffc0b0b7812 */ /* 0x000fc400078ec0ff */
[----:B------:R-:W-:Y:S02]  /*0a30*/  LOP3.LUT R5, R5, 0xfffffc00, RZ, 0xc0, !PT ;  /* 0xfffffc0005057812 */ /* 0x000fe400078ec0ff */
[----:B------:R-:W-:Y:S01]  /*0a40*/  SHF.R.S32.HI R7, RZ, 0x1f, R224 ;  /* 0x0000001fff077819 */ /* 0x000fe200000114e0 */
[----:B------:R-:W-:Y:S01]  /*0a50*/  IMAD.IADD R11, R12, 0x1, -R11 ;  /* 0x000000010c0b7824 */ /* 0x000fe200078e0a0b */
[----:B------:R-:W-:Y:S02]  /*0a60*/  LEA.HI R2, R2, R225, RZ, 0x1 ;  /* 0x000000e102027211 */ /* 0x000fe400078f08ff */
[CC--:B------:R-:W-:Y:S02]  /*0a70*/  LEA.HI R8, R7.reuse, R224.reuse, RZ, 0x2 ;  /* 0x000000e007087211 */ /* 0x0c0fe400078f10ff */
[----:B------:R-:W-:Y:S02]  /*0a80*/  LEA.HI R7, R7, R224, RZ, 0x5 ;  /* 0x000000e007077211 */ /* 0x000fe400078f28ff */
[----:B------:R-:W-:-:S02]  /*0a90*/  SHF.R.S32.HI R9, RZ, 0x2, R8 ;  /* 0x00000002ff097819 */ /* 0x000fc40000011408 */
[----:B------:R-:W-:Y:S02]  /*0aa0*/  SHF.R.S32.HI R10, RZ, 0x1f, R8 ;  /* 0x0000001fff0a7819 */ /* 0x000fe40000011408 */
[----:B------:R-:W-:Y:S02]  /*0ab0*/  SHF.R.S32.HI R7, RZ, 0x5, R7 ;  /* 0x00000005ff077819 */ /* 0x000fe40000011407 */
[----:B------:R-:W-:Y:S02]  /*0ac0*/  LEA.HI R10, R10, R9, RZ, 0x3 ;  /* 0x000000090a0a7211 */ /* 0x000fe400078f18ff */
[----:B------:R-:W-:Y:S02]  /*0ad0*/  LOP3.LUT R2, R2, 0x3fffffe, RZ, 0xc0, !PT ;  /* 0x03fffffe02027812 */ /* 0x000fe400078ec0ff */
[----:B------:R-:W-:Y:S02]  /*0ae0*/  LOP3.LUT R10, R10, 0xfffffff8, RZ, 0xc0, !PT ;  /* 0xfffffff80a0a7812 */ /* 0x000fe400078ec0ff */
[----:B------:R-:W-:-:S03]  /*0af0*/  IADD3 R2, R225, -R2, RZ ;  /* 0x80000002e1027210 */ /* 0x000fc60007ffe0ff */
[----:B------:R-:W-:-:S04]  /*0b00*/  IMAD.IADD R10, R9, 0x1, -R10 ;  /* 0x00000001090a7824 */ /* 0x000fc800078e0a0a */
[----:B------:R-:W-:-:S04]  /*0b10*/  IMAD R7, R7, 0x10, R10 ;  /* 0x0000001007077824 */ /* 0x000fc800078e020a */
[----:B------:R-:W-:Y:S01]  /*0b20*/  IMAD R226, R2, 0x40, R7 ;  /* 0x0000004002e27824 */ /* 0x000fe200078e0207 */
[----:B--2---:R-:W-:Y:S02]  /*0b30*/  R2UR UR5, R3 ;  /* 0x00000000030572ca */ /* 0x004fe400000e0000 */
[CC--:B------:R-:W-:Y:S02]  /*0b40*/  LEA.HI R3, R0.reuse, R12.reuse, RZ, 0x4 ;  /* 0x0000000c00037211 */ /* 0x0c0fe400078f20ff */
[----:B------:R-:W-:Y:S02]  /*0b50*/  LEA.HI R0, R0, R12, RZ, 0x3 ;  /* 0x0000000c00007211 */ /* 0x000fe400078f18ff */
[----:B------:R-:W-:Y:S02]  /*0b60*/  SHF.R.S32.HI R6, RZ, 0x4, R3 ;  /* 0x00000004ff067819 */ /* 0x000fe40000011403 */
[C---:B------:R-:W-:Y:S02]  /*0b70*/  LOP3.LUT R4, R3.reuse, 0x3fffff0, RZ, 0xc0, !PT ;  /* 0x03fffff003047812 */ /* 0x040fe400078ec0ff */
[----:B------:R-:W-:-:S02]  /*0b80*/  LEA.HI R3, R3, R6, RZ, 0x1 ;  /* 0x0000000603037211 */ /* 0x000fc400078f08ff */
[----:B------:R-:W-:Y:S01]  /*0b90*/  IADD3 R4, R12, -R4, RZ ;  /* 0x800000040c047210 */ /* 0x000fe20007ffe0ff */
[----:B------:R-:W-:Y:S01]  /*0ba0*/  ULOP3.LUT UR6, UR5, 0x1, URZ, 0xfc, !UPT ;  /* 0x0000000105067892 */ /* 0x000fe2000f8efc3f */
[----:B------:R-:W-:Y:S02]  /*0bb0*/  LOP3.LUT R219, R0, 0xfffffff8, RZ, 0xc0, !PT ;  /* 0xfffffff800db7812 */ /* 0x000fe400078ec0ff */
[----:B------:R-:W-:Y:S01]  /*0bc0*/  LOP3.LUT R3, R3, 0x1ffffffe, RZ, 0xc0, !PT ;  /* 0x1ffffffe03037812 */ /* 0x000fe200078ec0ff */
[----:B------:R-:W-:Y:S01]  /*0bd0*/  IMAD R4, R4, 0x40, R5 ;  /* 0x0000004004047824 */ /* 0x000fe200078e0205 */
[----:B------:R-:W-:Y:S01]  /*0be0*/  LEA.HI R5, R11, R11, RZ, 0x1 ;  /* 0x0000000b0b057211 */ /* 0x000fe200078f08ff */
[----:B------:R-:W-:Y:S01]  /*0bf0*/  IMAD.IADD R219, R12, 0x1, -R219 ;  /* 0x000000010cdb7824 */ /* 0x000fe200078e0adb */
[----:B------:R-:W-:Y:S01]  /*0c00*/  MOV R2, UR6 ;  /* 0x0000000600027c02 */ /* 0x000fe20008000f00 */
[----:B------:R-:W-:Y:S01]  /*0c10*/  IMAD.IADD R3, R6, 0x1, -R3 ;  /* 0x0000000106037824 */ /* 0x000fe200078e0a03 */
[----:B------:R-:W-:Y:S01]  /*0c20*/  LOP3.LUT R6, R5, 0x1ffffffe, RZ, 0xc0, !PT ;  /* 0x1ffffffe05067812 */ /* 0x000fe200078ec0ff */
[----:B------:R-:W-:Y:S01]  /*0c30*/  IMAD.SHL.U32 R22, R219, 0x8, RZ ;  /* 0x00000008db167824 */ /* 0x000fe200078e00ff */
[----:B------:R-:W-:Y:S01]  /*0c40*/  UMOV UR5, URZ ;  /* 0x0000003f00057c82 */ /* 0x000fe20008000000 */
[----:B------:R-:W-:Y:S01]  /*0c50*/  IMAD R227, R3, 0x8, R4 ;  /* 0x0000000803e37824 */ /* 0x000fe200078e0204 */
[----:B------:R-:W-:Y:S01]  /*0c60*/  LOP3.LUT R3, R8, 0x7ffffffc, RZ, 0xc0, !PT ;  /* 0x7ffffffc08037812 */ /* 0x000fe200078ec0ff */
[----:B------:R-:W-:Y:S01]  /*0c70*/  IMAD.IADD R215, R11, 0x1, -R6 ;  /* 0x000000010bd77824 */ /* 0x000fe200078e0a06 */
[----:B------:R-:W-:Y:S01]  /*0c80*/  SHF.R.S32.HI R222, RZ, 0x3, R0 ;  /* 0x00000003ffde7819 */ /* 0x000fe20000011400 */
[C---:B------:R-:W-:Y:S01]  /*0c90*/  VIADD R217, R22.reuse, 0x40 ;  /* 0x0000004016d97836 */ /* 0x040fe20000000000 */
[----:B------:R-:W-:Y:S01]  /*0ca0*/  SHF.R.S32.HI R0, RZ, 0x1f, R22 ;  /* 0x0000001fff007819 */ /* 0x000fe20000011416 */
[C---:B------:R-:W-:Y:S01]  /*0cb0*/  VIADD R216, R22.reuse, 0x80 ;  /* 0x0000008016d87836 */ /* 0x040fe20000000000 */
[----:B------:R0:W-:Y:S01]  /*0cc0*/  STL [R1], R2 ;  /* 0x0000000201007387 */ /* 0x0001e20000100800 */
[----:B------:R-:W-:Y:S01]  /*0cd0*/  VIADD R218, R22, 0xc0 ;  /* 0x000000c016da7836 */ /* 0x000fe20000000000 */
[----:B------:R-:W-:Y:S01]  /*0ce0*/  SHF.R.S32.HI R4, RZ, 0x1f, R217 ;  /* 0x0000001fff047819 */ /* 0x000fe200000114d9 */
[----:B------:R-:W-:Y:S01]  /*0cf0*/  IMAD.U32 R223, RZ, RZ, UR5 ;  /* 0x00000005ffdf7e24 */ /* 0x000fe2000f8e00ff */
[----:B------:R-:W-:Y:S01]  /*0d00*/  LEA R215, R215, R226, 0x3 ;  /* 0x000000e2d7d77211 */ /* 0x000fe200078e18ff */
[----:B------:R-:W-:Y:S01]  /*0d10*/  IMAD.IADD R214, R224, 0x1, -R3 ;  /* 0x00000001e0d67824 */ /* 0x000fe200078e0a03 */
[----:B------:R-:W-:Y:S01]  /*0d20*/  SHF.R.S32.HI R0, RZ, 0x1f, R218 ;  /* 0x0000001fff007819 */ /* 0x000fe200000114da */
[----:B------:R-:W-:Y:S01]  /*0d30*/  IMAD.U32 R17, RZ, RZ, UR5 ;  /* 0x00000005ff117e24 */ /* 0x000fe2000f8e00ff */
[----:B0-----:R-:W-:-:S07]  /*0d40*/  SHF.R.S32.HI R2, RZ, 0x1f, R216 ;  /* 0x0000001fff027819 */ /* 0x001fce00000114d8 */
.L_x_2256:
        /* <DEDUP_REMOVED lines=21> */
.L_x_2200:
[----:B------:R-:W-:Y:S01]  /*0ea0*/  ULDC UR8, c[0x0][0xc54] ;  /* 0x0003150000087ab9 */ /* 0x000fe20000000800 */
[----:B------:R-:W-:Y:S01]  /*0eb0*/  UMOV UR4, UR9 ;  /* 0x0000000900047c82 */ /* 0x000fe20008000000 */
[----:B------:R-:W-:-:S11]  /*0ec0*/  UISETP.NE.AND UP0, UPT, UR8, 0x1, UPT ;  /* 0x000000010800788c */ /* 0x000fd6000bf05270 */
[----:B------:R-:W-:Y:S02]  /*0ed0*/  @UP0 ULDC.64 UR10, c[0x0][0xc58] ;  /* 0x00031600000a0ab9 */ /* 0x000fe40000000a00 */
[----:B------:R-:W-:-:S04]  /*0ee0*/  UIMAD.WIDE.U32 UR6, UR9, UR10, URZ ;  /* 0x0000000a090672a5 */ /* 0x000fc8000f8e003f */
[----:B------:R-:W-:-:S04]  /*0ef0*/  @UP0 USHF.R.U32.HI UR4, URZ, UR11, UR7 ;  /* 0x0000000b3f040299 */ /* 0x000fc80008011607 */
[----:B------:R-:W-:-:S12]  /*0f00*/  UIMAD UR6, UR4, UR8, URZ ;  /* 0x00000008040672a4 */ /* 0x000fd8000f8e023f */
.L_x_2201:
[----:B------:R-:W-:Y:S01]  /*0f10*/  ULDC.64 UR10, c[0x0][0x418] ;  /* 0x00010600000a7ab9 */ /* 0x000fe20000000a00 */
[----:B------:R-:W-:Y:S01]  /*0f20*/  ULOP3.LUT UR4, URZ, UR4, URZ, 0x33, !UPT ;  /* 0x000000043f047292 */ /* 0x000fe2000f8e333f */
[----:B------:R-:W-:Y:S01]  /*0f30*/  PLOP3.LUT P0, PT, PT, PT, PT, 0x80, 0x0 ;  /* 0x000000000000781c */ /* 0x000fe20003f0f070 */
[----:B------:R-:W-:Y:S01]  /*0f40*/  UISETP.NE.U32.AND UP0, UPT, UR10, URZ, UPT ;  /* 0x0000003f0a00728c */ /* 0x000fe2000bf05070 */
[----:B------:R-:W-:Y:S01]  /*0f50*/  CS2R R2, SRZ ;  /* 0x0000000000027805 */ /* 0x000fe2000001ff00 */
[----:B------:R-:W-:Y:S01]  /*0f60*/  UIADD3 UR10, UR9, -UR6, URZ ;  /* 0x80000006090a7290 */ /* 0x000fe2000fffe03f */
[----:B------:R-:W-:Y:S01]  /*0f70*/  IMAD.MOV.U32 R0, RZ, RZ, RZ ;  /* 0x000000ffff007224 */ /* 0x000fe200078e00ff */
[----:B------:R-:W-:Y:S01]  /*0f80*/  ULDC UR7, c[0x0][0x448] ;  /* 0x0001120000077ab9 */ /* 0x000fe20000000800 */
[----:B------:R-:W-:Y:S01]  /*0f90*/  ULDC UR6, c[0x0][0xc3c] ;  /* 0x00030f0000067ab9 */ /* 0x000fe20000000800 */
[----:B------:R-:W-:Y:S01]  /*0fa0*/  UISETP.NE.AND UP2, UPT, UR7, 0x1, UPT ;  /* 0x000000010700788c */ /* 0x000fe2000bf45270 */
[----:B------:R-:W-:Y:S01]  /*0fb0*/  CS2R R164, SRZ ;  /* 0x0000000000a47805 */ /* 0x000fe2000001ff00 */
[----:B------:R-:W-:Y:S01]  /*0fc0*/  UIADD3 UR4, UR4, UR6, URZ ;  /* 0x0000000604047290 */ /* 0x000fe2000fffe03f */
[----:B------:R-:W-:Y:S01]  /*0fd0*/  CS2R R162, SRZ ;  /* 0x0000000000a27805 */ /* 0x000fe2000001ff00 */
[----:B------:R-:W-:Y:S01]  /*0fe0*/  UP2UR UR6, UPR, URZ, 0x4 ;  /* 0x000000043f067883 */ /* 0x000fe20008000000 */
[----:B------:R-:W-:Y:S01]  /*0ff0*/  CS2R R148, SRZ ;  /* 0x0000000000947805 */ /* 0x000fe2000001ff00 */
[----:B------:R-:W-:Y:S01]  /*1000*/  USHF.L.U32 UR4, UR4, 0x7, URZ ;  /* 0x0000000704047899 */ /* 0x000fe2000800063f */
[----:B------:R-:W-:Y:S01]  /*1010*/  CS2R R160, SRZ ;  /* 0x0000000000a07805 */ /* 0x000fe2000001ff00 */
[----:B------:R-:W-:Y:S01]  /*1020*/  UISETP.NE.AND.EX UP0, UPT, UR11, URZ, UPT, UP0 ;  /* 0x0000003f0b00728c */ /* 0x000fe2000bf05300 */
[----:B------:R-:W-:Y:S01]  /*1030*/  CS2R R144, SRZ ;  /* 0x0000000000907805 */ /* 0x000fe2000001ff00 */
[----:B------:R-:W-:Y:S01]  /*1040*/  IMAD.U32 R212, RZ, RZ, UR6 ;  /* 0x00000006ffd47e24 */ /* 0x000fe2000f8e00ff */
[----:B------:R-:W-:Y:S01]  /*1050*/  ULDC UR9, c[0x0][0x424] ;  /* 0x0001090000097ab9 */ /* 0x000fe20000000800 */
[----:B------:R-:W-:Y:S01]  /*1060*/  IMAD.U32 R213, RZ, RZ, UR4 ;  /* 0x00000004ffd57e24 */ /* 0x000fe2000f8e00ff */
[----:B------:R-:W-:Y:S01]  /*1070*/  UIADD3 UR4, UR4, 0x7f, URZ ;  /* 0x0000007f04047890 */ /* 0x000fe2000fffe03f */
[----:B------:R-:W-:Y:S01]  /*1080*/  CS2R R128, SRZ ;  /* 0x0000000000807805 */ /* 0x000fe2000001ff00 */
[----:B------:R-:W-:Y:S01]  /*1090*/  ULDC UR8, c[0x0][0x288] ;  /* 0x0000a20000087ab9 */ /* 0x000fe20000000800 */
[----:B------:R-:W-:Y:S01]  /*10a0*/  @UP2 ULDC UR6, c[0x0][0x44c] ;  /* 0x0001130000062ab9 */ /* 0x000fe20000000800 */
[----:B------:R-:W-:Y:S01]  /*10b0*/  UIADD3 UR8, -UR8, 0x50, URZ ;  /* 0x0000005008087890 */ /* 0x000fe2000fffe13f */
[----:B------:R-:W-:Y:S01]  /*10c0*/  CS2R R140, SRZ ;  /* 0x00000000008c7805 */ /* 0x000fe2000001ff00 */
[----:B------:R-:W-:Y:S01]  /*10d0*/  UIMAD.WIDE.U32 UR6, UR4, UR6, URZ ;  /* 0x00000006040672a5 */ /* 0x000fe2000f8e003f */
[----:B------:R-:W-:Y:S01]  /*10e0*/  CS2R R124, SRZ ;  /* 0x00000000007c7805 */ /* 0x000fe2000001ff00 */
[----:B------:R-:W-:Y:S01]  /*10f0*/  USEL UR14, UR9, 0x1, UP0 ;  /* 0x00000001090e7887 */ /* 0x000fe20008000000 */
[----:B------:R-:W-:Y:S01]  /*1100*/  CS2R R96, SRZ ;  /* 0x0000000000607805 */ /* 0x000fe2000001ff00 */
[----:B------:R-:W-:Y:S01]  /*1110*/  ULDC UR12, c[0x0][0x2f0] ;  /* 0x0000bc00000c7ab9 */ /* 0x000fe20000000800 */
[----:B------:R-:W-:Y:S01]  /*1120*/  @UP2 ULDC UR9, c[0x0][0x450] ;  /* 0x0001140000092ab9 */ /* 0x000fe20000000800 */
[----:B------:R-:W-:Y:S01]  /*1130*/  UIMAD UR8, UR14, UR12, UR8 ;  /* 0x0000000c0e0872a4 */ /* 0x000fe2000f8e0208 */
[----:B------:R-:W-:Y:S01]  /*1140*/  CS2R R136, SRZ ;  /* 0x0000000000887805 */ /* 0x000fe2000001ff00 */
[----:B------:R-:W-:Y:S01]  /*1150*/  @UP2 USHF.R.U32.HI UR4, URZ, UR9, UR7 ;  /* 0x000000093f042299 */ /* 0x000fe20008011607 */
[----:B------:R-:W-:Y:S01]  /*1160*/  MOV R23, UR14 ;  /* 0x0000000e00177c02 */ /* 0x000fe20008000f00 */
[----:B------:R-:W-:Y:S01]  /*1170*/  UIMAD UR6, UR14, UR12, 0x4f ;  /* 0x0000004f0e0674a4 */ /* 0x000fe2000f8e020c */
[----:B------:R-:W-:Y:S01]  /*1180*/  CS2R R92, SRZ ;  /* 0x00000000005c7805 */ /* 0x000fe2000001ff00 */
[----:B------:R-:W-:Y:S01]  /*1190*/  UIADD3 UR8, UR8, UR4, URZ ;  /* 0x0000000408087290 */ /* 0x000fe2000fffe03f */
[----:B------:R-:W-:Y:S01]  /*11a0*/  CS2R R88, SRZ ;  /* 0x0000000000587805 */ /* 0x000fe2000001ff00 */
[----:B------:R-:W-:Y:S01]  /*11b0*/  UIMAD.WIDE UR6, UR6, 0x66666667, URZ ;  /* 0x66666667060678a5 */ /* 0x000fe2000f8e023f */
[----:B------:R-:W-:Y:S01]  /*11c0*/  CS2R R132, SRZ ;  /* 0x0000000000847805 */ /* 0x000fe2000001ff00 */
[----:B------:R-:W-:Y:S01]  /*11d0*/  UIMAD.WIDE UR8, UR8, 0x66666667, URZ ;  /* 0x66666667080878a5 */ /* 0x000fe2000f8e023f */
[----:B------:R-:W-:Y:S01]  /*11e0*/  CS2R R84, SRZ ;  /* 0x0000000000547805 */ /* 0x000fe2000001ff00 */
[----:B------:R-:W-:Y:S01]  /*11f0*/  ULDC UR13, c[0x0][0xc54] ;  /* 0x00031500000d7ab9 */ /* 0x000fe20000000800 */
[----:B------:R-:W-:Y:S01]  /*1200*/  USHF.R.U32.HI UR4, URZ, 0x1f, UR7 ;  /* 0x0000001f3f047899 */ /* 0x000fe20008011607 */
[----:B------:R-:W-:Y:S01]  /*1210*/  CS2R R80, SRZ ;  /* 0x0000000000507805 */ /* 0x000fe2000001ff00 */
[----:B------:R-:W-:Y:S01]  /*1220*/  UIMAD UR12, UR5, UR13, UR10 ;  /* 0x0000000d050c72a4 */ /* 0x000fe2000f8e020a */
[----:B------:R-:W-:Y:S01]  /*1230*/  CS2R R194, SRZ ;  /* 0x0000000000c27805 */ /* 0x000fe2000001ff00 */
[----:B------:R-:W-:Y:S01]  /*1240*/  USHF.R.U32.HI UR5, URZ, 0x1f, UR9 ;  /* 0x0000001f3f057899 */ /* 0x000fe20008011609 */
[----:B------:R-:W-:Y:S01]  /*1250*/  CS2R R76, SRZ ;  /* 0x00000000004c7805 */ /* 0x000fe2000001ff00 */
[----:B------:R-:W-:Y:S01]  /*1260*/  ULDC UR11, c[0x0][0xc48] ;  /* 0x00031200000b7ab9 */ /* 0x000fe20000000800 */
[----:B------:R-:W-:Y:S01]  /*1270*/  ULEA.HI.SX32 UR7, UR7, UR4, 0x1b ;  /* 0x0000000407077291 */ /* 0x000fe2000f8fda3f */
[----:B------:R-:W-:Y:S01]  /*1280*/  CS2R R72, SRZ ;  /* 0x0000000000487805 */ /* 0x000fe2000001ff00 */
[----:B------:R-:W-:Y:S01]  /*1290*/  UISETP.NE.AND UP1, UPT, UR11, 0x1, UPT ;  /* 0x000000010b00788c */ /* 0x000fe2000bf25270 */
[----:B------:R-:W-:Y:S01]  /*12a0*/  CS2R R68, SRZ ;  /* 0x0000000000447805 */ /* 0x000fe2000001ff00 */
[----:B------:R-:W-:Y:S01]  /*12b0*/  ULEA.HI.SX32 UR9, UR9, UR5, 0x1b ;  /* 0x0000000509097291 */ /* 0x000fe2000f8fda3f */
[----:B------:R-:W-:Y:S01]  /*12c0*/  CS2R R64, SRZ ;  /* 0x0000000000407805 */ /* 0x000fe2000001ff00 */
[----:B------:R-:W-:Y:S01]  /*12d0*/  UMOV UR14, UR12 ;  /* 0x0000000c000e7c82 */ /* 0x000fe20008000000 */
[----:B------:R-:W-:Y:S01]  /*12e0*/  CS2R R170, SRZ ;  /* 0x0000000000aa7805 */ /* 0x000fe2000001ff00 */
[----:B------:R-:W-:Y:S01]  /*12f0*/  UISETP.LT.AND UP0, UPT, UR7, UR9, UPT ;  /* 0x000000090700728c */ /* 0x000fe2000bf01270 */
[----:B------:R-:W-:-:S02]  /*1300*/  CS2R R192, SRZ ;  /* 0x0000000000c07805 */ /* 0x000fc4000001ff00 */
[----:B------:R-:W-:Y:S02]  /*1310*/  CS2R R60, SRZ ;  /* 0x00000000003c7805 */ /* 0x000fe4000001ff00 */
[----:B------:R-:W-:Y:S01]  /*1320*/  CS2R R56, SRZ ;  /* 0x0000000000387805 */ /* 0x000fe2000001ff00 */
[----:B------:R-:W-:Y:S01]  /*1330*/  USEL UR61, UR7, UR9, UP0 ;  /* 0x00000009073d7287 */ /* 0x000fe20008000000 */
[----:B------:R-:W-:Y:S01]  /*1340*/  CS2R R168, SRZ ;  /* 0x0000000000a87805 */ /* 0x000fe2000001ff00 */
[----:B------:R-:W-:Y:S01]  /*1350*/  @UP1 ULDC UR10, c[0x0][0xc4c] ;  /* 0x00031300000a1ab9 */ /* 0x000fe20000000800 */
[----:B------:R-:W-:Y:S01]  /*1360*/  @UP1 ULDC UR6, c[0x0][0xc50] ;  /* 0x0003140000061ab9 */ /* 0x000fe20000000800 */
[----:B------:R-:W-:Y:S01]  /*1370*/  UIMAD.WIDE.U32 UR4, UR12, UR10, URZ ;  /* 0x0000000a0c0472a5 */ /* 0x000fe2000f8e003f */
[----:B------:R-:W-:Y:S01]  /*1380*/  CS2R R52, SRZ ;  /* 0x0000000000347805 */ /* 0x000fe2000001ff00 */
[----:B------:R-:W-:Y:S01]  /*1390*/  UISETP.GE.AND UP0, UPT, UR61, 0x1, UPT ;  /* 0x000000013d00788c */ /* 0x000fe2000bf06270 */
[----:B------:R-:W-:Y:S01]  /*13a0*/  CS2R R48, SRZ ;  /* 0x0000000000307805 */ /* 0x000fe2000001ff00 */
[----:B------:R-:W-:Y:S01]  /*13b0*/  @UP1 USHF.R.U32.HI UR14, URZ, UR6, UR5 ;  /* 0x000000063f0e1299 */ /* 0x000fe20008011605 */
[----:B------:R-:W-:-:S02]  /*13c0*/  CS2R R190, SRZ ;  /* 0x0000000000be7805 */ /* 0x000fc4000001ff00 */
[----:B------:R-:W-:Y:S02]  /*13d0*/  CS2R R44, SRZ ;  /* 0x00000000002c7805 */ /* 0x000fe4000001ff00 */
[----:B------:R-:W-:Y:S02]  /*13e0*/  CS2R R40, SRZ ;  /* 0x0000000000287805 */ /* 0x000fe4000001ff00 */
[----:B------:R-:W-:Y:S01]  /*13f0*/  PLOP3.LUT P1, PT, PT, PT, UP0, 0x80, 0x0 ;  /* 0x000000000000781c */ /* 0x000fe20003f2f008 */
[----:B------:R-:W-:Y:S02]  /*1400*/  UIADD3 UR4, -UR14, URZ, URZ ;  /* 0x0000003f0e047290 */ /* 0x000fe4000fffe13f */
[----:B------:R-:W-:Y:S01]  /*1410*/  IMAD.U32 R221, RZ, RZ, UR14 ;  /* 0x0000000effdd7e24 */ /* 0x000fe2000f8e00ff */
[----:B------:R-:W-:Y:S02]  /*1420*/  CS2R R166, SRZ ;  /* 0x0000000000a67805 */ /* 0x000fe4000001ff00 */
[----:B------:R-:W-:Y:S01]  /*1430*/  CS2R R36, SRZ ;  /* 0x0000000000247805 */ /* 0x000fe2000001ff00 */
[----:B------:R-:W-:Y:S01]  /*1440*/  UIMAD UR4, UR11, UR4, UR12 ;  /* 0x000000040b0472a4 */ /* 0x000fe2000f8e020c */
[----:B------:R-:W-:-:S02]  /*1450*/  CS2R R32, SRZ ;  /* 0x0000000000207805 */ /* 0x000fc4000001ff00 */
[----:B------:R-:W-:Y:S01]  /*1460*/  CS2R R188, SRZ ;  /* 0x0000000000bc7805 */ /* 0x000fe2000001ff00 */
[----:B------:R-:W-:Y:S01]  /*1470*/  IMAD.MOV.U32 R16, RZ, RZ, RZ ;  /* 0x000000ffff107224 */ /* 0x000fe200078e00ff */
[----:B------:R-:W-:Y:S02]  /*1480*/  CS2R R98, SRZ ;  /* 0x0000000000627805 */ /* 0x000fe4000001ff00 */
[----:B------:R-:W-:Y:S01]  /*1490*/  CS2R R186, SRZ ;  /* 0x0000000000ba7805 */ /* 0x000fe2000001ff00 */
[----:B------:R-:W-:Y:S01]  /*14a0*/  IMAD.U32 R220, RZ, RZ, UR4 ;  /* 0x00000004ffdc7e24 */ /* 0x000fe2000f8e00ff */
        /* <DEDUP_REMOVED lines=33> */
[----:B------:R-:W-:Y:S02]  /*16c0*/  UIADD3 UR6, UR7, 0x14400, URZ ;  /* 0x0001440007067890 */ /* 0x000fe4000fffe03f */
[----:B------:R-:W-:Y:S02]  /*16d0*/  IMAD.U32 R16, RZ, RZ, UR7 ;  /* 0x00000007ff107e24 */ /* 0x000fe4000f8e00ff */
        /* <DEDUP_REMOVED lines=18> */
[----:B------:R-:W-:Y:S01]  /*1800*/  IMAD.U32 R7, RZ, RZ, UR5 ;  /* 0x00000005ff077e24 */ /* 0x000fe2000f8e00ff */
[----:B------:R-:W-:Y:S01]  /*1810*/  MOV R13, RZ ;  /* 0x000000ff000d7202 */ /* 0x000fe20000000f00 */
[----:B------:R-:W-:-:S02]  /*1820*/  IMAD.U32 R11, RZ, RZ, UR7 ;  /* 0x00000007ff0b7e24 */ /* 0x000fc4000f8e00ff */
[----:B------:R-:W-:Y:S02]  /*1830*/  IMAD.MOV.U32 R8, RZ, RZ, 0x70 ;  /* 0x00000070ff087424 */ /* 0x000fe400078e00ff */
[----:B0-----:R-:W-:-:S07]  /*1840*/  IMAD.MOV.U32 R12, RZ, RZ, 0x1 ;  /* 0x00000001ff0c7424 */ /* 0x001fce00078e00ff */
[----:B------:R-:W-:-:S07]  /*1850*/  LEPC R20, `(.L_x_2203) ;  /* 0x000000001014794e */ /* 0x000fce0000000000 */
[----:B-1----:R-:W-:Y:S05]  /*1860*/  CALL.ABS.NOINC R2 ;  /* 0x0000000002007343 */ /* 0x002fea0003c00000 */
.L_x_2203:
[----:B------:R-:W2:Y:S01]  /*1870*/  LDL R2, [R1] ;  /* 0x0000000001027983 */ /* 0x000ea20000100800 */
[----:B------:R-:W-:Y:S02]  /*1880*/  R2UR UR7, R223 ;  /* 0x00000000df0772ca */ /* 0x000fe400000e0000 */
[----:B------:R-:W-:-:S11]  /*1890*/  R2UR UR6, R16 ;  /* 0x00000000100672ca */ /* 0x000fd600000e0000 */
[----:B------:R-:W-:-:S04]  /*18a0*/  ULEA.HI UR4, UR7, UR7, URZ, 0x1 ;  /* 0x0000000707047291 */ /* 0x000fc8000f8f083f */
[----:B------:R-:W-:-:S04]  /*18b0*/  ULOP3.LUT UR4, UR4, 0xfffffffe, URZ, 0xc0, !UPT ;  /* 0xfffffffe04047892 */ /* 0x000fc8000f8ec03f */
[----:B------:R-:W-:-:S06]  /*18c0*/  UIADD3 UR4, UR7, -UR4, URZ ;  /* 0x8000000407047290 */ /* 0x000fcc000fffe03f */
[----:B------:R-:W-:-:S05]  /*18d0*/  IMAD.U32 R0, RZ, RZ, UR4 ;  /* 0x00000004ff007e24 */ /* 0x000fca000f8e00ff */
[----:B------:R-:W-:-:S04]  /*18e0*/  SHF.L.U32 R0, R0, 0x1f, RZ ;  /* 0x0000001f00007819 */ /* 0x000fc800000006ff */
[----:B------:R-:W0:Y:S01]  /*18f0*/  SYNCS.PHASECHK.TRANS64.TRYWAIT P1, [UR6+0x38800], R0 ;  /* 0x03880000ff0075a7 */ /* 0x000e220008020146 */
[----:B--2---:R-:W-:-:S13]  /*1900*/  R2UR UR5, R2 ;  /* 0x00000000020572ca */ /* 0x004fda00000e0000 */
[----:B------:R-:W-:-:S05]  /*1910*/  IMAD.U32 R2, RZ, RZ, UR5 ;  /* 0x00000005ff027e24 */ /* 0x000fca000f8e00ff */
[----:B------:R-:W-:Y:S01]  /*1920*/  ISETP.NE.AND P0, PT, R2, 0x3, PT ;  /* 0x000000030200780c */ /* 0x000fe20003f05270 */
[----:B0-----:R-:W-:-:S12]  /*1930*/  @!P1 BRA `(.L_x_2204) ;  /* 0x0000014800ac9947 */ /* 0x001fd80003800000 */
.L_x_2322:
[----:B------:R-:W-:Y:S05]  /*1940*/  @!P0 BRA `(.L_x_2205) ;  /* 0x0000000000048947 */ /* 0x000fea0003800000 */
[----:B------:R-:W-:Y:S01]  /*1950*/  BPT.TRAP 0x1 ;  /* 0x000000040000795c */ /* 0x000fe20000300000 */
.L_x_2205:
[----:B------:R-:W-:Y:S01]  /*1960*/  R2UR UR5, R17 ;  /* 0x00000000110572ca */ /* 0x000fe200000e0000 */
[----:B0-----:R-:W-:Y:S01]  /*1970*/  IMAD.U32 R0, RZ, RZ, UR36 ;  /* 0x00000024ff007e24 */ /* 0x001fe2000f8e00ff */
[----:B------:R-:W-:-:S11]  /*1980*/  R2UR UR4, R16 ;  /* 0x00000000100472ca */ /* 0x000fd600000e0000 */
[----:B------:R-:W-:Y:S02]  /*1990*/  IMAD.U32 R3, RZ, RZ, UR5 ;  /* 0x00000005ff037e24 */ /* 0x000fe4000f8e00ff */
[----:B------:R-:W-:-:S03]  /*19a0*/  LEA R0, R0, UR4, 0x3 ;  /* 0x0000000400007c11 */ /* 0x000fc6000f8e18ff */
[----:B------:R-:W-:-:S04]  /*19b0*/  SHF.L.U32 R3, R3, 0x1f, RZ ;  /* 0x0000001f03037819 */ /* 0x000fc800000006ff */
[----:B------:R0:W1:Y:S01]  /*19c0*/  SYNCS.PHASECHK.TRANS64.TRYWAIT P1, [R0+URZ+0x38830], R3 ;  /* 0x03883003000075a7 */ /* 0x000062000802017f */
[----:B------:R-:W-:Y:S05]  /*19d0*/  @!P0 BRA `(.L_x_2206) ;  /* 0x0000000000048947 */ /* 0x000fea0003800000 */
[----:B------:R-:W-:Y:S01]  /*19e0*/  BPT.TRAP 0x1 ;  /* 0x000000040000795c */ /* 0x000fe20000300000 */
.L_x_2206:
[----:B-1----:R-:W-:Y:S05]  /*19f0*/  @P1 BRA `(.L_x_2207) ;  /* 0x0000000000081947 */ /* 0x002fea0003800000 */
[----:B------:R-:W1:Y:S02]  /*1a00*/  SYNCS.PHASECHK.TRANS64.TRYWAIT P1, [R0+URZ+0x38830], R3 ;  /* 0x03883003000075a7 */ /* 0x000e64000802017f */
[----:B-1----:R-:W-:Y:S05]  /*1a10*/  @!P1 BRA `(.L_x_2208) ;  /* 0x0000014800909947 */ /* 0x002fea0003800000 */
.L_x_2207:
[----:B------:R-:W-:Y:S05]  /*1a20*/  WARPSYNC.ALL ;  /* 0x0000000000007948 */ /* 0x000fea0003800000 */
[----:B------:R-:W-:Y:S01]  /*1a30*/  R2UR UR4, R16 ;  /* 0x00000000100472ca */ /* 0x000fe200000e0000 */
[----:B------:R-:W-:Y:S01]  /*1a40*/  ULOP3.LUT UR5, UR37, 0x10000, URZ, 0xfc, !UPT ;  /* 0x0001000025057892 */ /* 0x000fe2000f8efc3f */
[----:B------:R-:W-:Y:S01]  /*1a50*/  WARPGROUP.ARRIVE ;  /* 0x00000000000079c5 */ /* 0x000fe20000000000 */
[----:B------:R-:W-:Y:S01]  /*1a60*/  UMOV UR17, 0x40000040 ;  /* 0x4000004000117882 */ /* 0x000fe20000000000 */
[----:B------:R-:W-:Y:S01]  /*1a70*/  UMOV UR19, 0x40000040 ;  /* 0x4000004000137882 */ /* 0x000fe20000000000 */
[----:B------:R-:W-:Y:S01]  /*1a80*/  UMOV UR9, UR17 ;  /* 0x0000001100097c82 */ /* 0x000fe20008000000 */
[----:B------:R-:W-:Y:S01]  /*1a90*/  UMOV UR11, 0x40000040 ;  /* 0x40000040000b7882 */ /* 0x000fe20000000000 */
[----:B------:R-:W-:Y:S01]  /*1aa0*/  UMOV UR13, UR17 ;  /* 0x00000011000d7c82 */ /* 0x000fe20008000000 */
[----:B------:R-:W-:Y:S01]  /*1ab0*/  UMOV UR16, UR5 ;  /* 0x0000000500107c82 */ /* 0x000fe20008000000 */
[----:B------:R-:W-:Y:S01]  /*1ac0*/  UMOV UR15, 0x40000040 ;  /* 0x40000040000f7882 */ /* 0x000fe20000000000 */
[----:B------:R-:W-:Y:S01]  /*1ad0*/  UMOV UR8, UR16 ;  /* 0x0000001000087c82 */ /* 0x000fe20008000000 */
[----:B------:R-:W-:Y:S01]  /*1ae0*/  UMOV UR12, UR16 ;  /* 0x00000010000c7c82 */ /* 0x000fe20008000000 */
[----:B------:R-:W-:Y:S01]  /*1af0*/  MOV R14, UR16 ;  /* 0x00000010000e7c02 */ /* 0x000fe20008000f00 */
[----:B------:R-:W-:Y:S01]  /*1b00*/  UIADD3 UR4, UR4, 0x24400, URZ ;  /* 0x0002440004047890 */ /* 0x000fe2000fffe03f */
[----:B------:R-:W-:Y:S01]  /*1b10*/  IMAD.U32 R15, RZ, RZ, UR17 ;  /* 0x00000011ff0f7e24 */ /* 0x000fe2000f8e00ff */
[----:B------:R-:W-:Y:S01]  /*1b20*/  UMOV UR23, 0x40000040 ;  /* 0x4000004000177882 */ /* 0x000fe20000000000 */
[----:B------:R-:W-:Y:S01]  /*1b30*/  UMOV UR27, 0x40000040 ;  /* 0x40000040001b7882 */ /* 0x000fe20000000000 */
[----:B------:R-:W-:Y:S01]  /*1b40*/  USHF.R.U32.HI UR4, URZ, 0x4, UR4 ;  /* 0x000000043f047899 */ /* 0x000fe20008011604 */
[----:B------:R-:W-:Y:S01]  /*1b50*/  MOV R4, UR39 ;  /* 0x0000002700047c02 */ /* 0x000fe20008000f00 */
[----:B------:R-:W-:Y:S01]  /*1b60*/  UMOV UR31, 0x40000040 ;  /* 0x40000040001f7882 */ /* 0x000fe20000000000 */
[----:B------:R-:W-:Y:S01]  /*1b70*/  UMOV UR35, 0x40000040 ;  /* 0x4000004000237882 */ /* 0x000fe20000000000 */
[----:B------:R-:W-:Y:S01]  /*1b80*/  ULOP3.LUT UR4, UR4, 0x3fff, URZ, 0xc0, !UPT ;  /* 0x00003fff04047892 */ /* 0x000fe2000f8ec03f */
[----:B------:R-:W-:Y:S01]  /*1b90*/  MOV R5, UR38 ;  /* 0x0000002600057c02 */ /* 0x000fe20008000f00 */
[----:B------:R-:W-:Y:S01]  /*1ba0*/  UMOV UR43, 0x40000040 ;  /* 0x40000040002b7882 */ /* 0x000fe20000000000 */
[----:B------:R-:W-:Y:S01]  /*1bb0*/  UMOV UR47, 0x40000040 ;  /* 0x40000040002f7882 */ /* 0x000fe20000000000 */
[----:B------:R-:W-:Y:S01]  /*1bc0*/  ULOP3.LUT UR6, UR4, 0x10000, URZ, 0xfc, !UPT ;  /* 0x0001000004067892 */ /* 0x000fe2000f8efc3f */
[----:B------:R-:W-:Y:S01]  /*1bd0*/  MOV R18, UR36 ;  /* 0x0000002400127c02 */ /* 0x000fe20008000f00 */
[----:B------:R-:W-:Y:S01]  /*1be0*/  UMOV UR51, 0x40000040 ;  /* 0x4000004000337882 */ /* 0x000fe20000000000 */
[----:B------:R-:W-:Y:S01]  /*1bf0*/  UMOV UR55, 0x40000040 ;  /* 0x4000004000377882 */ /* 0x000fe20000000000 */
[----:B------:R-:W-:-:S02]  /*1c00*/  UIMAD UR4, UR36, 0xa00, UR6 ;  /* 0x00000a00240478a4 */ /* 0x000fc4000f8e0206 */
[----:B------:R-:W-:Y:S01]  /*1c10*/  IMAD.U32 R19, RZ, RZ, UR6 ;  /* 0x00000006ff137e24 */ /* 0x000fe2000f8e00ff */
[----:B------:R-:W-:Y:S01]  /*1c20*/  UMOV UR59, 0x40000040 ;  /* 0x40000040003b7882 */ /* 0x000fe20000000000 */
[----:B------:R-:W-:Y:S02]  /*1c30*/  UIADD3 UR10, UR4, 0x80, URZ ;  /* 0x00000080040a7890 */ /* 0x000fe4000fffe03f */
[----:B------:R-:W-:Y:S02]  /*1c40*/  UIADD3 UR14, UR4, 0x100, URZ ;  /* 0x00000100040e7890 */ /* 0x000fe4000fffe03f */
[----:B------:R-:W-:Y:S01]  /*1c50*/  UMOV UR18, UR4 ;  /* 0x0000000400127c82 */ /* 0x000fe20008000000 */
[----:B------:R-:W-:Y:S01]  /*1c60*/  UIADD3 UR6, UR4, 0x180, URZ ;  /* 0x0000018004067890 */ /* 0x000fe2000fffe03f */
[----:B------:R-:W-:Y:S01]  /*1c70*/  HGMMA.64x16x16.F32.BF16 R56, gdesc[UR16], RZ, !UPT, gsb0 ;  /* 0x00200000103879f0 */ /* 0x000fe2000c0018ff */
[----:B------:R-:W-:Y:S01]  /*1c80*/  UIADD3 UR7, UR4, 0x200, URZ ;  /* 0x0000020004077890 */ /* 0x000fe2000fffe03f */
[----:B------:R-:W-:Y:S01]  /*1c90*/  UMOV UR19, 0x40000040 ;  /* 0x4000004000137882 */ /* 0x000fe20000000000 */
[----:B------:R-:W-:-:S02]  /*1ca0*/  UIADD3 UR22, UR4, 0x384, URZ ;  /* 0x0000038404167890 */ /* 0x000fc4000fffe03f */
[----:B------:R-:W-:Y:S02]  /*1cb0*/  UIADD3 UR26, UR4, 0x386, URZ ;  /* 0x00000386041a7890 */ /* 0x000fe4000fffe03f */
[----:B------:R-:W-:Y:S02]  /*1cc0*/  UIADD3 UR30, UR4, 0x600, URZ ;  /* 0x00000600041e7890 */ /* 0x000fe4000fffe03f */
[----:B------:R-:W-:Y:S02]  /*1cd0*/  UIADD3 UR34, UR4, 0x602, URZ ;  /* 0x0000060204227890 */ /* 0x000fe4000fffe03f */
[----:B------:R-:W-:Y:S02]  /*1ce0*/  UIADD3 UR42, UR4, 0x584, URZ ;  /* 0x00000584042a7890 */ /* 0x000fe4000fffe03f */
[----:B------:R-:W-:Y:S02]  /*1cf0*/  UIADD3 UR46, UR4, 0x586, URZ ;  /* 0x00000586042e7890 */ /* 0x000fe4000fffe03f */
[----:B------:R-:W-:-:S02]  /*1d00*/  UIADD3 UR50, UR4, 0x800, URZ ;  /* 0x0000080004327890 */ /* 0x000fc4000fffe03f */
[----:B------:R-:W-:Y:S02]  /*1d10*/  UIADD3 UR54, UR4, 0x802, URZ ;  /* 0x0000080204367890 */ /* 0x000fe4000fffe03f */
        /* <DEDUP_REMOVED lines=177> */
[----:B------:R-:W-:Y:S02]  /*2830*/  MOV R2, UR13 ;  /* 0x0000000d00027c02 */ /* 0x000fe40008000f00 */
[----:B01----:R-:W-:Y:S01]  /*2840*/  MOV R3, UR12 ;  /* 0x0000000c00037c02 */ /* 0x003fe20008000f00 */
        /* <DEDUP_REMOVED lines=308> */
[----:B------:R-:W-:-:S07]  /*3b90*/  UIADD3 UR6, UR4, 0x786, URZ ;  /* 0x0000078604067890 */ /* 0x000fce000fffe03f */
[----:B------:R-:W-:Y:S01]  /*3ba0*/  UMOV UR14, UR6 ;  /* 0x00000006000e7c82 */ /* 0x000fe20008000000 */
[----:B------:R-:W-:Y:S01]  /*3bb0*/  UIADD3 UR6, UR4, 0x906, URZ ;  /* 0x0000090604067890 */ /* 0x000fe2000fffe03f */
[----:B------:R-:W-:Y:S02]  /*3bc0*/  WARPGROUP.DEPBAR.LE gsb0, 0x0 ;  /* 0x00008000000079c5 */ /* 0x000fe40000010000 */
[----:B------:R-:W-:-:S06]  /*3bd0*/  WARPGROUP.ARRIVE ;  /* 0x00000000000079c5 */ /* 0x000fcc0000000000 */
[----:B------:R-:W-:Y:S01]  /*3be0*/  HGMMA.64x16x16.F32.BF16 R32, gdesc[UR52], R32, gsb0 ;  /* 0x00200000342079f0 */ /* 0x000fe20008001820 */
[----:B------:R-:W-:Y:S01]  /*3bf0*/  UMOV UR54, UR7 ;  /* 0x0000000700367c82 */ /* 0x000fe20008000000 */
[----:B------:R-:W-:Y:S01]  /*3c00*/  UMOV UR55, 0x40000040 ;  /* 0x4000004000377882 */ /* 0x000fe20000000000 */
        /* <DEDUP_REMOVED lines=35> */
.L_x_2209:
[----:B------:R-:W-:Y:S01]  /*3e40*/  R2UR UR4, R212 ;  /* 0x00000000d40472ca */ /* 0x000fe200000e0000 */
[----:B------:R-:W-:Y:S01]  /*3e50*/  ULDC UR6, c[0x0][0x9d8] ;  /* 0x0002760000067ab9 */ /* 0x000fe20000000800 */
[----:B------:R-:W-:Y:S01]  /*3e60*/  R2UR UR7, R213 ;  /* 0x00000000d50772ca */ /* 0x000fe200000e0000 */
[----:B------:R-:W-:Y:S01]  /*3e70*/  ULDC UR10, c[0x0][0x2f0] ;  /* 0x0000bc00000a7ab9 */ /* 0x000fe20000000800 */
[----:B------:R-:W-:Y:S01]  /*3e80*/  R2UR UR18, R23 ;  /* 0x00000000171272ca */ /* 0x000fe200000e0000 */
[----:B------:R-:W-:Y:S01]  /*3e90*/  FMUL.FTZ R49, R49, UR6 ;  /* 0x0000000631317c20 */ /* 0x000fe20008410000 */
[----:B------:R-:W-:Y:S01]  /*3ea0*/  FMUL.FTZ R58, R58, UR6 ;  /* 0x000000063a3a7c20 */ /* 0x000fe20008410000 */
[----:B------:R-:W-:Y:S01]  /*3eb0*/  FMUL.FTZ R59, R59, UR6 ;  /* 0x000000063b3b7c20 */ /* 0x000fe20008410000 */
[----:B------:R-:W-:Y:S01]  /*3ec0*/  FMUL.FTZ R62, R62, UR6 ;  /* 0x000000063e3e7c20 */ /* 0x000fe20008410000 */
[----:B------:R0:W-:Y:S01]  /*3ed0*/  MUFU.TANH R68, R49 ;  /* 0x0000003100447308 */ /* 0x0001e20000002400 */
[----:B------:R-:W-:Y:S01]  /*3ee0*/  FMUL.FTZ R63, R63, UR6 ;  /* 0x000000063f3f7c20 */ /* 0x000fe20008410000 */
[----:B------:R-:W-:Y:S01]  /*3ef0*/  ULDC UR14, c[0x0][0x288] ;  /* 0x0000a200000e7ab9 */ /* 0x000fe20000000800 */
[----:B------:R-:W-:Y:S01]  /*3f00*/  FMUL.FTZ R50, R50, UR6 ;  /* 0x0000000632327c20 */ /* 0x000fe20008410000 */
[----:B------:R-:W-:Y:S01]  /*3f10*/  UISETP.NE.AND UP0, UPT, UR4, URZ, UPT ;  /* 0x0000003f0400728c */ /* 0x000fe2000bf05270 */
[----:B------:R-:W-:Y:S01]  /*3f20*/  FMUL.FTZ R56, R56, UR6 ;  /* 0x0000000638387c20 */ /* 0x000fe20008410000 */
[----:B------:R-:W-:-:S02]  /*3f30*/  VIADD R3, R215, UR7 ;  /* 0x00000007d7037c36 */ /* 0x000fc40008000000 */
[----:B------:R-:W-:Y:S01]  /*3f40*/  FMUL.FTZ R57, R57, UR6 ;  /* 0x0000000639397c20 */ /* 0x000fe20008410000 */
[----:B------:R-:W1:Y:S01]  /*3f50*/  MUFU.TANH R58, R58 ;  /* 0x0000003a003a7308 */ /* 0x000e620000002400 */
[----:B0-----:R-:W-:Y:S01]  /*3f60*/  MOV R49, UR10 ;  /* 0x0000000a00317c02 */ /* 0x001fe20008000f00 */
[----:B------:R-:W-:Y:S01]  /*3f70*/  FMUL.FTZ R52, R52, UR6 ;  /* 0x0000000634347c20 */ /* 0x000fe20008410000 */
[----:B------:R-:W-:Y:S01]  /*3f80*/  PLOP3.LUT P1, PT, PT, PT, UP0, 0x80, 0x0 ;  /* 0x000000000000781c */ /* 0x000fe20003f2f008 */
[----:B------:R-:W-:Y:S01]  /*3f90*/  FMUL.FTZ R51, R51, UR6 ;  /* 0x0000000633337c20 */ /* 0x000fe20008410000 */
[----:B------:R-:W-:Y:S01]  /*3fa0*/  PLOP3.LUT P2, PT, PT, PT, UP0, 0x80, 0x0 ;  /* 0x000000000000781c */ /* 0x000fe20003f4f008 */
[----:B------:R-:W-:Y:S01]  /*3fb0*/  FMUL.FTZ R42, R42, UR6 ;  /* 0x000000062a2a7c20 */ /* 0x000fe20008410000 */
[----:B------:R-:W-:Y:S01]  /*3fc0*/  @UP0 ULDC UR4, c[0x0][0x44c] ;  /* 0x0001130000040ab9 */ /* 0x000fe20000000800 */
        /* <DEDUP_REMOVED lines=8> */
[----:B------:R-:W-:Y:S01]  /*4050*/  @P1 IMAD.HI.U32 R2, R3, UR4, RZ ;  /* 0x0000000403021c27 */ /* 0x000fe2000f8e00ff */
[----:B------:R-:W-:Y:S01]  /*4060*/  @UP0 ULDC UR4, c[0x0][0x450] ;  /* 0x0001140000040ab9 */ /* 0x000fe20000000800 */
[----:B------:R-:W2:Y:S02]  /*4070*/  MUFU.TANH R62, R62 ;  /* 0x0000003e003e7308 */ /* 0x000ea40000002400 */
[----:B------:R-:W-:Y:S01]  /*4080*/  FMUL.FTZ R35, R35, UR6 ;  /* 0x0000000623237c20 */ /* 0x000fe20008410000 */
[----:B------:R-:W-:Y:S01]  /*4090*/  FMUL.FTZ R34, R34, UR6 ;  /* 0x0000000622227c20 */ /* 0x000fe20008410000 */
[----:B------:R-:W-:Y:S01]  /*40a0*/  @P2 SHF.R.U32.HI R3, RZ, UR4, R2 ;  /* 0x00000004ff032c19 */ /* 0x000fe20008011602 */
[----:B------:R-:W-:Y:S01]  /*40b0*/  UIMAD UR4, UR61, -0x50, URZ ;  /* 0xffffffb03d0478a4 */ /* 0x000fe2000f8e023f */
[----:B------:R-:W-:Y:S01]  /*40c0*/  FMUL.FTZ R38, R38, UR6 ;  /* 0x0000000626267c20 */ /* 0x000fe20008410000 */
[----:B------:R-:W-:Y:S01]  /*40d0*/  FMUL.FTZ R39, R39, UR6 ;  /* 0x0000000627277c20 */ /* 0x000fe20008410000 */
[----:B------:R-:W-:Y:S01]  /*40e0*/  FMUL.FTZ R26, R26, UR6 ;  /* 0x000000061a1a7c20 */ /* 0x000fe20008410000 */
[----:B------:R-:W3:Y:S01]  /*40f0*/  SHFL.IDX PT, R18, R3, 0x1, 0x1c1f ;  /* 0x003c1f0003127f89 */ /* 0x000ee200000e0000 */
[----:B------:R-:W-:Y:S01]  /*4100*/  UIADD3 UR5, UR4, 0x51, URZ ;  /* 0x0000005104057890 */ /* 0x000fe2000fffe03f */
[----:B------:R-:W4:Y:S01]  /*4110*/  MUFU.TANH R63, R63 ;  /* 0x0000003f003f7308 */ /* 0x000f220000002400 */
[----:B------:R-:W-:Y:S01]  /*4120*/  UIMAD UR4, UR18, UR10, UR4 ;  /* 0x0000000a120472a4 */ /* 0x000fe2000f8e0204 */
[----:B------:R-:W-:Y:S01]  /*4130*/  FMUL.FTZ R27, R27, UR6 ;  /* 0x000000061b1b7c20 */ /* 0x000fe20008410000 */
[----:B------:R-:W-:Y:S01]  /*4140*/  FMUL.FTZ R30, R30, UR6 ;  /* 0x000000061e1e7c20 */ /* 0x000fe20008410000 */
[----:B------:R-:W-:Y:S01]  /*4150*/  FMUL.FTZ R31, R31, UR6 ;  /* 0x000000061f1f7c20 */ /* 0x000fe20008410000 */
[----:B------:R-:W-:Y:S01]  /*4160*/  IMAD.U32 R5, RZ, RZ, UR5 ;  /* 0x00000005ff057e24 */ /* 0x000fe2000f8e00ff */
[----:B------:R-:W-:Y:S01]  /*4170*/  UIADD3 UR4, UR4, 0x50, URZ ;  /* 0x0000005004047890 */ /* 0x000fe2000fffe03f */
[----:B------:R-:W-:Y:S01]  /*4180*/  FMUL.FTZ R61, R61, UR6 ;  /* 0x000000063d3d7c20 */ /* 0x000fe20008410000 */
[----:B------:R-:W-:Y:S01]  /*4190*/  MUFU.TANH R50, R50 ;  /* 0x0000003200327308 */ /* 0x000fe20000002400 */
[----:B------:R-:W-:Y:S01]  /*41a0*/  IMAD R2, R214, -0x2, R5 ;  /* 0xfffffffed6027824 */ /* 0x000fe200078e0205 */
[----:B------:R-:W5:Y:S01]  /*41b0*/  SHFL.IDX PT, R3, R3, RZ, 0x1c1f ;  /* 0x001c1fff03037589 */ /* 0x000f6200000e0000 */
[----:B------:R-:W-:Y:S01]  /*41c0*/  FMUL.FTZ R53, R53, UR6 ;  /* 0x0000000635357c20 */ /* 0x000fe20008410000 */
[----:B------:R-:W-:-:S02]  /*41d0*/  IMAD.U32 R21, RZ, RZ, UR4 ;  /* 0x00000004ff157e24 */ /* 0x000fc4000f8e00ff */
[----:B------:R-:W-:Y:S01]  /*41e0*/  FMUL.FTZ R40, R40, UR6 ;  /* 0x0000000628287c20 */ /* 0x000fe20008410000 */
[----:B------:R-:W-:Y:S02]  /*41f0*/  IMAD R5, R49, UR18, R2 ;  /* 0x0000001231057c24 */ /* 0x000fe4000f8e0202 */
[----:B------:R-:W-:Y:S01]  /*4200*/  FMUL.FTZ R24, R24, UR6 ;  /* 0x0000000618187c20 */ /* 0x000fe20008410000 */
[----:B------:R-:W-:Y:S01]  /*4210*/  IMAD R4, R214, -0x2, R21 ;  /* 0xfffffffed6047824 */ /* 0x000fe200078e0215 */
[----:B------:R-:W-:Y:S01]  /*4220*/  MUFU.TANH R20, R56 ;  /* 0x0000003800147308 */ /* 0x000fe20000002400 */
[----:B------:R-:W-:Y:S01]  /*4230*/  FMUL.FTZ R41, R41, UR6 ;  /* 0x0000000629297c20 */ /* 0x000fe20008410000 */
[----:B------:R-:W-:Y:S01]  /*4240*/  FMUL.FTZ R44, R44, UR6 ;  /* 0x000000062c2c7c20 */ /* 0x000fe20008410000 */
[----:B------:R-:W-:Y:S01]  /*4250*/  FMUL.FTZ R25, R25, UR6 ;  /* 0x0000000619197c20 */ /* 0x000fe20008410000 */
[----:B------:R-:W-:Y:S01]  /*4260*/  FMUL.FTZ R45, R45, UR6 ;  /* 0x000000062d2d7c20 */ /* 0x000fe20008410000 */
[----:B---3--:R-:W-:Y:S01]  /*4270*/  IADD3 R21, R18, -UR14, R5 ;  /* 0x8000000e12157c10 */ /* 0x008fe2000fffe005 */
[----:B------:R-:W-:-:S02]  /*4280*/  VIADD R5, R5, -UR14 ;  /* 0x8000000e05057c36 */ /* 0x000fc40008000000 */
[----:B------:R-:W-:Y:S01]  /*4290*/  FMUL.FTZ R32, R32, UR6 ;  /* 0x0000000620207c20 */ /* 0x000fe20008410000 */
[----:B------:R-:W-:Y:S01]  /*42a0*/  MUFU.TANH R64, R57 ;  /* 0x0000003900407308 */ /* 0x000fe20000002400 */
[----:B------:R-:W-:Y:S01]  /*42b0*/  VIMNMX R21, R4, R21, PT ;  /* 0x0000001504157248 */ /* 0x000fe20003fe0100 */
[----:B------:R-:W-:Y:S01]  /*42c0*/  FMUL.FTZ R33, R33, UR6 ;  /* 0x0000000621217c20 */ /* 0x000fe20008410000 */
[----:B------:R-:W-:Y:S01]  /*42d0*/  FMUL.FTZ R28, R28, UR6 ;  /* 0x000000061c1c7c20 */ /* 0x000fe20008410000 */
[----:B------:R-:W-:Y:S01]  /*42e0*/  FMUL.FTZ R36, R36, UR6 ;  /* 0x0000000624247c20 */ /* 0x000fe20008410000 */
[----:B------:R-:W-:Y:S01]  /*42f0*/  ISETP.GT.AND P1, PT, R21, RZ, PT ;  /* 0x000000ff1500720c */ /* 0x000fe20003f24270 */
[----:B------:R-:W-:Y:S01]  /*4300*/  FMUL.FTZ R29, R29, UR6 ;  /* 0x000000061d1d7c20 */ /* 0x000fe20008410000 */
[C---:B------:R-:W-:Y:S01]  /*4310*/  ISETP.GT.AND P2, PT, R21.reuse, 0x1, PT ;  /* 0x000000011500780c */ /* 0x040fe20003f44270 */
[----:B------:R-:W-:Y:S01]  /*4320*/  MUFU.TANH R69, R52 ;  /* 0x0000003400457308 */ /* 0x000fe20000002400 */
[----:B------:R-:W-:Y:S01]  /*4330*/  ISETP.GT.AND P3, PT, R21, 0x8, PT ;  /* 0x000000081500780c */ /* 0x000fe20003f64270 */
[----:B------:R-:W-:Y:S01]  /*4340*/  ULDC UR5, c[0x0][0x988] ;  /* 0x0002620000057ab9 */ /* 0x000fe20000000800 */
[----:B-----5:R-:W-:Y:S01]  /*4350*/  VIADDMNMX R5, R3, R5, R4, PT ;  /* 0x0000000503057246 */ /* 0x020fe20003800104 */
[----:B------:R-:W-:Y:S01]  /*4360*/  FMUL.FTZ R37, R37, UR6 ;  /* 0x0000000625257c20 */ /* 0x000fe20008410000 */
[----:B------:R-:W-:Y:S01]  /*4370*/  R2UR UR4, R0 ;  /* 0x00000000000472ca */ /* 0x000fe200000e0000 */
[----:B------:R-:W-:Y:S01]  /*4380*/  @UP0 ULDC UR6, c[0x0][0x44c] ;  /* 0x0001130000060ab9 */ /* 0x000fe20000000800 */
[----:B------:R-:W-:Y:S01]  /*4390*/  UMOV UR11, UR7 ;  /* 0x00000007000b7c82 */ /* 0x000fe20008000000 */
[----:B------:R-:W3:Y:S01]  /*43a0*/  MUFU.TANH R56, R51 ;  /* 0x0000003300387308 */ /* 0x000ee20000002400 */
[----:B------:R-:W-:Y:S01]  /*43b0*/  UIMAD.WIDE.U32 UR6, UR7, UR6, URZ ;  /* 0x00000006070672a5 */ /* 0x000fe2000f8e003f */
[----:B------:R-:W-:Y:S01]  /*43c0*/  CS2R R150, SRZ ;  /* 0x0000000000967805 */ /* 0x000fe2000001ff00 */
[----:B------:R-:W-:Y:S01]  /*43d0*/  @UP0 ULDC UR15, c[0x0][0x450] ;  /* 0x00011400000f0ab9 */ /* 0x000fe20000000800 */
[----:B------:R-:W-:Y:S01]  /*43e0*/  UIMAD UR10, UR18, UR10, -UR14 ;  /* 0x0000000a120a72a4 */ /* 0x000fe2000f8e0a0e */
[----:B------:R-:W5:Y:S01]  /*43f0*/  S2UR UR18, SR_CgaCtaId ;  /* 0x00000000001279c3 */ /* 0x000f620000008800 */
[----:B------:R-:W-:Y:S01]  /*4400*/  @UP0 USHF.R.U32.HI UR11, URZ, UR15, UR7 ;  /* 0x0000000f3f0b0299 */ /* 0x000fe20008011607 */
[----:B------:R-:W-:Y:S01]  /*4410*/  CS2R R148, SRZ ;  /* 0x0000000000947805 */ /* 0x000fe2000001ff00 */
[----:B------:R1:W-:Y:S01]  /*4420*/  MUFU.TANH R52, R42 ;  /* 0x0000002a00347308 */ /* 0x0003e20000002400 */
[----:B------:R-:W-:Y:S01]  /*4430*/  UIADD3 UR61, UR61, -0x2, URZ ;  /* 0xfffffffe3d3d7890 */ /* 0x000fe2000fffe03f */
[----:B------:R-:W-:Y:S01]  /*4440*/  CS2R R146, SRZ ;  /* 0x0000000000927805 */ /* 0x000fe2000001ff00 */
[----:B------:R-:W-:Y:S01]  /*4450*/  UIADD3 UR6, UR10, UR11, URZ ;  /* 0x0000000b0a067290 */ /* 0x000fe2000fffe03f */
[----:B------:R-:W-:Y:S01]  /*4460*/  CS2R R144, SRZ ;  /* 0x0000000000907805 */ /* 0x000fe2000001ff00 */
[----:B------:R-:W-:Y:S01]  /*4470*/  UIADD3 UR4, UR4, 0x38840, URZ ;  /* 0x0003884004047890 */ /* 0x000fe2000fffe03f */
[----:B------:R-:W-:Y:S01]  /*4480*/  CS2R R142, SRZ ;  /* 0x00000000008e7805 */ /* 0x000fe2000001ff00 */
[----:B------:R-:W-:Y:S01]  /*4490*/  UIMAD.WIDE UR6, UR6, 0x66666667, URZ ;  /* 0x66666667060678a5 */ /* 0x000fe2000f8e023f */
[----:B------:R0:W-:Y:S01]  /*44a0*/  MUFU.TANH R57, R43 ;  /* 0x0000002b00397308 */ /* 0x0001e20000002400 */
[----:B-1----:R-:W-:-:S02]  /*44b0*/  FSEL R42, R58, -INF , P1 ;  /* 0xff8000003a2a7808 */ /* 0x002fc40000800000 */
[----:B------:R-:W-:Y:S02]  /*44c0*/  CS2R R140, SRZ ;  /* 0x00000000008c7805 */ /* 0x000fe4000001ff00 */
[----:B------:R-:W-:Y:S01]  /*44d0*/  ISETP.GT.AND P1, PT, R21, 0x9, PT ;  /* 0x000000091500780c */ /* 0x000fe20003f24270 */
[----:B------:R-:W-:Y:S01]  /*44e0*/  USHF.R.U32.HI UR6, URZ, 0x1f, UR7 ;  /* 0x0000001f3f067899 */ /* 0x000fe20008011607 */
[----:B------:R-:W-:Y:S02]  /*44f0*/  CS2R R138, SRZ ;  /* 0x00000000008a7805 */ /* 0x000fe4000001ff00 */
[----:B------:R-:W-:Y:S02]  /*4500*/  CS2R R136, SRZ ;  /* 0x0000000000887805 */ /* 0x000fe4000001ff00 */
[----:B------:R-:W-:Y:S01]  /*4510*/  CS2R R134, SRZ ;  /* 0x0000000000867805 */ /* 0x000fe2000001ff00 */
[----:B------:R-:W-:Y:S01]  /*4520*/  MUFU.TANH R65, R60 ;  /* 0x0000003c00417308 */ /* 0x000fe20000002400 */
[----:B0-----:R-:W-:Y:S01]  /*4530*/  FSEL R43, R59, -INF , P2 ;  /* 0xff8000003b2b7808 */ /* 0x001fe20001000000 */
[----:B------:R-:W-:Y:S01]  /*4540*/  ULEA.HI.SX32 UR6, UR7, UR6, 0x1b ;  /* 0x0000000607067291 */ /* 0x000fe2000f8fda3f */
[----:B------:R-:W-:-:S02]  /*4550*/  ISETP.GT.AND P2, PT, R21, 0x10, PT ;  /* 0x000000101500780c */ /* 0x000fc40003f44270 */
[----:B------:R-:W-:Y:S02]  /*4560*/  CS2R R132, SRZ ;  /* 0x0000000000847805 */ /* 0x000fe4000001ff00 */
[----:B------:R-:W-:Y:S01]  /*4570*/  FMNMX.FTZ R49, R42, R43, !PT ;  /* 0x0000002b2a317209 */ /* 0x000fe20007810000 */
[----:B------:R-:W-:Y:S01]  /*4580*/  UISETP.LT.AND UP0, UPT, URZ, UR6, UPT ;  /* 0x000000063f00728c */ /* 0x000fe2000bf01270 */
[----:B------:R-:W-:Y:S01]  /*4590*/  CS2R R130, SRZ ;  /* 0x0000000000827805 */ /* 0x000fe2000001ff00 */
[----:B------:R-:W0:Y:S01]  /*45a0*/  MUFU.TANH R54, R54 ;  /* 0x0000003600367308 */ /* 0x000e220000002400 */
[----:B-----5:R-:W-:Y:S01]  /*45b0*/  UPRMT UR4, UR18, 0x654, UR4 ;  /* 0x0000065412047896 */ /* 0x020fe20008000004 */
[----:B------:R-:W-:Y:S01]  /*45c0*/  CS2R R128, SRZ ;  /* 0x0000000000807805 */ /* 0x000fe2000001ff00 */
[----:B------:R-:W-:Y:S01]  /*45d0*/  USEL UR10, URZ, UR6, !UP0 ;  /* 0x000000063f0a7287 */ /* 0x000fe2000c000000 */
[----:B------:R-:W-:Y:S02]  /*45e0*/  CS2R R126, SRZ ;  /* 0x00000000007e7805 */ /* 0x000fe4000001ff00 */
[----:B------:R-:W-:-:S02]  /*45f0*/  CS2R R124, SRZ ;  /* 0x00000000007c7805 */ /* 0x000fc4000001ff00 */
[----:B------:R-:W-:Y:S01]  /*4600*/  CS2R R122, SRZ ;  /* 0x00000000007a7805 */ /* 0x000fe2000001ff00 */
[----:B------:R-:W-:Y:S01]  /*4610*/  UISETP.GE.AND UP0, UPT, UR61, UR10, UPT ;  /* 0x0000000a3d00728c */ /* 0x000fe2000bf06270 */
[----:B------:R2:W-:Y:S01]  /*4620*/  MUFU.TANH R60, R46 ;  /* 0x0000002e003c7308 */ /* 0x0005e20000002400 */
[----:B------:R-:W-:Y:S01]  /*4630*/  IMAD.U32 R229, RZ, RZ, UR10 ;  /* 0x0000000affe57e24 */ /* 0x000fe2000f8e00ff */
[----:B------:R-:W-:Y:S01]  /*4640*/  SYNCS.ARRIVE.TRANS64.RED.A1T0 RZ, [UR4], RZ ;  /* 0x000000ffffff79a7 */ /* 0x000fe20008100404 */
[----:B------:R-:W-:Y:S02]  /*4650*/  CS2R R120, SRZ ;  /* 0x0000000000787805 */ /* 0x000fe4000001ff00 */
[----:B------:R-:W-:Y:S02]  /*4660*/  CS2R R118, SRZ ;  /* 0x0000000000767805 */ /* 0x000fe4000001ff00 */
[----:B------:R-:W-:Y:S02]  /*4670*/  CS2R R116, SRZ ;  /* 0x0000000000747805 */ /* 0x000fe4000001ff00 */
[----:B------:R-:W-:-:S02]  /*4680*/  CS2R R114, SRZ ;  /* 0x0000000000727805 */ /* 0x000fc4000001ff00 */
[----:B------:R-:W-:Y:S01]  /*4690*/  CS2R R112, SRZ ;  /* 0x0000000000707805 */ /* 0x000fe2000001ff00 */
[----:B------:R-:W1:Y:S01]  /*46a0*/  MUFU.TANH R55, R55 ;  /* 0x0000003700377308 */ /* 0x000e620000002400 */
[----:B--2---:R-:W-:Y:S02]  /*46b0*/  FSEL R46, R62, -INF , P3 ;  /* 0xff8000003e2e7808 */ /* 0x004fe40001800000 */
[----:B------:R-:W-:Y:S02]  /*46c0*/  CS2R R110, SRZ ;  /* 0x00000000006e7805 */ /* 0x000fe4000001ff00 */
[----:B------:R-:W-:Y:S02]  /*46d0*/  ISETP.GT.AND P3, PT, R5, 0x8, PT ;  /* 0x000000080500780c */ /* 0x000fe40003f64270 */
[----:B------:R-:W-:Y:S02]  /*46e0*/  CS2R R108, SRZ ;  /* 0x00000000006c7805 */ /* 0x000fe4000001ff00 */
[----:B------:R-:W-:-:S02]  /*46f0*/  FMNMX.FTZ R2, R46, R49, !PT ;  /* 0x000000312e027209 */ /* 0x000fc40007810000 */
[----:B------:R-:W-:Y:S02]  /*4700*/  CS2R R106, SRZ ;  /* 0x00000000006a7805 */ /* 0x000fe4000001ff00 */
[----:B------:R-:W-:Y:S01]  /*4710*/  CS2R R104, SRZ ;  /* 0x0000000000687805 */ /* 0x000fe2000001ff00 */
[----:B------:R4:W2:Y:S01]  /*4720*/  MUFU.TANH R18, R47 ;  /* 0x0000002f00127308 */ /* 0x0008a20000002400 */
[----:B------:R-:W-:Y:S02]  /*4730*/  CS2R R102, SRZ ;  /* 0x0000000000667805 */ /* 0x000fe4000001ff00 */
[----:B------:R-:W-:Y:S02]  /*4740*/  CS2R R100, SRZ ;  /* 0x0000000000647805 */ /* 0x000fe4000001ff00 */
[----:B------:R-:W-:Y:S02]  /*4750*/  CS2R R98, SRZ ;  /* 0x0000000000627805 */ /* 0x000fe4000001ff00 */
[----:B------:R-:W-:-:S02]  /*4760*/  CS2R R96, SRZ ;  /* 0x0000000000607805 */ /* 0x000fc4000001ff00 */
[----:B------:R-:W-:Y:S02]  /*4770*/  CS2R R94, SRZ ;  /* 0x00000000005e7805 */ /* 0x000fe4000001ff00 */
[----:B------:R-:W-:Y:S02]  /*4780*/  CS2R R92, SRZ ;  /* 0x00000000005c7805 */ /* 0x000fe4000001ff00 */
[----:B------:R-:W-:Y:S01]  /*4790*/  CS2R R90, SRZ ;  /* 0x00000000005a7805 */ /* 0x000fe2000001ff00 */
[----:B------:R5:W-:Y:S01]  /*47a0*/  MUFU.TANH R67, R48 ;  /* 0x0000003000437308 */ /* 0x000be20000002400 */
[----:B----4-:R-:W-:Y:S02]  /*47b0*/  FSEL R47, R63, -INF , P1 ;  /* 0xff8000003f2f7808 */ /* 0x010fe40000800000 */
[----:B------:R-:W-:Y:S02]  /*47c0*/  CS2R R88, SRZ ;  /* 0x0000000000587805 */ /* 0x000fe4000001ff00 */
[----:B------:R-:W-:-:S02]  /*47d0*/  ISETP.GT.AND P1, PT, R21, 0x11, PT ;  /* 0x000000111500780c */ /* 0x000fc40003f24270 */
[----:B------:R-:W-:Y:S02]  /*47e0*/  CS2R R86, SRZ ;  /* 0x0000000000567805 */ /* 0x000fe4000001ff00 */
[----:B------:R-:W-:Y:S02]  /*47f0*/  FMNMX.FTZ R51, R47, R2, !PT ;  /* 0x000000022f337209 */ /* 0x000fe40007810000 */
[----:B------:R-:W-:Y:S02]  /*4800*/  CS2R R84, SRZ ;  /* 0x0000000000547805 */ /* 0x000fe4000001ff00 */
[----:B---3--:R-:W-:Y:S01]  /*4810*/  FSEL R49, R56, -INF , P1 ;  /* 0xff80000038317808 */ /* 0x008fe20000800000 */
[----:B------:R3:W-:Y:S01]  /*4820*/  MUFU.TANH R58, R35 ;  /* 0x00000023003a7308 */ /* 0x0007e20000002400 */
[----:B-----5:R-:W-:Y:S02]  /*4830*/  FSEL R48, R50, -INF , P2 ;  /* 0xff80000032307808 */ /* 0x020fe40001000000 */
[----:B------:R-:W-:-:S02]  /*4840*/  CS2R R82, SRZ ;  /* 0x0000000000527805 */ /* 0x000fc4000001ff00 */
[C---:B------:R-:W-:Y:S02]  /*4850*/  ISETP.GT.AND P2, PT, R21.reuse, 0x18, PT ;  /* 0x000000181500780c */ /* 0x040fe40003f44270 */
[----:B------:R-:W-:Y:S02]  /*4860*/  CS2R R80, SRZ ;  /* 0x0000000000507805 */ /* 0x000fe4000001ff00 */
[----:B------:R-:W-:Y:S02]  /*4870*/  FMNMX.FTZ R2, R48, R51, !PT ;  /* 0x0000003330027209 */ /* 0x000fe40007810000 */
[----:B------:R-:W-:Y:S02]  /*4880*/  CS2R R78, SRZ ;  /* 0x00000000004e7805 */ /* 0x000fe4000001ff00 */
[----:B------:R-:W-:Y:S01]  /*4890*/  ISETP.GT.AND P1, PT, R21, 0x19, PT ;  /* 0x000000191500780c */ /* 0x000fe20003f24270 */
[----:B------:R-:W4:Y:S01]  /*48a0*/  MUFU.TANH R34, R34 ;  /* 0x0000002200227308 */ /* 0x000f220000002400 */
[----:B0-----:R-:W-:-:S02]  /*48b0*/  FSEL R50, R54, -INF , P2 ;  /* 0xff80000036327808 */ /* 0x001fc40001000000 */
[----:B------:R-:W-:Y:S02]  /*48c0*/  CS2R R76, SRZ ;  /* 0x00000000004c7805 */ /* 0x000fe4000001ff00 */
[----:B---3--:R-:W-:Y:S02]  /*48d0*/  FMNMX.FTZ R35, R49, R2, !PT ;  /* 0x0000000231237209 */ /* 0x008fe40007810000 */
[----:B------:R-:W-:Y:S02]  /*48e0*/  CS2R R74, SRZ ;  /* 0x00000000004a7805 */ /* 0x000fe4000001ff00 */
[----:B------:R-:W-:Y:S02]  /*48f0*/  ISETP.GT.AND P2, PT, R21, 0x20, PT ;  /* 0x000000201500780c */ /* 0x000fe40003f44270 */
[----:B------:R-:W-:Y:S02]  /*4900*/  CS2R R72, SRZ ;  /* 0x0000000000487805 */ /* 0x000fe4000001ff00 */
[----:B-1----:R-:W-:Y:S01]  /*4910*/  FSEL R51, R55, -INF , P1 ;  /* 0xff80000037337808 */ /* 0x002fe20000800000 */
[----:B------:R-:W0:Y:S01]  /*4920*/  MUFU.TANH R38, R38 ;  /* 0x0000002600267308 */ /* 0x000e220000002400 */
[----:B------:R-:W-:-:S02]  /*4930*/  FMNMX.FTZ R2, R50, R35, !PT ;  /* 0x0000002332027209 */ /* 0x000fc40007810000 */
[----:B------:R-:W-:Y:S02]  /*4940*/  ISETP.GT.AND P1, PT, R21, 0x21, PT ;  /* 0x000000211500780c */ /* 0x000fe40003f24270 */
[----:B------:R-:W-:Y:S02]  /*4950*/  FSEL R52, R52, -INF , P2 ;  /* 0xff80000034347808 */ /* 0x000fe40001000000 */
[----:B------:R-:W-:Y:S01]  /*4960*/  FMNMX.FTZ R35, R51, R2, !PT ;  /* 0x0000000233237209 */ /* 0x000fe20007810000 */
[----:B------:R-:W1:Y:S01]  /*4970*/  MUFU.TANH R39, R39 ;  /* 0x0000002700277308 */ /* 0x000e620000002400 */
[----:B------:R-:W-:Y:S02]  /*4980*/  ISETP.GT.AND P2, PT, R21, 0x28, PT ;  /* 0x000000281500780c */ /* 0x000fe40003f44270 */
[----:B------:R-:W-:Y:S02]  /*4990*/  FSEL R54, R57, -INF , P1 ;  /* 0xff80000039367808 */ /* 0x000fe40000800000 */
[----:B------:R-:W-:-:S02]  /*49a0*/  FMNMX.FTZ R35, R52, R35, !PT ;  /* 0x0000002334237209 */ /* 0x000fc40007810000 */
[C---:B------:R-:W-:Y:S01]  /*49b0*/  ISETP.GT.AND P1, PT, R21.reuse, 0x29, PT ;  /* 0x000000291500780c */ /* 0x040fe20003f24270 */
[----:B------:R-:W-:Y:S01]  /*49c0*/  MUFU.TANH R26, R26 ;  /* 0x0000001a001a7308 */ /* 0x000fe20000002400 */
[----:B------:R-:W-:Y:S02]  /*49d0*/  FSEL R55, R60, -INF , P2 ;  /* 0xff8000003c377808 */ /* 0x000fe40001000000 */
[----:B------:R-:W-:Y:S02]  /*49e0*/  FMNMX.FTZ R2, R54, R35, !PT ;  /* 0x0000002336027209 */ /* 0x000fe40007810000 */
[----:B------:R-:W-:Y:S02]  /*49f0*/  ISETP.GT.AND P2, PT, R21, 0x30, PT ;  /* 0x000000301500780c */ /* 0x000fe40003f44270 */
[----:B--2---:R-:W-:Y:S01]  /*4a00*/  FSEL R56, R18, -INF , P1 ;  /* 0xff80000012387808 */ /* 0x004fe20000800000 */
[----:B------:R2:W3:Y:S01]  /*4a10*/  MUFU.TANH R62, R27 ;  /* 0x0000001b003e7308 */ /* 0x0004e20000002400 */
[----:B------:R-:W-:-:S02]  /*4a20*/  FMNMX.FTZ R35, R55, R2, !PT ;  /* 0x0000000237237209 */ /* 0x000fc40007810000 */
[C---:B------:R-:W-:Y:S02]  /*4a30*/  ISETP.GT.AND P1, PT, R21.reuse, 0x31, PT ;  /* 0x000000311500780c */ /* 0x040fe40003f24270 */
[----:B----4-:R-:W-:Y:S02]  /*4a40*/  FSEL R57, R34, -INF , P2 ;  /* 0xff80000022397808 */ /* 0x010fe40001000000 */
[----:B------:R-:W-:Y:S01]  /*4a50*/  FMNMX.FTZ R2, R56, R35, !PT ;  /* 0x0000002338027209 */ /* 0x000fe20007810000 */
[----:B------:R-:W4:Y:S01]  /*4a60*/  MUFU.TANH R30, R30 ;  /* 0x0000001e001e7308 */ /* 0x000f220000002400 */
[----:B------:R-:W-:Y:S02]  /*4a70*/  ISETP.GT.AND P2, PT, R21, 0x38, PT ;  /* 0x000000381500780c */ /* 0x000fe40003f44270 */
[----:B------:R-:W-:Y:S02]  /*4a80*/  FSEL R58, R58, -INF , P1 ;  /* 0xff8000003a3a7808 */ /* 0x000fe40000800000 */
[----:B--2---:R-:W-:-:S02]  /*4a90*/  FMNMX.FTZ R27, R57, R2, !PT ;  /* 0x00000002391b7209 */ /* 0x004fc40007810000 */
[C---:B------:R-:W-:Y:S01]  /*4aa0*/  ISETP.GT.AND P1, PT, R21.reuse, 0x39, PT ;  /* 0x000000391500780c */ /* 0x040fe20003f24270 */
[----:B------:R-:W2:Y:S01]  /*4ab0*/  MUFU.TANH R31, R31 ;  /* 0x0000001f001f7308 */ /* 0x000ea20000002400 */
[----:B0-----:R-:W-:Y:S02]  /*4ac0*/  FSEL R59, R38, -INF , P2 ;  /* 0xff800000263b7808 */ /* 0x001fe40001000000 */
[----:B------:R-:W-:Y:S02]  /*4ad0*/  FMNMX.FTZ R2, R58, R27, !PT ;  /* 0x0000001b3a027209 */ /* 0x000fe40007810000 */
[----:B------:R-:W-:Y:S02]  /*4ae0*/  ISETP.GT.AND P2, PT, R21, 0x40, PT ;  /* 0x000000401500780c */ /* 0x000fe40003f44270 */
[----:B-1----:R-:W-:Y:S01]  /*4af0*/  FSEL R60, R39, -INF , P1 ;  /* 0xff800000273c7808 */ /* 0x002fe20000800000 */
[----:B------:R0:W1:Y:S01]  /*4b00*/  MUFU.TANH R66, R61 ;  /* 0x0000003d00427308 */ /* 0x0000620000002400 */
[----:B------:R-:W-:-:S02]  /*4b10*/  FMNMX.FTZ R27, R59, R2, !PT ;  /* 0x000000023b1b7209 */ /* 0x000fc40007810000 */
[C---:B------:R-:W-:Y:S02]  /*4b20*/  ISETP.GT.AND P1, PT, R21.reuse, 0x41, PT ;  /* 0x000000411500780c */ /* 0x040fe40003f24270 */
[----:B------:R-:W-:Y:S02]  /*4b30*/  FMNMX.FTZ R2, R60, R27, !PT ;  /* 0x0000001b3c027209 */ /* 0x000fe40007810000 */
[----:B---3--:R-:W-:Y:S01]  /*4b40*/  FSEL R62, R62, -INF , P1 ;  /* 0xff8000003e3e7808 */ /* 0x008fe20000800000 */
[----:B------:R-:W3:Y:S01]  /*4b50*/  MUFU.TANH R53, R53 ;  /* 0x0000003500357308 */ /* 0x000ee20000002400 */
[----:B0-----:R-:W-:Y:S02]  /*4b60*/  FSEL R61, R26, -INF , P2 ;  /* 0xff8000001a3d7808 */ /* 0x001fe40001000000 */
[----:B------:R-:W-:Y:S02]  /*4b70*/  ISETP.GT.AND P2, PT, R21, 0x48, PT ;  /* 0x000000481500780c */ /* 0x000fe40003f44270 */
[----:B------:R-:W-:-:S02]  /*4b80*/  FMNMX.FTZ R27, R61, R2, !PT ;  /* 0x000000023d1b7209 */ /* 0x000fc40007810000 */
[----:B------:R-:W-:Y:S01]  /*4b90*/  ISETP.GT.AND P1, PT, R21, 0x49, PT ;  /* 0x000000491500780c */ /* 0x000fe20003f24270 */
[----:B------:R-:W0:Y:S01]  /*4ba0*/  MUFU.TANH R40, R40 ;  /* 0x0000002800287308 */ /* 0x000e220000002400 */
[----:B----4-:R-:W-:Y:S02]  /*4bb0*/  FSEL R63, R30, -INF , P2 ;  /* 0xff8000001e3f7808 */ /* 0x010fe40001000000 */
[----:B------:R-:W-:Y:S02]  /*4bc0*/  FMNMX.FTZ R18, R62, R27, !PT ;  /* 0x0000001b3e127209 */ /* 0x000fe40007810000 */
[----:B--2---:R-:W-:Y:S02]  /*4bd0*/  FSEL R2, R31, -INF , P1 ;  /* 0xff8000001f027808 */ /* 0x004fe40000800000 */
[----:B------:R-:W-:Y:S01]  /*4be0*/  FMNMX.FTZ R21, R63, R18, !PT ;  /* 0x000000123f157209 */ /* 0x000fe20007810000 */
[----:B------:R2:W-:Y:S01]  /*4bf0*/  MUFU.TANH R71, R24 ;  /* 0x0000001800477308 */ /* 0x0005e20000002400 */
[----:B------:R-:W-:-:S02]  /*4c00*/  ISETP.GT.AND P1, PT, R5, RZ, PT ;  /* 0x000000ff0500720c */ /* 0x000fc40003f24270 */
[----:B------:R-:W-:Y:S02]  /*4c10*/  FMNMX.FTZ R21, R2, R21, !PT ;  /* 0x0000001502157209 */ /* 0x000fe40007810000 */
[----:B------:R-:W-:-:S03]  /*4c20*/  ISETP.GT.AND P2, PT, R5, 0x1, PT ;  /* 0x000000010500780c */ /* 0x000fc60003f44270 */
[----:B------:R-:W4:Y:S01]  /*4c30*/  SHFL.BFLY PT, R18, R21, 0x2, 0x1f ;  /* 0x0c401f0015127f89 */ /* 0x000f2200000e0000 */
[----:B------:R-:W5:Y:S08]  /*4c40*/  MUFU.TANH R41, R41 ;  /* 0x0000002900297308 */ /* 0x000f700000002400 */
[----:B------:R-:W5:Y:S08]  /*4c50*/  MUFU.TANH R44, R44 ;  /* 0x0000002c002c7308 */ /* 0x000f700000002400 */
[----:B------:R-:W5:Y:S01]  /*4c60*/  MUFU.TANH R34, R45 ;  /* 0x0000002d00227308 */ /* 0x000f620000002400 */
[----:B----4-:R-:W-:-:S07]  /*4c70*/  FMNMX.FTZ R30, R21, R18, !PT ;  /* 0x00000012151e7209 */ /* 0x010fce0007810000 */
[----:B------:R-:W4:Y:S01]  /*4c80*/  MUFU.TANH R38, R32 ;  /* 0x0000002000267308 */ /* 0x000f220000002400 */
[----:B------:R-:W-:Y:S02]  /*4c90*/  FSEL R18, R20, -INF , P1 ;  /* 0xff80000014127808 */ /* 0x000fe40000800000 */
[----:B------:R-:W-:Y:S01]  /*4ca0*/  FSEL R21, R64, -INF , P2 ;  /* 0xff80000040157808 */ /* 0x000fe20001000000 */
[----:B------:R-:W3:Y:S01]  /*4cb0*/  SHFL.BFLY PT, R31, R30, 0x1, 0x1f ;  /* 0x0c201f001e1f7f89 */ /* 0x000ee200000e0000 */
[----:B------:R-:W-:Y:S02]  /*4cc0*/  ISETP.GT.AND P1, PT, R5, 0x9, PT ;  /* 0x000000090500780c */ /* 0x000fe40003f24270 */
[----:B------:R-:W-:Y:S01]  /*4cd0*/  FSEL R20, R65, -INF , P3 ;  /* 0xff80000041147808 */ /* 0x000fe20001800000 */
[----:B------:R0:W-:Y:S01]  /*4ce0*/  MUFU.TANH R64, R25 ;  /* 0x0000001900407308 */ /* 0x0001e20000002400 */
[----:B------:R-:W-:Y:S02]  /*4cf0*/  FMNMX.FTZ R3, R18, R21, !PT ;  /* 0x0000001512037209 */ /* 0x000fe40007810000 */
[----:B------:R-:W-:-:S02]  /*4d00*/  ISETP.GT.AND P2, PT, R5, 0x10, PT ;  /* 0x000000100500780c */ /* 0x000fc40003f44270 */
[----:B-1----:R-:W-:Y:S02]  /*4d10*/  FSEL R26, R66, -INF , P1 ;  /* 0xff800000421a7808 */ /* 0x002fe40000800000 */
[----:B------:R-:W-:Y:S01]  /*4d20*/  FMNMX.FTZ R27, R20, R3, !PT ;  /* 0x00000003141b7209 */ /* 0x000fe20007810000 */
[----:B------:R-:W1:Y:S01]  /*4d30*/  MUFU.TANH R39, R33 ;  /* 0x0000002100277308 */ /* 0x000e620000002400 */
[----:B------:R-:W-:Y:S02]  /*4d40*/  ISETP.GT.AND P1, PT, R5, 0x11, PT ;  /* 0x000000110500780c */ /* 0x000fe40003f24270 */
[----:B--2---:R-:W-:Y:S02]  /*4d50*/  FSEL R24, R67, -INF , P2 ;  /* 0xff80000043187808 */ /* 0x004fe40001000000 */
[C---:B------:R-:W-:Y:S02]  /*4d60*/  ISETP.GT.AND P2, PT, R5.reuse, 0x18, PT ;  /* 0x000000180500780c */ /* 0x040fe40003f44270 */
[----:B------:R-:W-:Y:S01]  /*4d70*/  ISETP.GT.AND P3, PT, R5, 0x28, PT ;  /* 0x000000280500780c */ /* 0x000fe20003f64270 */
[----:B------:R2:W-:Y:S01]  /*4d80*/  MUFU.TANH R65, R28 ;  /* 0x0000001c00417308 */ /* 0x0005e20000002400 */
[----:B0-----:R-:W-:-:S02]  /*4d90*/  FSEL R25, R69, -INF , P2 ;  /* 0xff80000045197808 */ /* 0x001fc40001000000 */
[----:B------:R-:W-:Y:S02]  /*4da0*/  ISETP.GT.AND P2, PT, R5, 0x20, PT ;  /* 0x000000200500780c */ /* 0x000fe40003f44270 */
[----:B---3--:R-:W-:Y:S02]  /*4db0*/  FMNMX.FTZ R3, R30, R31, !PT ;  /* 0x0000001f1e037209 */ /* 0x008fe40007810000 */
[----:B------:R-:W-:Y:S01]  /*4dc0*/  FMNMX.FTZ R31, R26, R27, !PT ;  /* 0x0000001b1a1f7209 */ /* 0x000fe20007810000 */
[----:B------:R-:W0:Y:S01]  /*4dd0*/  MUFU.TANH R36, R36 ;  /* 0x0000002400247308 */ /* 0x000e220000002400 */
[----:B------:R-:W-:Y:S01]  /*4de0*/  FSEL R27, R68, -INF , P1 ;  /* 0xff800000441b7808 */ /* 0x000fe20000800000 */
[----:B------:R-:W-:Y:S01]  /*4df0*/  FMUL.FTZ R32, R3, UR5 ;  /* 0x0000000503207c20 */ /* 0x000fe20008410000 */
[----:B------:R-:W-:Y:S02]  /*4e00*/  FMNMX.FTZ R4, R24, R31, !PT ;  /* 0x0000001f18047209 */ /* 0x000fe40007810000 */
[----:B------:R-:W-:-:S02]  /*4e10*/  CS2R R68, SRZ ;  /* 0x0000000000447805 */ /* 0x000fc4000001ff00 */
[----:B------:R-:W-:Y:S02]  /*4e20*/  ISETP.GT.AND P1, PT, R5, 0x19, PT ;  /* 0x000000190500780c */ /* 0x000fe40003f24270 */
[----:B------:R-:W-:Y:S01]  /*4e30*/  FMNMX.FTZ R4, R27, R4, !PT ;  /* 0x000000041b047209 */ /* 0x000fe20007810000 */
[----:B------:R3:W-:Y:S01]  /*4e40*/  MUFU.TANH R66, R29 ;  /* 0x0000001d00427308 */ /* 0x0007e20000002400 */
[----:B------:R-:W-:Y:S02]  /*4e50*/  FSEL R30, R53, -INF , P1 ;  /* 0xff800000351e7808 */ /* 0x000fe40000800000 */
[----:B------:R-:W-:Y:S02]  /*4e60*/  FMNMX.FTZ R31, R25, R4, !PT ;  /* 0x00000004191f7209 */ /* 0x000fe40007810000 */
[----:B------:R-:W-:Y:S02]  /*4e70*/  ISETP.GT.AND P1, PT, R5, 0x21, PT ;  /* 0x000000210500780c */ /* 0x000fe40003f24270 */
[----:B--2---:R-:W-:Y:S01]  /*4e80*/  FSEL R28, R40, -INF , P2 ;  /* 0xff800000281c7808 */ /* 0x004fe20001000000 */
[----:B------:R2:W0:Y:S01]  /*4e90*/  MUFU.TANH R70, R37 ;  /* 0x0000002500467308 */ /* 0x0004220000002400 */
[----:B------:R-:W-:-:S02]  /*4ea0*/  FMNMX.FTZ R33, R30, R31, !PT ;  /* 0x0000001f1e217209 */ /* 0x000fc40007810000 */
[----:B-----5:R-:W-:Y:S02]  /*4eb0*/  FSEL R31, R41, -INF , P1 ;  /* 0xff800000291f7808 */ /* 0x020fe40000800000 */
[----:B------:R-:W-:Y:S02]  /*4ec0*/  FMNMX.FTZ R4, R28, R33, !PT ;  /* 0x000000211c047209 */ /* 0x000fe40007810000 */
[----:B------:R-:W-:Y:S02]  /*4ed0*/  FSETP.NEU.FTZ.AND P2, PT, R3, -INF , PT ;  /* 0xff8000000300780b */ /* 0x000fe40003f5d000 */
[----:B------:R-:W-:Y:S02]  /*4ee0*/  ISETP.GT.AND P1, PT, R5, 0x29, PT ;  /* 0x000000290500780c */ /* 0x000fe40003f24270 */
[----:B---3--:R-:W-:Y:S02]  /*4ef0*/  FSEL R29, R44, -INF , P3 ;  /* 0xff8000002c1d7808 */ /* 0x008fe40001800000 */
[----:B------:R-:W-:-:S02]  /*4f00*/  FMNMX.FTZ R4, R31, R4, !PT ;  /* 0x000000041f047209 */ /* 0x000fc40007810000 */
[----:B------:R-:W-:Y:S02]  /*4f10*/  FSEL R45, R32, RZ, P2 ;  /* 0x000000ff202d7208 */ /* 0x000fe40001000000 */
[----:B------:R-:W-:Y:S02]  /*4f20*/  ISETP.GT.AND P2, PT, R5, 0x30, PT ;  /* 0x000000300500780c */ /* 0x000fe40003f44270 */
[----:B------:R-:W-:Y:S01]  /*4f30*/  FSEL R32, R34, -INF , P1 ;  /* 0xff80000022207808 */ /* 0x000fe20000800000 */
[--C-:B------:R-:W-:Y:S01]  /*4f40*/  FFMA.FTZ R42, R42, UR5, -R45.reuse ;  /* 0x000000052a2a7c23 */ /* 0x100fe2000801082d */
[----:B------:R-:W-:Y:S01]  /*4f50*/  FMNMX.FTZ R35, R29, R4, !PT ;  /* 0x000000041d237209 */ /* 0x000fe20007810000 */
[--C-:B------:R-:W-:Y:S01]  /*4f60*/  FFMA.FTZ R43, R43, UR5, -R45.reuse ;  /* 0x000000052b2b7c23 */ /* 0x100fe2000801082d */
[----:B------:R-:W-:Y:S01]  /*4f70*/  ISETP.GT.AND P1, PT, R5, 0x31, PT ;  /* 0x000000310500780c */ /* 0x000fe20003f24270 */
[--C-:B------:R-:W-:Y:S01]  /*4f80*/  FFMA.FTZ R46, R46, UR5, -R45.reuse ;  /* 0x000000052e2e7c23 */ /* 0x100fe2000801082d */
[----:B----4-:R-:W-:Y:S01]  /*4f90*/  FSEL R33, R38, -INF , P2 ;  /* 0xff80000026217808 */ /* 0x010fe20001000000 */
[----:B------:R-:W-:Y:S01]  /*4fa0*/  MUFU.EX2 R42, R42 ;  /* 0x0000002a002a7308 */ /* 0x000fe20000000800 */
[----:B------:R-:W-:Y:S01]  /*4fb0*/  FMNMX.FTZ R4, R32, R35, !PT ;  /* 0x0000002320047209 */ /* 0x000fe20007810000 */
[--C-:B------:R-:W-:Y:S01]  /*4fc0*/  FFMA.FTZ R47, R47, UR5, -R45.reuse ;  /* 0x000000052f2f7c23 */ /* 0x100fe2000801082d */
[----:B------:R-:W-:Y:S01]  /*4fd0*/  ISETP.GT.AND P2, PT, R5, 0x38, PT ;  /* 0x000000380500780c */ /* 0x000fe20003f44270 */
[--C-:B------:R-:W-:Y:S01]  /*4fe0*/  FFMA.FTZ R48, R48, UR5, -R45.reuse ;  /* 0x0000000530307c23 */ /* 0x100fe2000801082d */
[----:B-1----:R-:W-:Y:S01]  /*4ff0*/  FSEL R34, R39, -INF , P1 ;  /* 0xff80000027227808 */ /* 0x002fe20000800000 */
[--C-:B------:R-:W-:Y:S01]  /*5000*/  FFMA.FTZ R49, R49, UR5, -R45.reuse ;  /* 0x0000000531317c23 */ /* 0x100fe2000801082d */
[----:B--2---:R-:W-:Y:S01]  /*5010*/  FMNMX.FTZ R37, R33, R4, !PT ;  /* 0x0000000421257209 */ /* 0x004fe20007810000 */
[----:B------:R-:W1:Y:S01]  /*5020*/  MUFU.EX2 R43, R43 ;  /* 0x0000002b002b7308 */ /* 0x000e620000000800 */
[----:B------:R-:W-:Y:S01]  /*5030*/  ISETP.GT.AND P1, PT, R5, 0x39, PT ;  /* 0x000000390500780c */ /* 0x000fe20003f24270 */
[--C-:B------:R-:W-:Y:S01]  /*5040*/  FFMA.FTZ R50, R50, UR5, -R45.reuse ;  /* 0x0000000532327c23 */ /* 0x100fe2000801082d */
[----:B0-----:R-:W-:Y:S01]  /*5050*/  FSEL R35, R36, -INF , P2 ;  /* 0xff80000024237808 */ /* 0x001fe20001000000 */
[--C-:B------:R-:W-:Y:S01]  /*5060*/  FFMA.FTZ R51, R51, UR5, -R45.reuse ;  /* 0x0000000533337c23 */ /* 0x100fe2000801082d */
[----:B------:R-:W-:Y:S01]  /*5070*/  FMNMX.FTZ R4, R34, R37, !PT ;  /* 0x0000002522047209 */ /* 0x000fe20007810000 */
[--C-:B------:R-:W-:Y:S01]  /*5080*/  FFMA.FTZ R52, R52, UR5, -R45.reuse ;  /* 0x0000000534347c23 */ /* 0x100fe2000801082d */
[----:B------:R-:W-:Y:S01]  /*5090*/  ISETP.GT.AND P2, PT, R5, 0x40, PT ;  /* 0x000000400500780c */ /* 0x000fe20003f44270 */
[----:B------:R-:W0:Y:S01]  /*50a0*/  MUFU.EX2 R46, R46 ;  /* 0x0000002e002e7308 */ /* 0x000e220000000800 */
[----:B------:R-:W-:Y:S01]  /*50b0*/  FSEL R36, R70, -INF , P1 ;  /* 0xff80000046247808 */ /* 0x000fe20000800000 */
[--C-:B------:R-:W-:Y:S01]  /*50c0*/  FFMA.FTZ R54, R54, UR5, -R45.reuse ;  /* 0x0000000536367c23 */ /* 0x100fe2000801082d */
[----:B------:R-:W-:Y:S01]  /*50d0*/  FMNMX.FTZ R39, R35, R4, !PT ;  /* 0x0000000423277209 */ /* 0x000fe20007810000 */
[--C-:B------:R-:W-:Y:S01]  /*50e0*/  FFMA.FTZ R55, R55, UR5, -R45.reuse ;  /* 0x0000000537377c23 */ /* 0x100fe2000801082d */
[----:B------:R-:W-:Y:S01]  /*50f0*/  ISETP.GT.AND P1, PT, R5, 0x41, PT ;  /* 0x000000410500780c */ /* 0x000fe20003f24270 */
[--C-:B------:R-:W-:Y:S01]  /*5100*/  FFMA.FTZ R56, R56, UR5, -R45.reuse ;  /* 0x0000000538387c23 */ /* 0x100fe2000801082d */
[----:B------:R-:W-:Y:S01]  /*5110*/  FSEL R37, R71, -INF , P2 ;  /* 0xff80000047257808 */ /* 0x000fe20001000000 */
[----:B------:R-:W2:Y:S01]  /*5120*/  MUFU.EX2 R47, R47 ;  /* 0x0000002f002f7308 */ /* 0x000ea20000000800 */
[----:B------:R-:W-:Y:S01]  /*5130*/  FMNMX.FTZ R4, R36, R39, !PT ;  /* 0x0000002724047209 */ /* 0x000fe20007810000 */
[--C-:B------:R-:W-:Y:S01]  /*5140*/  FFMA.FTZ R57, R57, UR5, -R45.reuse ;  /* 0x0000000539397c23 */ /* 0x100fe2000801082d */
[----:B------:R-:W-:Y:S01]  /*5150*/  ISETP.GT.AND P2, PT, R5, 0x48, PT ;  /* 0x000000480500780c */ /* 0x000fe20003f44270 */
[--C-:B------:R-:W-:Y:S01]  /*5160*/  FFMA.FTZ R58, R58, UR5, -R45.reuse ;  /* 0x000000053a3a7c23 */ /* 0x100fe2000801082d */
[----:B------:R-:W-:Y:S01]  /*5170*/  FSEL R38, R64, -INF , P1 ;  /* 0xff80000040267808 */ /* 0x000fe20000800000 */
[--C-:B------:R-:W-:Y:S01]  /*5180*/  FFMA.FTZ R59, R59, UR5, -R45.reuse ;  /* 0x000000053b3b7c23 */ /* 0x100fe2000801082d */
[----:B------:R-:W-:Y:S01]  /*5190*/  FMNMX.FTZ R39, R37, R4, !PT ;  /* 0x0000000425277209 */ /* 0x000fe20007810000 */
[----:B------:R-:W-:Y:S01]  /*51a0*/  MUFU.EX2 R48, R48 ;  /* 0x0000003000307308 */ /* 0x000fe20000000800 */
[----:B------:R-:W-:Y:S01]  /*51b0*/  ISETP.GT.AND P1, PT, R5, 0x49, PT ;  /* 0x000000490500780c */ /* 0x000fe20003f24270 */
[----:B------:R-:W-:Y:S01]  /*51c0*/  FFMA.FTZ R60, R60, UR5, -R45 ;  /* 0x000000053c3c7c23 */ /* 0x000fe2000801082d */
[----:B------:R-:W-:Y:S01]  /*51d0*/  FSEL R5, R65, -INF , P2 ;  /* 0xff80000041057808 */ /* 0x000fe20001000000 */
[----:B-1----:R-:W-:Y:S01]  /*51e0*/  FADD.FTZ R65, R42, R43 ;  /* 0x0000002b2a417221 */ /* 0x002fe20000010000 */
[----:B------:R-:W-:Y:S01]  /*51f0*/  FMNMX.FTZ R4, R38, R39, !PT ;  /* 0x0000002726047209 */ /* 0x000fe20007810000 */
[----:B------:R-:W-:Y:S01]  /*5200*/  FFMA.FTZ R61, R61, UR5, -R45 ;  /* 0x000000053d3d7c23 */ /* 0x000fe2000801082d */
[----:B------:R-:W-:Y:S01]  /*5210*/  FSEL R39, R66, -INF , P1 ;  /* 0xff80000042277808 */ /* 0x000fe20000800000 */
[----:B------:R-:W1:Y:S01]  /*5220*/  MUFU.EX2 R49, R49 ;  /* 0x0000003100317308 */ /* 0x000e620000000800 */
[----:B------:R-:W-:Y:S01]  /*5230*/  FMNMX.FTZ R4, R5, R4, !PT ;  /* 0x0000000405047209 */ /* 0x000fe20007810000 */
[----:B0-----:R-:W-:Y:S01]  /*5240*/  FADD.FTZ R44, R46, R65 ;  /* 0x000000412e2c7221 */ /* 0x001fe20000010000 */
[--C-:B------:R-:W-:Y:S01]  /*5250*/  FFMA.FTZ R62, R62, UR5, -R45.reuse ;  /* 0x000000053e3e7c23 */ /* 0x100fe2000801082d */
[--C-:B------:R-:W-:Y:S01]  /*5260*/  FFMA.FTZ R63, R63, UR5, -R45.reuse ;  /* 0x000000053f3f7c23 */ /* 0x100fe2000801082d */
[----:B------:R-:W-:Y:S01]  /*5270*/  FMNMX.FTZ R4, R39, R4, !PT ;  /* 0x0000000427047209 */ /* 0x000fe20007810000 */
[----:B--2---:R-:W-:Y:S01]  /*5280*/  FADD.FTZ R65, R47, R44 ;  /* 0x0000002c2f417221 */ /* 0x004fe20000010000 */
[----:B------:R-:W-:Y:S01]  /*5290*/  FFMA.FTZ R2, R2, UR5, -R45 ;  /* 0x0000000502027c23 */ /* 0x000fe2000801082d */
[----:B------:R-:W-:Y:S01]  /*52a0*/  MUFU.EX2 R50, R50 ;  /* 0x0000003200327308 */ /* 0x000fe20000000800 */
[----:B------:R-:W-:Y:S01]  /*52b0*/  F2FP.BF16.F32.PACK_AB R209, R43, R42 ;  /* 0x0000002a2bd1723e */ /* 0x000fe200000010ff */
[----:B------:R-:W0:Y:S01]  /*52c0*/  SHFL.BFLY PT, R41, R4, 0x2, 0x1f ;  /* 0x0c401f0004297f89 */ /* 0x000e2200000e0000 */
[----:B------:R-:W-:-:S02]  /*52d0*/  F2FP.BF16.F32.PACK_AB R211, R47, R46 ;  /* 0x0000002e2fd3723e */ /* 0x000fc400000010ff */
[----:B------:R-:W-:Y:S02]  /*52e0*/  CS2R R70, SRZ ;  /* 0x0000000000467805 */ /* 0x000fe4000001ff00 */
[----:B------:R-:W-:Y:S02]  /*52f0*/  CS2R R66, SRZ ;  /* 0x0000000000427805 */ /* 0x000fe4000001ff00 */
[----:B------:R-:W-:Y:S01]  /*5300*/  CS2R R46, SRZ ;  /* 0x00000000002e7805 */ /* 0x000fe2000001ff00 */
[----:B------:R-:W2:Y:S01]  /*5310*/  MUFU.EX2 R51, R51 ;  /* 0x0000003300337308 */ /* 0x000ea20000000800 */
[----:B-1----:R-:W-:-:S07]  /*5320*/  F2FP.BF16.F32.PACK_AB R205, R49, R48 ;  /* 0x0000003031cd723e */ /* 0x002fce00000010ff */
[----:B------:R-:W-:Y:S08]  /*5330*/  MUFU.EX2 R52, R52 ;  /* 0x0000003400347308 */ /* 0x000ff00000000800 */
[----:B------:R-:W-:Y:S01]  /*5340*/  MUFU.EX2 R201, R54 ;  /* 0x0000003600c97308 */ /* 0x000fe20000000800 */
[----:B--2---:R-:W-:Y:S02]  /*5350*/  F2FP.BF16.F32.PACK_AB R207, R51, R50 ;  /* 0x0000003233cf723e */ /* 0x004fe400000010ff */
[----:B0-----:R-:W-:-:S05]  /*5360*/  FMNMX.FTZ R41, R4, R41, !PT ;  /* 0x0000002904297209 */ /* 0x001fca0007810000 */
[----:B------:R-:W0:Y:S01]  /*5370*/  SHFL.BFLY PT, R4, R41, 0x1, 0x1f ;  /* 0x0c201f0029047f89 */ /* 0x000e2200000e0000 */
[----:B------:R-:W-:Y:S08]  /*5380*/  MUFU.EX2 R55, R55 ;  /* 0x0000003700377308 */ /* 0x000ff00000000800 */
[----:B------:R-:W1:Y:S08]  /*5390*/  MUFU.EX2 R56, R56 ;  /* 0x0000003800387308 */ /* 0x000e700000000800 */
[----:B------:R-:W-:Y:S01]  /*53a0*/  MUFU.EX2 R57, R57 ;  /* 0x0000003900397308 */ /* 0x000fe20000000800 */
[----:B0-----:R-:W-:-:S07]  /*53b0*/  FMNMX.FTZ R4, R41, R4, !PT ;  /* 0x0000000429047209 */ /* 0x001fce0007810000 */
[----:B------:R-:W0:Y:S01]  /*53c0*/  MUFU.EX2 R58, R58 ;  /* 0x0000003a003a7308 */ /* 0x000e220000000800 */
[----:B-1----:R-:W-:Y:S02]  /*53d0*/  F2FP.BF16.F32.PACK_AB R203, R56, R55 ;  /* 0x0000003738cb723e */ /* 0x002fe400000010ff */
[C---:B------:R-:W-:Y:S01]  /*53e0*/  FSETP.NEU.FTZ.AND P1, PT, R4.reuse, -INF , PT ;  /* 0xff8000000400780b */ /* 0x040fe20003f3d000 */
[----:B------:R-:W-:-:S04]  /*53f0*/  FMUL.FTZ R40, R4, UR5 ;  /* 0x0000000504287c20 */ /* 0x000fc80008410000 */
[----:B------:R-:W-:Y:S01]  /*5400*/  MUFU.EX2 R59, R59 ;  /* 0x0000003b003b7308 */ /* 0x000fe20000000800 */
[----:B------:R-:W-:Y:S02]  /*5410*/  FSEL R40, R40, RZ, P1 ;  /* 0x000000ff28287208 */ /* 0x000fe40000800000 */
[----:B------:R-:W-:-:S03]  /*5420*/  PLOP3.LUT P1, PT, PT, PT, UP0, 0x80, 0x0 ;  /* 0x000000000000781c */ /* 0x000fc60003f2f008 */
        /* <DEDUP_REMOVED lines=20> */
[--C-:B------:R-:W-:Y:S01]  /*5570*/  FFMA.FTZ R5, R5, UR5, -R40.reuse ;  /* 0x0000000505057c23 */ /* 0x100fe20008010828 */
[----:B------:R-:W-:Y:S01]  /*5580*/  FFMA.FTZ R39, R39, UR5, -R40 ;  /* 0x0000000527277c23 */ /* 0x000fe20008010828 */
[----:B------:R-:W2:Y:S01]  /*5590*/  MUFU.EX2 R20, R20 ;  /* 0x0000001400147308 */ /* 0x000ea20000000800 */
[----:B0-----:R-:W-:-:S07]  /*55a0*/  F2FP.BF16.F32.PACK_AB R197, R58, R57 ;  /* 0x000000393ac5723e */ /* 0x001fce00000010ff */
[----:B------:R2:W0:Y:S01]  /*55b0*/  MUFU.EX2 R41, R26 ;  /* 0x0000001a00297308 */ /* 0x0004220000000800 */
[----:B-1----:R-:W-:Y:S01]  /*55c0*/  FADD.FTZ R53, R18, R21 ;  /* 0x0000001512357221 */ /* 0x002fe20000010000 */
[----:B------:R-:W-:-:S06]  /*55d0*/  F2FP.BF16.F32.PACK_AB R208, R21, R18 ;  /* 0x0000001215d0723e */ /* 0x000fcc00000010ff */
[----:B------:R-:W1:Y:S01]  /*55e0*/  MUFU.EX2 R24, R24 ;  /* 0x0000001800187308 */ /* 0x000e620000000800 */
[----:B--2---:R-:W-:-:S07]  /*55f0*/  FADD.FTZ R26, R20, R53 ;  /* 0x00000035141a7221 */ /* 0x004fce0000010000 */
[----:B------:R-:W2:Y:S01]  /*5600*/  MUFU.EX2 R27, R27 ;  /* 0x0000001b001b7308 */ /* 0x000ea20000000800 */
[C---:B0-----:R-:W-:Y:S01]  /*5610*/  FADD.FTZ R53, R41.reuse, R26 ;  /* 0x0000001a29357221 */ /* 0x041fe20000010000 */
[----:B------:R-:W-:Y:S01]  /*5620*/  FADD.FTZ R26, R48, R65 ;  /* 0x00000041301a7221 */ /* 0x000fe20000010000 */
[----:B------:R-:W-:Y:S02]  /*5630*/  F2FP.BF16.F32.PACK_AB R210, R41, R20 ;  /* 0x0000001429d2723e */ /* 0x000fe400000010ff */
[----:B------:R-:W-:Y:S02]  /*5640*/  CS2R R64, SRZ ;  /* 0x0000000000407805 */ /* 0x000fe4000001ff00 */
[----:B------:R-:W-:Y:S01]  /*5650*/  CS2R R40, SRZ ;  /* 0x0000000000287805 */ /* 0x000fe2000001ff00 */
[----:B------:R-:W-:Y:S01]  /*5660*/  FADD.FTZ R45, R49, R26 ;  /* 0x0000001a312d7221 */ /* 0x000fe20000010000 */
[----:B------:R-:W-:Y:S01]  /*5670*/  CS2R R48, SRZ ;  /* 0x0000000000307805 */ /* 0x000fe2000001ff00 */
[----:B------:R-:W0:Y:S01]  /*5680*/  MUFU.EX2 R25, R25 ;  /* 0x0000001900197308 */ /* 0x000e220000000800 */
[----:B-1----:R-:W-:-:S07]  /*5690*/  FADD.FTZ R0, R24, R53 ;  /* 0x0000003518007221 */ /* 0x002fce0000010000 */
[----:B------:R-:W1:Y:S01]  /*56a0*/  MUFU.EX2 R30, R30 ;  /* 0x0000001e001e7308 */ /* 0x000e620000000800 */
[C---:B--2---:R-:W-:Y:S01]  /*56b0*/  FADD.FTZ R0, R27.reuse, R0 ;  /* 0x000000001b007221 */ /* 0x044fe20000010000 */
[----:B------:R-:W-:-:S06]  /*56c0*/  F2FP.BF16.F32.PACK_AB R204, R27, R24 ;  /* 0x000000181bcc723e */ /* 0x000fcc00000010ff */
[----:B------:R-:W2:Y:S01]  /*56d0*/  MUFU.EX2 R28, R28 ;  /* 0x0000001c001c7308 */ /* 0x000ea20000000800 */
[----:B0-----:R-:W-:Y:S01]  /*56e0*/  FADD.FTZ R53, R25, R0 ;  /* 0x0000000019357221 */ /* 0x001fe20000010000 */
[----:B------:R-:W-:-:S04]  /*56f0*/  FADD.FTZ R0, R50, R45 ;  /* 0x0000002d32007221 */ /* 0x000fc80000010000 */
[----:B------:R-:W-:Y:S01]  /*5700*/  FADD.FTZ R45, R51, R0 ;  /* 0x00000000332d7221 */ /* 0x000fe20000010000 */
[----:B------:R-:W-:Y:S01]  /*5710*/  CS2R R50, SRZ ;  /* 0x0000000000327805 */ /* 0x000fe2000001ff00 */
[----:B------:R-:W0:Y:S01]  /*5720*/  MUFU.EX2 R31, R31 ;  /* 0x0000001f001f7308 */ /* 0x000e220000000800 */
[----:B-1----:R-:W-:Y:S01]  /*5730*/  FADD.FTZ R53, R30, R53 ;  /* 0x000000351e357221 */ /* 0x002fe20000010000 */
[----:B------:R-:W-:Y:S01]  /*5740*/  FADD.FTZ R26, R52, R45 ;  /* 0x0000002d341a7221 */ /* 0x000fe20000010000 */
[----:B------:R-:W-:-:S03]  /*5750*/  F2FP.BF16.F32.PACK_AB R206, R30, R25 ;  /* 0x000000191ece723e */ /* 0x000fc600000010ff */
[C---:B------:R-:W-:Y:S01]  /*5760*/  FADD.FTZ R26, R201.reuse, R26 ;  /* 0x0000001ac91a7221 */ /* 0x040fe20000010000 */
[----:B------:R-:W-:Y:S01]  /*5770*/  F2FP.BF16.F32.PACK_AB R201, R201, R52 ;  /* 0x00000034c9c9723e */ /* 0x000fe200000010ff */
[----:B------:R-:W1:Y:S01]  /*5780*/  MUFU.EX2 R29, R29 ;  /* 0x0000001d001d7308 */ /* 0x000e620000000800 */
[----:B--2---:R-:W-:Y:S01]  /*5790*/  FADD.FTZ R0, R28, R53 ;  /* 0x000000351c007221 */ /* 0x004fe20000010000 */
[----:B------:R-:W-:Y:S01]  /*57a0*/  FADD.FTZ R45, R55, R26 ;  /* 0x0000001a372d7221 */ /* 0x000fe20000010000 */
[----:B------:R-:W-:Y:S02]  /*57b0*/  CS2R R54, SRZ ;  /* 0x0000000000367805 */ /* 0x000fe4000001ff00 */
[----:B------:R-:W-:Y:S01]  /*57c0*/  CS2R R52, SRZ ;  /* 0x0000000000347805 */ /* 0x000fe2000001ff00 */
[----:B------:R-:W-:Y:S01]  /*57d0*/  FADD.FTZ R26, R56, R45 ;  /* 0x0000002d381a7221 */ /* 0x000fe20000010000 */
[----:B------:R-:W-:Y:S01]  /*57e0*/  CS2R R44, SRZ ;  /* 0x00000000002c7805 */ /* 0x000fe2000001ff00 */
[----:B------:R-:W2:Y:S01]  /*57f0*/  MUFU.EX2 R32, R32 ;  /* 0x0000002000207308 */ /* 0x000ea20000000800 */
[----:B0-----:R-:W-:Y:S01]  /*5800*/  FADD.FTZ R0, R31, R0 ;  /* 0x000000001f007221 */ /* 0x001fe20000010000 */
[----:B------:R-:W-:Y:S01]  /*5810*/  FADD.FTZ R21, R57, R26 ;  /* 0x0000001a39157221 */ /* 0x000fe20000010000 */
[----:B------:R-:W-:-:S02]  /*5820*/  F2FP.BF16.F32.PACK_AB R200, R31, R28 ;  /* 0x0000001c1fc8723e */ /* 0x000fc400000010ff */
[----:B------:R-:W-:Y:S02]  /*5830*/  CS2R R56, SRZ ;  /* 0x0000000000387805 */ /* 0x000fe4000001ff00 */
[----:B------:R-:W-:Y:S01]  /*5840*/  CS2R R30, SRZ ;  /* 0x00000000001e7805 */ /* 0x000fe2000001ff00 */
[----:B------:R-:W-:Y:S01]  /*5850*/  FADD.FTZ R18, R58, R21 ;  /* 0x000000153a127221 */ /* 0x000fe20000010000 */
[----:B------:R-:W-:Y:S01]  /*5860*/  CS2R R26, SRZ ;  /* 0x00000000001a7805 */ /* 0x000fe2000001ff00 */
[----:B------:R-:W0:Y:S01]  /*5870*/  MUFU.EX2 R33, R33 ;  /* 0x0000002100217308 */ /* 0x000e220000000800 */
[----:B-1----:R-:W-:Y:S01]  /*5880*/  FADD.FTZ R43, R29, R0 ;  /* 0x000000001d2b7221 */ /* 0x002fe20000010000 */
[----:B------:R-:W-:-:S06]  /*5890*/  FADD.FTZ R25, R59, R18 ;  /* 0x000000123b197221 */ /* 0x000fcc0000010000 */
[----:B------:R-:W1:Y:S01]  /*58a0*/  MUFU.EX2 R34, R34 ;  /* 0x0000002200227308 */ /* 0x000e620000000800 */
[C---:B--2---:R-:W-:Y:S01]  /*58b0*/  FADD.FTZ R0, R32.reuse, R43 ;  /* 0x0000002b20007221 */ /* 0x044fe20000010000 */
[----:B------:R-:W-:Y:S02]  /*58c0*/  F2FP.BF16.F32.PACK_AB R202, R32, R29 ;  /* 0x0000001d20ca723e */ /* 0x000fe400000010ff */
[----:B------:R-:W-:-:S04]  /*58d0*/  CS2R R28, SRZ ;  /* 0x00000000001c7805 */ /* 0x000fc8000001ff00 */
[----:B------:R-:W2:Y:S01]  /*58e0*/  MUFU.EX2 R35, R35 ;  /* 0x0000002300237308 */ /* 0x000ea20000000800 */
[----:B0-----:R-:W-:-:S07]  /*58f0*/  FADD.FTZ R43, R33, R0 ;  /* 0x00000000212b7221 */ /* 0x001fce0000010000 */
[----:B------:R-:W0:Y:S01]  /*5900*/  MUFU.EX2 R36, R36 ;  /* 0x0000002400247308 */ /* 0x000e220000000800 */
[C---:B-1----:R-:W-:Y:S01]  /*5910*/  FADD.FTZ R0, R34.reuse, R43 ;  /* 0x0000002b22007221 */ /* 0x042fe20000010000 */
[----:B------:R-:W-:Y:S02]  /*5920*/  F2FP.BF16.F32.PACK_AB R196, R34, R33 ;  /* 0x0000002122c4723e */ /* 0x000fe400000010ff */
[----:B------:R-:W-:Y:S02]  /*5930*/  CS2R R42, SRZ ;  /* 0x00000000002a7805 */ /* 0x000fe4000001ff00 */
[----:B------:R-:W-:Y:S02]  /*5940*/  CS2R R32, SRZ ;  /* 0x0000000000207805 */ /* 0x000fe4000001ff00 */
[----:B------:R-:W1:Y:S01]  /*5950*/  MUFU.EX2 R60, R60 ;  /* 0x0000003c003c7308 */ /* 0x000e620000000800 */
[----:B--2---:R-:W-:-:S07]  /*5960*/  FADD.FTZ R21, R35, R0 ;  /* 0x0000000023157221 */ /* 0x004fce0000010000 */
[----:B------:R-:W2:Y:S01]  /*5970*/  MUFU.EX2 R37, R37 ;  /* 0x0000002500257308 */ /* 0x000ea20000000800 */
[C---:B0-----:R-:W-:Y:S01]  /*5980*/  FADD.FTZ R0, R36.reuse, R21 ;  /* 0x0000001524007221 */ /* 0x041fe20000010000 */
[----:B------:R-:W-:Y:S02]  /*5990*/  F2FP.BF16.F32.PACK_AB R198, R36, R35 ;  /* 0x0000002324c6723e */ /* 0x000fe400000010ff */
[----:B------:R-:W-:-:S04]  /*59a0*/  CS2R R34, SRZ ;  /* 0x0000000000227805 */ /* 0x000fc8000001ff00 */
[----:B------:R-:W0:Y:S01]  /*59b0*/  MUFU.EX2 R61, R61 ;  /* 0x0000003d003d7308 */ /* 0x000e220000000800 */
[C---:B-1----:R-:W-:Y:S01]  /*59c0*/  FADD.FTZ R18, R60.reuse, R25 ;  /* 0x000000193c127221 */ /* 0x042fe20000010000 */
[----:B------:R-:W-:Y:S02]  /*59d0*/  F2FP.BF16.F32.PACK_AB R199, R60, R59 ;  /* 0x0000003b3cc7723e */ /* 0x000fe400000010ff */
[----:B------:R-:W-:-:S04]  /*59e0*/  CS2R R58, SRZ ;  /* 0x00000000003a7805 */ /* 0x000fc8000001ff00 */
[----:B------:R-:W1:Y:S01]  /*59f0*/  MUFU.EX2 R38, R38 ;  /* 0x0000002600267308 */ /* 0x000e620000000800 */
[----:B--2---:R-:W-:-:S07]  /*5a00*/  FADD.FTZ R21, R37, R0 ;  /* 0x0000000025157221 */ /* 0x004fce0000010000 */
[----:B------:R-:W2:Y:S01]  /*5a10*/  MUFU.EX2 R62, R62 ;  /* 0x0000003e003e7308 */ /* 0x000ea20000000800 */
[----:B0-----:R-:W-:-:S07]  /*5a20*/  FADD.FTZ R25, R61, R18 ;  /* 0x000000123d197221 */ /* 0x001fce0000010000 */
[----:B------:R-:W0:Y:S01]  /*5a30*/  MUFU.EX2 R5, R5 ;  /* 0x0000000500057308 */ /* 0x000e220000000800 */
[C---:B-1----:R-:W-:Y:S01]  /*5a40*/  FADD.FTZ R0, R38.reuse, R21 ;  /* 0x0000001526007221 */ /* 0x042fe20000010000 */
[----:B------:R-:W-:Y:S02]  /*5a50*/  F2FP.BF16.F32.PACK_AB R192, R38, R37 ;  /* 0x0000002526c0723e */ /* 0x000fe400000010ff */
[----:B------:R-:W-:-:S04]  /*5a60*/  CS2R R36, SRZ ;  /* 0x0000000000247805 */ /* 0x000fc8000001ff00 */
[----:B------:R-:W1:Y:S01]  /*5a70*/  MUFU.EX2 R63, R63 ;  /* 0x0000003f003f7308 */ /* 0x000e620000000800 */
[C---:B--2---:R-:W-:Y:S01]  /*5a80*/  FADD.FTZ R18, R62.reuse, R25 ;  /* 0x000000193e127221 */ /* 0x044fe20000010000 */
[----:B------:R-:W-:Y:S02]  /*5a90*/  F2FP.BF16.F32.PACK_AB R193, R62, R61 ;  /* 0x0000003d3ec1723e */ /* 0x000fe400000010ff */
[----:B------:R-:W-:-:S04]  /*5aa0*/  CS2R R60, SRZ ;  /* 0x00000000003c7805 */ /* 0x000fc8000001ff00 */
[----:B------:R2:W3:Y:S01]  /*5ab0*/  MUFU.EX2 R194, R39 ;  /* 0x0000002700c27308 */ /* 0x0004e20000000800 */
[----:B0-----:R-:W-:Y:S01]  /*5ac0*/  FADD.FTZ R21, R5, R0 ;  /* 0x0000000005157221 */ /* 0x001fe20000010000 */
[----:B------:R-:W-:-:S06]  /*5ad0*/  IMAD.MOV.U32 R0, RZ, RZ, 0x3f800000 ;  /* 0x3f800000ff007424 */ /* 0x000fcc00078e00ff */
[----:B------:R-:W0:Y:S01]  /*5ae0*/  MUFU.EX2 R2, R2 ;  /* 0x0000000200027308 */ /* 0x000e220000000800 */
[----:B-1----:R-:W-:Y:S01]  /*5af0*/  FADD.FTZ R25, R63, R18 ;  /* 0x000000123f197221 */ /* 0x002fe20000010000 */
[----:B--2---:R-:W-:Y:S01]  /*5b00*/  CS2R R38, SRZ ;  /* 0x0000000000267805 */ /* 0x004fe2000001ff00 */
[C---:B---3--:R-:W-:Y:S01]  /*5b10*/  FADD.FTZ R18, R194.reuse, R21 ;  /* 0x00000015c2127221 */ /* 0x048fe20000010000 */
[----:B------:R-:W-:Y:S01]  /*5b20*/  F2FP.BF16.F32.PACK_AB R194, R194, R5 ;  /* 0x00000005c2c2723e */ /* 0x000fe200000010ff */
[C---:B0-----:R-:W-:Y:S01]  /*5b30*/  FADD.FTZ R5, R2.reuse, R25 ;  /* 0x0000001902057221 */ /* 0x041fe20000010000 */
[----:B------:R-:W-:Y:S01]  /*5b40*/  F2FP.BF16.F32.PACK_AB R195, R2, R63 ;  /* 0x0000003f02c3723e */ /* 0x000fe200000010ff */
[----:B------:R-:W-:Y:S01]  /*5b50*/  IMAD.MOV.U32 R2, RZ, RZ, 0x3f800000 ;  /* 0x3f800000ff027424 */ /* 0x000fe200078e00ff */
[----:B------:R-:W-:Y:S02]  /*5b60*/  CS2R R62, SRZ ;  /* 0x00000000003e7805 */ /* 0x000fe4000001ff00 */
[----:B------:R-:W-:Y:S01]  /*5b70*/  CS2R R24, SRZ ;  /* 0x0000000000187805 */ /* 0x000fe2000001ff00 */
[----:B------:R-:W-:Y:S06]  /*5b80*/  @!P1 BRA `(.L_x_2210) ;  /* 0x0000004000d49947 */ /* 0x000fec0003800000 */
[----:B------:R-:W-:Y:S01]  /*5b90*/  R2UR UR4, R17 ;  /* 0x00000000110472ca */ /* 0x000fe200000e0000 */
[----:B------:R-:W-:Y:S01]  /*5ba0*/  IMAD.MOV.U32 R21, RZ, RZ, R4 ;  /* 0x000000ffff157224 */ /* 0x000fe200078e0004 */
[----:B------:R-:W-:Y:S01]  /*5bb0*/  MOV R228, R3 ;  /* 0x0000000300e47202 */ /* 0x000fe20000000f00 */
[----:B------:R-:W-:Y:S01]  /*5bc0*/  IMAD.MOV.U32 R2, RZ, RZ, 0x3f800000 ;  /* 0x3f800000ff027424 */ /* 0x000fe200078e00ff */
[----:B------:R-:W-:Y:S01]  /*5bd0*/  UMOV UR60, UR36 ;  /* 0x00000024003c7c82 */ /* 0x000fe20008000000 */
[----:B------:R-:W-:Y:S01]  /*5be0*/  IMAD.MOV.U32 R151, RZ, RZ, RZ ;  /* 0x000000ffff977224 */ /* 0x000fe200078e00ff */
[----:B------:R-:W-:-:S07]  /*5bf0*/  ULDC UR37, c[0x0][0x9d8] ;  /* 0x0002760000257ab9 */ /* 0x000fce0000000800 */
[----:B------:R-:W-:-:S07]  /*5c00*/  IMAD.U32 R20, RZ, RZ, UR4 ;  /* 0x00000004ff147e24 */ /* 0x000fce000f8e00ff */
.L_x_2221:
[----:B------:R-:W-:Y:S01]  /*5c10*/  R2UR UR5, R20 ;  /* 0x00000000140572ca */ /* 0x000fe200000e0000 */
[----:B------:R-:W-:-:S04]  /*5c20*/  UISETP.NE.AND UP0, UPT, UR60, 0x1, UPT ;  /* 0x000000013c00788c */ /* 0x000fc8000bf05270 */
[----:B------:R-:W-:-:S08]  /*5c30*/  USEL UR4, URZ, 0x1, UP0 ;  /* 0x000000013f047887 */ /* 0x000fd00008000000 */
[----:B------:R-:W-:-:S06]  /*5c40*/  ULOP3.LUT UR4, UR5, UR4, URZ, 0x3c, !UPT ;  /* 0x0000000405047292 */ /* 0x000fcc000f8e3c3f */
[----:B------:R-:W-:Y:S01]  /*5c50*/  IMAD.U32 R17, RZ, RZ, UR4 ;  /* 0x00000004ff117e24 */ /* 0x000fe2000f8e00ff */
[----:B------:R-:W-:Y:S06]  /*5c60*/  @!P0 BRA `(.L_x_2211) ;  /* 0x0000000000048947 */ /* 0x000fec0003800000 */
[----:B------:R-:W-:Y:S01]  /*5c70*/  BPT.TRAP 0x1 ;  /* 0x000000040000795c */ /* 0x000fe20000300000 */
.L_x_2211:
[----:B------:R-:W-:Y:S01]  /*5c80*/  R2UR UR4, R16 ;  /* 0x00000000100472ca */ /* 0x000fe200000e0000 */
[----:B------:R-:W-:Y:S01]  /*5c90*/  UIADD3 UR36, UR60, 0x1, URZ ;  /* 0x000000013c247890 */ /* 0x000fe2000fffe03f */
[----:B------:R-:W-:-:S03]  /*5ca0*/  R2UR UR5, R17 ;  /* 0x00000000110572ca */ /* 0x000fc600000e0000 */
[----:B------:R-:W-:-:S04]  /*5cb0*/  UISETP.NE.AND UP0, UPT, UR36, 0x2, UPT ;  /* 0x000000022400788c */ /* 0x000fc8000bf05270 */
[----:B------:R-:W-:-:S04]  /*5cc0*/  USEL UR36, UR36, URZ, UP0 ;  /* 0x0000003f24247287 */ /* 0x000fc80008000000 */
[----:B------:R-:W-:Y:S02]  /*5cd0*/  ULEA UR4, UR36, UR4, 0x3 ;  /* 0x0000000424047291 */ /* 0x000fe4000f8e183f */
[----:B------:R-:W-:-:S04]  /*5ce0*/  MOV R4, UR5 ;  /* 0x0000000500047c02 */ /* 0x000fc80008000f00 */
[----:B------:R-:W-:Y:S01]  /*5cf0*/  SHF.L.U32 R4, R4, 0x1f, RZ ;  /* 0x0000001f04047819 */ /* 0x000fe200000006ff */
[----:B------:R-:W-:-:S03]  /*5d00*/  IMAD.U32 R3, RZ, RZ, UR4 ;  /* 0x00000004ff037e24 */ /* 0x000fc6000f8e00ff */
[----:B------:R0:W1:Y:S01]  /*5d10*/  SYNCS.PHASECHK.TRANS64.TRYWAIT P1, [UR4+0x38830], R4 ;  /* 0x03883004ff0075a7 */ /* 0x0000620008020144 */
[----:B------:R-:W-:Y:S05]  /*5d20*/  @!P0 BRA `(.L_x_2212) ;  /* 0x0000000000048947 */ /* 0x000fea0003800000 */
[----:B------:R-:W-:Y:S01]  /*5d30*/  BPT.TRAP 0x1 ;  /* 0x000000040000795c */ /* 0x000fe20000300000 */
.L_x_2212:
[----:B-1----:R-:W-:Y:S05]  /*5d40*/  @P1 BRA `(.L_x_2213) ;  /* 0x00000000000c1947 */ /* 0x002fea0003800000 */
[----:B------:R-:W-:-:S13]  /*5d50*/  R2UR UR4, R3 ;  /* 0x00000000030472ca */ /* 0x000fda00000e0000 */
[----:B------:R-:W1:Y:S02]  /*5d60*/  SYNCS.PHASECHK.TRANS64.TRYWAIT P1, [UR4+0x38830], R4 ;  /* 0x03883004ff0075a7 */ /* 0x000e640008020144 */
[----:B-1----:R-:W-:Y:S05]  /*5d70*/  @!P1 BRA `(.L_x_2214) ;  /* 0x0000010400cc9947 */ /* 0x002fea0003800000 */
.L_x_2213:
        /* <DEDUP_REMOVED lines=23> */
[----:B------:R-:W-:Y:S01]  /*5ef0*/  UIADD3 UR58, UR4, 0x80, URZ ;  /* 0x00000080043a7890 */ /* 0x000fe2000fffe03f */
[-C--:B------:R-:W-:Y:S01]  /*5f00*/  FMUL.FTZ R28, R28, R0.reuse ;  /* 0x000000001c1c7220 */ /* 0x080fe20000410000 */
        /* <DEDUP_REMOVED lines=57> */
[----:B------:R-:W-:Y:S01]  /*62a0*/  UIADD3 UR58, UR4, 0x100, URZ ;  /* 0x00000100043a7890 */ /* 0x000fe2000fffe03f */
[-C--:B------:R-:W-:Y:S01]  /*62b0*/  FMUL.FTZ R109, R109, R0.reuse ;  /* 0x000000006d6d7220 */ /* 0x080fe20000410000 */
[----:B------:R-:W-:Y:S01]  /*62c0*/  UMOV UR56, UR6 ;  /* 0x0000000600387c82 */ /* 0x000fe20008000000 */
[----:B------:R-:W-:Y:S01]  /*62d0*/  UMOV UR57, UR7 ;  /* 0x0000000700397c82 */ /* 0x000fe20008000000 */
        /* <DEDUP_REMOVED lines=95> */
[----:B------:R-:W-:Y:S01]  /*68d0*/  UIADD3 UR58, UR4, 0x200, URZ ;  /* 0x00000200043a7890 */ /* 0x000fe2000fffe03f */
[----:B------:R-:W-:Y:S01]  /*68e0*/  UMOV UR56, UR6 ;  /* 0x0000000600387c82 */ /* 0x000fe20008000000 */
[----:B------:R-:W-:Y:S01]  /*68f0*/  UMOV UR57, UR7 ;  /* 0x0000000700397c82 */ /* 0x000fe20008000000 */
[----:B------:R-:W-:Y:S01]  /*6900*/  UMOV UR59, 0x40000040 ;  /* 0x40000040003b7882 */ /* 0x000fe20000000000 */
        /* <DEDUP_REMOVED lines=141> */
[----:B------:R-:W-:Y:S02]  /*71e0*/  R2UR UR10, R6 ;  /* 0x00000000060a72ca */ /* 0x000fe400000e0000 */
[----:B------:R-:W-:-:S11]  /*71f0*/  R2UR UR11, R7 ;  /* 0x00000000070b72ca */ /* 0x000fd600000e0000 */
[----:B------:R-:W-:Y:S02]  /*7200*/  UMOV UR56, UR10 ;  /* 0x0000000a00387c82 */ /* 0x000fe40008000000 */
[----:B------:R-:W-:Y:S01]  /*7210*/  UMOV UR57, UR11 ;  /* 0x0000000b00397c82 */ /* 0x000fe20008000000 */
[----:B------:R-:W-:Y:S01]  /*7220*/  UMOV UR5, UR11 ;  /* 0x0000000b00057c82 */ /* 0x000fe20008000000 */
        /* <DEDUP_REMOVED lines=22> */
[----:B------:R-:W-:Y:S03]  /*7390*/  HGMMA.64x16x16.F32.BF16 R152, gdesc[UR12], R152, gsb0 ;  /* 0x002000000c9879f0 */ /* 0x000fe60008001898 */
        /* <DEDUP_REMOVED lines=236> */
[----:B------:R-:W-:Y:S05]  /*8260*/  @!P0 BRA `(.L_x_2215) ;  /* 0x0000000000048947 */ /* 0x000fea0003800000 */
[----:B------:R-:W-:Y:S01]  /*8270*/  BPT.TRAP 0x1 ;  /* 0x000000040000795c */ /* 0x000fe20000300000 */
.L_x_2215:
        /* <DEDUP_REMOVED lines=8> */
.L_x_2216:
[----:B--2---:R-:W-:Y:S05]  /*8300*/  @P1 BRA `(.L_x_2217) ;  /* 0x0000000000081947 */ /* 0x004fea0003800000 */
[----:B------:R-:W2:Y:S02]  /*8310*/  SYNCS.PHASECHK.TRANS64.TRYWAIT P1, [UR4+0x38850], R0 ;  /* 0x03885000ff0075a7 */ /* 0x000ea40008020144 */
[----:B--2---:R-:W-:Y:S05]  /*8320*/  @!P1 BRA `(.L_x_2218) ;  /* 0x000000e0007c9947 */ /* 0x004fea0003800000 */
.L_x_2217:
        /* <DEDUP_REMOVED lines=37> */
.L_x_2219:
[----:B------:R-:W-:Y:S01]  /*8580*/  R2UR UR6, R212 ;  /* 0x00000000d40672ca */ /* 0x000fe200000e0000 */
[----:B-12---:R-:W-:Y:S01]  /*8590*/  FMUL.FTZ R0, R187, UR37 ;  /* 0x00000025bb007c20 */ /* 0x006fe20008410000 */
[----:B------:R-:W-:Y:S01]  /*85a0*/  R2UR UR5, R213 ;  /* 0x00000000d50572ca */ /* 0x000fe200000e0000 */
[----:B------:R-:W-:Y:S01]  /*85b0*/  FMUL.FTZ R187, R188, UR37 ;  /* 0x00000025bcbb7c20 */ /* 0x000fe20008410000 */
[----:B------:R-:W-:Y:S01]  /*85c0*/  FMUL.FTZ R188, R177, UR37 ;  /* 0x00000025b1bc7c20 */ /* 0x000fe20008410000 */
[----:B------:R-:W-:Y:S01]  /*85d0*/  FMUL.FTZ R177, R179, UR37 ;  /* 0x00000025b3b17c20 */ /* 0x000fe20008410000 */
[----:B------:R-:W1:Y:S01]  /*85e0*/  LDC R193, c[0x0][0x2f0] ;  /* 0x0000bc00ffc17b82 */ /* 0x000e620000000800 */
[----:B------:R-:W-:Y:S01]  /*85f0*/  FMUL.FTZ R2, R186, UR37 ;  /* 0x00000025ba027c20 */ /* 0x000fe20008410000 */
[----:B------:R-:W-:Y:S01]  /*8600*/  FMUL.FTZ R186, R189, UR37 ;  /* 0x00000025bdba7c20 */ /* 0x000fe20008410000 */
[----:B------:R-:W-:Y:S01]  /*8610*/  R2UR UR7, R23 ;  /* 0x00000000170772ca */ /* 0x000fe200000e0000 */
[----:B------:R-:W-:Y:S01]  /*8620*/  FMUL.FTZ R192, R184, UR37 ;  /* 0x00000025b8c07c20 */ /* 0x000fe20008410000 */
[----:B------:R-:W-:Y:S01]  /*8630*/  FMUL.FTZ R184, R191, UR37 ;  /* 0x00000025bfb87c20 */ /* 0x000fe20008410000 */
[----:B------:R-:W-:Y:S01]  /*8640*/  FMUL.FTZ R191, R181, UR37 ;  /* 0x00000025b5bf7c20 */ /* 0x000fe20008410000 */
[----:B------:R-:W-:Y:S01]  /*8650*/  UISETP.NE.AND UP0, UPT, UR6, URZ, UPT ;  /* 0x0000003f0600728c */ /* 0x000fe2000bf05270 */
[----:B------:R-:W-:Y:S01]  /*8660*/  FMUL.FTZ R181, R169, UR37 ;  /* 0x00000025a9b57c20 */ /* 0x000fe20008410000 */
[----:B0-----:R-:W-:-:S02]  /*8670*/  VIADD R4, R215, UR5 ;  /* 0x00000005d7047c36 */ /* 0x001fc40008000000 */
[----:B------:R-:W-:Y:S01]  /*8680*/  FMUL.FTZ R185, R185, UR37 ;  /* 0x00000025b9b97c20 */ /* 0x000fe20008410000 */
[----:B------:R-:W-:Y:S01]  /*8690*/  IMAD.MOV.U32 R169, RZ, RZ, -0x2 ;  /* 0xfffffffeffa97424 */ /* 0x000fe200078e00ff */
[----:B------:R-:W0:Y:S01]  /*86a0*/  MUFU.TANH R192, R192 ;  /* 0x000000c000c07308 */ /* 0x000e220000002400 */
[----:B------:R-:W-:Y:S01]  /*86b0*/  PLOP3.LUT P1, PT, PT, PT, UP0, 0x80, 0x0 ;  /* 0x000000000000781c */ /* 0x000fe20003f2f008 */
[----:B------:R-:W-:Y:S01]  /*86c0*/  ULDC UR6, c[0x0][0x288] ;  /* 0x0000a20000067ab9 */ /* 0x000fe20000000800 */
[----:B------:R-:W-:Y:S01]  /*86d0*/  PLOP3.LUT P2, PT, PT, PT, UP0, 0x80, 0x0 ;  /* 0x000000000000781c */ /* 0x000fe20003f4f008 */
[----:B------:R-:W-:Y:S01]  /*86e0*/  FMUL.FTZ R20, R190, UR37 ;  /* 0x00000025be147c20 */ /* 0x000fe20008410000 */
[----:B------:R-:W-:Y:S01]  /*86f0*/  FMUL.FTZ R190, R176, UR37 ;  /* 0x00000025b0be7c20 */ /* 0x000fe20008410000 */
[----:B------:R-:W-:Y:S01]  /*8700*/  @UP0 ULDC UR5, c[0x0][0x44c] ;  /* 0x0001130000050ab9 */ /* 0x000fe20000000800 */
[----:B------:R-:W-:Y:S01]  /*8710*/  FMUL.FTZ R176, R178, UR37 ;  /* 0x00000025b2b07c20 */ /* 0x000fe20008410000 */
[----:B------:R-:W2:Y:S01]  /*8720*/  MUFU.TANH R185, R185 ;  /* 0x000000b900b97308 */ /* 0x000ea20000002400 */
[----:B------:R-:W-:Y:S01]  /*8730*/  FMUL.FTZ R178, R180, UR37 ;  /* 0x00000025b4b27c20 */ /* 0x000fe20008410000 */
[----:B------:R-:W-:Y:S01]  /*8740*/  FMUL.FTZ R180, R172, UR37 ;  /* 0x00000025acb47c20 */ /* 0x000fe20008410000 */
[----:B------:R-:W-:Y:S01]  /*8750*/  FMUL.FTZ R170, R170, UR37 ;  /* 0x00000025aaaa7c20 */ /* 0x000fe20008410000 */
[----:B------:R-:W-:Y:S01]  /*8760*/  FMUL.FTZ R171, R171, UR37 ;  /* 0x00000025abab7c20 */ /* 0x000fe20008410000 */
[----:B------:R-:W-:Y:S01]  /*8770*/  FMUL.FTZ R174, R174, UR37 ;  /* 0x00000025aeae7c20 */ /* 0x000fe20008410000 */
[----:B------:R-:W-:Y:S01]  /*8780*/  @P1 IMAD.HI.U32 R179, R4, UR5, RZ ;  /* 0x0000000504b31c27 */ /* 0x000fe2000f8e00ff */
[----:B------:R-:W-:Y:S01]  /*8790*/  @UP0 ULDC UR5, c[0x0][0x450] ;  /* 0x0001140000050ab9 */ /* 0x000fe20000000800 */
[----:B------:R-:W3:Y:S02]  /*87a0*/  MUFU.TANH R187, R187 ;  /* 0x000000bb00bb7308 */ /* 0x000ee40000002400 */
[----:B------:R-:W-:Y:S01]  /*87b0*/  FMUL.FTZ R175, R175, UR37 ;  /* 0x00000025afaf7c20 */ /* 0x000fe20008410000 */
[----:B------:R-:W-:Y:S01]  /*87c0*/  FMUL.FTZ R162, R162, UR37 ;  /* 0x00000025a2a27c20 */ /* 0x000fe20008410000 */
[----:B------:R-:W-:Y:S01]  /*87d0*/  @P2 SHF.R.U32.HI R4, RZ, UR5, R179 ;  /* 0x00000005ff042c19 */ /* 0x000fe200080116b3 */
[----:B------:R-:W-:Y:S01]  /*87e0*/  UMOV UR5, 0x1 ;  /* 0x0000000100057882 */ /* 0x000fe20000000000 */
[----:B------:R-:W-:Y:S01]  /*87f0*/  FMUL.FTZ R179, R168, UR37 ;  /* 0x00000025a8b37c20 */ /* 0x000fe20008410000 */
[----:B------:R-:W-:Y:S01]  /*8800*/  UIMAD UR5, UR61, -0x50, UR5 ;  /* 0xffffffb03d0578a4 */ /* 0x000fe2000f8e0205 */
[----:B------:R-:W-:Y:S01]  /*8810*/  FMUL.FTZ R159, R159, UR37 ;  /* 0x000000259f9f7c20 */ /* 0x000fe20008410000 */
[----:B------:R-:W4:Y:S01]  /*8820*/  SHFL.IDX PT, R189, R4, RZ, 0x1c1f ;  /* 0x001c1fff04bd7589 */ /* 0x000f2200000e0000 */
[----:B------:R-:W5:Y:S01]  /*8830*/  MUFU.TANH R186, R186 ;  /* 0x000000ba00ba7308 */ /* 0x000f620000002400 */
[----:B------:R-:W-:Y:S01]  /*8840*/  FMUL.FTZ R163, R163, UR37 ;  /* 0x00000025a3a37c20 */ /* 0x000fe20008410000 */
[----:B------:R-:W-:Y:S01]  /*8850*/  FMUL.FTZ R166, R166, UR37 ;  /* 0x00000025a6a67c20 */ /* 0x000fe20008410000 */
[----:B------:R-:W-:Y:S01]  /*8860*/  IMAD R168, R214, R169, UR5 ;  /* 0x00000005d6a87e24 */ /* 0x000fe2000f8e02a9 */
[----:B------:R-:W-:Y:S01]  /*8870*/  ULDC UR5, c[0x0][0x988] ;  /* 0x0002620000057ab9 */ /* 0x000fe20000000800 */
[----:B------:R-:W-:Y:S01]  /*8880*/  FMUL.FTZ R167, R167, UR37 ;  /* 0x00000025a7a77c20 */ /* 0x000fe20008410000 */
[----:B------:R-:W-:Y:S01]  /*8890*/  FMUL.FTZ R154, R154, UR37 ;  /* 0x000000259a9a7c20 */ /* 0x000fe20008410000 */
[----:B-1----:R-:W-:-:S02]  /*88a0*/  IMAD R168, R193, UR7, R168 ;  /* 0x00000007c1a87c24 */ /* 0x002fc4000f8e02a8 */
[----:B------:R-:W-:Y:S01]  /*88b0*/  FMUL.FTZ R193, R173, UR37 ;  /* 0x00000025adc17c20 */ /* 0x000fe20008410000 */
[----:B------:R-:W1:Y:S01]  /*88c0*/  MUFU.TANH R190, R190 ;  /* 0x000000be00be7308 */ /* 0x000e620000002400 */
[----:B------:R-:W-:Y:S01]  /*88d0*/  FMUL.FTZ R173, R160, UR37 ;  /* 0x00000025a0ad7c20 */ /* 0x000fe20008410000 */
[----:B------:R-:W-:Y:S01]  /*88e0*/  FMUL.FTZ R155, R155, UR37 ;  /* 0x000000259b9b7c20 */ /* 0x000fe20008410000 */
[----:B------:R-:W-:Y:S01]  /*88f0*/  FMUL.FTZ R158, R158, UR37 ;  /* 0x000000259e9e7c20 */ /* 0x000fe20008410000 */
[----:B------:R-:W1:Y:S04]  /*8900*/  S2UR UR7, SR_CgaCtaId ;  /* 0x00000000000779c3 */ /* 0x000e680000008800 */
[----:B------:R-:W1:Y:S01]  /*8910*/  MUFU.TANH R188, R188 ;  /* 0x000000bc00bc7308 */ /* 0x000e620000002400 */
[----:B----4-:R-:W-:-:S07]  /*8920*/  IADD3 R189, R189, -UR6, R168 ;  /* 0x80000006bdbd7c10 */ /* 0x010fce000fffe0a8 */
[----:B------:R-:W4:Y:S01]  /*8930*/  MUFU.TANH R178, R178 ;  /* 0x000000b200b27308 */ /* 0x000f220000002400 */
[C---:B------:R-:W-:Y:S02]  /*8940*/  ISETP.GT.AND P1, PT, R189.reuse, RZ, PT ;  /* 0x000000ffbd00720c */ /* 0x040fe40003f24270 */
[C---:B------:R-:W-:Y:S02]  /*8950*/  ISETP.GT.AND P2, PT, R189.reuse, 0x1, PT ;  /* 0x00000001bd00780c */ /* 0x040fe40003f44270 */
[----:B0-----:R-:W-:Y:S02]  /*8960*/  FSEL R160, R192, -INF , P1 ;  /* 0xff800000c0a07808 */ /* 0x001fe40000800000 */
[----:B------:R-:W-:Y:S01]  /*8970*/  ISETP.GT.AND P1, PT, R189, 0x8, PT ;  /* 0x00000008bd00780c */ /* 0x000fe20003f24270 */
[----:B------:R-:W0:Y:S01]  /*8980*/  MUFU.TANH R191, R191 ;  /* 0x000000bf00bf7308 */ /* 0x000e220000002400 */
[----:B--2---:R-:W-:Y:S01]  /*8990*/  FSEL R169, R185, -INF , P2 ;  /* 0xff800000b9a97808 */ /* 0x004fe20001000000 */
[----:B------:R-:W-:Y:S01]  /*89a0*/  FMUL.FTZ R185, R161, UR37 ;  /* 0x00000025a1b97c20 */ /* 0x000fe20008410000 */
[----:B------:R-:W-:-:S02]  /*89b0*/  FMNMX.FTZ R172, R160, R21, !PT ;  /* 0x00000015a0ac7209 */ /* 0x000fc40007810000 */
[----:B------:R-:W-:Y:S02]  /*89c0*/  ISETP.GT.AND P2, PT, R189, 0x9, PT ;  /* 0x00000009bd00780c */ /* 0x000fe40003f44270 */
[----:B---3--:R-:W-:Y:S01]  /*89d0*/  FSEL R161, R187, -INF , P1 ;  /* 0xff800000bba17808 */ /* 0x008fe20000800000 */
[----:B------:R2:W-:Y:S01]  /*89e0*/  MUFU.TANH R192, R173 ;  /* 0x000000ad00c07308 */ /* 0x0005e20000002400 */
[----:B------:R-:W-:Y:S02]  /*89f0*/  FMNMX.FTZ R194, R169, R172, !PT ;  /* 0x000000aca9c27209 */ /* 0x000fe40007810000 */
[C---:B------:R-:W-:Y:S02]  /*8a00*/  ISETP.GT.AND P1, PT, R189.reuse, 0x10, PT ;  /* 0x00000010bd00780c */ /* 0x040fe40003f24270 */
[----:B-----5:R-:W-:Y:S01]  /*8a10*/  FSEL R172, R186, -INF , P2 ;  /* 0xff800000baac7808 */ /* 0x020fe20001000000 */
[----:B------:R-:W-:Y:S01]  /*8a20*/  FMUL.FTZ R186, R164, UR37 ;  /* 0x00000025a4ba7c20 */ /* 0x000fe20008410000 */
[----:B------:R-:W-:Y:S01]  /*8a30*/  ISETP.GT.AND P2, PT, R189, 0x11, PT ;  /* 0x00000011bd00780c */ /* 0x000fe20003f44270 */
[----:B------:R-:W3:Y:S01]  /*8a40*/  MUFU.TANH R179, R179 ;  /* 0x000000b300b37308 */ /* 0x000ee20000002400 */
[----:B--2---:R-:W-:-:S02]  /*8a50*/  FMNMX.FTZ R173, R161, R194, !PT ;  /* 0x000000c2a1ad7209 */ /* 0x004fc40007810000 */
[----:B-1----:R-:W-:Y:S02]  /*8a60*/  FSEL R164, R190, -INF , P1 ;  /* 0xff800000bea47808 */ /* 0x002fe40000800000 */
[----:B------:R-:W-:Y:S02]  /*8a70*/  FMNMX.FTZ R187, R172, R173, !PT ;  /* 0x000000adacbb7209 */ /* 0x000fe40007810000 */
[----:B------:R-:W-:Y:S01]  /*8a80*/  FSEL R173, R188, -INF , P2 ;  /* 0xff800000bcad7808 */ /* 0x000fe20001000000 */
[----:B------:R-:W1:Y:S01]  /*8a90*/  MUFU.TANH R181, R181 ;  /* 0x000000b500b57308 */ /* 0x000e620000002400 */
[----:B------:R-:W-:Y:S02]  /*8aa0*/  ISETP.GT.AND P1, PT, R189, 0x18, PT ;  /* 0x00000018bd00780c */ /* 0x000fe40003f24270 */
[----:B------:R-:W-:Y:S01]  /*8ab0*/  FMNMX.FTZ R188, R164, R187, !PT ;  /* 0x000000bba4bc7209 */ /* 0x000fe20007810000 */
[----:B------:R-:W-:Y:S01]  /*8ac0*/  FMUL.FTZ R187, R165, UR37 ;  /* 0x00000025a5bb7c20 */ /* 0x000fe20008410000 */
[----:B------:R-:W-:-:S02]  /*8ad0*/  ISETP.GT.AND P2, PT, R189, 0x19, PT ;  /* 0x00000019bd00780c */ /* 0x000fc40003f44270 */
[----:B----4-:R-:W-:Y:S01]  /*8ae0*/  FSEL R178, R178, -INF , P1 ;  /* 0xff800000b2b27808 */ /* 0x010fe20000800000 */
[----:B------:R-:W2:Y:S01]  /*8af0*/  MUFU.TANH R180, R180 ;  /* 0x000000b400b47308 */ /* 0x000ea20000002400 */
[----:B------:R-:W-:Y:S01]  /*8b00*/  FMNMX.FTZ R195, R173, R188, !PT ;  /* 0x000000bcadc37209 */ /* 0x000fe20007810000 */
[----:B------:R-:W-:Y:S01]  /*8b10*/  FMUL.FTZ R188, R152, UR37 ;  /* 0x0000002598bc7c20 */ /* 0x000fe20008410000 */
[----:B------:R-:W-:Y:S02]  /*8b20*/  ISETP.GT.AND P1, PT, R189, 0x20, PT ;  /* 0x00000020bd00780c */ /* 0x000fe40003f24270 */
[----:B0-----:R-:W-:Y:S02]  /*8b30*/  FSEL R165, R191, -INF , P2 ;  /* 0xff800000bfa57808 */ /* 0x001fe40001000000 */
[----:B------:R-:W-:Y:S01]  /*8b40*/  FMNMX.FTZ R190, R178, R195, !PT ;  /* 0x000000c3b2be7209 */ /* 0x000fe20007810000 */
[----:B------:R-:W0:Y:S01]  /*8b50*/  MUFU.TANH R193, R193 ;  /* 0x000000c100c17308 */ /* 0x000e220000002400 */
[----:B------:R-:W-:-:S02]  /*8b60*/  ISETP.GT.AND P2, PT, R189, 0x21, PT ;  /* 0x00000021bd00780c */ /* 0x000fc40003f44270 */
[----:B---3--:R-:W-:Y:S02]  /*8b70*/  FSEL R152, R179, -INF , P1 ;  /* 0xff800000b3987808 */ /* 0x008fe40000800000 */
[----:B------:R-:W-:Y:S01]  /*8b80*/  FMNMX.FTZ R191, R165, R190, !PT ;  /* 0x000000bea5bf7209 */ /* 0x000fe20007810000 */
[----:B------:R-:W-:Y:S01]  /*8b90*/  FMUL.FTZ R190, R153, UR37 ;  /* 0x0000002599be7c20 */ /* 0x000fe20008410000 */
[----:B------:R-:W-:Y:S01]  /*8ba0*/  ISETP.GT.AND P1, PT, R189, 0x28, PT ;  /* 0x00000028bd00780c */ /* 0x000fe20003f24270 */
[----:B------:R-:W3:Y:S01]  /*8bb0*/  MUFU.TANH R185, R185 ;  /* 0x000000b900b97308 */ /* 0x000ee20000002400 */
[----:B-1----:R-:W-:Y:S02]  /*8bc0*/  FSEL R179, R181, -INF , P2 ;  /* 0xff800000b5b37808 */ /* 0x002fe40001000000 */
[----:B------:R-:W-:Y:S01]  /*8bd0*/  FMNMX.FTZ R194, R152, R191, !PT ;  /* 0x000000bf98c27209 */ /* 0x000fe20007810000 */
[----:B------:R-:W-:Y:S01]  /*8be0*/  FMUL.FTZ R191, R156, UR37 ;  /* 0x000000259cbf7c20 */ /* 0x000fe20008410000 */
[----:B------:R-:W-:-:S02]  /*8bf0*/  ISETP.GT.AND P2, PT, R189, 0x29, PT ;  /* 0x00000029bd00780c */ /* 0x000fc40003f44270 */
[----:B--2---:R-:W-:Y:S01]  /*8c00*/  FSEL R153, R180, -INF , P1 ;  /* 0xff800000b4997808 */ /* 0x004fe20000800000 */
[----:B------:R-:W1:Y:S01]  /*8c10*/  MUFU.TANH R186, R186 ;  /* 0x000000ba00ba7308 */ /* 0x000e620000002400 */
[----:B------:R-:W-:Y:S02]  /*8c20*/  FMNMX.FTZ R194, R179, R194, !PT ;  /* 0x000000c2b3c27209 */ /* 0x000fe40007810000 */
[----:B------:R-:W-:Y:S02]  /*8c30*/  ISETP.GT.AND P1, PT, R189, 0x30, PT ;  /* 0x00000030bd00780c */ /* 0x000fe40003f24270 */
[----:B0-----:R-:W-:Y:S02]  /*8c40*/  FSEL R180, R193, -INF , P2 ;  /* 0xff800000c1b47808 */ /* 0x001fe40001000000 */
[----:B------:R-:W-:Y:S01]  /*8c50*/  FMNMX.FTZ R193, R153, R194, !PT ;  /* 0x000000c299c17209 */ /* 0x000fe20007810000 */
[----:B------:R-:W0:Y:S01]  /*8c60*/  MUFU.TANH R187, R187 ;  /* 0x000000bb00bb7308 */ /* 0x000e220000002400 */
[----:B------:R-:W-:-:S02]  /*8c70*/  ISETP.GT.AND P2, PT, R189, 0x31, PT ;  /* 0x00000031bd00780c */ /* 0x000fc40003f44270 */
[----:B------:R-:W-:Y:S02]  /*8c80*/  FSEL R181, R192, -INF , P1 ;  /* 0xff800000c0b57808 */ /* 0x000fe40000800000 */
[----:B------:R-:W-:Y:S01]  /*8c90*/  FMNMX.FTZ R192, R180, R193, !PT ;  /* 0x000000c1b4c07209 */ /* 0x000fe20007810000 */
[----:B------:R-:W-:Y:S01]  /*8ca0*/  FMUL.FTZ R193, R157, UR37 ;  /* 0x000000259dc17c20 */ /* 0x000fe20008410000 */
[----:B------:R-:W-:Y:S01]  /*8cb0*/  ISETP.GT.AND P1, PT, R189, 0x38, PT ;  /* 0x00000038bd00780c */ /* 0x000fe20003f24270 */
[----:B------:R-:W2:Y:S01]  /*8cc0*/  MUFU.TANH R188, R188 ;  /* 0x000000bc00bc7308 */ /* 0x000ea20000002400 */
[----:B---3--:R-:W-:Y:S02]  /*8cd0*/  FSEL R156, R185, -INF , P2 ;  /* 0xff800000b99c7808 */ /* 0x008fe40001000000 */
[----:B------:R-:W-:Y:S01]  /*8ce0*/  FMNMX.FTZ R185, R181, R192, !PT ;  /* 0x000000c0b5b97209 */ /* 0x000fe20007810000 */
[----:B------:R-:W-:Y:S01]  /*8cf0*/  FMUL.FTZ R192, R182, UR37 ;  /* 0x00000025b6c07c20 */ /* 0x000fe20008410000 */
[----:B-1----:R-:W-:-:S02]  /*8d00*/  FSEL R157, R186, -INF , P1 ;  /* 0xff800000ba9d7808 */ /* 0x002fc40000800000 */
[C---:B------:R-:W-:Y:S01]  /*8d10*/  ISETP.GT.AND P2, PT, R189.reuse, 0x39, PT ;  /* 0x00000039bd00780c */ /* 0x040fe20003f44270 */
[----:B------:R-:W1:Y:S01]  /*8d20*/  MUFU.TANH R190, R190 ;  /* 0x000000be00be7308 */ /* 0x000e620000002400 */
[----:B------:R-:W-:Y:S02]  /*8d30*/  FMNMX.FTZ R186, R156, R185, !PT ;  /* 0x000000b99cba7209 */ /* 0x000fe40007810000 */
[----:B------:R-:W-:Y:S02]  /*8d40*/  ISETP.GT.AND P1, PT, R189, 0x40, PT ;  /* 0x00000040bd00780c */ /* 0x000fe40003f24270 */
[----:B0-----:R-:W-:Y:S02]  /*8d50*/  FSEL R185, R187, -INF , P2 ;  /* 0xff800000bbb97808 */ /* 0x001fe40001000000 */
[----:B------:R-:W-:Y:S01]  /*8d60*/  FMNMX.FTZ R194, R157, R186, !PT ;  /* 0x000000ba9dc27209 */ /* 0x000fe20007810000 */
[----:B------:R-:W0:Y:S01]  /*8d70*/  MUFU.TANH R191, R191 ;  /* 0x000000bf00bf7308 */ /* 0x000e220000002400 */
[----:B------:R-:W-:-:S02]  /*8d80*/  ISETP.GT.AND P2, PT, R189, 0x41, PT ;  /* 0x00000041bd00780c */ /* 0x000fc40003f44270 */
[----:B--2---:R-:W-:Y:S02]  /*8d90*/  FSEL R186, R188, -INF , P1 ;  /* 0xff800000bcba7808 */ /* 0x004fe40000800000 */
[----:B------:R-:W-:Y:S02]  /*8da0*/  FMNMX.FTZ R195, R185, R194, !PT ;  /* 0x000000c2b9c37209 */ /* 0x000fe40007810000 */
[----:B------:R-:W-:Y:S01]  /*8db0*/  ISETP.GT.AND P1, PT, R189, 0x48, PT ;  /* 0x00000048bd00780c */ /* 0x000fe20003f24270 */
[----:B------:R-:W2:Y:S01]  /*8dc0*/  MUFU.TANH R193, R193 ;  /* 0x000000c100c17308 */ /* 0x000ea20000002400 */
[----:B-1----:R-:W-:Y:S01]  /*8dd0*/  FSEL R187, R190, -INF , P2 ;  /* 0xff800000bebb7808 */ /* 0x002fe20001000000 */
[----:B------:R-:W-:Y:S01]  /*8de0*/  FMUL.FTZ R190, R183, UR37 ;  /* 0x00000025b7be7c20 */ /* 0x000fe20008410000 */
[----:B------:R-:W-:Y:S02]  /*8df0*/  FMNMX.FTZ R182, R186, R195, !PT ;  /* 0x000000c3bab67209 */ /* 0x000fe40007810000 */
[----:B------:R-:W-:-:S02]  /*8e00*/  ISETP.GT.AND P2, PT, R189, 0x49, PT ;  /* 0x00000049bd00780c */ /* 0x000fc40003f44270 */
[----:B------:R-:W-:Y:S01]  /*8e10*/  FMNMX.FTZ R194, R187, R182, !PT ;  /* 0x000000b6bbc27209 */ /* 0x000fe20007810000 */
[----:B------:R1:W-:Y:S01]  /*8e20*/  MUFU.TANH R188, R192 ;  /* 0x000000c000bc7308 */ /* 0x0003e20000002400 */
[----:B0-----:R-:W-:-:S04]  /*8e30*/  FSEL R183, R191, -INF , P1 ;  /* 0xff800000bfb77808 */ /* 0x001fc80000800000 */
[----:B------:R-:W-:-:S03]  /*8e40*/  FMNMX.FTZ R191, R183, R194, !PT ;  /* 0x000000c2b7bf7209 */ /* 0x000fc60007810000 */
[----:B------:R-:W0:Y:S01]  /*8e50*/  MUFU.TANH R2, R2 ;  /* 0x0000000200027308 */ /* 0x000e220000002400 */
[----:B--2---:R-:W-:-:S04]  /*8e60*/  FSEL R182, R193, -INF , P2 ;  /* 0xff800000c1b67808 */ /* 0x004fc80001000000 */
[----:B-1----:R-:W-:Y:S02]  /*8e70*/  FMNMX.FTZ R192, R182, R191, !PT ;  /* 0x000000bfb6c07209 */ /* 0x002fe40007810000 */
[----:B------:R-:W1:Y:S01]  /*8e80*/  SHFL.IDX PT, R191, R4, 0x1, 0x1c1f ;  /* 0x003c1f0004bf7f89 */ /* 0x000e6200000e0000 */
[----:B------:R-:W2:Y:S03]  /*8e90*/  MUFU.TANH R0, R0 ;  /* 0x0000000000007308 */ /* 0x000ea60000002400 */
[----:B------:R-:W3:Y:S05]  /*8ea0*/  SHFL.BFLY PT, R193, R192, 0x2, 0x1f ;  /* 0x0c401f00c0c17f89 */ /* 0x000eea00000e0000 */
[----:B------:R3:W-:Y:S08]  /*8eb0*/  MUFU.TANH R189, R190 ;  /* 0x000000be00bd7308 */ /* 0x0007f00000002400 */
[----:B------:R-:W4:Y:S01]  /*8ec0*/  MUFU.TANH R20, R20 ;  /* 0x0000001400147308 */ /* 0x000f220000002400 */
[----:B-1----:R-:W-:-:S07]  /*8ed0*/  IADD3 R168, R191, -UR6, R168 ;  /* 0x80000006bfa87c10 */ /* 0x002fce000fffe0a8 */
[----:B------:R-:W1:Y:S01]  /*8ee0*/  MUFU.TANH R184, R184 ;  /* 0x000000b800b87308 */ /* 0x000e620000002400 */
[----:B------:R-:W-:Y:S02]  /*8ef0*/  R2UR UR6, R3 ;  /* 0x00000000030672ca */ /* 0x000fe400000e0000 */
[----:B---3--:R-:W-:Y:S02]  /*8f00*/  FMNMX.FTZ R190, R192, R193, !PT ;  /* 0x000000c1c0be7209 */ /* 0x008fe40007810000 */
[C---:B------:R-:W-:Y:S02]  /*8f10*/  ISETP.GT.AND P1, PT, R168.reuse, RZ, PT ;  /* 0x000000ffa800720c */ /* 0x040fe40003f24270 */
[----:B------:R-:W-:Y:S01]  /*8f20*/  ISETP.GT.AND P2, PT, R168, 0x1, PT ;  /* 0x00000001a800780c */ /* 0x000fe20003f44270 */
[----:B------:R-:W3:Y:S01]  /*8f30*/  SHFL.BFLY PT, R193, R190, 0x1, 0x1f ;  /* 0x0c201f00bec17f89 */ /* 0x000ee200000e0000 */
[----:B------:R-:W5:Y:S01]  /*8f40*/  MUFU.TANH R176, R176 ;  /* 0x000000b000b07308 */ /* 0x000f620000002400 */
[----:B0-----:R-:W-:-:S02]  /*8f50*/  FSEL R2, R2, -INF , P1 ;  /* 0xff80000002027808 */ /* 0x001fc40000800000 */
[----:B------:R-:W-:Y:S02]  /*8f60*/  ISETP.GT.AND P1, PT, R168, 0x8, PT ;  /* 0x00000008a800780c */ /* 0x000fe40003f24270 */
[----:B--2---:R-:W-:Y:S01]  /*8f70*/  FSEL R0, R0, -INF , P2 ;  /* 0xff80000000007808 */ /* 0x004fe20001000000 */
[----:B------:R-:W-:Y:S01]  /*8f80*/  UIADD3 UR6, UR6, 0x38840, URZ ;  /* 0x0003884006067890 */ /* 0x000fe2000fffe03f */
[----:B------:R-:W-:Y:S01]  /*8f90*/  FMNMX.FTZ R191, R2, R228, !PT ;  /* 0x000000e402bf7209 */ /* 0x000fe20007810000 */
[----:B------:R-:W0:Y:S01]  /*8fa0*/  MUFU.TANH R177, R177 ;  /* 0x000000b100b17308 */ /* 0x000e220000002400 */
[----:B------:R-:W-:Y:S01]  /*8fb0*/  ISETP.GT.AND P2, PT, R168, 0x9, PT ;  /* 0x00000009a800780c */ /* 0x000fe20003f44270 */
[----:B------:R-:W-:Y:S01]  /*8fc0*/  UPRMT UR6, UR7, 0x654, UR6 ;  /* 0x0000065407067896 */ /* 0x000fe20008000006 */
[----:B----4-:R-:W-:Y:S02]  /*8fd0*/  FSEL R20, R20, -INF , P1 ;  /* 0xff80000014147808 */ /* 0x010fe40000800000 */
[----:B------:R-:W-:-:S02]  /*8fe0*/  FMNMX.FTZ R191, R0, R191, !PT ;  /* 0x000000bf00bf7209 */ /* 0x000fc40007810000 */
[----:B------:R-:W-:Y:S01]  /*8ff0*/  ISETP.GT.AND P1, PT, R168, 0x10, PT ;  /* 0x00000010a800780c */ /* 0x000fe20003f24270 */
[----:B------:R-:W2:Y:S01]  /*9000*/  MUFU.TANH R170, R170 ;  /* 0x000000aa00aa7308 */ /* 0x000ea20000002400 */
[----:B-1----:R-:W-:Y:S02]  /*9010*/  FSEL R184, R184, -INF , P2 ;  /* 0xff800000b8b87808 */ /* 0x002fe40001000000 */
[----:B------:R-:W-:Y:S01]  /*9020*/  FMNMX.FTZ R191, R20, R191, !PT ;  /* 0x000000bf14bf7209 */ /* 0x000fe20007810000 */
[----:B------:R-:W-:Y:S01]  /*9030*/  SYNCS.ARRIVE.TRANS64.RED.A1T0 RZ, [UR6], RZ ;  /* 0x000000ffffff79a7 */ /* 0x000fe20008100406 */
[----:B------:R-:W-:Y:S02]  /*9040*/  ISETP.GT.AND P2, PT, R168, 0x11, PT ;  /* 0x00000011a800780c */ /* 0x000fe40003f44270 */
[----:B-----5:R-:W-:Y:S01]  /*9050*/  FSEL R176, R176, -INF , P1 ;  /* 0xff800000b0b07808 */ /* 0x020fe20000800000 */
[----:B------:R-:W1:Y:S01]  /*9060*/  MUFU.TANH R171, R171 ;  /* 0x000000ab00ab7308 */ /* 0x000e620000002400 */
[----:B------:R-:W-:-:S02]  /*9070*/  FMNMX.FTZ R191, R184, R191, !PT ;  /* 0x000000bfb8bf7209 */ /* 0x000fc40007810000 */
[----:B---3--:R-:W-:Y:S02]  /*9080*/  FMNMX.FTZ R4, R190, R193, !PT ;  /* 0x000000c1be047209 */ /* 0x008fe40007810000 */
[----:B------:R-:W-:Y:S02]  /*9090*/  ISETP.GT.AND P3, PT, R168, 0x18, PT ;  /* 0x00000018a800780c */ /* 0x000fe40003f64270 */
[----:B0-----:R-:W-:Y:S01]  /*90a0*/  FSEL R177, R177, -INF , P2 ;  /* 0xff800000b1b17808 */ /* 0x001fe20001000000 */
[----:B------:R-:W0:Y:S01]  /*90b0*/  MUFU.TANH R174, R174 ;  /* 0x000000ae00ae7308 */ /* 0x000e220000002400 */
[----:B------:R-:W-:Y:S01]  /*90c0*/  FMNMX.FTZ R190, R176, R191, !PT ;  /* 0x000000bfb0be7209 */ /* 0x000fe20007810000 */
[----:B------:R-:W-:Y:S01]  /*90d0*/  FMUL.FTZ R192, R4, UR5 ;  /* 0x0000000504c07c20 */ /* 0x000fe20008410000 */
[----:B------:R-:W-:Y:S02]  /*90e0*/  ISETP.GT.AND P4, PT, R168, 0x19, PT ;  /* 0x00000019a800780c */ /* 0x000fe40003f84270 */
[----:B------:R-:W-:-:S02]  /*90f0*/  FSEL R188, R188, -INF , P3 ;  /* 0xff800000bcbc7808 */ /* 0x000fc40001800000 */
[----:B------:R-:W-:Y:S01]  /*9100*/  FMNMX.FTZ R191, R177, R190, !PT ;  /* 0x000000beb1bf7209 */ /* 0x000fe20007810000 */
[----:B------:R-:W3:Y:S01]  /*9110*/  MUFU.TANH R175, R175 ;  /* 0x000000af00af7308 */ /* 0x000ee20000002400 */
[----:B------:R-:W-:Y:S02]  /*9120*/  FSETP.NEU.FTZ.AND P1, PT, R4, -INF , PT ;  /* 0xff8000000400780b */ /* 0x000fe40003f3d000 */
[----:B------:R-:W-:Y:S02]  /*9130*/  ISETP.GT.AND P2, PT, R168, 0x20, PT ;  /* 0x00000020a800780c */ /* 0x000fe40003f44270 */
[----:B------:R-:W-:Y:S02]  /*9140*/  FSEL R189, R189, -INF , P4 ;  /* 0xff800000bdbd7808 */ /* 0x000fe40002000000 */
[----:B------:R-:W-:Y:S01]  /*9150*/  FMNMX.FTZ R190, R188, R191, !PT ;  /* 0x000000bfbcbe7209 */ /* 0x000fe20007810000 */
[----:B------:R4:W-:Y:S01]  /*9160*/  MUFU.TANH R3, R159 ;  /* 0x0000009f00037308 */ /* 0x0009e20000002400 */
[----:B------:R-:W-:-:S02]  /*9170*/  ISETP.GT.AND P3, PT, R168, 0x21, PT ;  /* 0x00000021a800780c */ /* 0x000fc40003f64270 */
[----:B--2---:R-:W-:Y:S02]  /*9180*/  FSEL R170, R170, -INF , P2 ;  /* 0xff800000aaaa7808 */ /* 0x004fe40001000000 */
[----:B------:R-:W-:Y:S02]  /*9190*/  FMNMX.FTZ R191, R189, R190, !PT ;  /* 0x000000bebdbf7209 */ /* 0x000fe40007810000 */
[----:B------:R-:W-:Y:S01]  /*91a0*/  ISETP.GT.AND P2, PT, R168, 0x28, PT ;  /* 0x00000028a800780c */ /* 0x000fe20003f44270 */
[----:B------:R-:W2:Y:S01]  /*91b0*/  MUFU.TANH R162, R162 ;  /* 0x000000a200a27308 */ /* 0x000ea20000002400 */
[----:B----4-:R-:W-:Y:S02]  /*91c0*/  FSEL R159, R192, RZ, P1 ;  /* 0x000000ffc09f7208 */ /* 0x010fe40000800000 */
[----:B-1----:R-:W-:Y:S02]  /*91d0*/  FSEL R171, R171, -INF , P3 ;  /* 0xff800000abab7808 */ /* 0x002fe40001800000 */
[----:B------:R-:W-:Y:S01]  /*91e0*/  ISETP.GT.AND P3, PT, R168, 0x29, PT ;  /* 0x00000029a800780c */ /* 0x000fe20003f64270 */
[--C-:B------:R-:W-:Y:S01]  /*91f0*/  FFMA.FTZ R208, R160, UR5, -R159.reuse ;  /* 0x00000005a0d07c23 */ /* 0x100fe2000801089f */
[----:B------:R-:W-:Y:S01]  /*9200*/  FMNMX.FTZ R160, R170, R191, !PT ;  /* 0x000000bfaaa07209 */ /* 0x000fe20007810000 */
[----:B------:R-:W1:Y:S01]  /*9210*/  MUFU.TANH R163, R163 ;  /* 0x000000a300a37308 */ /* 0x000e620000002400 */
[--C-:B------:R-:W-:Y:S01]  /*9220*/  FFMA.FTZ R191, R169, UR5, -R159.reuse ;  /* 0x00000005a9bf7c23 */ /* 0x100fe2000801089f */
[----:B0-----:R-:W-:Y:S01]  /*9230*/  FSEL R174, R174, -INF , P2 ;  /* 0xff800000aeae7808 */ /* 0x001fe20001000000 */
[--C-:B------:R-:W-:Y:S01]  /*9240*/  FFMA.FTZ R210, R161, UR5, -R159.reuse ;  /* 0x00000005a1d27c23 */ /* 0x100fe2000801089f */
[----:B------:R-:W-:Y:S01]  /*9250*/  FMNMX.FTZ R169, R171, R160, !PT ;  /* 0x000000a0aba97209 */ /* 0x000fe20007810000 */
[--C-:B------:R-:W-:Y:S01]  /*9260*/  FFMA.FTZ R204, R164, UR5, -R159.reuse ;  /* 0x00000005a4cc7c23 */ /* 0x100fe2000801089f */
[----:B------:R-:W-:Y:S01]  /*9270*/  ISETP.GT.AND P2, PT, R168, 0x30, PT ;  /* 0x00000030a800780c */ /* 0x000fe20003f44270 */
[--C-:B------:R-:W-:Y:S01]  /*9280*/  FFMA.FTZ R206, R178, UR5, -R159.reuse ;  /* 0x00000005b2ce7c23 */ /* 0x100fe2000801089f */
[----:B------:R-:W0:Y:S01]  /*9290*/  MUFU.TANH R166, R166 ;  /* 0x000000a600a67308 */ /* 0x000e220000002400 */
[----:B---3--:R-:W-:Y:S01]  /*92a0*/  FSEL R175, R175, -INF , P3 ;  /* 0xff800000afaf7808 */ /* 0x008fe20001800000 */
[--C-:B------:R-:W-:Y:S01]  /*92b0*/  FFMA.FTZ R198, R157, UR5, -R159.reuse ;  /* 0x000000059dc67c23 */ /* 0x100fe2000801089f */
[----:B------:R-:W-:Y:S01]  /*92c0*/  FMNMX.FTZ R190, R174, R169, !PT ;  /* 0x000000a9aebe7209 */ /* 0x000fe20007810000 */
[--C-:B------:R-:W-:Y:S01]  /*92d0*/  FFMA.FTZ R200, R152, UR5, -R159.reuse ;  /* 0x0000000598c87c23 */ /* 0x100fe2000801089f */
[----:B------:R-:W-:Y:S01]  /*92e0*/  ISETP.GT.AND P3, PT, R168, 0x31, PT ;  /* 0x00000031a800780c */ /* 0x000fe20003f64270 */
[--C-:B------:R-:W-:Y:S01]  /*92f0*/  FFMA.FTZ R202, R153, UR5, -R159.reuse ;  /* 0x0000000599ca7c23 */ /* 0x100fe2000801089f */
[----:B--2---:R-:W-:Y:S01]  /*9300*/  FSEL R162, R162, -INF , P2 ;  /* 0xff800000a2a27808 */ /* 0x004fe20001000000 */
[----:B------:R-:W2:Y:S01]  /*9310*/  MUFU.TANH R167, R167 ;  /* 0x000000a700a77308 */ /* 0x000ea20000002400 */
[----:B------:R-:W-:Y:S01]  /*9320*/  FMNMX.FTZ R161, R175, R190, !PT ;  /* 0x000000beafa17209 */ /* 0x000fe20007810000 */
[--C-:B------:R-:W-:Y:S01]  /*9330*/  FFMA.FTZ R165, R165, UR5, -R159.reuse ;  /* 0x00000005a5a57c23 */ /* 0x100fe2000801089f */
[----:B------:R-:W-:Y:S01]  /*9340*/  ISETP.GT.AND P2, PT, R168, 0x38, PT ;  /* 0x00000038a800780c */ /* 0x000fe20003f44270 */
[--C-:B------:R-:W-:Y:S01]  /*9350*/  FFMA.FTZ R196, R181, UR5, -R159.reuse ;  /* 0x00000005b5c47c23 */ /* 0x100fe2000801089f */
[----:B-1----:R-:W-:Y:S01]  /*9360*/  FSEL R163, R163, -INF , P3 ;  /* 0xff800000a3a37808 */ /* 0x002fe20001800000 */
[--C-:B------:R-:W-:Y:S01]  /*9370*/  FFMA.FTZ R153, R185, UR5, -R159.reuse ;  /* 0x00000005b9997c23 */ /* 0x100fe2000801089f */
[----:B------:R-:W-:Y:S01]  /*9380*/  FMNMX.FTZ R190, R162, R161, !PT ;  /* 0x000000a1a2be7209 */ /* 0x000fe20007810000 */
[----:B------:R-:W1:Y:S01]  /*9390*/  MUFU.TANH R154, R154 ;  /* 0x0000009a009a7308 */ /* 0x000e620000002400 */
[----:B------:R-:W-:Y:S01]  /*93a0*/  ISETP.GT.AND P3, PT, R168, 0x39, PT ;  /* 0x00000039a800780c */ /* 0x000fe20003f64270 */
[--C-:B------:R-:W-:Y:S01]  /*93b0*/  FFMA.FTZ R161, R172, UR5, -R159.reuse ;  /* 0x00000005aca17c23 */ /* 0x100fe2000801089f */
[----:B0-----:R-:W-:Y:S01]  /*93c0*/  FSEL R166, R166, -INF , P2 ;  /* 0xff800000a6a67808 */ /* 0x001fe20001000000 */
[--C-:B------:R-:W-:Y:S01]  /*93d0*/  FFMA.FTZ R192, R186, UR5, -R159.reuse ;  /* 0x00000005bac07c23 */ /* 0x100fe2000801089f */
[----:B------:R-:W-:Y:S01]  /*93e0*/  FMNMX.FTZ R169, R163, R190, !PT ;  /* 0x000000bea3a97209 */ /* 0x000fe20007810000 */
[--C-:B------:R-:W-:Y:S01]  /*93f0*/  FFMA.FTZ R152, R187, UR5, -R159.reuse ;  /* 0x00000005bb987c23 */ /* 0x100fe2000801089f */
[----:B------:R-:W-:Y:S01]  /*9400*/  ISETP.GT.AND P2, PT, R168, 0x40, PT ;  /* 0x00000040a800780c */ /* 0x000fe20003f44270 */
[----:B------:R-:W0:Y:S01]  /*9410*/  MUFU.TANH R155, R155 ;  /* 0x0000009b009b7308 */ /* 0x000e220000002400 */
[----:B--2---:R-:W-:Y:S01]  /*9420*/  FSEL R167, R167, -INF , P3 ;  /* 0xff800000a7a77808 */ /* 0x004fe20001800000 */
[----:B------:R-:W-:Y:S01]  /*9430*/  FFMA.FTZ R194, R183, UR5, -R159 ;  /* 0x00000005b7c27c23 */ /* 0x000fe2000801089f */
[----:B------:R-:W-:-:S02]  /*9440*/  FMNMX.FTZ R172, R166, R169, !PT ;  /* 0x000000a9a6ac7209 */ /* 0x000fc40007810000 */
[----:B------:R-:W-:-:S03]  /*9450*/  ISETP.GT.AND P3, PT, R168, 0x41, PT ;  /* 0x00000041a800780c */ /* 0x000fc60003f64270 */
[----:B------:R-:W2:Y:S01]  /*9460*/  MUFU.TANH R158, R158 ;  /* 0x0000009e009e7308 */ /* 0x000ea20000002400 */
[----:B-1----:R-:W-:Y:S02]  /*9470*/  FSEL R154, R154, -INF , P2 ;  /* 0xff8000009a9a7808 */ /* 0x002fe40001000000 */
[----:B------:R-:W-:-:S05]  /*9480*/  ISETP.GT.AND P2, PT, R168, 0x48, PT ;  /* 0x00000048a800780c */ /* 0x000fca0003f44270 */
[----:B------:R1:W-:Y:S01]  /*9490*/  MUFU.EX2 R160, R191 ;  /* 0x000000bf00a07308 */ /* 0x0003e20000000800 */
[----:B0-----:R-:W-:Y:S02]  /*94a0*/  FSEL R169, R155, -INF , P3 ;  /* 0xff8000009ba97808 */ /* 0x001fe40001800000 */
[----:B------:R-:W-:Y:S01]  /*94b0*/  ISETP.GT.AND P3, PT, R168, 0x49, PT ;  /* 0x00000049a800780c */ /* 0x000fe20003f64270 */
[----:B------:R-:W-:-:S03]  /*94c0*/  FFMA.FTZ R168, R173, UR5, -R159 ;  /* 0x00000005ada87c23 */ /* 0x000fc6000801089f */
[----:B------:R-:W-:Y:S01]  /*94d0*/  FSEL R173, R3, -INF , P3 ;  /* 0xff80000003ad7808 */ /* 0x000fe20001800000 */
[----:B------:R-:W-:Y:S01]  /*94e0*/  MUFU.EX2 R208, R208 ;  /* 0x000000d000d07308 */ /* 0x000fe20000000800 */
[----:B-1----:R-:W-:Y:S02]  /*94f0*/  FMNMX.FTZ R191, R167, R172, !PT ;  /* 0x000000aca7bf7209 */ /* 0x002fe40007810000 */
[----:B--2---:R-:W-:Y:S02]  /*9500*/  FSEL R172, R158, -INF , P2 ;  /* 0xff8000009eac7808 */ /* 0x004fe40001000000 */
[----:B------:R-:W-:-:S03]  /*9510*/  FMNMX.FTZ R164, R154, R191, !PT ;  /* 0x000000bf9aa47209 */ /* 0x000fc60007810000 */
[----:B------:R-:W-:Y:S01]  /*9520*/  MUFU.EX2 R210, R210 ;  /* 0x000000d200d27308 */ /* 0x000fe20000000800 */
[----:B------:R-:W-:Y:S01]  /*9530*/  FMNMX.FTZ R155, R169, R164, !PT ;  /* 0x000000a4a99b7209 */ /* 0x000fe20007810000 */
[----:B------:R-:W-:-:S03]  /*9540*/  FFMA.FTZ R164, R179, UR5, -R159 ;  /* 0x00000005b3a47c23 */ /* 0x000fc6000801089f */
[----:B------:R-:W-:Y:S01]  /*9550*/  FMNMX.FTZ R158, R172, R155, !PT ;  /* 0x0000009bac9e7209 */ /* 0x000fe20007810000 */
[--C-:B------:R-:W-:Y:S01]  /*9560*/  FFMA.FTZ R155, R156, UR5, -R159.reuse ;  /* 0x000000059c9b7c23 */ /* 0x100fe2000801089f */
[--C-:B------:R-:W-:Y:S01]  /*9570*/  FFMA.FTZ R156, R182, UR5, -R159.reuse ;  /* 0x00000005b69c7c23 */ /* 0x100fe2000801089f */
[----:B------:R-:W-:Y:S01]  /*9580*/  MUFU.EX2 R161, R161 ;  /* 0x000000a100a17308 */ /* 0x000fe20000000800 */
[----:B------:R-:W-:Y:S01]  /*9590*/  FMNMX.FTZ R3, R173, R158, !PT ;  /* 0x0000009ead037209 */ /* 0x000fe20007810000 */
[----:B------:R-:W-:-:S04]  /*95a0*/  FFMA.FTZ R158, R180, UR5, -R159 ;  /* 0x00000005b49e7c23 */ /* 0x000fc8000801089f */
[----:B------:R-:W0:Y:S02]  /*95b0*/  SHFL.BFLY PT, R178, R3, 0x2, 0x1f ;  /* 0x0c401f0003b27f89 */ /* 0x000e2400000e0000 */
[----:B------:R-:W-:Y:S08]  /*95c0*/  MUFU.EX2 R204, R204 ;  /* 0x000000cc00cc7308 */ /* 0x000ff00000000800 */
[----:B------:R-:W-:Y:S08]  /*95d0*/  MUFU.EX2 R168, R168 ;  /* 0x000000a800a87308 */ /* 0x000ff00000000800 */
[----:B------:R-:W-:Y:S01]  /*95e0*/  MUFU.EX2 R206, R206 ;  /* 0x000000ce00ce7308 */ /* 0x000fe20000000800 */
[----:B0-----:R-:W-:-:S07]  /*95f0*/  FMNMX.FTZ R178, R3, R178, !PT ;  /* 0x000000b203b27209 */ /* 0x001fce0007810000 */
[----:B------:R-:W-:Y:S01]  /*9600*/  MUFU.EX2 R165, R165 ;  /* 0x000000a500a57308 */ /* 0x000fe20000000800 */
[----:B------:R-:W0:Y:S07]  /*9610*/  SHFL.BFLY PT, R3, R178, 0x1, 0x1f ;  /* 0x0c201f00b2037f89 */ /* 0x000e2e00000e0000 */
[----:B------:R-:W-:Y:S08]  /*9620*/  MUFU.EX2 R200, R200 ;  /* 0x000000c800c87308 */ /* 0x000ff00000000800 */
[----:B------:R-:W-:Y:S08]  /*9630*/  MUFU.EX2 R164, R164 ;  /* 0x000000a400a47308 */ /* 0x000ff00000000800 */
[----:B------:R-:W-:Y:S01]  /*9640*/  MUFU.EX2 R202, R202 ;  /* 0x000000ca00ca7308 */ /* 0x000fe20000000800 */
[----:B0-----:R-:W-:-:S04]  /*9650*/  FMNMX.FTZ R3, R178, R3, !PT ;  /* 0x00000003b2037209 */ /* 0x001fc80007810000 */
[C---:B------:R-:W-:Y:S01]  /*9660*/  FSETP.NEU.FTZ.AND P2, PT, R3.reuse, -INF , PT ;  /* 0xff8000000300780b */ /* 0x040fe20003f5d000 */
[----:B------:R-:W-:Y:S02]  /*9670*/  FMUL.FTZ R157, R3, UR5 ;  /* 0x00000005039d7c20 */ /* 0x000fe40008410000 */
[----:B------:R-:W-:Y:S03]  /*9680*/  MUFU.EX2 R158, R158 ;  /* 0x0000009e009e7308 */ /* 0x000fe60000000800 */
        /* <DEDUP_REMOVED lines=9> */
[----:B------:R-:W-:Y:S01]  /*9720*/  FSEL R21, R3, RZ, P2 ;  /* 0x000000ff03157208 */ /* 0x000fe20001000000 */
[----:B------:R-:W-:Y:S01]  /*9730*/  MUFU.EX2 R209, R209 ;  /* 0x000000d100d17308 */ /* 0x000fe20000000800 */
[--C-:B------:R-:W-:Y:S01]  /*9740*/  FFMA.FTZ R159, R177, UR5, -R157.reuse ;  /* 0x00000005b19f7c23 */ /* 0x100fe2000801089d */
[----:B------:R-:W-:Y:S01]  /*9750*/  FMUL.FTZ R0, R0, UR5 ;  /* 0x0000000500007c20 */ /* 0x000fe20008410000 */
[--C-:B------:R-:W-:Y:S01]  /*9760*/  FFMA.FTZ R201, R170, UR5, -R157.reuse ;  /* 0x00000005aac97c23 */ /* 0x100fe2000801089d */
[----:B------:R-:W-:Y:S01]  /*9770*/  FADD.FTZ R21, -R21, R228 ;  /* 0x000000e415157221 */ /* 0x000fe20000010100 */
[--C-:B------:R-:W-:Y:S01]  /*9780*/  FFMA.FTZ R170, R175, UR5, -R157.reuse ;  /* 0x00000005afaa7c23 */ /* 0x100fe2000801089d */
[--C-:B------:R-:W-:Y:S01]  /*9790*/  FFMA.FTZ R207, R188, UR5, -R157.reuse ;  /* 0x00000005bccf7c23 */ /* 0x100fe2000801089d */
[--C-:B------:R-:W-:Y:S01]  /*97a0*/  FFMA.FTZ R20, R189, UR5, -R157.reuse ;  /* 0x00000005bd147c23 */ /* 0x100fe2000801089d */
[----:B------:R-:W-:Y:S01]  /*97b0*/  FMUL.FTZ R21, R21, UR5 ;  /* 0x0000000515157c20 */ /* 0x000fe20008410000 */
[----:B------:R-:W0:Y:S01]  /*97c0*/  MUFU.EX2 R0, R0 ;  /* 0x0000000000007308 */ /* 0x000e220000000800 */
[--C-:B------:R-:W-:Y:S01]  /*97d0*/  FFMA.FTZ R197, R162, UR5, -R157.reuse ;  /* 0x00000005a2c57c23 */ /* 0x100fe2000801089d */
[--C-:B------:R-:W-:Y:S01]  /*97e0*/  FFMA.FTZ R171, R171, UR5, -R157.reuse ;  /* 0x00000005abab7c23 */ /* 0x100fe2000801089d */
[--C-:B------:R-:W-:Y:S01]  /*97f0*/  FFMA.FTZ R203, R174, UR5, -R157.reuse ;  /* 0x00000005aecb7c23 */ /* 0x100fe2000801089d */
[--C-:B------:R-:W-:Y:S01]  /*9800*/  FFMA.FTZ R199, R166, UR5, -R157.reuse ;  /* 0x00000005a6c77c23 */ /* 0x100fe2000801089d */
[--C-:B------:R-:W-:Y:S01]  /*9810*/  FFMA.FTZ R163, R163, UR5, -R157.reuse ;  /* 0x00000005a3a37c23 */ /* 0x100fe2000801089d */
[--C-:B------:R-:W-:Y:S01]  /*9820*/  FFMA.FTZ R193, R154, UR5, -R157.reuse ;  /* 0x000000059ac17c23 */ /* 0x100fe2000801089d */
[----:B------:R-:W-:Y:S01]  /*9830*/  FFMA.FTZ R195, R172, UR5, -R157 ;  /* 0x00000005acc37c23 */ /* 0x000fe2000801089d */
[----:B------:R-:W1:Y:S08]  /*9840*/  MUFU.EX2 R2, R21 ;  /* 0x0000001500027308 */ /* 0x000e700000000800 */
[----:B------:R-:W2:Y:S01]  /*9850*/  MUFU.EX2 R179, R179 ;  /* 0x000000b300b37308 */ /* 0x000ea20000000800 */
[----:B0-----:R-:W-:-:S04]  /*9860*/  FFMA.FTZ R175, R0, R18, R208 ;  /* 0x0000001200af7223 */ /* 0x001fc800000100d0 */
[----:B------:R-:W-:-:S03]  /*9870*/  FADD.FTZ R175, R160, R175 ;  /* 0x000000afa0af7221 */ /* 0x000fc60000010000 */
[----:B------:R-:W0:Y:S01]  /*9880*/  MUFU.EX2 R211, R211 ;  /* 0x000000d300d37308 */ /* 0x000e220000000800 */
[----:B-1----:R-:W-:Y:S01]  /*9890*/  FFMA.FTZ R18, R2, R5, R209 ;  /* 0x0000000502127223 */ /* 0x002fe200000100d1 */
[----:B------:R-:W-:-:S04]  /*98a0*/  FADD.FTZ R162, R210, R175 ;  /* 0x000000afd2a27221 */ /* 0x000fc80000010000 */
[----:B------:R-:W-:Y:S01]  /*98b0*/  FADD.FTZ R21, R161, R162 ;  /* 0x000000a2a1157221 */ /* 0x000fe20000010000 */
[----:B------:R-:W-:Y:S01]  /*98c0*/  FFMA.FTZ R162, R167, UR5, -R157 ;  /* 0x00000005a7a27c23 */ /* 0x000fe2000801089d */
        /* <DEDUP_REMOVED lines=19> */
[----:B------:R-:W-:Y:S01]  /*9a00*/  FADD.FTZ R5, R164, R21 ;  /* 0x00000015a4057221 */ /* 0x000fe20000010000 */
[----:B------:R-:W-:-:S03]  /*9a10*/  FFMA.FTZ R21, R169, UR5, -R157 ;  /* 0x00000005a9157c23 */ /* 0x000fc6000801089d */
        /* <DEDUP_REMOVED lines=42> */
.L_x_2220:
[----:B------:R-:W0:Y:S01]  /*9cc0*/  S2UR UR7, SR_CgaCtaId ;  /* 0x00000000000779c3 */ /* 0x000e220000008800 */
[----:B------:R-:W-:Y:S01]  /*9cd0*/  R2UR UR6, R229 ;  /* 0x00000000e50672ca */ /* 0x000fe200000e0000 */
[----:B------:R-:W-:Y:S01]  /*9ce0*/  UIADD3 UR4, UR4, 0x38860, URZ ;  /* 0x0003886004047890 */ /* 0x000fe2000fffe03f */
[----:B------:R-:W-:Y:S01]  /*9cf0*/  F2FP.BF16.F32.PACK_AB R207, R20, R207 ;  /* 0x000000cf14cf723e */ /* 0x000fe200000010ff */
[----:B------:R-:W-:Y:S01]  /*9d00*/  UMOV UR60, UR36 ;  /* 0x00000024003c7c82 */ /* 0x000fe20008000000 */
[----:B------:R-:W-:Y:S01]  /*9d10*/  F2FP.BF16.F32.PACK_AB R193, R21, R193 ;  /* 0x000000c115c1723e */ /* 0x000fe200000010ff */
[----:B------:R-:W-:Y:S01]  /*9d20*/  IMAD.MOV.U32 R228, RZ, RZ, R3 ;  /* 0x000000ffffe47224 */ /* 0x000fe200078e0003 */
[----:B------:R-:W-:Y:S02]  /*9d30*/  F2FP.BF16.F32.PACK_AB R208, R160, R208 ;  /* 0x000000d0a0d0723e */ /* 0x000fe400000010ff */
[----:B------:R-:W-:Y:S02]  /*9d40*/  F2FP.BF16.F32.PACK_AB R209, R179, R209 ;  /* 0x000000d1b3d1723e */ /* 0x000fe400000010ff */
[----:B------:R-:W-:-:S02]  /*9d50*/  F2FP.BF16.F32.PACK_AB R210, R161, R210 ;  /* 0x000000d2a1d2723e */ /* 0x000fc400000010ff */
[----:B------:R-:W-:Y:S01]  /*9d60*/  F2FP.BF16.F32.PACK_AB R211, R178, R211 ;  /* 0x000000d3b2d3723e */ /* 0x000fe200000010ff */
[----:B------:R-:W-:Y:S01]  /*9d70*/  UISETP.GT.AND UP0, UPT, UR61, UR6, UPT ;  /* 0x000000063d00728c */ /* 0x000fe2000bf04270 */
[----:B------:R-:W-:Y:S01]  /*9d80*/  F2FP.BF16.F32.PACK_AB R204, R168, R204 ;  /* 0x000000cca8cc723e */ /* 0x000fe200000010ff */
[----:B------:R-:W-:Y:S01]  /*9d90*/  UIADD3 UR61, UR61, -0x1, URZ ;  /* 0xffffffff3d3d7890 */ /* 0x000fe2000fffe03f */
[----:B------:R-:W-:Y:S02]  /*9da0*/  F2FP.BF16.F32.PACK_AB R205, R159, R205 ;  /* 0x000000cd9fcd723e */ /* 0x000fe400000010ff */
[----:B------:R-:W-:Y:S02]  /*9db0*/  F2FP.BF16.F32.PACK_AB R206, R165, R206 ;  /* 0x000000cea5ce723e */ /* 0x000fe400000010ff */
[----:B------:R-:W-:Y:S02]  /*9dc0*/  PLOP3.LUT P1, PT, PT, PT, UP0, 0x80, 0x0 ;  /* 0x000000000000781c */ /* 0x000fe40003f2f008 */
[----:B------:R-:W-:Y:S01]  /*9dd0*/  F2FP.BF16.F32.PACK_AB R200, R164, R200 ;  /* 0x000000c8a4c8723e */ /* 0x000fe200000010ff */
[----:B0-----:R-:W-:Y:S01]  /*9de0*/  UPRMT UR4, UR7, 0x654, UR4 ;  /* 0x0000065407047896 */ /* 0x001fe20008000004 */
[----:B------:R-:W-:-:S02]  /*9df0*/  F2FP.BF16.F32.PACK_AB R201, R171, R201 ;  /* 0x000000c9abc9723e */ /* 0x000fc400000010ff */
[----:B------:R-:W-:Y:S02]  /*9e00*/  F2FP.BF16.F32.PACK_AB R202, R158, R202 ;  /* 0x000000ca9eca723e */ /* 0x000fe400000010ff */
[----:B------:R-:W-:Y:S02]  /*9e10*/  F2FP.BF16.F32.PACK_AB R203, R170, R203 ;  /* 0x000000cbaacb723e */ /* 0x000fe400000010ff */
[----:B------:R-:W-:Y:S02]  /*9e20*/  F2FP.BF16.F32.PACK_AB R196, R155, R196 ;  /* 0x000000c49bc4723e */ /* 0x000fe400000010ff */
[----:B------:R-:W-:Y:S01]  /*9e30*/  SYNCS.ARRIVE.TRANS64.RED.A1T0 RZ, [UR4], RZ ;  /* 0x000000ffffff79a7 */ /* 0x000fe20008100404 */
[----:B------:R-:W-:Y:S02]  /*9e40*/  R2UR UR4, R17 ;  /* 0x00000000110472ca */ /* 0x000fe400000e0000 */
[----:B------:R-:W-:Y:S02]  /*9e50*/  F2FP.BF16.F32.PACK_AB R197, R163, R197 ;  /* 0x000000c5a3c5723e */ /* 0x000fe400000010ff */
[----:B------:R-:W-:-:S02]  /*9e60*/  F2FP.BF16.F32.PACK_AB R198, R153, R198 ;  /* 0x000000c699c6723e */ /* 0x000fc400000010ff */
[----:B------:R-:W-:Y:S02]  /*9e70*/  F2FP.BF16.F32.PACK_AB R199, R162, R199 ;  /* 0x000000c7a2c7723e */ /* 0x000fe400000010ff */
[----:B------:R-:W-:Y:S02]  /*9e80*/  F2FP.BF16.F32.PACK_AB R192, R152, R192 ;  /* 0x000000c098c0723e */ /* 0x000fe400000010ff */
[----:B------:R-:W-:Y:S02]  /*9e90*/  F2FP.BF16.F32.PACK_AB R194, R156, R194 ;  /* 0x000000c29cc2723e */ /* 0x000fe400000010ff */
[----:B------:R-:W-:Y:S01]  /*9ea0*/  F2FP.BF16.F32.PACK_AB R195, R154, R195 ;  /* 0x000000c39ac3723e */ /* 0x000fe200000010ff */
[----:B------:R-:W-:Y:S01]  /*9eb0*/  IMAD.U32 R20, RZ, RZ, UR4 ;  /* 0x00000004ff147e24 */ /* 0x000fe2000f8e00ff */
[----:B------:R-:W-:Y:S01]  /*9ec0*/  MOV R21, R4 ;  /* 0x0000000400157202 */ /* 0x000fe20000000f00 */
[----:B------:R-:W-:Y:S06]  /*9ed0*/  @P1 BRA `(.L_x_2221) ;  /* 0xffffffbc004c1947 */ /* 0x000fec000383ffff */
.L_x_2210:
[----:B------:R-:W-:-:S13]  /*9ee0*/  ISETP.LE.AND P1, PT, RZ, UR61, PT ;  /* 0x0000003dff007c0c */ /* 0x000fda000bf23270 */
[----:B------:R-:W-:Y:S05]  /*9ef0*/  @!P1 BRA `(.L_x_2222) ;  /* 0x0000004000089947 */ /* 0x000fea0003800000 */
[----:B------:R-:W-:Y:S01]  /*9f00*/  R2UR UR4, R17 ;  /* 0x00000000110472ca */ /* 0x000fe200000e0000 */
[----:B------:R-:W-:Y:S01]  /*9f10*/  IMAD.MOV.U32 R20, RZ, RZ, R3 ;  /* 0x000000ffff147224 */ /* 0x000fe200078e0003 */
[----:B------:R-:W-:Y:S01]  /*9f20*/  UMOV UR60, UR36 ;  /* 0x00000024003c7c82 */ /* 0x000fe20008000000 */
[----:B------:R-:W-:Y:S01]  /*9f30*/  IMAD.MOV.U32 R21, RZ, RZ, R4 ;  /* 0x000000ffff157224 */ /* 0x000fe200078e0004 */
[----:B------:R-:W-:-:S09]  /*9f40*/  ULDC UR37, c[0x0][0x9d8] ;  /* 0x0002760000257ab9 */ /* 0x000fd20000000800 */
[----:B------:R-:W-:-:S07]  /*9f50*/  IMAD.U32 R23, RZ, RZ, UR4 ;  /* 0x00000004ff177e24 */ /* 0x000fce000f8e00ff */
.L_x_2233:
[----:B------:R-:W-:Y:S01]  /*9f60*/  R2UR UR5, R23 ;  /* 0x00000000170572ca */ /* 0x000fe200000e0000 */
[----:B------:R-:W-:-:S04]  /*9f70*/  UIADD3 UR36, UR60, 0x1, URZ ;  /* 0x000000013c247890 */ /* 0x000fc8000fffe03f */
[----:B------:R-:W-:-:S04]  /*9f80*/  UISETP.NE.AND UP0, UPT, UR36, 0x2, UPT ;  /* 0x000000022400788c */ /* 0x000fc8000bf05270 */
[----:B------:R-:W-:Y:S02]  /*9f90*/  USEL UR4, URZ, 0x1, UP0 ;  /* 0x000000013f047887 */ /* 0x000fe40008000000 */
[----:B------:R-:W-:Y:S02]  /*9fa0*/  USEL UR36, UR36, URZ, UP0 ;  /* 0x0000003f24247287 */ /* 0x000fe40008000000 */
[----:B------:R-:W-:-:S06]  /*9fb0*/  ULOP3.LUT UR4, UR5, UR4, URZ, 0x3c, !UPT ;  /* 0x0000000405047292 */ /* 0x000fcc000f8e3c3f */
[----:B------:R-:W-:Y:S01]  /*9fc0*/  IMAD.U32 R17, RZ, RZ, UR4 ;  /* 0x00000004ff117e24 */ /* 0x000fe2000f8e00ff */
[----:B------:R-:W-:Y:S06]  /*9fd0*/  @!P0 BRA `(.L_x_2223) ;  /* 0x0000000000048947 */ /* 0x000fec0003800000 */
[----:B------:R-:W-:Y:S01]  /*9fe0*/  BPT.TRAP 0x1 ;  /* 0x000000040000795c */ /* 0x000fe20000300000 */
.L_x_2223:
[----:B------:R-:W-:Y:S02]  /*9ff0*/  R2UR UR4, R16 ;  /* 0x00000000100472ca */ /* 0x000fe400000e0000 */
[----:B------:R-:W-:-:S11]  /*a000*/  R2UR UR5, R17 ;  /* 0x00000000110572ca */ /* 0x000fd600000e0000 */
[----:B------:R-:W-:Y:S02]  /*a010*/  ULEA UR4, UR36, UR4, 0x3 ;  /* 0x0000000424047291 */ /* 0x000fe4000f8e183f */
[----:B------:R-:W-:-:S04]  /*a020*/  MOV R3, UR5 ;  /* 0x0000000500037c02 */ /* 0x000fc80008000f00 */
[----:B------:R-:W-:-:S04]  /*a030*/  SHF.L.U32 R3, R3, 0x1f, RZ ;  /* 0x0000001f03037819 */ /* 0x000fc800000006ff */
[----:B------:R0:W1:Y:S01]  /*a040*/  SYNCS.PHASECHK.TRANS64.TRYWAIT P1, [UR4+0x38830], R3 ;  /* 0x03883003ff0075a7 */ /* 0x0000620008020144 */
[----:B------:R-:W-:Y:S05]  /*a050*/  @!P0 BRA `(.L_x_2224) ;  /* 0x0000000000048947 */ /* 0x000fea0003800000 */
[----:B------:R-:W-:Y:S01]  /*a060*/  BPT.TRAP 0x1 ;  /* 0x000000040000795c */ /* 0x000fe20000300000 */
.L_x_2224:
[----:B-1----:R-:W-:Y:S05]  /*a070*/  @P1 BRA `(.L_x_2225) ;  /* 0x0000000000081947 */ /* 0x002fea0003800000 */
[----:B------:R-:W1:Y:S02]  /*a080*/  SYNCS.PHASECHK.TRANS64.TRYWAIT P1, [UR4+0x38830], R3 ;  /* 0x03883003ff0075a7 */ /* 0x000e640008020144 */
[----:B-1----:R-:W-:Y:S05]  /*a090*/  @!P1 BRA `(.L_x_2226) ;  /* 0x000000c400389947 */ /* 0x002fea0003800000 */
.L_x_2225:
        /* <DEDUP_REMOVED lines=655> */
.L_x_2227:
[----:B------:R-:W-:Y:S02]  /*c990*/  R2UR UR4, R16 ;  /* 0x00000000100472ca */ /* 0x000fe400000e0000 */
[----:B------:R-:W-:-:S11]  /*c9a0*/  R2UR UR5, R23 ;  /* 0x00000000170572ca */ /* 0x000fd600000e0000 */
[----:B------:R-:W-:Y:S02]  /*c9b0*/  ULEA UR4, UR60, UR4, 0x3 ;  /* 0x000000043c047291 */ /* 0x000fe4000f8e183f */
[----:B------:R-:W-:-:S05]  /*c9c0*/  IMAD.U32 R0, RZ, RZ, UR5 ;  /* 0x00000005ff007e24 */ /* 0x000fca000f8e00ff */
[----:B------:R-:W-:-:S04]  /*c9d0*/  SHF.L.U32 R0, R0, 0x1f, RZ ;  /* 0x0000001f00007819 */ /* 0x000fc800000006ff */
[----:B------:R2:W3:Y:S01]  /*c9e0*/  SYNCS.PHASECHK.TRANS64.TRYWAIT P1, [UR4+0x38850], R0 ;  /* 0x03885000ff0075a7 */ /* 0x0004e20008020144 */
[----:B------:R-:W-:Y:S05]  /*c9f0*/  @!P0 BRA `(.L_x_2228) ;  /* 0x0000000000048947 */ /* 0x000fea0003800000 */
[----:B------:R-:W-:Y:S01]  /*ca00*/  BPT.TRAP 0x1 ;  /* 0x000000040000795c */ /* 0x000fe20000300000 */
.L_x_2228:
[----:B---3--:R-:W-:Y:S05]  /*ca10*/  @P1 BRA `(.L_x_2229) ;  /* 0x0000000000081947 */ /* 0x008fea0003800000 */
[----:B------:R-:W3:Y:S02]  /*ca20*/  SYNCS.PHASECHK.TRANS64.TRYWAIT P1, [UR4+0x38850], R0 ;  /* 0x03885000ff0075a7 */ /* 0x000ee40008020144 */
[----:B---3--:R-:W-:Y:S05]  /*ca30*/  @!P1 BRA `(.L_x_2230) ;  /* 0x0000009800e89947 */ /* 0x008fea0003800000 */
.L_x_2229:
        /* <DEDUP_REMOVED lines=37> */
.L_x_2231:
[----:B------:R-:W-:Y:S01]  /*cc90*/  FMUL.FTZ R23, R184, UR37 ;  /* 0x00000025b8177c20 */ /* 0x000fe20008410000 */
        /* <DEDUP_REMOVED lines=23> */
[----:B01----:R-:W-:Y:S01]  /*ce10*/  FMNMX.FTZ R3, R23, R21, !PT ;  /* 0x0000001517037209 */ /* 0x003fe20007810000 */
[----:B------:R-:W-:Y:S01]  /*ce20*/  FMUL.FTZ R175, R175, UR37 ;  /* 0x00000025afaf7c20 */ /* 0x000fe20008410000 */
[----:B------:R-:W-:Y:S01]  /*ce30*/  FMUL.FTZ R172, R172, UR37 ;  /* 0x00000025acac7c20 */ /* 0x000fe20008410000 */
[----:B------:R-:W-:Y:S01]  /*ce40*/  FMUL.FTZ R162, R162, UR37 ;  /* 0x00000025a2a27c20 */ /* 0x000fe20008410000 */
[----:B------:R-:W-:Y:S01]  /*ce50*/  FMUL.FTZ R173, R173, UR37 ;  /* 0x00000025adad7c20 */ /* 0x000fe20008410000 */
[----:B------:R-:W-:Y:S01]  /*ce60*/  FMUL.FTZ R163, R163, UR37 ;  /* 0x00000025a3a37c20 */ /* 0x000fe20008410000 */
[----:B------:R-:W-:Y:S01]  /*ce70*/  FMUL.FTZ R160, R160, UR37 ;  /* 0x00000025a0a07c20 */ /* 0x000fe20008410000 */
[----:B------:R-:W0:Y:S01]  /*ce80*/  MUFU.TANH R189, R189 ;  /* 0x000000bd00bd7308 */ /* 0x000e220000002400 */
[----:B----4-:R-:W-:Y:S01]  /*ce90*/  FMNMX.FTZ R191, R185, R20, !PT ;  /* 0x00000014b9bf7209 */ /* 0x010fe20007810000 */
[----:B------:R-:W-:Y:S01]  /*cea0*/  FMUL.FTZ R166, R166, UR37 ;  /* 0x00000025a6a67c20 */ /* 0x000fe20008410000 */
[----:B------:R-:W-:Y:S01]  /*ceb0*/  FMUL.FTZ R161, R161, UR37 ;  /* 0x00000025a1a17c20 */ /* 0x000fe20008410000 */
[----:B------:R-:W-:Y:S01]  /*cec0*/  FMUL.FTZ R167, R167, UR37 ;  /* 0x00000025a7a77c20 */ /* 0x000fe20008410000 */
[----:B------:R-:W-:Y:S01]  /*ced0*/  FMUL.FTZ R164, R164, UR37 ;  /* 0x00000025a4a47c20 */ /* 0x000fe20008410000 */
[----:B------:R-:W-:Y:S01]  /*cee0*/  FMUL.FTZ R154, R154, UR37 ;  /* 0x000000259a9a7c20 */ /* 0x000fe20008410000 */
[----:B------:R-:W-:Y:S01]  /*cef0*/  FMUL.FTZ R165, R165, UR37 ;  /* 0x00000025a5a57c20 */ /* 0x000fe20008410000 */
[----:B------:R-:W2:Y:S01]  /*cf00*/  MUFU.TANH R184, R184 ;  /* 0x000000b800b87308 */ /* 0x000ea20000002400 */
[----:B---3--:R-:W-:Y:S01]  /*cf10*/  FMNMX.FTZ R2, R186, R191, !PT ;  /* 0x000000bfba027209 */ /* 0x008fe20007810000 */
[----:B------:R-:W-:Y:S01]  /*cf20*/  FMUL.FTZ R155, R155, UR37 ;  /* 0x000000259b9b7c20 */ /* 0x000fe20008410000 */
[----:B------:R-:W-:Y:S01]  /*cf30*/  FMUL.FTZ R152, R152, UR37 ;  /* 0x0000002598987c20 */ /* 0x000fe20008410000 */
[----:B------:R-:W-:Y:S01]  /*cf40*/  FMUL.FTZ R158, R158, UR37 ;  /* 0x000000259e9e7c20 */ /* 0x000fe20008410000 */
[----:B------:R-:W-:Y:S01]  /*cf50*/  FMUL.FTZ R153, R153, UR37 ;  /* 0x0000002599997c20 */ /* 0x000fe20008410000 */
[----:B------:R-:W-:Y:S01]  /*cf60*/  FMUL.FTZ R159, R159, UR37 ;  /* 0x000000259f9f7c20 */ /* 0x000fe20008410000 */
[----:B------:R-:W-:Y:S01]  /*cf70*/  FMUL.FTZ R156, R156, UR37 ;  /* 0x000000259c9c7c20 */ /* 0x000fe20008410000 */
[----:B------:R-:W1:Y:S01]  /*cf80*/  MUFU.TANH R190, R190 ;  /* 0x000000be00be7308 */ /* 0x000e620000002400 */
[----:B0-----:R-:W-:Y:S01]  /*cf90*/  FMNMX.FTZ R191, R189, R2, !PT ;  /* 0x00000002bdbf7209 */ /* 0x001fe20007810000 */
[----:B------:R-:W-:Y:S01]  /*cfa0*/  FMUL.FTZ R157, R157, UR37 ;  /* 0x000000259d9d7c20 */ /* 0x000fe20008410000 */
[----:B------:R-:W-:Y:S01]  /*cfb0*/  ULDC UR5, c[0x0][0x988] ;  /* 0x0002620000057ab9 */ /* 0x000fe20000000800 */
[----:B------:R-:W0:Y:S01]  /*cfc0*/  S2UR UR7, SR_CgaCtaId ;  /* 0x00000000000779c3 */ /* 0x000e220000008800 */
[----:B------:R-:W-:-:S03]  /*cfd0*/  R2UR UR6, R16 ;  /* 0x00000000100672ca */ /* 0x000fc600000e0000 */
[----:B------:R-:W3:Y:S01]  /*cfe0*/  MUFU.TANH R187, R187 ;  /* 0x000000bb00bb7308 */ /* 0x000ee20000002400 */
[----:B--2---:R-:W-:-:S07]  /*cff0*/  FMNMX.FTZ R0, R184, R3, !PT ;  /* 0x00000003b8007209 */ /* 0x004fce0007810000 */
[----:B------:R-:W2:Y:S01]  /*d000*/  MUFU.TANH R178, R178 ;  /* 0x000000b200b27308 */ /* 0x000ea20000002400 */
[----:B-1----:R-:W-:Y:S01]  /*d010*/  FMNMX.FTZ R191, R190, R191, !PT ;  /* 0x000000bfbebf7209 */ /* 0x002fe20007810000 */
[----:B------:R-:W-:-:S04]  /*d020*/  ULEA UR6, UR36, UR6, 0x3 ;  /* 0x0000000624067291 */ /* 0x000fc8000f8e183f */
[----:B------:R-:W-:Y:S02]  /*d030*/  UIADD3 UR6, UR6, 0x38840, URZ ;  /* 0x0003884006067890 */ /* 0x000fe4000fffe03f */
[----:B------:R-:W1:Y:S01]  /*d040*/  MUFU.TANH R188, R188 ;  /* 0x000000bc00bc7308 */ /* 0x000e620000002400 */
[----:B---3--:R-:W-:Y:S01]  /*d050*/  FMNMX.FTZ R3, R187, R0, !PT ;  /* 0x00000000bb037209 */ /* 0x008fe20007810000 */
[----:B0-----:R-:W-:-:S06]  /*d060*/  UPRMT UR6, UR7, 0x654, UR6 ;  /* 0x0000065407067896 */ /* 0x001fcc0008000006 */
[----:B------:R-:W0:Y:S01]  /*d070*/  MUFU.TANH R179, R179 ;  /* 0x000000b300b37308 */ /* 0x000e220000002400 */
[----:B--2---:R-:W-:Y:S02]  /*d080*/  FMNMX.FTZ R2, R178, R191, !PT ;  /* 0x000000bfb2027209 */ /* 0x004fe40007810000 */
[----:B------:R-:W-:Y:S05]  /*d090*/  SYNCS.ARRIVE.TRANS64.RED.A1T0 RZ, [UR6], RZ ;  /* 0x000000ffffff79a7 */ /* 0x000fea0008100406 */
[----:B------:R-:W2:Y:S01]  /*d0a0*/  MUFU.TANH R176, R176 ;  /* 0x000000b000b07308 */ /* 0x000ea20000002400 */
[----:B-1----:R-:W-:-:S07]  /*d0b0*/  FMNMX.FTZ R3, R188, R3, !PT ;  /* 0x00000003bc037209 */ /* 0x002fce0007810000 */
[----:B------:R-:W1:Y:S01]  /*d0c0*/  MUFU.TANH R182, R182 ;  /* 0x000000b600b67308 */ /* 0x000e620000002400 */
[----:B0-----:R-:W-:-:S07]  /*d0d0*/  FMNMX.FTZ R191, R179, R2, !PT ;  /* 0x00000002b3bf7209 */ /* 0x001fce0007810000 */
[----:B------:R-:W0:Y:S01]  /*d0e0*/  MUFU.TANH R177, R177 ;  /* 0x000000b100b17308 */ /* 0x000e220000002400 */
[----:B--2---:R-:W-:-:S07]  /*d0f0*/  FMNMX.FTZ R0, R176, R3, !PT ;  /* 0x00000003b0007209 */ /* 0x004fce0007810000 */
        /* <DEDUP_REMOVED lines=53> */
[----:B--2---:R-:W-:-:S05]  /*d450*/  FMNMX.FTZ R2, R159, R2, !PT ;  /* 0x000000029f027209 */ /* 0x004fca0007810000 */
[----:B------:R-:W2:Y:S01]  /*d460*/  SHFL.BFLY PT, R193, R2, 0x2, 0x1f ;  /* 0x0c401f0002c17f89 */ /* 0x000ea200000e0000 */
[----:B-1----:R-:W-:-:S04]  /*d470*/  FMNMX.FTZ R0, R156, R3, !PT ;  /* 0x000000039c007209 */ /* 0x002fc80007810000 */
[----:B0-----:R-:W-:-:S05]  /*d480*/  FMNMX.FTZ R0, R157, R0, !PT ;  /* 0x000000009d007209 */ /* 0x001fca0007810000 */
[----:B------:R-:W0:Y:S01]  /*d490*/  SHFL.BFLY PT, R3, R0, 0x2, 0x1f ;  /* 0x0c401f0000037f89 */ /* 0x000e2200000e0000 */
[----:B--2---:R-:W-:-:S05]  /*d4a0*/  FMNMX.FTZ R193, R2, R193, !PT ;  /* 0x000000c102c17209 */ /* 0x004fca0007810000 */
[----:B------:R-:W1:Y:S01]  /*d4b0*/  SHFL.BFLY PT, R192, R193, 0x1, 0x1f ;  /* 0x0c201f00c1c07f89 */ /* 0x000e6200000e0000 */
[----:B0-----:R-:W-:-:S05]  /*d4c0*/  FMNMX.FTZ R191, R0, R3, !PT ;  /* 0x0000000300bf7209 */ /* 0x001fca0007810000 */
[----:B------:R-:W0:Y:S01]  /*d4d0*/  SHFL.BFLY PT, R4, R191, 0x1, 0x1f ;  /* 0x0c201f00bf047f89 */ /* 0x000e2200000e0000 */
[----:B-1----:R-:W-:-:S05]  /*d4e0*/  FMNMX.FTZ R3, R193, R192, !PT ;  /* 0x000000c0c1037209 */ /* 0x002fca0007810000 */
[----:B------:R-:W-:-:S04]  /*d4f0*/  FADD.FTZ R20, -R3, R20 ;  /* 0x0000001403147221 */ /* 0x000fc80000010100 */
[----:B------:R-:W-:-:S06]  /*d500*/  FMUL.FTZ R2, R20, UR5 ;  /* 0x0000000514027c20 */ /* 0x000fcc0008410000 */
[----:B------:R-:W-:Y:S01]  /*d510*/  MUFU.EX2 R2, R2 ;  /* 0x0000000200027308 */ /* 0x000fe20000000800 */
[----:B0-----:R-:W-:-:S05]  /*d520*/  FMNMX.FTZ R4, R191, R4, !PT ;  /* 0x00000004bf047209 */ /* 0x001fca0007810000 */
[C---:B------:R-:W-:Y:S01]  /*d530*/  FMUL.FTZ R20, R4.reuse, UR5 ;  /* 0x0000000504147c20 */ /* 0x040fe20008410000 */
[----:B------:R-:W-:-:S03]  /*d540*/  FADD.FTZ R21, -R4, R21 ;  /* 0x0000001504157221 */ /* 0x000fc60000010100 */
[--C-:B------:R-:W-:Y:S01]  /*d550*/  FFMA.FTZ R192, R152, UR5, -R20.reuse ;  /* 0x0000000598c07c23 */ /* 0x100fe20008010814 */
[----:B------:R-:W-:Y:S01]  /*d560*/  FMUL.FTZ R152, R3, UR5 ;  /* 0x0000000503987c20 */ /* 0x000fe20008410000 */
[--C-:B------:R-:W-:Y:S01]  /*d570*/  FFMA.FTZ R208, R23, UR5, -R20.reuse ;  /* 0x0000000517d07c23 */ /* 0x100fe20008010814 */
[----:B------:R-:W-:Y:S01]  /*d580*/  FMUL.FTZ R21, R21, UR5 ;  /* 0x0000000515157c20 */ /* 0x000fe20008410000 */
[----:B------:R-:W-:Y:S01]  /*d590*/  FFMA.FTZ R191, R184, UR5, -R20 ;  /* 0x00000005b8bf7c23 */ /* 0x000fe20008010814 */
[----:B------:R-:W-:Y:S01]  /*d5a0*/  FFMA.FTZ R209, R185, UR5, -R152 ;  /* 0x00000005b9d17c23 */ /* 0x000fe20008010898 */
[----:B------:R-:W-:Y:S01]  /*d5b0*/  FFMA.FTZ R206, R180, UR5, -R20 ;  /* 0x00000005b4ce7c23 */ /* 0x000fe20008010814 */
[----:B------:R-:W-:Y:S01]  /*d5c0*/  FFMA.FTZ R180, R186, UR5, -R152 ;  /* 0x00000005bab47c23 */ /* 0x000fe20008010898 */
[----:B------:R0:W-:Y:S01]  /*d5d0*/  MUFU.EX2 R0, R21 ;  /* 0x0000001500007308 */ /* 0x0001e20000000800 */
[----:B------:R-:W-:Y:S01]  /*d5e0*/  FFMA.FTZ R210, R187, UR5, -R20 ;  /* 0x00000005bbd27c23 */ /* 0x000fe20008010814 */
[----:B------:R-:W-:Y:S01]  /*d5f0*/  FFMA.FTZ R211, R189, UR5, -R152 ;  /* 0x00000005bdd37c23 */ /* 0x000fe20008010898 */
[--C-:B------:R-:W-:Y:S01]  /*d600*/  FFMA.FTZ R200, R168, UR5, -R20.reuse ;  /* 0x00000005a8c87c23 */ /* 0x100fe20008010814 */
[--C-:B------:R-:W-:Y:S01]  /*d610*/  FFMA.FTZ R184, R188, UR5, -R20.reuse ;  /* 0x00000005bcb87c23 */ /* 0x100fe20008010814 */
[----:B------:R-:W-:Y:S01]  /*d620*/  FFMA.FTZ R168, R173, UR5, -R20 ;  /* 0x00000005ada87c23 */ /* 0x000fe20008010814 */
[----:B------:R-:W-:Y:S01]  /*d630*/  FFMA.FTZ R173, R190, UR5, -R152 ;  /* 0x00000005bead7c23 */ /* 0x000fe20008010898 */
[----:B------:R-:W-:Y:S01]  /*d640*/  FFMA.FTZ R204, R176, UR5, -R20 ;  /* 0x00000005b0cc7c23 */ /* 0x000fe20008010814 */
[----:B------:R-:W1:Y:S01]  /*d650*/  MUFU.EX2 R208, R208 ;  /* 0x000000d000d07308 */ /* 0x000e620000000800 */
[----:B------:R-:W-:Y:S01]  /*d660*/  FFMA.FTZ R205, R178, UR5, -R152 ;  /* 0x00000005b2cd7c23 */ /* 0x000fe20008010898 */
[--C-:B------:R-:W-:Y:S01]  /*d670*/  FFMA.FTZ R177, R177, UR5, -R20.reuse ;  /* 0x00000005b1b17c23 */ /* 0x100fe20008010814 */
[----:B------:R-:W-:Y:S01]  /*d680*/  FFMA.FTZ R202, R172, UR5, -R20 ;  /* 0x00000005acca7c23 */ /* 0x000fe20008010814 */
[--C-:B------:R-:W-:Y:S01]  /*d690*/  FFMA.FTZ R172, R179, UR5, -R152.reuse ;  /* 0x00000005b3ac7c23 */ /* 0x100fe20008010898 */
[----:B------:R-:W-:Y:S01]  /*d6a0*/  FFMA.FTZ R207, R182, UR5, -R152 ;  /* 0x00000005b6cf7c23 */ /* 0x000fe20008010898 */
[--C-:B0-----:R-:W-:Y:S01]  /*d6b0*/  FFMA.FTZ R21, R153, UR5, -R20.reuse ;  /* 0x0000000599157c23 */ /* 0x101fe20008010814 */
[--C-:B------:R-:W-:Y:S01]  /*d6c0*/  FFMA.FTZ R176, R181, UR5, -R20.reuse ;  /* 0x00000005b5b07c23 */ /* 0x100fe20008010814 */
[----:B------:R-:W0:Y:S01]  /*d6d0*/  MUFU.EX2 R209, R209 ;  /* 0x000000d100d17308 */ /* 0x000e220000000800 */
[----:B------:R-:W-:Y:S01]  /*d6e0*/  FFMA.FTZ R23, R165, UR5, -R20 ;  /* 0x00000005a5177c23 */ /* 0x000fe20008010814 */
[--C-:B------:R-:W-:Y:S01]  /*d6f0*/  FFMA.FTZ R165, R183, UR5, -R152.reuse ;  /* 0x00000005b7a57c23 */ /* 0x100fe20008010898 */
[----:B------:R-:W-:Y:S01]  /*d700*/  FFMA.FTZ R201, R170, UR5, -R152 ;  /* 0x00000005aac97c23 */ /* 0x000fe20008010898 */
[--C-:B------:R-:W-:Y:S01]  /*d710*/  FFMA.FTZ R169, R169, UR5, -R20.reuse ;  /* 0x00000005a9a97c23 */ /* 0x100fe20008010814 */
[----:B------:R-:W-:Y:S01]  /*d720*/  FFMA.FTZ R198, R164, UR5, -R20 ;  /* 0x00000005a4c67c23 */ /* 0x000fe20008010814 */
[----:B------:R-:W-:Y:S01]  /*d730*/  FFMA.FTZ R164, R171, UR5, -R152 ;  /* 0x00000005aba47c23 */ /* 0x000fe20008010898 */
[----:B------:R-:W-:Y:S01]  /*d740*/  FFMA.FTZ R194, R156, UR5, -R20 ;  /* 0x000000059cc27c23 */ /* 0x000fe20008010814 */
[----:B------:R-:W2:Y:S01]  /*d750*/  MUFU.EX2 R191, R191 ;  /* 0x000000bf00bf7308 */ /* 0x000ea20000000800 */
[----:B-1----:R-:W-:Y:S01]  /*d760*/  FFMA.FTZ R18, R0, R18, R208 ;  /* 0x0000001200127223 */ /* 0x002fe200000100d0 */
[----:B------:R-:W-:Y:S01]  /*d770*/  FFMA.FTZ R203, R174, UR5, -R152 ;  /* 0x00000005aecb7c23 */ /* 0x000fe20008010898 */
[--C-:B------:R-:W-:Y:S01]  /*d780*/  FFMA.FTZ R196, R160, UR5, -R20.reuse ;  /* 0x00000005a0c47c23 */ /* 0x100fe20008010814 */
[----:B------:R-:W-:Y:S01]  /*d790*/  FFMA.FTZ R160, R161, UR5, -R20 ;  /* 0x00000005a1a07c23 */ /* 0x000fe20008010814 */
[--C-:B------:R-:W-:Y:S01]  /*d7a0*/  FFMA.FTZ R161, R175, UR5, -R152.reuse ;  /* 0x00000005afa17c23 */ /* 0x100fe20008010898 */
[----:B------:R-:W-:Y:S01]  /*d7b0*/  FFMA.FTZ R197, R162, UR5, -R152 ;  /* 0x00000005a2c57c23 */ /* 0x000fe20008010898 */
[----:B------:R-:W-:Y:S01]  /*d7c0*/  FFMA.FTZ R20, R157, UR5, -R20 ;  /* 0x000000059d147c23 */ /* 0x000fe20008010814 */
[----:B------:R-:W1:Y:S01]  /*d7d0*/  MUFU.EX2 R180, R180 ;  /* 0x000000b400b47308 */ /* 0x000e620000000800 */
[----:B0-----:R-:W-:Y:S01]  /*d7e0*/  FFMA.FTZ R5, R2, R5, R209 ;  /* 0x0000000502057223 */ /* 0x001fe200000100d1 */
[--C-:B------:R-:W-:Y:S01]  /*d7f0*/  FFMA.FTZ R157, R163, UR5, -R152.reuse ;  /* 0x00000005a39d7c23 */ /* 0x100fe20008010898 */
[--C-:B------:R-:W-:Y:S01]  /*d800*/  FFMA.FTZ R193, R154, UR5, -R152.reuse ;  /* 0x000000059ac17c23 */ /* 0x100fe20008010898 */
[--C-:B------:R-:W-:Y:S01]  /*d810*/  FFMA.FTZ R199, R166, UR5, -R152.reuse ;  /* 0x00000005a6c77c23 */ /* 0x100fe20008010898 */
[----:B------:R-:W-:-:S03]  /*d820*/  FFMA.FTZ R195, R158, UR5, -R152 ;  /* 0x000000059ec37c23 */ /* 0x000fc60008010898 */
        /* <DEDUP_REMOVED lines=18> */
[----:B------:R-:W-:-:S06]  /*d950*/  FFMA.FTZ R156, R167, UR5, -R152 ;  /* 0x00000005a79c7c23 */ /* 0x000fcc0008010898 */
        /* <DEDUP_REMOVED lines=12> */
[--C-:B------:R-:W-:Y:S01]  /*da20*/  FFMA.FTZ R153, R155, UR5, -R152.reuse ;  /* 0x000000059b997c23 */ /* 0x100fe20008010898 */
[----:B------:R-:W-:-:S05]  /*da30*/  FFMA.FTZ R152, R159, UR5, -R152 ;  /* 0x000000059f987c23 */ /* 0x000fca0008010898 */
        /* <DEDUP_REMOVED lines=46> */
.L_x_2232:
[----:B------:R-:W0:Y:S01]  /*dd20*/  S2UR UR6, SR_CgaCtaId ;  /* 0x00000000000679c3 */ /* 0x000e220000008800 */
[----:B------:R-:W-:Y:S01]  /*dd30*/  UIADD3 UR4, UR4, 0x38860, URZ ;  /* 0x0003886004047890 */ /* 0x000fe2000fffe03f */
[----:B------:R-:W-:Y:S01]  /*dd40*/  ISETP.LT.AND P1, PT, RZ, UR61, PT ;  /* 0x0000003dff007c0c */ /* 0x000fe2000bf21270 */
[----:B------:R-:W-:Y:S01]  /*dd50*/  UIADD3 UR61, UR61, -0x1, URZ ;  /* 0xffffffff3d3d7890 */ /* 0x000fe2000fffe03f */
[----:B------:R-:W-:Y:S01]  /*dd60*/  F2FP.BF16.F32.PACK_AB R198, R23, R198 ;  /* 0x000000c617c6723e */ /* 0x000fe200000010ff */
[----:B------:R-:W-:Y:S01]  /*dd70*/  UMOV UR60, UR36 ;  /* 0x00000024003c7c82 */ /* 0x000fe20008000000 */
        /* <DEDUP_REMOVED lines=25> */
[----:B------:R-:W-:Y:S06]  /*df10*/  @P1 BRA `(.L_x_2233) ;  /* 0xffffffc000101947 */ /* 0x000fec000383ffff */
.L_x_2222:
        /* <DEDUP_REMOVED lines=131> */
.L_x_2234:
[----:B------:R-:W-:Y:S02]  /*e750*/  R2UR UR6, R16 ;  /* 0x00000000100672ca */ /* 0x000fe400000e0000 */
[----:B------:R-:W-:-:S11]  /*e760*/  R2UR UR4, R17 ;  /* 0x00000000110472ca */ /* 0x000fd600000e0000 */
[----:B------:R-:W-:Y:S02]  /*e770*/  ULEA UR7, UR36, UR6, 0x3 ;  /* 0x0000000624077291 */ /* 0x000fe4000f8e183f */
[----:B------:R-:W-:-:S05]  /*e780*/  IMAD.U32 R0, RZ, RZ, UR4 ;  /* 0x00000004ff007e24 */ /* 0x000fca000f8e00ff */
[----:B------:R-:W-:-:S04]  /*e790*/  SHF.L.U32 R0, R0, 0x1f, RZ ;  /* 0x0000001f00007819 */ /* 0x000fc800000006ff */
[----:B------:R0:W1:Y:S01]  /*e7a0*/  SYNCS.PHASECHK.TRANS64.TRYWAIT P1, [UR7+0x38850], R0 ;  /* 0x03885000ff0075a7 */ /* 0x0000620008020147 */
[----:B------:R-:W-:Y:S05]  /*e7b0*/  @!P0 BRA `(.L_x_2235) ;  /* 0x0000000000048947 */ /* 0x000fea0003800000 */
[----:B------:R-:W-:Y:S01]  /*e7c0*/  BPT.TRAP 0x1 ;  /* 0x000000040000795c */ /* 0x000fe20000300000 */
.L_x_2235:
[----:B-1----:R-:W-:Y:S05]  /*e7d0*/  @P1 BRA `(.L_x_2236) ;  /* 0x0000000000081947 */ /* 0x002fea0003800000 */
[----:B------:R-:W1:Y:S02]  /*e7e0*/  SYNCS.PHASECHK.TRANS64.TRYWAIT P1, [UR7+0x38850], R0 ;  /* 0x03885000ff0075a7 */ /* 0x000e640008020147 */
[----:B-1----:R-:W-:Y:S05]  /*e7f0*/  @!P1 BRA `(.L_x_2237) ;  /* 0x0000007c00909947 */ /* 0x002fea0003800000 */
.L_x_2236:
[----:B------:R-:W-:Y:S01]  /*e800*/  R2UR UR4, R16 ;  /* 0x00000000100472ca */ /* 0x000fe200000e0000 */
[----:B------:R-:W-:Y:S01]  /*e810*/  WARPGROUP.ARRIVE ;  /* 0x00000000000079c5 */ /* 0x000fe20000000000 */
[----:B------:R-:W-:Y:S01]  /*e820*/  UMOV UR11, 0x40000040 ;  /* 0x40000040000b7882 */ /* 0x000fe20000000000 */
[----:B-1----:R-:W1:Y:S01]  /*e830*/  SHFL.BFLY PT, R7, R18, 0x2, 0x1f ;  /* 0x0c401f0012077f89 */ /* 0x002e6200000e0000 */
[----:B------:R-:W-:Y:S01]  /*e840*/  MOV R6, RZ ;  /* 0x000000ff00067202 */ /* 0x000fe20000000f00 */
[----:B------:R-:W-:Y:S02]  /*e850*/  IMAD.U32 R13, RZ, RZ, UR5 ;  /* 0x00000005ff0d7e24 */ /* 0x000fe4000f8e00ff */
[----:B0-----:R-:W0:Y:S06]  /*e860*/  SHFL.BFLY PT, R0, R5, 0x2, 0x1f ;  /* 0x0c401f0005007f89 */ /* 0x001e2c00000e0000 */
[----:B------:R-:W-:-:S04]  /*e870*/  UIADD3 UR4, UR4, 0x400, URZ ;  /* 0x0000040004047890 */ /* 0x000fc8000fffe03f */
[----:B------:R-:W-:-:S04]  /*e880*/  USHF.R.U32.HI UR4, URZ, 0x4, UR4 ;  /* 0x000000043f047899 */ /* 0x000fc80008011604 */
[----:B------:R-:W-:-:S04]  /*e890*/  ULOP3.LUT UR4, UR4, 0x3fff, URZ, 0xc0, !UPT ;  /* 0x00003fff04047892 */ /* 0x000fc8000f8ec03f */
[----:B------:R-:W-:Y:S01]  /*e8a0*/  ULOP3.LUT UR4, UR4, 0x2800000, URZ, 0xfc, !UPT ;  /* 0x0280000004047892 */ /* 0x000fe2000f8efc3f */
[----:B-1----:R-:W-:-:S03]  /*e8b0*/  FADD.FTZ R7, R7, R18 ;  /* 0x0000001207077221 */ /* 0x002fc60000010000 */
[----:B------:R-:W-:Y:S01]  /*e8c0*/  UIMAD UR4, UR36, 0xa00, UR4 ;  /* 0x00000a00240478a4 */ /* 0x000fe2000f8e0204 */
[----:B0-----:R-:W-:Y:S01]  /*e8d0*/  FADD.FTZ R2, R0, R5 ;  /* 0x0000000500027221 */ /* 0x001fe20000010000 */
[----:B------:R-:W-:Y:S02]  /*e8e0*/  IMAD.MOV.U32 R5, RZ, RZ, RZ ;  /* 0x000000ffff057224 */ /* 0x000fe400078e00ff */
[----:B------:R-:W-:Y:S01]  /*e8f0*/  UIADD3 UR6, UR4, 0x80, URZ ;  /* 0x0000008004067890 */ /* 0x000fe2000fffe03f */
[----:B------:R-:W0:Y:S02]  /*e900*/  SHFL.BFLY PT, R0, R7, 0x1, 0x1f ;  /* 0x0c201f0007007f89 */ /* 0x000e2400000e0000 */
[----:B------:R-:W-:Y:S02]  /*e910*/  UMOV UR10, UR4 ;  /* 0x00000004000a7c82 */ /* 0x000fe40008000000 */
[----:B------:R-:W-:Y:S01]  /*e920*/  HGMMA.64x256x16.F32.BF16 R24, R208, gdesc[UR8].tnspB, R24, gsb0 ;  /* 0x43e00008d0187df0 */ /* 0x000fe20008001818 */
[----:B------:R-:W-:Y:S01]  /*e930*/  UMOV UR11, 0x40000040 ;  /* 0x40000040000b7882 */ /* 0x000fe20000000000 */
[----:B------:R-:W-:Y:S01]  /*e940*/  UMOV UR10, UR6 ;  /* 0x00000006000a7c82 */ /* 0x000fe20008000000 */
[----:B------:R-:W-:Y:S01]  /*e950*/  UIADD3 UR6, UR4, 0x100, URZ ;  /* 0x0000010004067890 */ /* 0x000fe2000fffe03f */
[----:B------:R-:W1:Y:S01]  /*e960*/  SHFL.BFLY PT, R9, R2, 0x1, 0x1f ;  /* 0x0c201f0002097f89 */ /* 0x000e6200000e0000 */
[----:B0-----:R-:W-:Y:S01]  /*e970*/  FADD.FTZ R11, R7, R0 ;  /* 0x00000000070b7221 */ /* 0x001fe20000010000 */
[----:B------:R-:W-:-:S02]  /*e980*/  IMAD.U32 R7, RZ, RZ, UR5 ;  /* 0x00000005ff077e24 */ /* 0x000fc4000f8e00ff */
[----:B------:R-:W-:Y:S02]  /*e990*/  IMAD.MOV.U32 R0, RZ, RZ, -0x800000 ;  /* 0xff800000ff007424 */ /* 0x000fe400078e00ff */
[----:B------:R-:W-:Y:S01]  /*e9a0*/  FSETP.NE.FTZ.AND P1, PT, R11, RZ, PT ;  /* 0x000000ff0b00720b */ /* 0x000fe20003f35000 */
[----:B-1----:R-:W-:Y:S01]  /*e9b0*/  FADD.FTZ R12, R2, R9 ;  /* 0x00000009020c7221 */ /* 0x002fe20000010000 */
[----:B------:R-:W-:-:S04]  /*e9c0*/  IMAD.MOV.U32 R2, RZ, RZ, -0x800000 ;  /* 0xff800000ff027424 */ /* 0x000fc800078e00ff */
[----:B------:R-:W-:-:S07]  /*e9d0*/  FSETP.NE.FTZ.AND P2, PT, R12, RZ, PT ;  /* 0x000000ff0c00720b */ /* 0x000fce0003f55000 */
[----:B------:R-:W0:Y:S01]  /*e9e0*/  @P1 MUFU.LG2 R8, R11 ;  /* 0x0000000b00081308 */ /* 0x000e220000000c00 */
[----:B------:R-:W-:-:S07]  /*e9f0*/  @P1 FMUL.FTZ R7, R7, 0.69314718246459960938 ;  /* 0x3f31721807071820 */ /* 0x000fce0000410000 */
[----:B------:R-:W1:Y:S01]  /*ea00*/  @P2 MUFU.LG2 R9, R12 ;  /* 0x0000000c00092308 */ /* 0x000e620000000c00 */
[----:B------:R-:W-:-:S07]  /*ea10*/  @P2 FMUL.FTZ R13, R13, 0.69314718246459960938 ;  /* 0x3f3172180d0d2820 */ /* 0x000fce0000410000 */
        /* <DEDUP_REMOVED lines=32> */
.L_x_2238:
[----:B------:R-:W0:Y:S01]  /*ec20*/  S2UR UR8, SR_CgaCtaId ;  /* 0x00000000000879c3 */ /* 0x000e220000008800 */
[----:B------:R-:W-:Y:S01]  /*ec30*/  UIADD3 UR4, UR7, 0x38860, URZ ;  /* 0x0003886007047890 */ /* 0x000fe2000fffe03f */
[----:B------:R-:W-:Y:S01]  /*ec40*/  R2UR UR6, R223 ;  /* 0x00000000df0672ca */ /* 0x000fe200000e0000 */
[----:B------:R-:W-:Y:S01]  /*ec50*/  UIADD3 UR36, UR36, 0x1, URZ ;  /* 0x0000000124247890 */ /* 0x000fe2000fffe03f */
[----:B------:R-:W-:Y:S01]  /*ec60*/  R2UR UR5, R17 ;  /* 0x00000000110572ca */ /* 0x000fe200000e0000 */
        /* <DEDUP_REMOVED lines=133> */
[----:B------:R-:W-:Y:S01]  /*f4c0*/  FMUL.FTZ R162, R147, R5 ;  /* 0x0000000593a27220 */ /* 0x000fe20000410000 */
[----:B------:R-:W-:-:S02]  /*f4d0*/  IMAD.U32 R17, RZ, RZ, UR5 ;  /* 0x00000005ff117e24 */ /* 0x000fc4000f8e00ff */
[-C--:B------:R-:W-:Y:S01]  /*f4e0*/  FMUL.FTZ R163, R150, R5.reuse ;  /* 0x0000000596a37220 */ /* 0x080fe20000410000 */
[----:B------:R-:W-:Y:S01]  /*f4f0*/  FMUL.FTZ R165, R151, R5 ;  /* 0x0000000597a57220 */ /* 0x000fe20000410000 */
[----:B------:R-:W-:-:S12]  /*f500*/  USEL UR36, UR36, URZ, UP0 ;  /* 0x0000003f24247287 */ /* 0x000fd80008000000 */
.L_x_2202:
[----:B------:R-:W0:Y:S08]  /*f510*/  S2UR UR5, SR_CgaCtaId ;  /* 0x00000000000579c3 */ /* 0x000e300000008800 */
[----:B------:R-:W-:Y:S06]  /*f520*/  BAR.SYNC.DEFER_BLOCKING 0x5, 0x180 ;  /* 0x0146000000007b1d */ /* 0x000fec0000010000 */
[----:B------:R-:W-:Y:S01]  /*f530*/  UMOV UR4, 0x400 ;  /* 0x0000040000047882 */ /* 0x000fe20000000000 */
[----:B------:R-:W-:Y:S01]  /*f540*/  BSSY B0, `(.L_x_2239) ;  /* 0x00002a5000007945 */ /* 0x000fe20003800000 */
[----:B0-----:R-:W-:-:S09]  /*f550*/  ULEA UR13, UR5, UR4, 0x18 ;  /* 0x00000004050d7291 */ /* 0x001fd2000f8ec03f */
[----:B------:R-:W0:Y:S02]  /*f560*/  LDS R4, [UR13+0x388d0] ;  /* 0x0388d00dff047984 */ /* 0x000e240008000800 */
[----:B0-----:R-:W-:Y:S01]  /*f570*/  R2UR UR4, R4 ;  /* 0x00000000040472ca */ /* 0x001fe200000e0000 */
[----:B------:R-:W-:Y:S06]  /*f580*/  BAR.ARV 0x4, 0x180 ;  /* 0x0106000000007b1d */ /* 0x000fec0000002000 */
[----:B------:R-:W-:Y:S08]  /*f590*/  @P0 BRA `(.L_x_2240) ;  /* 0x0000001c00700947 */ /* 0x000ff00003800000 */
[----:B------:R-:W0:Y:S01]  /*f5a0*/  S2UR UR5, SR_SWINHI ;  /* 0x00000000000579c3 */ /* 0x000e220000002f00 */
[----:B------:R-:W-:Y:S01]  /*f5b0*/  IMAD.MOV.U32 R18, RZ, RZ, 0x2 ;  /* 0x00000002ff127424 */ /* 0x000fe200078e00ff */
[----:B------:R-:W-:Y:S01]  /*f5c0*/  R2UR UR11, R220 ;  /* 0x00000000dc0b72ca */ /* 0x000fe200000e0000 */
[----:B------:R-:W-:Y:S01]  /*f5d0*/  IMAD R156, R222, 0x40, R22 ;  /* 0x00000040de9c7824 */ /* 0x000fe200078e0216 */
[----:B------:R-:W-:Y:S01]  /*f5e0*/  R2UR UR14, R213 ;  /* 0x00000000d50e72ca */ /* 0x000fe200000e0000 */
[----:B------:R-:W-:-:S03]  /*f5f0*/  IMAD.MOV.U32 R157, RZ, RZ, 0x2 ;  /* 0x00000002ff9d7424 */ /* 0x000fc600078e00ff */
[----:B------:R-:W-:Y:S01]  /*f600*/  BAR.SYNC.DEFER_BLOCKING 0x1, 0x100 ;  /* 0x0044000000007b1d */ /* 0x000fe20000010000 */
[----:B------:R-:W-:Y:S02]  /*f610*/  F2FP.BF16.F32.PACK_AB R24, R25, R24 ;  /* 0x000000181918723e */ /* 0x000fe400000010ff */
[----:B------:R-:W-:Y:S02]  /*f620*/  R2UR UR15, R221 ;  /* 0x00000000dd0f72ca */ /* 0x000fe400000e0000 */
[----:B------:R-:W-:Y:S01]  /*f630*/  F2FP.BF16.F32.PACK_AB R25, R27, R26 ;  /* 0x0000001a1b19723e */ /* 0x000fe200000010ff */
[----:B------:R-:W-:Y:S01]  /*f640*/  ULDC.64 UR8, c[0x0][0xb90] ;  /* 0x0002e40000087ab9 */ /* 0x000fe20000000a00 */
[----:B------:R-:W-:Y:S01]  /*f650*/  F2FP.BF16.F32.PACK_AB R27, R31, R30 ;  /* 0x0000001e1f1b723e */ /* 0x000fe200000010ff */
[----:B------:R-:W-:Y:S01]  /*f660*/  USHF.R.S32.HI UR10, URZ, 0x1f, UR11 ;  /* 0x0000001f3f0a7899 */ /* 0x000fe2000801140b */
[----:B------:R-:W-:Y:S02]  /*f670*/  F2FP.BF16.F32.PACK_AB R26, R29, R28 ;  /* 0x0000001c1d1a723e */ /* 0x000fe400000010ff */
[----:B------:R-:W-:-:S02]  /*f680*/  F2FP.BF16.F32.PACK_AB R161, R162, R161 ;  /* 0x000000a1a2a1723e */ /* 0x000fc400000010ff */
[----:B------:R-:W-:-:S03]  /*f690*/  F2FP.BF16.F32.PACK_AB R162, R149, R148 ;  /* 0x0000009495a2723e */ /* 0x000fc600000010ff */
[----:B------:R-:W-:Y:S01]  /*f6a0*/  USHF.R.S32.HI UR12, URZ, 0x1f, UR15 ;  /* 0x0000001f3f0c7899 */ /* 0x000fe2000801140f */
[----:B------:R-:W-:Y:S01]  /*f6b0*/  F2FP.BF16.F32.PACK_AB R163, R165, R163 ;  /* 0x000000a3a5a3723e */ /* 0x000fe200000010ff */
[----:B------:R-:W-:Y:S01]  /*f6c0*/  UMOV UR6, UR13 ;  /* 0x0000000d00067c82 */ /* 0x000fe20008000000 */
[----:B0-----:R-:W-:Y:S01]  /*f6d0*/  UMOV UR7, UR5 ;  /* 0x0000000500077c82 */ /* 0x001fe20008000000 */
[----:B------:R-:W-:Y:S01]  /*f6e0*/  UIMAD UR5, UR10, UR8, URZ ;  /* 0x000000080a0572a4 */ /* 0x000fe2000f8e023f */
[----:B------:R-:W-:-:S03]  /*f6f0*/  IMAD.WIDE R18, R227, R18, UR6 ;  /* 0x00000006e3127e25 */ /* 0x000fc6000f8e0212 */
[----:B------:R-:W-:Y:S01]  /*f700*/  UIMAD UR5, UR11, UR9, UR5 ;  /* 0x000000090b0572a4 */ /* 0x000fe2000f8e0205 */
[----:B------:R-:W-:Y:S01]  /*f710*/  IMAD.WIDE R156, R156, R157, UR6 ;  /* 0x000000069c9c7e25 */ /* 0x000fe2000f8e029d */
[C---:B------:R-:W-:Y:S01]  /*f720*/  IADD3 R109, P2, R18.reuse, 0x8020, RZ ;  /* 0x00008020126d7810 */ /* 0x040fe20007f5e0ff */
[----:B------:R-:W-:Y:S01]  /*f730*/  UIMAD.WIDE.U32 UR6, UR11, UR8, URZ ;  /* 0x000000080b0672a5 */ /* 0x000fe2000f8e003f */
[C---:B------:R-:W-:Y:S02]  /*f740*/  IADD3 R135, P4, R18.reuse, 0xc040, RZ ;  /* 0x0000c04012877810 */ /* 0x040fe40007f9e0ff */
[C---:B------:R-:W-:Y:S01]  /*f750*/  LOP3.LUT R159, R18.reuse, 0x380, RZ, 0xc0, !PT ;  /* 0x00000380129f7812 */ /* 0x040fe200078ec0ff */
[--C-:B------:R-:W-:Y:S01]  /*f760*/  IMAD.X R147, RZ, RZ, R19.reuse, P2 ;  /* 0x000000ffff937224 */ /* 0x100fe200010e0613 */
[C---:B------:R-:W-:Y:S01]  /*f770*/  IADD3 R15, P3, R18.reuse, 0xc060, RZ ;  /* 0x0000c060120f7810 */ /* 0x040fe20007f7e0ff */
[----:B------:R-:W-:Y:S01]  /*f780*/  ULDC.64 UR8, c[0x0][0xb98] ;  /* 0x0002e60000087ab9 */ /* 0x000fe20000000a00 */
[----:B------:R-:W-:Y:S01]  /*f790*/  LOP3.LUT R10, R109, 0x380, RZ, 0xc0, !PT ;  /* 0x000003806d0a7812 */ /* 0x000fe200078ec0ff */
[----:B------:R-:W-:Y:S01]  /*f7a0*/  UIADD3 UR7, UR7, UR5, URZ ;  /* 0x0000000507077290 */ /* 0x000fe2000fffe03f */
[----:B------:R-:W-:Y:S01]  /*f7b0*/  LOP3.LUT R134, R135, 0x380, RZ, 0xc0, !PT ;  /* 0x0000038087867812 */ /* 0x000fe200078ec0ff */
[----:B------:R-:W-:Y:S01]  /*f7c0*/  UIMAD UR5, UR12, UR8, URZ ;  /* 0x000000080c0572a4 */ /* 0x000fe2000f8e023f */
[C---:B------:R-:W-:Y:S01]  /*f7d0*/  IADD3 R4, P2, R18.reuse, 0x4000, RZ ;  /* 0x0000400012047810 */ /* 0x040fe20007f5e0ff */
[----:B------:R-:W-:Y:S01]  /*f7e0*/  UIMAD.WIDE.U32 UR6, UR15, UR8, UR6 ;  /* 0x000000080f0672a5 */ /* 0x000fe2000f8e0006 */
[----:B------:R-:W-:Y:S01]  /*f7f0*/  SHF.R.U64 R159, R159, 0x3, RZ ;  /* 0x000000039f9f7819 */ /* 0x000fe200000012ff */
[----:B------:R-:W-:Y:S01]  /*f800*/  UIMAD UR5, UR15, UR9, UR5 ;  /* 0x000000090f0572a4 */ /* 0x000fe2000f8e0205 */
[----:B------:R-:W-:Y:S01]  /*f810*/  LOP3.LUT R14, R15, 0x380, RZ, 0xc0, !PT ;  /* 0x000003800f0e7812 */ /* 0x000fe200078ec0ff */
[----:B------:R-:W-:Y:S01]  /*f820*/  IMAD.X R127, RZ, RZ, R19, P2 ;  /* 0x000000ffff7f7224 */ /* 0x000fe200010e0613 */
[----:B------:R-:W-:Y:S01]  /*f830*/  IADD3 R115, P6, R18, 0xc000, RZ ;  /* 0x0000c00012737810 */ /* 0x000fe20007fde0ff */
[----:B------:R-:W-:Y:S01]  /*f840*/  ULDC.64 UR8, c[0x0][0xae8] ;  /* 0x0002ba0000087ab9 */ /* 0x000fe20000000a00 */
[----:B------:R-:W-:-:S02]  /*f850*/  SHF.R.U64 R10, R10, 0x3, RZ ;  /* 0x000000030a0a7819 */ /* 0x000fc400000012ff */
[----:B------:R-:W-:Y:S02]  /*f860*/  IADD3 R113, P0, R18, 0x8060, RZ ;  /* 0x0000806012717810 */ /* 0x000fe40007f1e0ff */
[----:B------:R-:W-:Y:S02]  /*f870*/  SHF.R.U64 R134, R134, 0x3, RZ ;  /* 0x0000000386867819 */ /* 0x000fe400000012ff */
[----:B------:R-:W-:Y:S01]  /*f880*/  LOP3.LUT R158, R159, R18, RZ, 0x3c, !PT ;  /* 0x000000129f9e7212 */ /* 0x000fe200078e3cff */
[----:B------:R-:W-:Y:S01]  /*f890*/  IMAD.X R151, RZ, RZ, R19, P0 ;  /* 0x000000ffff977224 */ /* 0x000fe200000e0613 */
[----:B------:R-:W-:Y:S02]  /*f8a0*/  SHF.R.U64 R14, R14, 0x3, RZ ;  /* 0x000000030e0e7819 */ /* 0x000fe400000012ff */
[----:B------:R-:W-:Y:S02]  /*f8b0*/  LOP3.LUT R8, R115, 0x380, RZ, 0xc0, !PT ;  /* 0x0000038073087812 */ /* 0x000fe400078ec0ff */
[----:B------:R-:W-:-:S02]  /*f8c0*/  MOV R159, R19 ;  /* 0x00000013009f7202 */ /* 0x000fc40000000f00 */
[----:B------:R-:W-:Y:S02]  /*f8d0*/  LOP3.LUT R146, R10, R109, RZ, 0x3c, !PT ;  /* 0x0000006d0a927212 */ /* 0x000fe400078e3cff */
[----:B------:R-:W-:Y:S02]  /*f8e0*/  LOP3.LUT R6, R113, 0x380, RZ, 0xc0, !PT ;  /* 0x0000038071067812 */ /* 0x000fe400078ec0ff */
[----:B------:R-:W-:Y:S02]  /*f8f0*/  IADD3 R109, P2, R156, 0x7000, RZ ;  /* 0x000070009c6d7810 */ /* 0x000fe40007f5e0ff */
[----:B------:R-:W-:Y:S01]  /*f900*/  LOP3.LUT R134, R134, R135, RZ, 0x3c, !PT ;  /* 0x0000008786867212 */ /* 0x000fe200078e3cff */
[--C-:B------:R-:W-:Y:S01]  /*f910*/  IMAD.X R135, RZ, RZ, R19.reuse, P4 ;  /* 0x000000ffff877224 */ /* 0x100fe200020e0613 */
[----:B------:R-:W-:Y:S01]  /*f920*/  LOP3.LUT R14, R14, R15, RZ, 0x3c, !PT ;  /* 0x0000000f0e0e7212 */ /* 0x000fe200078e3cff */
[----:B------:R-:W-:Y:S01]  /*f930*/  IMAD.X R15, RZ, RZ, R19, P3 ;  /* 0x000000ffff0f7224 */ /* 0x000fe200018e0613 */
[----:B------:R-:W-:-:S02]  /*f940*/  SHF.R.U64 R8, R8, 0x3, RZ ;  /* 0x0000000308087819 */ /* 0x000fc400000012ff */
[----:B------:R-:W-:Y:S02]  /*f950*/  MOV R159, R158 ;  /* 0x0000009e009f7202 */ /* 0x000fe40000000f00 */
[----:B------:R-:W-:Y:S01]  /*f960*/  IADD3 R107, P4, R18, 0x8000, RZ ;  /* 0x00008000126b7810 */ /* 0x000fe20007f9e0ff */
[----:B------:R-:W0:Y:S01]  /*f970*/  LDC R158, c[0x0][0xbe8] ;  /* 0x0002fa00ff9e7b82 */ /* 0x000e220000000800 */
[----:B------:R-:W-:Y:S01]  /*f980*/  SHF.R.U64 R6, R6, 0x3, RZ ;  /* 0x0000000306067819 */ /* 0x000fe200000012ff */
[----:B------:R1:W-:Y:S01]  /*f990*/  STSM.16.M88.4 [R159], R24 ;  /* 0x000000189f007844 */ /* 0x0003e20000000200 */
[----:B------:R-:W-:Y:S01]  /*f9a0*/  LOP3.LUT R108, R109, 0x380, RZ, 0xc0, !PT ;  /* 0x000003806d6c7812 */ /* 0x000fe200078ec0ff */
[----:B------:R-:W-:Y:S01]  /*f9b0*/  IMAD.X R155, RZ, RZ, R19, P4 ;  /* 0x000000ffff9b7224 */ /* 0x000fe200020e0613 */
[----:B------:R-:W-:Y:S02]  /*f9c0*/  IADD3 R21, P3, R18, 0x20, RZ ;  /* 0x0000002012157810 */ /* 0x000fe40007f7e0ff */
[----:B------:R-:W-:-:S02]  /*f9d0*/  LOP3.LUT R142, R8, R115, RZ, 0x3c, !PT ;  /* 0x00000073088e7212 */ /* 0x000fc400078e3cff */
[----:B------:R-:W-:Y:S01]  /*f9e0*/  IADD3 R111, P1, R18, 0x8040, RZ ;  /* 0x00008040126f7810 */ /* 0x000fe20007f3e0ff */
[--C-:B------:R-:W-:Y:S01]  /*f9f0*/  IMAD.X R153, RZ, RZ, R19.reuse, P3 ;  /* 0x000000ffff997224 */ /* 0x100fe200018e0613 */
[----:B------:R-:W-:Y:S02]  /*fa00*/  LOP3.LUT R150, R6, R113, RZ, 0x3c, !PT ;  /* 0x0000007106967212 */ /* 0x000fe400078e3cff */
[----:B------:R-:W-:Y:S01]  /*fa10*/  LOP3.LUT R8, R107, 0x380, RZ, 0xc0, !PT ;  /* 0x000003806b087812 */ /* 0x000fe200078ec0ff */
[----:B------:R-:W-:Y:S01]  /*fa20*/  IMAD.X R131, RZ, RZ, R19, P1 ;  /* 0x000000ffff837224 */ /* 0x000fe200008e0613 */
[----:B------:R-:W-:Y:S02]  /*fa30*/  SHF.R.U64 R108, R108, 0x3, RZ ;  /* 0x000000036c6c7819 */ /* 0x000fe400000012ff */
[----:B------:R-:W-:Y:S02]  /*fa40*/  IADD3 R139, P5, R18, 0xc020, RZ ;  /* 0x0000c020128b7810 */ /* 0x000fe40007fbe0ff */
[----:B------:R-:W-:-:S02]  /*fa50*/  LOP3.LUT R6, R21, 0x380, RZ, 0xc0, !PT ;  /* 0x0000038015067812 */ /* 0x000fc400078ec0ff */
[----:B------:R-:W-:Y:S02]  /*fa60*/  SHF.R.U64 R8, R8, 0x3, RZ ;  /* 0x0000000308087819 */ /* 0x000fe400000012ff */
[----:B------:R-:W-:Y:S01]  /*fa70*/  LOP3.LUT R108, R108, R109, RZ, 0x3c, !PT ;  /* 0x0000006d6c6c7212 */ /* 0x000fe200078e3cff */
[----:B------:R-:W-:Y:S01]  /*fa80*/  IMAD.X R109, RZ, RZ, R157, P2 ;  /* 0x000000ffff6d7224 */ /* 0x000fe200010e069d */
[----:B------:R-:W-:Y:S02]  /*fa90*/  LOP3.LUT R138, R139, 0x380, RZ, 0xc0, !PT ;  /* 0x000003808b8a7812 */ /* 0x000fe400078ec0ff */
[----:B------:R-:W-:Y:S02]  /*faa0*/  IADD3 R101, P0, R18, 0x4020, RZ ;  /* 0x0000402012657810 */ /* 0x000fe40007f1e0ff */
[----:B------:R-:W-:Y:S02]  /*fab0*/  SHF.R.U64 R6, R6, 0x3, RZ ;  /* 0x0000000306067819 */ /* 0x000fe400000012ff */
[----:B------:R-:W-:Y:S01]  /*fac0*/  IADD3 R23, P1, R18, 0x40, RZ ;  /* 0x0000004012177810 */ /* 0x000fe20007f3e0ff */
[----:B------:R-:W-:Y:S01]  /*fad0*/  IMAD.X R9, RZ, RZ, R19, P0 ;  /* 0x000000ffff097224 */ /* 0x000fe200000e0613 */
[----:B------:R-:W-:-:S02]  /*fae0*/  IADD3 R123, P2, R156, 0xe000, RZ ;  /* 0x0000e0009c7b7810 */ /* 0x000fc40007f5e0ff */
[----:B------:R-:W-:Y:S01]  /*faf0*/  LOP3.LUT R154, R8, R107, RZ, 0x3c, !PT ;  /* 0x0000006b089a7212 */ /* 0x000fe200078e3cff */
[----:B------:R-:W-:Y:S01]  /*fb00*/  IMAD.X R7, RZ, RZ, R19, P1 ;  /* 0x000000ffff077224 */ /* 0x000fe200008e0613 */
[----:B------:R-:W-:Y:S02]  /*fb10*/  SHF.R.U64 R138, R138, 0x3, RZ ;  /* 0x000000038a8a7819 */ /* 0x000fe400000012ff */
[----:B------:R-:W-:Y:S02]  /*fb20*/  LOP3.LUT R152, R6, R21, RZ, 0x3c, !PT ;  /* 0x0000001506987212 */ /* 0x000fe400078e3cff */
[----:B------:R-:W-:Y:S02]  /*fb30*/  LOP3.LUT R8, R101, 0x380, RZ, 0xc0, !PT ;  /* 0x0000038065087812 */ /* 0x000fe400078ec0ff */
[----:B------:R-:W-:Y:S02]  /*fb40*/  LOP3.LUT R6, R23, 0x380, RZ, 0xc0, !PT ;  /* 0x0000038017067812 */ /* 0x000fe400078ec0ff */
[----:B------:R-:W-:-:S02]  /*fb50*/  LOP3.LUT R122, R123, 0x380, RZ, 0xc0, !PT ;  /* 0x000003807b7a7812 */ /* 0x000fc400078ec0ff */
[----:B------:R-:W-:Y:S01]  /*fb60*/  LOP3.LUT R138, R138, R139, RZ, 0x3c, !PT ;  /* 0x0000008b8a8a7212 */ /* 0x000fe200078e3cff */
[--C-:B------:R-:W-:Y:S01]  /*fb70*/  IMAD.X R139, RZ, RZ, R19.reuse, P5 ;  /* 0x000000ffff8b7224 */ /* 0x100fe200028e0613 */
[----:B------:R-:W-:Y:S02]  /*fb80*/  IADD3.X R143, RZ, R19, RZ, P6, !PT ;  /* 0x00000013ff8f7210 */ /* 0x000fe400037fe4ff */
[----:B------:R-:W-:Y:S02]  /*fb90*/  SHF.R.U64 R8, R8, 0x3, RZ ;  /* 0x0000000308087819 */ /* 0x000fe400000012ff */
[C---:B------:R-:W-:Y:S02]  /*fba0*/  IADD3 R103, P6, R18.reuse, 0x4040, RZ ;  /* 0x0000404012677810 */ /* 0x040fe40007fde0ff */
[----:B------:R-:W-:Y:S02]  /*fbb0*/  IADD3 R20, P3, R18, 0x60, RZ ;  /* 0x0000006012147810 */ /* 0x000fe40007f7e0ff */
[----:B------:R-:W-:Y:S01]  /*fbc0*/  SHF.R.U64 R6, R6, 0x3, RZ ;  /* 0x0000000306067819 */ /* 0x000fe200000012ff */
[--C-:B------:R-:W-:Y:S01]  /*fbd0*/  IMAD.X R11, RZ, RZ, R19.reuse, P6 ;  /* 0x000000ffff0b7224 */ /* 0x100fe200030e0613 */
[----:B------:R-:W-:Y:S01]  /*fbe0*/  SHF.R.U64 R122, R122, 0x3, RZ ;  /* 0x000000037a7a7819 */ /* 0x000fe200000012ff */
[----:B------:R-:W-:Y:S01]  /*fbf0*/  IMAD.X R5, RZ, RZ, R19, P3 ;  /* 0x000000ffff057224 */ /* 0x000fe200018e0613 */
[----:B------:R-:W-:-:S02]  /*fc00*/  IADD3 R105, P5, R18, 0x4060, RZ ;  /* 0x0000406012697810 */ /* 0x000fc40007fbe0ff */
[----:B------:R-:W-:Y:S02]  /*fc10*/  LOP3.LUT R8, R8, R101, RZ, 0x3c, !PT ;  /* 0x0000006508087212 */ /* 0x000fe400078e3cff */
[----:B------:R-:W-:Y:S02]  /*fc20*/  LOP3.LUT R6, R6, R23, RZ, 0x3c, !PT ;  /* 0x0000001706067212 */ /* 0x000fe400078e3cff */
[----:B------:R-:W-:Y:S02]  /*fc30*/  LOP3.LUT R101, R4, 0x380, RZ, 0xc0, !PT ;  /* 0x0000038004657812 */ /* 0x000fe400078ec0ff */
[----:B------:R-:W-:Y:S01]  /*fc40*/  LOP3.LUT R122, R122, R123, RZ, 0x3c, !PT ;  /* 0x0000007b7a7a7212 */ /* 0x000fe200078e3cff */
[----:B------:R-:W-:Y:S01]  /*fc50*/  IMAD.X R123, RZ, RZ, R157, P2 ;  /* 0x000000ffff7b7224 */ /* 0x000fe200010e069d */
[----:B------:R-:W-:Y:S02]  /*fc60*/  IADD3.X R13, RZ, R19, RZ, P5, !PT ;  /* 0x00000013ff0d7210 */ /* 0x000fe40002ffe4ff */
[----:B------:R-:W-:-:S02]  /*fc70*/  LOP3.LUT R23, R20, 0x380, RZ, 0xc0, !PT ;  /* 0x0000038014177812 */ /* 0x000fc400078ec0ff */
[----:B------:R-:W-:Y:S02]  /*fc80*/  IADD3 R19, P3, R156, 0x1000, RZ ;  /* 0x000010009c137810 */ /* 0x000fe40007f7e0ff */
[----:B0-----:R-:W-:Y:S02]  /*fc90*/  ISETP.NE.AND P2, PT, R158, 0x1, PT ;  /* 0x000000019e00780c */ /* 0x001fe40003f45270 */
[----:B------:R-:W-:Y:S02]  /*fca0*/  SHF.R.U64 R101, R101, 0x3, RZ ;  /* 0x0000000365657819 */ /* 0x000fe400000012ff */
[----:B------:R-:W-:Y:S02]  /*fcb0*/  SHF.R.U64 R23, R23, 0x3, RZ ;  /* 0x0000000317177819 */ /* 0x000fe400000012ff */
[----:B------:R-:W-:Y:S02]  /*fcc0*/  LOP3.LUT R18, R19, 0x380, RZ, 0xc0, !PT ;  /* 0x0000038013127812 */ /* 0x000fe400078ec0ff */
[----:B------:R-:W-:-:S02]  /*fcd0*/  LOP3.LUT R12, R111, 0x380, RZ, 0xc0, !PT ;  /* 0x000003806f0c7812 */ /* 0x000fc400078ec0ff */
[----:B------:R-:W-:Y:S02]  /*fce0*/  LOP3.LUT R126, R101, R4, RZ, 0x3c, !PT ;  /* 0x00000004657e7212 */ /* 0x000fe400078e3cff */
[----:B------:R-:W-:Y:S02]  /*fcf0*/  LOP3.LUT R4, R23, R20, RZ, 0x3c, !PT ;  /* 0x0000001417047212 */ /* 0x000fe400078e3cff */
[----:B------:R-:W-:Y:S02]  /*fd00*/  SHF.R.U64 R18, R18, 0x3, RZ ;  /* 0x0000000312127819 */ /* 0x000fe400000012ff */
[----:B------:R-:W-:Y:S02]  /*fd10*/  SHF.R.U64 R12, R12, 0x3, RZ ;  /* 0x000000030c0c7819 */ /* 0x000fe400000012ff */
[----:B------:R-:W-:Y:S02]  /*fd20*/  MOV R142, R142 ;  /* 0x0000008e008e7202 */ /* 0x000fe40000000f00 */
[----:B------:R-:W-:-:S02]  /*fd30*/  MOV R143, R4 ;  /* 0x00000004008f7202 */ /* 0x000fc40000000f00 */
[----:B------:R-:W-:Y:S01]  /*fd40*/  LOP3.LUT R18, R18, R19, RZ, 0x3c, !PT ;  /* 0x0000001312127212 */ /* 0x000fe200078e3cff */
[----:B------:R-:W-:Y:S01]  /*fd50*/  IMAD.X R19, RZ, RZ, R157, P3 ;  /* 0x000000ffff137224 */ /* 0x000fe200018e069d */
[----:B------:R-:W-:Y:S02]  /*fd60*/  F2FP.BF16.F32.PACK_AB R5, R35, R34 ;  /* 0x000000222305723e */ /* 0x000fe400000010ff */
[----:B------:R-:W-:Y:S01]  /*fd70*/  LOP3.LUT R130, R12, R111, RZ, 0x3c, !PT ;  /* 0x0000006f0c827212 */ /* 0x000fe200078e3cff */
[----:B------:R-:W0:Y:S01]  /*fd80*/  @P2 LDC R34, c[0x0][0xbec] ;  /* 0x0002fb00ff222b82 */ /* 0x000e220000000800 */
[----:B------:R-:W-:Y:S02]  /*fd90*/  IADD3 R111, P3, R156, 0x8000, RZ ;  /* 0x000080009c6f7810 */ /* 0x000fe40007f7e0ff */
[----:B------:R-:W-:Y:S02]  /*fda0*/  LOP3.LUT R12, R105, 0x380, RZ, 0xc0, !PT ;  /* 0x00000380690c7812 */ /* 0x000fe400078ec0ff */
[----:B------:R-:W-:-:S02]  /*fdb0*/  LOP3.LUT R110, R111, 0x380, RZ, 0xc0, !PT ;  /* 0x000003806f6e7812 */ /* 0x000fc400078ec0ff */
[----:B------:R-:W-:Y:S01]  /*fdc0*/  SHF.R.U64 R12, R12, 0x3, RZ ;  /* 0x000000030c0c7819 */ /* 0x000fe200000012ff */
[----:B------:R-:W2:Y:S01]  /*fdd0*/  @P2 LDC R35, c[0x0][0xbf0] ;  /* 0x0002fc00ff232b82 */ /* 0x000ea20000000800 */
[----:B------:R-:W-:Y:S02]  /*fde0*/  SHF.R.U64 R110, R110, 0x3, RZ ;  /* 0x000000036e6e7819 */ /* 0x000fe400000012ff */
[----:B------:R-:W-:Y:S02]  /*fdf0*/  LOP3.LUT R12, R12, R105, RZ, 0x3c, !PT ;  /* 0x000000690c0c7212 */ /* 0x000fe400078e3cff */
[----:B------:R-:W-:Y:S02]  /*fe00*/  IADD3 R105, P0, R156, 0x5000, RZ ;  /* 0x000050009c697810 */ /* 0x000fe40007f1e0ff */
[----:B------:R-:W-:Y:S01]  /*fe10*/  LOP3.LUT R110, R110, R111, RZ, 0x3c, !PT ;  /* 0x0000006f6e6e7212 */ /* 0x000fe200078e3cff */
[----:B------:R-:W-:Y:S01]  /*fe20*/  IMAD.X R111, RZ, RZ, R157, P3 ;  /* 0x000000ffff6f7224 */ /* 0x000fe200018e069d */
[----:B------:R-:W-:-:S02]  /*fe30*/  LOP3.LUT R10, R103, 0x380, RZ, 0xc0, !PT ;  /* 0x00000380670a7812 */ /* 0x000fc400078ec0ff */
[----:B------:R-:W-:Y:S02]  /*fe40*/  IADD3 R30, P3, R156, 0xf000, RZ ;  /* 0x0000f0009c1e7810 */ /* 0x000fe40007f7e0ff */
[----:B------:R-:W-:Y:S02]  /*fe50*/  LOP3.LUT R104, R105, 0x380, RZ, 0xc0, !PT ;  /* 0x0000038069687812 */ /* 0x000fe400078ec0ff */
[----:B------:R-:W-:Y:S01]  /*fe60*/  MOV R146, R146 ;  /* 0x0000009200927202 */ /* 0x000fe20000000f00 */
[----:B------:R-:W-:Y:S01]  /*fe70*/  IMAD.X R31, RZ, RZ, R157, P3 ;  /* 0x000000ffff1f7224 */ /* 0x000fe200018e069d */
[----:B------:R-:W-:Y:S02]  /*fe80*/  MOV R147, R6 ;  /* 0x0000000600937202 */ /* 0x000fe40000000f00 */
[----:B------:R-:W-:Y:S02]  /*fe90*/  SHF.R.U64 R10, R10, 0x3, RZ ;  /* 0x000000030a0a7819 */ /* 0x000fe400000012ff */
[----:B------:R-:W-:-:S02]  /*fea0*/  LOP3.LUT R23, R30, 0x380, RZ, 0xc0, !PT ;  /* 0x000003801e177812 */ /* 0x000fc400078ec0ff */
[----:B------:R-:W-:Y:S01]  /*feb0*/  F2FP.BF16.F32.PACK_AB R6, R37, R172 ;  /* 0x000000ac2506723e */ /* 0x000fe200000010ff */
[----:B------:R-:W-:Y:S01]  /*fec0*/  VIADD R37, R215, UR14 ;  /* 0x0000000ed7257c36 */ /* 0x000fe20008000000 */
[----:B------:R-:W-:Y:S02]  /*fed0*/  SHF.R.U64 R104, R104, 0x3, RZ ;  /* 0x0000000368687819 */ /* 0x000fe400000012ff */
[----:B------:R-:W-:Y:S01]  /*fee0*/  LOP3.LUT R10, R10, R103, RZ, 0x3c, !PT ;  /* 0x000000670a0a7212 */ /* 0x000fe200078e3cff */
[----:B0-----:R-:W-:Y:S01]  /*fef0*/  @P2 IMAD.HI.U32 R34, R37, R34, RZ ;  /* 0x0000002225222227 */ /* 0x001fe200078e00ff */
[----:B------:R-:W-:Y:S02]  /*ff00*/  SHF.R.U64 R23, R23, 0x3, RZ ;  /* 0x0000000317177819 */ /* 0x000fe400000012ff */
[----:B------:R-:W-:Y:S01]  /*ff10*/  LOP3.LUT R104, R104, R105, RZ, 0x3c, !PT ;  /* 0x0000006968687212 */ /* 0x000fe200078e3cff */
[----:B------:R-:W-:Y:S01]  /*ff20*/  IMAD.X R105, RZ, RZ, R157, P0 ;  /* 0x000000ffff697224 */ /* 0x000fe200000e069d */
[----:B------:R-:W-:-:S02]  /*ff30*/  MOV R134, R134 ;  /* 0x0000008600867202 */ /* 0x000fc40000000f00 */
[----:B------:R-:W-:Y:S02]  /*ff40*/  MOV R138, R138 ;  /* 0x0000008a008a7202 */ /* 0x000fe40000000f00 */
[----:B------:R-:W-:Y:S02]  /*ff50*/  IADD3 R119, P0, R156, 0xc000, RZ ;  /* 0x0000c0009c777810 */ /* 0x000fe40007f1e0ff */
[----:B------:R-:W-:Y:S02]  /*ff60*/  LOP3.LUT R30, R23, R30, RZ, 0x3c, !PT ;  /* 0x0000001e171e7212 */ /* 0x000fe400078e3cff */
[----:B------:R-:W-:Y:S02]  /*ff70*/  MOV R130, R130 ;  /* 0x0000008200827202 */ /* 0x000fe40000000f00 */
[----:B------:R-:W-:Y:S02]  /*ff80*/  MOV R152, R152 ;  /* 0x0000009800987202 */ /* 0x000fe40000000f00 */
[----:B------:R-:W-:-:S02]  /*ff90*/  MOV R135, R10 ;  /* 0x0000000a00877202 */ /* 0x000fc40000000f00 */
[----:B------:R-:W-:Y:S02]  /*ffa0*/  MOV R139, R8 ;  /* 0x00000008008b7202 */ /* 0x000fe40000000f00 */
[----:B------:R-:W-:Y:S01]  /*ffb0*/  F2FP.BF16.F32.PACK_AB R4, R33, R171 ;  /* 0x000000ab2104723e */ /* 0x000fe200000010ff */
[----:B------:R-:W-:Y:S01]  /*ffc0*/  IMAD.MOV.U32 R33, RZ, RZ, R37 ;  /* 0x000000ffff217224 */ /* 0x000fe200078e0025 */
[----:B------:R-:W-:Y:S02]  /*ffd0*/  F2FP.BF16.F32.PACK_AB R7, R39, R38 ;  /* 0x000000262707723e */ /* 0x000fe400000010ff */
[----:B------:R-:W-:Y:S02]  /*ffe0*/  MOV R23, R14 ;  /* 0x0000000e00177202 */ /* 0x000fe40000000f00 */
[----:B------:R-:W-:Y:S01]  /*fff0*/  MOV R131, R12 ;  /* 0x0000000c00837202 */ /* 0x000fe20000000f00 */
[----:B------:R0:W-:Y:S01]  /*10000*/  STSM.16.M88.4 [R152], R4 ;  /* 0x0000000498007844 */ /* 0x0001e20000000200 */
[----:B------:R-:W-:-:S02]  /*10010*/  F2FP.BF16.F32.PACK_AB R8, R41, R173 ;  /* 0x000000ad2908723e */ /* 0x000fc400000010ff */
[----:B------:R-:W-:Y:S02]  /*10020*/  F2FP.BF16.F32.PACK_AB R9, R43, R42 ;  /* 0x0000002a2b09723e */ /* 0x000fe400000010ff */
[----:B------:R-:W-:Y:S02]  /*10030*/  F2FP.BF16.F32.PACK_AB R10, R45, R174 ;  /* 0x000000ae2d0a723e */ /* 0x000fe400000010ff */
[----:B------:R-:W-:Y:S02]  /*10040*/  F2FP.BF16.F32.PACK_AB R11, R47, R46 ;  /* 0x0000002e2f0b723e */ /* 0x000fe400000010ff */
[----:B------:R-:W-:Y:S02]  /*10050*/  F2FP.BF16.F32.PACK_AB R12, R49, R175 ;  /* 0x000000af310c723e */ /* 0x000fe400000010ff */
[----:B------:R-:W-:Y:S01]  /*10060*/  F2FP.BF16.F32.PACK_AB R13, R51, R50 ;  /* 0x00000032330d723e */ /* 0x000fe200000010ff */
[----:B------:R3:W-:Y:S01]  /*10070*/  STSM.16.M88.4 [R147], R8 ;  /* 0x0000000893007844 */ /* 0x0007e20000000200 */
[----:B------:R-:W-:-:S02]  /*10080*/  F2FP.BF16.F32.PACK_AB R14, R53, R176 ;  /* 0x000000b0350e723e */ /* 0x000fc400000010ff */
[----:B------:R-:W-:Y:S02]  /*10090*/  F2FP.BF16.F32.PACK_AB R15, R55, R54 ;  /* 0x00000036370f723e */ /* 0x000fe400000010ff */
[----:B--2---:R-:W-:Y:S02]  /*100a0*/  @P2 SHF.R.U32.HI R33, RZ, R35, R34 ;  /* 0x00000023ff212219 */ /* 0x004fe40000011622 */
[----:B------:R-:W-:Y:S01]  /*100b0*/  LOP3.LUT R118, R119, 0x380, RZ, 0xc0, !PT ;  /* 0x0000038077767812 */ /* 0x000fe200078ec0ff */
[----:B------:R2:W-:Y:S01]  /*100c0*/  STSM.16.M88.4 [R143], R12 ;  /* 0x0000000c8f007844 */ /* 0x0005e20000000200 */
[----:B------:R-:W-:Y:S01]  /*100d0*/  MOV R126, R126 ;  /* 0x0000007e007e7202 */ /* 0x000fe20000000f00 */
[----:B------:R-:W-:Y:S01]  /*100e0*/  IMAD.MOV R35, RZ, RZ, -R33 ;  /* 0x000000ffff237224 */ /* 0x000fe200078e0a21 */
[----:B-1----:R-:W-:Y:S02]  /*100f0*/  F2FP.BF16.F32.PACK_AB R24, R57, R177 ;  /* 0x000000b13918723e */ /* 0x002fe400000010ff */
[----:B------:R-:W-:Y:S01]  /*10100*/  F2FP.BF16.F32.PACK_AB R25, R59, R58 ;  /* 0x0000003a3b19723e */ /* 0x000fe200000010ff */
[----:B------:R-:W-:Y:S01]  /*10110*/  IMAD R35, R158, R35, R37 ;  /* 0x000000239e237224 */ /* 0x000fe200078e0225 */
[----:B------:R-:W-:-:S02]  /*10120*/  F2FP.BF16.F32.PACK_AB R26, R61, R178 ;  /* 0x000000b23d1a723e */ /* 0x000fc400000010ff */
[----:B------:R-:W-:Y:S02]  /*10130*/  F2FP.BF16.F32.PACK_AB R27, R63, R62 ;  /* 0x0000003e3f1b723e */ /* 0x000fe400000010ff */
[----:B0-----:R-:W-:Y:S02]  /*10140*/  F2FP.BF16.F32.PACK_AB R4, R65, R179 ;  /* 0x000000b34104723e */ /* 0x001fe400000010ff */
[----:B------:R-:W-:Y:S01]  /*10150*/  F2FP.BF16.F32.PACK_AB R5, R67, R66 ;  /* 0x000000424305723e */ /* 0x000fe200000010ff */
[----:B------:R-:W-:Y:S01]  /*10160*/  STSM.16.M88.4 [R126], R24 ;  /* 0x000000187e007844 */ /* 0x000fe20000000200 */
[----:B------:R-:W-:Y:S02]  /*10170*/  F2FP.BF16.F32.PACK_AB R6, R69, R180 ;  /* 0x000000b44506723e */ /* 0x000fe400000010ff */
[----:B------:R-:W-:Y:S02]  /*10180*/  F2FP.BF16.F32.PACK_AB R7, R71, R70 ;  /* 0x000000464707723e */ /* 0x000fe400000010ff */
[----:B------:R-:W-:-:S02]  /*10190*/  IADD3 R107, P1, R156, 0x6000, RZ ;  /* 0x000060009c6b7810 */ /* 0x000fc40007f3e0ff */
[----:B---3--:R-:W-:Y:S01]  /*101a0*/  F2FP.BF16.F32.PACK_AB R8, R73, R181 ;  /* 0x000000b54908723e */ /* 0x008fe200000010ff */
[----:B------:R-:W-:Y:S01]  /*101b0*/  STSM.16.M88.4 [R139], R4 ;  /* 0x000000048b007844 */ /* 0x000fe20000000200 */
[----:B------:R-:W-:Y:S02]  /*101c0*/  F2FP.BF16.F32.PACK_AB R9, R75, R74 ;  /* 0x0000004a4b09723e */ /* 0x000fe400000010ff */
[----:B------:R-:W-:Y:S02]  /*101d0*/  F2FP.BF16.F32.PACK_AB R10, R77, R182 ;  /* 0x000000b64d0a723e */ /* 0x000fe400000010ff */
[----:B------:R-:W-:Y:S02]  /*101e0*/  F2FP.BF16.F32.PACK_AB R11, R79, R78 ;  /* 0x0000004e4f0b723e */ /* 0x000fe400000010ff */
[----:B------:R-:W-:Y:S02]  /*101f0*/  SHF.R.U64 R118, R118, 0x3, RZ ;  /* 0x0000000376767819 */ /* 0x000fe400000012ff */
[----:B--2---:R-:W-:Y:S01]  /*10200*/  F2FP.BF16.F32.PACK_AB R12, R81, R183 ;  /* 0x000000b7510c723e */ /* 0x004fe200000010ff */
[----:B------:R0:W-:Y:S01]  /*10210*/  STSM.16.M88.4 [R135], R8 ;  /* 0x0000000887007844 */ /* 0x0001e20000000200 */
[----:B------:R-:W-:-:S02]  /*10220*/  F2FP.BF16.F32.PACK_AB R13, R83, R82 ;  /* 0x00000052530d723e */ /* 0x000fc400000010ff */
[----:B------:R-:W-:Y:S02]  /*10230*/  F2FP.BF16.F32.PACK_AB R14, R85, R184 ;  /* 0x000000b8550e723e */ /* 0x000fe400000010ff */
[----:B------:R-:W-:Y:S02]  /*10240*/  F2FP.BF16.F32.PACK_AB R15, R87, R86 ;  /* 0x00000056570f723e */ /* 0x000fe400000010ff */
[----:B------:R-:W-:Y:S02]  /*10250*/  LOP3.LUT R106, R107, 0x380, RZ, 0xc0, !PT ;  /* 0x000003806b6a7812 */ /* 0x000fe400078ec0ff */
[----:B------:R-:W-:Y:S01]  /*10260*/  LOP3.LUT R118, R118, R119, RZ, 0x3c, !PT ;  /* 0x0000007776767212 */ /* 0x000fe200078e3cff */
[----:B------:R-:W-:Y:S01]  /*10270*/  IMAD.X R119, RZ, RZ, R157, P0 ;  /* 0x000000ffff777224 */ /* 0x000fe200000e069d */
[----:B------:R1:W-:Y:S01]  /*10280*/  STSM.16.M88.4 [R131], R12 ;  /* 0x0000000c83007844 */ /* 0x0003e20000000200 */
[----:B------:R-:W-:Y:S02]  /*10290*/  SHF.R.U64 R106, R106, 0x3, RZ ;  /* 0x000000036a6a7819 */ /* 0x000fe400000012ff */
[----:B------:R-:W-:Y:S01]  /*102a0*/  MOV R154, R154 ;  /* 0x0000009a009a7202 */ /* 0x000fe20000000f00 */
[----:B0-----:R-:W-:Y:S01]  /*102b0*/  IMAD.U32 R10, RZ, RZ, UR5 ;  /* 0x00000005ff0a7e24 */ /* 0x001fe2000f8e00ff */
[----:B------:R-:W-:Y:S01]  /*102c0*/  SHF.R.S32.HI R9, RZ, 0x1f, R33 ;  /* 0x0000001fff097819 */ /* 0x000fe20000011421 */
[----:B------:R-:W-:Y:S01]  /*102d0*/  ULDC UR5, c[0x0][0xa88] ;  /* 0x0002a20000057ab9 */ /* 0x000fe20000000800 */
[----:B------:R-:W-:-:S02]  /*102e0*/  SHF.R.S32.HI R8, RZ, 0x1f, R35 ;  /* 0x0000001fff087819 */ /* 0x000fc40000011423 */
[----:B------:R-:W-:Y:S01]  /*102f0*/  LOP3.LUT R106, R106, R107, RZ, 0x3c, !PT ;  /* 0x0000006b6a6a7212 */ /* 0x000fe200078e3cff */
[----:B------:R-:W-:Y:S01]  /*10300*/  IMAD.X R107, RZ, RZ, R157, P1 ;  /* 0x000000ffff6b7224 */ /* 0x000fe200008e069d */
[----:B------:R-:W-:Y:S02]  /*10310*/  IADD3 R121, P1, R156, 0xd000, RZ ;  /* 0x0000d0009c797810 */ /* 0x000fe40007f3e0ff */
[----:B------:R-:W-:Y:S02]  /*10320*/  F2FP.BF16.F32.PACK_AB R24, R89, R185 ;  /* 0x000000b95918723e */ /* 0x000fe400000010ff */
[----:B-1----:R-:W-:Y:S01]  /*10330*/  IADD3 R12, P0, R33, UR6, RZ ;  /* 0x00000006210c7c10 */ /* 0x002fe2000ff1e0ff */
[----:B------:R-:W-:Y:S01]  /*10340*/  VIADD R14, R226, UR14 ;  /* 0x0000000ee20e7c36 */ /* 0x000fe20008000000 */
[----:B------:R-:W-:Y:S02]  /*10350*/  F2FP.BF16.F32.PACK_AB R25, R91, R90 ;  /* 0x0000005a5b19723e */ /* 0x000fe400000010ff */
[----:B------:R-:W-:Y:S01]  /*10360*/  IADD3.X R13, R9, UR7, R10, P0, !PT ;  /* 0x00000007090d7c10 */ /* 0x000fe200087fe40a */
[----:B------:R-:W-:Y:S01]  /*10370*/  ULDC.64 UR6, c[0x0][0xb88] ;  /* 0x0002e20000067ab9 */ /* 0x000fe20000000a00 */
[----:B------:R-:W-:Y:S01]  /*10380*/  F2FP.BF16.F32.PACK_AB R26, R93, R186 ;  /* 0x000000ba5d1a723e */ /* 0x000fe200000010ff */
[----:B------:R-:W-:Y:S01]  /*10390*/  IMAD R8, R8, UR6, RZ ;  /* 0x0000000608087c24 */ /* 0x000fe2000f8e02ff */
[----:B------:R-:W-:Y:S01]  /*103a0*/  F2FP.BF16.F32.PACK_AB R27, R95, R94 ;  /* 0x0000005e5f1b723e */ /* 0x000fe200000010ff */
[----:B------:R-:W-:Y:S01]  /*103b0*/  IMAD.WIDE.U32 R12, R35, UR6, R12 ;  /* 0x00000006230c7c25 */ /* 0x000fe2000f8e000c */
[----:B------:R-:W-:-:S02]  /*103c0*/  F2FP.BF16.F32.PACK_AB R4, R97, R187 ;  /* 0x000000bb6104723e */ /* 0x000fc400000010ff */
[----:B------:R-:W-:Y:S01]  /*103d0*/  F2FP.BF16.F32.PACK_AB R5, R99, R98 ;  /* 0x000000626305723e */ /* 0x000fe200000010ff */
[----:B------:R-:W-:Y:S01]  /*103e0*/  IMAD R35, R35, UR7, R8 ;  /* 0x0000000723237c24 */ /* 0x000fe2000f8e0208 */
[----:B------:R-:W-:Y:S01]  /*103f0*/  F2FP.BF16.F32.PACK_AB R6, R164, R188 ;  /* 0x000000bca406723e */ /* 0x000fe200000010ff */
[----:B------:R-:W-:Y:S01]  /*10400*/  STSM.16.M88.4 [R154], R24 ;  /* 0x000000189a007844 */ /* 0x000fe20000000200 */
[----:B------:R-:W-:Y:S01]  /*10410*/  F2FP.BF16.F32.PACK_AB R7, R16, R3 ;  /* 0x000000031007723e */ /* 0x000fe200000010ff */
[----:B------:R-:W-:Y:S01]  /*10420*/  ULDC.64 UR6, c[0x0][0xb50] ;  /* 0x0002d40000067ab9 */ /* 0x000fe20000000a00 */
[----:B------:R-:W-:Y:S01]  /*10430*/  LOP3.LUT R120, R121, 0x380, RZ, 0xc0, !PT ;  /* 0x0000038079787812 */ /* 0x000fe200078ec0ff */
[----:B------:R-:W-:Y:S01]  /*10440*/  IMAD R3, R158, UR5, RZ ;  /* 0x000000059e037c24 */ /* 0x000fe2000f8e02ff */
[----:B------:R-:W-:Y:S01]  /*10450*/  LEA R16, P3, R12, UR6, 0x2 ;  /* 0x000000060c107c11 */ /* 0x000fe2000f8610ff */
[----:B------:R0:W-:Y:S01]  /*10460*/  STSM.16.M88.4 [R146], R4 ;  /* 0x0000000492007844 */ /* 0x0001e20000000200 */
[----:B------:R-:W-:-:S02]  /*10470*/  SHF.R.U64 R120, R120, 0x3, RZ ;  /* 0x0000000378787819 */ /* 0x000fc400000012ff */
[----:B------:R-:W-:Y:S02]  /*10480*/  LOP3.LUT P0, RZ, R224, 0x3, RZ, 0xc0, !PT ;  /* 0x00000003e0ff7812 */ /* 0x000fe4000780c0ff */
[----:B------:R-:W-:Y:S02]  /*10490*/  F2FP.BF16.F32.PACK_AB R8, R166, R189 ;  /* 0x000000bda608723e */ /* 0x000fe400000010ff */
[----:B------:R-:W-:Y:S02]  /*104a0*/  F2FP.BF16.F32.PACK_AB R9, R36, R32 ;  /* 0x000000202409723e */ /* 0x000fe400000010ff */
[----:B------:R-:W-:Y:S02]  /*104b0*/  F2FP.BF16.F32.PACK_AB R10, R167, R190 ;  /* 0x000000bea70a723e */ /* 0x000fe400000010ff */
[----:B------:R-:W-:Y:S02]  /*104c0*/  F2FP.BF16.F32.PACK_AB R11, R44, R40 ;  /* 0x000000282c0b723e */ /* 0x000fe400000010ff */
[----:B------:R-:W-:Y:S01]  /*104d0*/  LOP3.LUT R120, R120, R121, RZ, 0x3c, !PT ;  /* 0x0000007978787212 */ /* 0x000fe200078e3cff */
[----:B------:R-:W-:Y:S01]  /*104e0*/  IMAD.X R121, RZ, RZ, R157, P1 ;  /* 0x000000ffff797224 */ /* 0x000fe200008e069d */
[C---:B------:R-:W-:Y:S01]  /*104f0*/  ISETP.GE.OR P1, PT, R14.reuse, R3, P0 ;  /* 0x000000030e00720c */ /* 0x040fe20000726670 */
[----:B0-----:R-:W-:Y:S01]  /*10500*/  IMAD.IADD R5, R13, 0x1, R35 ;  /* 0x000000010d057824 */ /* 0x001fe200078e0223 */
[----:B------:R-:W-:Y:S01]  /*10510*/  IADD3 R4, R14, 0x8, RZ ;  /* 0x000000080e047810 */ /* 0x000fe20007ffe0ff */
[----:B------:R0:W-:Y:S01]  /*10520*/  STSM.16.M88.4 [R130], R8 ;  /* 0x0000000882007844 */ /* 0x0001e20000000200 */
[----:B------:R-:W-:-:S02]  /*10530*/  MOV R150, R150 ;  /* 0x0000009600967202 */ /* 0x000fc40000000f00 */
[----:B------:R-:W-:Y:S02]  /*10540*/  LEA.HI.X R27, R12, UR7, R5, 0x2, P3 ;  /* 0x000000070c1b7c11 */ /* 0x000fe400098f1405 */
[----:B------:R-:W-:Y:S02]  /*10550*/  ISETP.GE.OR P0, PT, R4, R3, P0 ;  /* 0x000000030400720c */ /* 0x000fe40000706670 */
[----:B------:R-:W-:Y:S01]  /*10560*/  F2FP.BF16.F32.PACK_AB R4, R168, R191 ;  /* 0x000000bfa804723e */ /* 0x000fe200000010ff */
[----:B------:R-:W-:Y:S01]  /*10570*/  SHFL.IDX PT, R49, R27, RZ, 0x1c1f ;  /* 0x001c1fff1b317589 */ /* 0x000fe200000e0000 */
[----:B------:R-:W-:Y:S02]  /*10580*/  F2FP.BF16.F32.PACK_AB R5, R52, R48 ;  /* 0x000000303405723e */ /* 0x000fe400000010ff */
[----:B------:R-:W-:Y:S01]  /*10590*/  F2FP.BF16.F32.PACK_AB R6, R169, R192 ;  /* 0x000000c0a906723e */ /* 0x000fe200000010ff */
[----:B------:R1:W-:Y:S01]  /*105a0*/  SHFL.IDX PT, R53, R27, 0x1, 0x1c1f ;  /* 0x003c1f001b357f89 */ /* 0x0003e200000e0000 */
[----:B------:R-:W-:-:S02]  /*105b0*/  F2FP.BF16.F32.PACK_AB R7, R60, R56 ;  /* 0x000000383c07723e */ /* 0x000fc400000010ff */
[----:B------:R-:W-:Y:S01]  /*105c0*/  F2FP.BF16.F32.PACK_AB R12, R129, R195 ;  /* 0x000000c3810c723e */ /* 0x000fe200000010ff */
[----:B------:R-:W2:Y:S01]  /*105d0*/  SHFL.IDX PT, R48, R16, RZ, 0x1c1f ;  /* 0x001c1fff10307589 */ /* 0x000ea200000e0000 */
[----:B0-----:R-:W-:Y:S02]  /*105e0*/  F2FP.BF16.F32.PACK_AB R8, R170, R193 ;  /* 0x000000c1aa08723e */ /* 0x001fe400000010ff */
[----:B------:R-:W-:Y:S01]  /*105f0*/  F2FP.BF16.F32.PACK_AB R9, R68, R64 ;  /* 0x000000404409723e */ /* 0x000fe200000010ff */
[----:B------:R-:W-:Y:S01]  /*10600*/  STSM.16.M88.4 [R150], R4 ;  /* 0x0000000496007844 */ /* 0x000fe20000000200 */
[----:B------:R-:W-:Y:S02]  /*10610*/  F2FP.BF16.F32.PACK_AB R10, R125, R194 ;  /* 0x000000c27d0a723e */ /* 0x000fe400000010ff */
[----:B------:R-:W-:Y:S01]  /*10620*/  F2FP.BF16.F32.PACK_AB R11, R76, R72 ;  /* 0x000000484c0b723e */ /* 0x000fe200000010ff */
[----:B------:R-:W0:Y:S01]  /*10630*/  SHFL.IDX PT, R52, R16, 0x1, 0x1c1f ;  /* 0x003c1f0010347f89 */ /* 0x000e2200000e0000 */
[----:B------:R-:W-:-:S02]  /*10640*/  F2FP.BF16.F32.PACK_AB R13, R84, R80 ;  /* 0x00000050540d723e */ /* 0x000fc400000010ff */
[----:B------:R-:W-:Y:S01]  /*10650*/  F2FP.BF16.F32.PACK_AB R14, R133, R132 ;  /* 0x00000084850e723e */ /* 0x000fe200000010ff */
[----:B------:R-:W-:Y:S01]  /*10660*/  STSM.16.M88.4 [R142], R8 ;  /* 0x000000088e007844 */ /* 0x000fe20000000200 */
[----:B------:R-:W-:Y:S02]  /*10670*/  F2FP.BF16.F32.PACK_AB R15, R92, R88 ;  /* 0x000000585c0f723e */ /* 0x000fe400000010ff */
[----:B------:R-:W-:Y:S02]  /*10680*/  F2FP.BF16.F32.PACK_AB R24, R137, R136 ;  /* 0x000000888918723e */ /* 0x000fe400000010ff */
[----:B------:R-:W-:Y:S01]  /*10690*/  F2FP.BF16.F32.PACK_AB R25, R124, R96 ;  /* 0x000000607c19723e */ /* 0x000fe200000010ff */
[----:B------:R-:W-:Y:S01]  /*106a0*/  STSM.16.M88.4 [R138], R12 ;  /* 0x0000000c8a007844 */ /* 0x000fe20000000200 */
[----:B------:R-:W-:Y:S02]  /*106b0*/  F2FP.BF16.F32.PACK_AB R26, R141, R140 ;  /* 0x0000008c8d1a723e */ /* 0x000fe400000010ff */
[----:B-1----:R-:W-:-:S02]  /*106c0*/  F2FP.BF16.F32.PACK_AB R27, R160, R128 ;  /* 0x00000080a01b723e */ /* 0x002fc400000010ff */
[----:B------:R-:W-:Y:S02]  /*106d0*/  F2FP.BF16.F32.PACK_AB R160, R145, R144 ;  /* 0x0000009091a0723e */ /* 0x000fe400000010ff */
[C---:B------:R-:W-:Y:S01]  /*106e0*/  IADD3 R100, P4, R156.reuse, 0x2000, RZ ;  /* 0x000020009c647810 */ /* 0x040fe20007f9e0ff */
[----:B------:R-:W-:Y:S01]  /*106f0*/  STSM.16.M88.4 [R134], R24 ;  /* 0x0000001886007844 */ /* 0x000fe20000000200 */
[----:B------:R-:W-:Y:S02]  /*10700*/  IADD3 R101, P5, R156, 0x3000, RZ ;  /* 0x000030009c657810 */ /* 0x000fe40007fbe0ff */
[----:B------:R-:W-:Y:S01]  /*10710*/  LOP3.LUT R21, R100, 0x380, RZ, 0xc0, !PT ;  /* 0x0000038064157812 */ /* 0x000fe200078ec0ff */
[----:B------:R1:W-:Y:S01]  /*10720*/  STSM.16.M88.4 [R23], R160 ;  /* 0x000000a017007844 */ /* 0x0003e20000000200 */
[----:B------:R-:W-:Y:S02]  /*10730*/  IADD3 R103, P6, R156, 0x4000, RZ ;  /* 0x000040009c677810 */ /* 0x000fe40007fde0ff */
[----:B------:R-:W-:Y:S01]  /*10740*/  SHF.R.U64 R21, R21, 0x3, RZ ;  /* 0x0000000315157819 */ /* 0x000fe200000012ff */
[----:B------:R-:W-:Y:S01]  /*10750*/  BAR.SYNC.DEFER_BLOCKING 0x1, 0x100 ;  /* 0x0044000000007b1d */ /* 0x000fe20000010000 */
[----:B------:R-:W-:-:S02]  /*10760*/  LOP3.LUT R102, R103, 0x380, RZ, 0xc0, !PT ;  /* 0x0000038067667812 */ /* 0x000fc400078ec0ff */
[----:B------:R-:W-:Y:S01]  /*10770*/  LOP3.LUT R20, R21, R100, RZ, 0x3c, !PT ;  /* 0x0000006415147212 */ /* 0x000fe200078e3cff */
[----:B------:R-:W-:Y:S01]  /*10780*/  UIMAD UR5, UR10, UR8, URZ ;  /* 0x000000080a0572a4 */ /* 0x000fe2000f8e023f */
[----:B------:R-:W-:Y:S01]  /*10790*/  LOP3.LUT R100, R101, 0x380, RZ, 0xc0, !PT ;  /* 0x0000038065647812 */ /* 0x000fe200078ec0ff */
[--C-:B------:R-:W-:Y:S01]  /*107a0*/  IMAD.X R21, RZ, RZ, R157.reuse, P4 ;  /* 0x000000ffff157224 */ /* 0x100fe200020e069d */
[----:B------:R-:W-:Y:S02]  /*107b0*/  SHF.R.U64 R102, R102, 0x3, RZ ;  /* 0x0000000366667819 */ /* 0x000fe400000012ff */
[----:B------:R-:W-:Y:S02]  /*107c0*/  SHF.R.U64 R100, R100, 0x3, RZ ;  /* 0x0000000364647819 */ /* 0x000fe400000012ff */
[----:B------:R-:W-:Y:S01]  /*107d0*/  LOP3.LUT R29, R156, 0x380, RZ, 0xc0, !PT ;  /* 0x000003809c1d7812 */ /* 0x000fe200078ec0ff */
[----:B-1----:R-:W1:Y:S01]  /*107e0*/  @P2 LDC R23, c[0x0][0xbf0] ;  /* 0x0002fc00ff172b82 */ /* 0x002e620000000800 */
[----:B------:R-:W-:Y:S01]  /*107f0*/  LOP3.LUT R100, R100, R101, RZ, 0x3c, !PT ;  /* 0x0000006564647212 */ /* 0x000fe200078e3cff */
[----:B------:R-:W-:Y:S01]  /*10800*/  IMAD.X R101, RZ, RZ, R157, P5 ;  /* 0x000000ffff657224 */ /* 0x000fe200028e069d */
[----:B------:R-:W-:Y:S01]  /*10810*/  LOP3.LUT R102, R102, R103, RZ, 0x3c, !PT ;  /* 0x0000006766667212 */ /* 0x000fe200078e3cff */
[----:B--2---:R2:W-:Y:S01]  /*10820*/  @!P1 ST.E desc[UR38][R48.64], R0 ;  /* 0x0000000030009985 */ /* 0x0045e2000c101926 */
[----:B------:R-:W-:Y:S01]  /*10830*/  IADD3.X R103, RZ, R157, RZ, P6, !PT ;  /* 0x0000009dff677210 */ /* 0x000fe200037fe4ff */
[----:B------:R-:W-:Y:S01]  /*10840*/  UIMAD.WIDE.U32 UR6, UR11, UR8, URZ ;  /* 0x000000080b0672a5 */ /* 0x000fe2000f8e003f */
[C---:B------:R-:W-:Y:S01]  /*10850*/  IADD3 R113, P4, R156.reuse, 0x9000, RZ ;  /* 0x000090009c717810 */ /* 0x040fe20007f9e0ff */
[----:B0-----:R0:W-:Y:S01]  /*10860*/  @!P0 ST.E desc[UR38][R52.64], R2 ;  /* 0x0000000234008985 */ /* 0x0011e2000c101926 */
[----:B------:R-:W-:Y:S01]  /*10870*/  UIMAD UR5, UR11, UR9, UR5 ;  /* 0x000000090b0572a4 */ /* 0x000fe2000f8e0205 */
[----:B------:R-:W-:-:S02]  /*10880*/  IADD3 R115, P5, R156, 0xa000, RZ ;  /* 0x0000a0009c737810 */ /* 0x000fc40007fbe0ff */
[----:B------:R3:W5:Y:S01]  /*10890*/  LD.E.128 R36, desc[UR38][R18.64] ;  /* 0x0000002612247980 */ /* 0x000762000c101d00 */
[----:B------:R-:W-:Y:S01]  /*108a0*/  IADD3 R117, P6, R156, 0xb000, RZ ;  /* 0x0000b0009c757810 */ /* 0x000fe20007fde0ff */
[----:B------:R-:W-:Y:S01]  /*108b0*/  ULDC.64 UR10, c[0x0][0xaf0] ;  /* 0x0002bc00000a7ab9 */ /* 0x000fe20000000a00 */
[----:B------:R-:W-:Y:S01]  /*108c0*/  SHF.R.U64 R29, R29, 0x3, RZ ;  /* 0x000000031d1d7819 */ /* 0x000fe200000012ff */
[----:B--2---:R-:W-:Y:S01]  /*108d0*/  IMAD R0, R219, 0x20, R222 ;  /* 0x00000020db007824 */ /* 0x004fe200078e02de */
[----:B------:R-:W-:Y:S01]  /*108e0*/  UIADD3 UR7, UR7, UR5, URZ ;  /* 0x0000000507077290 */ /* 0x000fe2000fffe03f */
[----:B------:R-:W-:Y:S01]  /*108f0*/  LOP3.LUT R112, R113, 0x380, RZ, 0xc0, !PT ;  /* 0x0000038071707812 */ /* 0x000fe200078ec0ff */
[----:B------:R2:W5:Y:S01]  /*10900*/  LD.E.128 R40, desc[UR38][R20.64] ;  /* 0x0000002614287980 */ /* 0x000562000c101d00 */
[----:B------:R-:W-:Y:S01]  /*10910*/  LOP3.LUT R114, R115, 0x380, RZ, 0xc0, !PT ;  /* 0x0000038073727812 */ /* 0x000fe200078ec0ff */
[----:B---3--:R-:W3:Y:S01]  /*10920*/  @P2 LDC R19, c[0x0][0xbec] ;  /* 0x0002fb00ff132b82 */ /* 0x008ee20000000800 */
[----:B0-----:R-:W-:Y:S01]  /*10930*/  VIADD R2, R0, UR14 ;  /* 0x0000000e00027c36 */ /* 0x001fe20008000000 */
[----:B------:R-:W-:Y:S01]  /*10940*/  UIMAD UR8, UR12, UR10, URZ ;  /* 0x0000000a0c0872a4 */ /* 0x000fe2000f8e023f */
[----:B------:R-:W-:Y:S01]  /*10950*/  LOP3.LUT R116, R117, 0x380, RZ, 0xc0, !PT ;  /* 0x0000038075747812 */ /* 0x000fe200078ec0ff */
[----:B------:R-:W-:Y:S01]  /*10960*/  UIMAD.WIDE.U32 UR6, UR15, UR10, UR6 ;  /* 0x0000000a0f0672a5 */ /* 0x000fe2000f8e0006 */
[----:B------:R-:W-:Y:S01]  /*10970*/  SHF.R.U64 R112, R112, 0x3, RZ ;  /* 0x0000000370707819 */ /* 0x000fe200000012ff */
[----:B------:R0:W5:Y:S01]  /*10980*/  LD.E.128 R4, desc[UR38][R100.64] ;  /* 0x0000002664047980 */ /* 0x000162000c101d00 */
[----:B--2---:R-:W-:Y:S01]  /*10990*/  IMAD.MOV.U32 R21, RZ, RZ, R2 ;  /* 0x000000ffff157224 */ /* 0x004fe200078e0002 */
[----:B------:R-:W-:Y:S01]  /*109a0*/  UIMAD UR5, UR15, UR11, UR8 ;  /* 0x0000000b0f0572a4 */ /* 0x000fe2000f8e0208 */
[----:B------:R-:W-:Y:S01]  /*109b0*/  SHF.R.U64 R114, R114, 0x3, RZ ;  /* 0x0000000372727819 */ /* 0x000fe200000012ff */
[----:B------:R0:W5:Y:S01]  /*109c0*/  LD.E.128 R8, desc[UR38][R102.64] ;  /* 0x0000002666087980 */ /* 0x000162000c101d00 */
[----:B------:R-:W-:Y:S01]  /*109d0*/  SHF.R.U64 R116, R116, 0x3, RZ ;  /* 0x0000000374747819 */ /* 0x000fe200000012ff */
[----:B------:R-:W-:Y:S01]  /*109e0*/  UIADD3 UR5, UR7, UR5, URZ ;  /* 0x0000000507057290 */ /* 0x000fe2000fffe03f */
[----:B------:R-:W-:Y:S01]  /*109f0*/  LOP3.LUT R28, R29, R156, RZ, 0x3c, !PT ;  /* 0x0000009c1d1c7212 */ /* 0x000fe200078e3cff */
[----:B------:R-:W-:Y:S01]  /*10a00*/  ULDC.64 UR8, c[0x0][0xae0] ;  /* 0x0002b80000087ab9 */ /* 0x000fe20000000a00 */
[----:B------:R-:W-:Y:S01]  /*10a10*/  LOP3.LUT R112, R112, R113, RZ, 0x3c, !PT ;  /* 0x0000007170707212 */ /* 0x000fe200078e3cff */
[--C-:B------:R-:W-:Y:S01]  /*10a20*/  IMAD.X R113, RZ, RZ, R157.reuse, P4 ;  /* 0x000000ffff717224 */ /* 0x100fe200020e069d */
[----:B------:R-:W-:Y:S01]  /*10a30*/  LOP3.LUT R114, R114, R115, RZ, 0x3c, !PT ;  /* 0x0000007372727212 */ /* 0x000fe200078e3cff */
[----:B------:R0:W5:Y:S01]  /*10a40*/  LD.E.128 R12, desc[UR38][R104.64] ;  /* 0x00000026680c7980 */ /* 0x000162000c101d00 */
[----:B------:R-:W-:Y:S01]  /*10a50*/  LOP3.LUT R116, R116, R117, RZ, 0x3c, !PT ;  /* 0x0000007574747212 */ /* 0x000fe200078e3cff */
[----:B------:R-:W-:Y:S01]  /*10a60*/  IMAD.X R117, RZ, RZ, R157, P6 ;  /* 0x000000ffff757224 */ /* 0x000fe200030e069d */
[-C--:B------:R-:W-:Y:S01]  /*10a70*/  MOV R29, R157.reuse ;  /* 0x0000009d001d7202 */ /* 0x080fe20000000f00 */
[----:B------:R0:W5:Y:S01]  /*10a80*/  LD.E.128 R24, desc[UR38][R106.64] ;  /* 0x000000266a187980 */ /* 0x000162000c101d00 */
[----:B------:R-:W-:Y:S01]  /*10a90*/  IADD3.X R115, RZ, R157, RZ, P5, !PT ;  /* 0x0000009dff737210 */ /* 0x000fe20002ffe4ff */
[----:B---3--:R-:W-:Y:S01]  /*10aa0*/  @P2 IMAD.HI.U32 R0, R2, R19, RZ ;  /* 0x0000001302002227 */ /* 0x008fe200078e00ff */
[----:B------:R-:W-:Y:S01]  /*10ab0*/  MOV R18, UR6 ;  /* 0x0000000600127c02 */ /* 0x000fe20008000f00 */
[----:B------:R0:W5:Y:S03]  /*10ac0*/  LD.E.128 R32, desc[UR38][R28.64] ;  /* 0x000000261c207980 */ /* 0x000166000c101d00 */
[----:B-1----:R-:W-:Y:S01]  /*10ad0*/  @P2 SHF.R.U32.HI R21, RZ, R23, R0 ;  /* 0x00000017ff152219 */ /* 0x002fe20000011600 */
[----:B------:R0:W5:Y:S03]  /*10ae0*/  LD.E.128 R44, desc[UR38][R108.64] ;  /* 0x000000266c2c7980 */ /* 0x000166000c101d00 */
[--C-:B------:R-:W-:Y:S01]  /*10af0*/  SHF.R.S32.HI R0, RZ, 0x1f, R21.reuse ;  /* 0x0000001fff007819 */ /* 0x100fe20000011415 */
[----:B------:R-:W-:Y:S01]  /*10b00*/  IMAD.MOV R23, RZ, RZ, -R21 ;  /* 0x000000ffff177224 */ /* 0x000fe200078e0a15 */
[----:B------:R0:W5:Y:S01]  /*10b10*/  LD.E.128 R64, desc[UR38][R110.64] ;  /* 0x000000266e407980 */ /* 0x000162000c101d00 */
[----:B------:R-:W-:Y:S01]  /*10b20*/  IMAD.U32 R19, RZ, RZ, UR7 ;  /* 0x00000007ff137e24 */ /* 0x000fe2000f8e00ff */
[----:B------:R-:W-:Y:S01]  /*10b30*/  ULDC.64 UR6, c[0x0][0xad8] ;  /* 0x0002b60000067ab9 */ /* 0x000fe20000000a00 */
[----:B------:R-:W-:Y:S01]  /*10b40*/  IMAD R0, R0, UR8, RZ ;  /* 0x0000000800007c24 */ /* 0x000fe2000f8e02ff */
[----:B------:R0:W5:Y:S01]  /*10b50*/  LD.E.128 R48, desc[UR38][R112.64] ;  /* 0x0000002670307980 */ /* 0x000162000c101d00 */
[----:B------:R-:W-:-:S02]  /*10b60*/  IMAD R23, R158, R23, R2 ;  /* 0x000000179e177224 */ /* 0x000fc400078e0202 */
[----:B------:R-:W-:Y:S01]  /*10b70*/  IMAD.U32 R19, RZ, RZ, UR5 ;  /* 0x00000005ff137e24 */ /* 0x000fe2000f8e00ff */
[----:B------:R0:W5:Y:S01]  /*10b80*/  LD.E.128 R52, desc[UR38][R114.64] ;  /* 0x0000002672347980 */ /* 0x000162000c101d00 */
[C---:B------:R-:W-:Y:S01]  /*10b90*/  IMAD R77, R21.reuse, UR9, R0 ;  /* 0x00000009154d7c24 */ /* 0x040fe2000f8e0200 */
[----:B------:R-:W-:Y:S02]  /*10ba0*/  SHF.R.S32.HI R0, RZ, 0x1f, R23 ;  /* 0x0000001fff007819 */ /* 0x000fe40000011417 */
[----:B------:R0:W5:Y:S01]  /*10bb0*/  LD.E.128 R56, desc[UR38][R116.64] ;  /* 0x0000002674387980 */ /* 0x000162000c101d00 */
[----:B------:R-:W-:-:S03]  /*10bc0*/  IMAD.WIDE.U32 R18, R21, UR8, R18 ;  /* 0x0000000815127c25 */ /* 0x000fc6000f8e0012 */
[----:B------:R0:W5:Y:S04]  /*10bd0*/  LD.E.128 R72, desc[UR38][R118.64] ;  /* 0x0000002676487980 */ /* 0x000168000c101d00 */
[----:B------:R0:W5:Y:S04]  /*10be0*/  LD.E.128 R68, desc[UR38][R120.64] ;  /* 0x0000002678447980 */ /* 0x000168000c101d00 */
[----:B------:R0:W5:Y:S04]  /*10bf0*/  LD.E.128 R60, desc[UR38][R122.64] ;  /* 0x000000267a3c7980 */ /* 0x000168000c101d00 */
[----:B------:R-:W5:Y:S01]  /*10c00*/  LD.E.128 R28, desc[UR38][R30.64] ;  /* 0x000000261e1c7980 */ /* 0x000f62000c101d00 */
[----:B------:R-:W-:Y:S01]  /*10c10*/  @!PT LDS RZ, [RZ] ;  /* 0x00000000fffff984 */ /* 0x000fe20000000800 */
[----:B------:R-:W-:Y:S01]  /*10c20*/  @!PT LDS RZ, [RZ] ;  /* 0x00000000fffff984 */ /* 0x000fe20000000800 */
[----:B------:R-:W-:Y:S01]  /*10c30*/  @!PT LDS RZ, [RZ] ;  /* 0x00000000fffff984 */ /* 0x000fe20000000800 */
[----:B------:R-:W-:Y:S01]  /*10c40*/  @!PT LDS RZ, [RZ] ;  /* 0x00000000fffff984 */ /* 0x000fe20000000800 */
[----:B------:R1:W-:Y:S06]  /*10c50*/  MEMBAR.ALL.CTA ;  /* 0x0000000000007992 */ /* 0x0003ec0000008000 */
[----:B-1----:R-:W1:Y:S01]  /*10c60*/  FENCE.VIEW.ASYNC.S ;  /* 0x00000000000073c6 */ /* 0x002e620000000000 */
[----:B------:R-:W-:-:S02]  /*10c70*/  IMAD.IADD R19, R19, 0x1, R77 ;  /* 0x0000000113137824 */ /* 0x000fc400078e024d */
[----:B------:R-:W-:Y:S02]  /*10c80*/  IMAD R2, R0, UR6, RZ ;  /* 0x0000000600027c24 */ /* 0x000fe4000f8e02ff */
[----:B------:R-:W-:Y:S01]  /*10c90*/  VIADD R80, R222, UR14 ;  /* 0x0000000ede507c36 */ /* 0x000fe20008000000 */
[----:B------:R-:W-:Y:S01]  /*10ca0*/  UIADD3 UR5, UR13, 0x38820, URZ ;  /* 0x000388200d057890 */ /* 0x000fe2000fffe03f */
[C---:B------:R-:W-:Y:S02]  /*10cb0*/  IMAD R21, R23.reuse, UR7, R2 ;  /* 0x0000000717157c24 */ /* 0x040fe4000f8e0202 */
[----:B------:R-:W-:Y:S01]  /*10cc0*/  IMAD.WIDE.U32 R18, R23, UR6, R18 ;  /* 0x0000000617127c25 */ /* 0x000fe2000f8e0012 */
[----:B------:R-:W-:Y:S01]  /*10cd0*/  ISETP.GE.AND P2, PT, R80, R3, PT ;  /* 0x000000035000720c */ /* 0x000fe20003f46270 */
[----:B------:R-:W-:Y:S01]  /*10ce0*/  ULDC.64 UR6, c[0x0][0xa80] ;  /* 0x0002a00000067ab9 */ /* 0x000fe20000000a00 */
[----:B------:R-:W-:Y:S01]  /*10cf0*/  UPRMT UR5, URZ, 0x654, UR5 ;  /* 0x000006543f057896 */ /* 0x000fe20008000005 */
[----:B------:R-:W-:Y:S01]  /*10d00*/  IMAD.IADD R19, R19, 0x1, R21 ;  /* 0x0000000113137824 */ /* 0x000fe200078e0215 */
[----:B------:R-:W-:Y:S01]  /*10d10*/  LEA R2, P3, R18, UR6, 0x1 ;  /* 0x0000000612027c11 */ /* 0x000fe2000f8608ff */
[----:B------:R-:W-:-:S03]  /*10d20*/  VIADD R0, R80, 0x20 ;  /* 0x0000002050007836 */ /* 0x000fc60000000000 */
[----:B------:R-:W-:Y:S02]  /*10d30*/  LEA.HI.X R16, R18, UR7, R19, 0x1, P3 ;  /* 0x0000000712107c11 */ /* 0x000fe400098f0c13 */
[-C--:B------:R-:W-:Y:S01]  /*10d40*/  ISETP.GE.AND P1, PT, R0, R3.reuse, PT ;  /* 0x000000030000720c */ /* 0x080fe20003f26270 */
[----:B-1----:R0:W1:Y:S01]  /*10d50*/  SHFL.IDX PT, R79, R2, RZ, 0x181f ;  /* 0x00181fff024f7589 */ /* 0x00206200000e0000 */
[----:B------:R-:W-:Y:S01]  /*10d60*/  IADD3 R0, R80, 0x40, RZ ;  /* 0x0000004050007810 */ /* 0x000fe20007ffe0ff */
[----:B------:R-:W-:Y:S01]  /*10d70*/  BSSY B1, `(.L_x_2241) ;  /* 0x000001a000017945 */ /* 0x000fe20003800000 */
[----:B------:R-:W-:Y:S01]  /*10d80*/  SYNCS.ARRIVE.TRANS64.RED.A1T0 RZ, [UR5], RZ ;  /* 0x000000ffffff79a7 */ /* 0x000fe20008100405 */
[----:B------:R0:W2:Y:S01]  /*10d90*/  SHFL.IDX PT, R23, R16, RZ, 0x181f ;  /* 0x00181fff10177589 */ /* 0x0000a200000e0000 */
[----:B------:R-:W-:Y:S02]  /*10da0*/  ISETP.GE.AND P0, PT, R0, R3, PT ;  /* 0x000000030000720c */ /* 0x000fe40003f06270 */
[----:B------:R-:W-:-:S02]  /*10db0*/  SHF.R.S32.HI R196, RZ, 0x1f, R218 ;  /* 0x0000001fffc47819 */ /* 0x000fc400000114da */
[----:B------:R-:W-:Y:S02]  /*10dc0*/  SHF.R.S32.HI R197, RZ, 0x1f, R216 ;  /* 0x0000001fffc57819 */ /* 0x000fe400000114d8 */
[----:B------:R-:W-:Y:S02]  /*10dd0*/  SHF.R.S32.HI R198, RZ, 0x1f, R217 ;  /* 0x0000001fffc67819 */ /* 0x000fe400000114d9 */
[----:B------:R-:W-:Y:S01]  /*10de0*/  SHF.R.S32.HI R199, RZ, 0x1f, R22 ;  /* 0x0000001fffc77819 */ /* 0x000fe20000011416 */
[----:B0-----:R-:W-:Y:S06]  /*10df0*/  @P2 BRA `(.L_x_2242) ;  /* 0x0000000000442947 */ /* 0x001fec0003800000 */
        /* <DEDUP_REMOVED lines=17> */
.L_x_2242:
[----:B------:R-:W-:Y:S05]  /*10f10*/  BSYNC B1 ;  /* 0x0000000000017941 */ /* 0x000fea0003800000 */
.L_x_2241:
[----:B0-----:R0:W3:Y:S01]  /*10f20*/  SHFL.IDX PT, R21, R16, 0x1, 0x181f ;  /* 0x00381f0010157f89 */ /* 0x0010e200000e0000 */
[----:B------:R-:W-:Y:S03]  /*10f30*/  BSSY B1, `(.L_x_2243) ;  /* 0x0000014000017945 */ /* 0x000fe60003800000 */
[----:B------:R0:W4:Y:S01]  /*10f40*/  SHFL.IDX PT, R19, R2, 0x1, 0x181f ;  /* 0x00381f0002137f89 */ /* 0x00012200000e0000 */
[----:B------:R-:W-:Y:S05]  /*10f50*/  @P1 BRA `(.L_x_2244) ;  /* 0x0000000000441947 */ /* 0x000fea0003800000 */
[----:B------:R-:W-:Y:S02]  /*10f60*/  ULDC UR5, c[0x0][0xac8] ;  /* 0x0002b20000057ab9 */ /* 0x000fe40000000800 */
[----:B------:R-:W-:Y:S02]  /*10f70*/  ISETP.GE.AND P4, PT, R22, UR5, PT ;  /* 0x0000000516007c0c */ /* 0x000fe4000bf86270 */
[----:B------:R-:W-:Y:S02]  /*10f80*/  ISETP.GE.AND P3, PT, R217, UR5, PT ;  /* 0x00000005d9007c0c */ /* 0x000fe4000bf66270 */
[----:B------:R-:W-:Y:S02]  /*10f90*/  ISETP.GE.AND P2, PT, R216, UR5, PT ;  /* 0x00000005d8007c0c */ /* 0x000fe4000bf46270 */
[----:B------:R-:W-:-:S07]  /*10fa0*/  ISETP.GE.AND P1, PT, R218, UR5, PT ;  /* 0x00000005da007c0c */ /* 0x000fce000bf26270 */
[CC--:B----45:R-:W-:Y:S02]  /*10fb0*/  @!P4 LEA R8, P6, R22.reuse, R19.reuse, 0x1 ;  /* 0x000000131608c211 */ /* 0x0f0fe400078c08ff */
[C---:B------:R-:W-:Y:S02]  /*10fc0*/  @!P3 LEA R10, P5, R217.reuse, R19, 0x1 ;  /* 0x00000013d90ab211 */ /* 0x040fe400078a08ff */
        /* <DEDUP_REMOVED lines=10> */
.L_x_2244:
[----:B------:R-:W-:Y:S05]  /*11070*/  BSYNC B1 ;  /* 0x0000000000017941 */ /* 0x000fea0003800000 */
.L_x_2243:
[----:B---3-5:R3:W0:Y:S01]  /*11080*/  SHFL.IDX PT, R15, R16, 0x2, 0x181f ;  /* 0x00581f00100f7f89 */ /* 0x02862200000e0000 */
        /* <DEDUP_REMOVED lines=8> */
[-C--:B0-----:R-:W-:Y:S02]  /*11110*/  @!P3 LEA R8, P6, R22, R11.reuse, 0x1 ;  /* 0x0000000b1608b211 */ /* 0x081fe400078c08ff */
[CC--:B------:R-:W-:Y:S02]  /*11120*/  @!P2 LEA R10, P5, R217.reuse, R11.reuse, 0x1 ;  /* 0x0000000bd90aa211 */ /* 0x0c0fe400078a08ff */
[----:B------:R-:W-:Y:S02]  /*11130*/  @!P1 LEA R12, P4, R216, R11, 0x1 ;  /* 0x0000000bd80c9211 */ /* 0x000fe400078808ff */
[----:B------:R-:W-:Y:S02]  /*11140*/  @!P3 LEA.HI.X R9, R22, R15, R199, 0x1, P6 ;  /* 0x0000000f1609b211 */ /* 0x000fe400030f0cc7 */
        /* <DEDUP_REMOVED lines=8> */
.L_x_2246:
[----:B------:R-:W-:Y:S05]  /*111d0*/  BSYNC B1 ;  /* 0x0000000000017941 */ /* 0x000fea0003800000 */
.L_x_2245:
[----:B------:R-:W-:Y:S01]  /*111e0*/  VIADD R0, R80, 0x60 ;  /* 0x0000006050007836 */ /* 0x000fe20000000000 */
[----:B0-----:R0:W0:Y:S04]  /*111f0*/  SHFL.IDX PT, R13, R16, 0x3, 0x181f ;  /* 0x00781f00100d7f89 */ /* 0x00102800000e0000 */
[----:B------:R-:W-:Y:S01]  /*11200*/  ISETP.GE.AND P0, PT, R0, R3, PT ;  /* 0x000000030000720c */ /* 0x000fe20003f06270 */
[----:B------:R0:W0:-:S12]  /*11210*/  SHFL.IDX PT, R15, R2, 0x3, 0x181f ;  /* 0x00781f00020f7f89 */ /* 0x00001800000e0000 */
[----:B------:R-:W-:Y:S05]  /*11220*/  @P0 BRA `(.L_x_2247) ;  /* 0x0000000c00580947 */ /* 0x000fea0003800000 */
[----:B------:R-:W-:Y:S02]  /*11230*/  ULDC UR5, c[0x0][0xac8] ;  /* 0x0002b20000057ab9 */ /* 0x000fe40000000800 */
[----:B------:R-:W-:Y:S02]  /*11240*/  ISETP.GE.AND P3, PT, R22, UR5, PT ;  /* 0x0000000516007c0c */ /* 0x000fe4000bf66270 */
[----:B------:R-:W-:Y:S02]  /*11250*/  ISETP.GE.AND P4, PT, R217, UR5, PT ;  /* 0x00000005d9007c0c */ /* 0x000fe4000bf86270 */
[----:B------:R-:W-:-:S09]  /*11260*/  ISETP.GE.AND P5, PT, R216, UR5, PT ;  /* 0x00000005d8007c0c */ /* 0x000fd2000bfa6270 */
[-C--:B0--3--:R-:W-:Y:S02]  /*11270*/  @!P3 LEA R2, P0, R22, R15.reuse, 0x1 ;  /* 0x0000000f1602b211 */ /* 0x089fe400078008ff */
[CC--:B------:R-:W-:Y:S02]  /*11280*/  @!P4 LEA R8, P1, R217.reuse, R15.reuse, 0x1 ;  /* 0x0000000fd908c211 */ /* 0x0c0fe400078208ff */
[----:B------:R-:W-:Y:S02]  /*11290*/  @!P5 LEA R10, P2, R216, R15, 0x1 ;  /* 0x0000000fd80ad211 */ /* 0x000fe400078408ff */
[-C--:B------:R-:W-:Y:S02]  /*112a0*/  @!P3 LEA.HI.X R3, R22, R13.reuse, R199, 0x1, P0 ;  /* 0x0000000d1603b211 */ /* 0x080fe400000f0cc7 */
        /* <DEDUP_REMOVED lines=11> */
.L_x_2240:
[----:B------:R-:W0:Y:S01]  /*11360*/  LDC R8, c[0x0][0xbe8] ;  /* 0x0002fa00ff087b82 */ /* 0x000e220000000800 */
[----:B------:R-:W1:Y:S01]  /*11370*/  S2R R0, SR_TID.X ;  /* 0x0000000000007919 */ /* 0x000e620000002100 */
[----:B------:R-:W-:Y:S01]  /*11380*/  R2UR UR6, R220 ;  /* 0x00000000dc0672ca */ /* 0x000fe200000e0000 */
[----:B------:R-:W-:Y:S01]  /*11390*/  BSSY B1, `(.L_x_2248) ;  /* 0x0000036000017945 */ /* 0x000fe20003800000 */
[----:B------:R-:W-:Y:S01]  /*113a0*/  R2UR UR5, R221 ;  /* 0x00000000dd0572ca */ /* 0x000fe200000e0000 */
[----:B------:R-:W-:-:S10]  /*113b0*/  IMAD R6, R219, 0x20, R222 ;  /* 0x00000020db067824 */ /* 0x000fd400078e02de */
[----:B------:R-:W-:Y:S02]  /*113c0*/  USHF.R.S32.HI UR8, URZ, 0x1f, UR6 ;  /* 0x0000001f3f087899 */ /* 0x000fe40008011406 */
[----:B------:R-:W-:Y:S01]  /*113d0*/  USHF.R.S32.HI UR9, URZ, 0x1f, UR5 ;  /* 0x0000001f3f097899 */ /* 0x000fe20008011405 */
[----:B0-----:R-:W-:Y:S01]  /*113e0*/  ISETP.NE.AND P1, PT, R8, 0x1, PT ;  /* 0x000000010800780c */ /* 0x001fe20003f25270 */
[----:B-1----:R-:W-:-:S12]  /*113f0*/  VIADD R0, R0, 0xffffff80 ;  /* 0xffffff8000007836 */ /* 0x002fd80000000000 */
[----:B------:R-:W0:Y:S01]  /*11400*/  @P1 LDC R9, c[0x0][0xbec] ;  /* 0x0002fb00ff091b82 */ /* 0x000e220000000800 */
[----:B------:R-:W-:-:S07]  /*11410*/  ISETP.GE.AND P0, PT, R0, 0x80, PT ;  /* 0x000000800000780c */ /* 0x000fce0003f06270 */
[----:B------:R-:W1:Y:S06]  /*11420*/  @P1 LDC R11, c[0x0][0xbf0] ;  /* 0x0002fc00ff0b1b82 */ /* 0x000e6c0000000800 */
[----:B------:R-:W-:Y:S05]  /*11430*/  @P0 BRA `(.L_x_2249) ;  /* 0x0000000000ac0947 */ /* 0x000fea0003800000 */
[----:B------:R-:W2:Y:S01]  /*11440*/  S2R R0, SR_TID.X ;  /* 0x0000000000007919 */ /* 0x000ea20000002100 */
[----:B------:R-:W3:Y:S01]  /*11450*/  LDC R3, c[0x0][0xbe8] ;  /* 0x0002fa00ff037b82 */ /* 0x000ee20000000800 */
[----:B------:R-:W-:-:S13]  /*11460*/  R2UR UR5, R213 ;  /* 0x00000000d50572ca */ /* 0x000fda00000e0000 */
[----:B------:R-:W-:Y:S01]  /*11470*/  IMAD.U32 R4, RZ, RZ, UR5 ;  /* 0x00000005ff047e24 */ /* 0x000fe2000f8e00ff */
[----:B------:R-:W-:Y:S02]  /*11480*/  ULDC UR5, c[0x0][0xa88] ;  /* 0x0002a20000057ab9 */ /* 0x000fe40000000800 */
[----:B---3--:R-:W-:Y:S02]  /*11490*/  IMAD R5, R3, UR5, RZ ;  /* 0x0000000503057c24 */ /* 0x008fe4000f8e02ff */
[----:B--2---:R-:W-:-:S04]  /*114a0*/  IADD3 R4, R4, -0x80, R0 ;  /* 0xffffff8004047810 */ /* 0x004fc80007ffe000 */
[----:B------:R-:W-:-:S13]  /*114b0*/  ISETP.GE.AND P0, PT, R4, R5, PT ;  /* 0x000000050400720c */ /* 0x000fda0003f06270 */
[----:B------:R-:W-:Y:S05]  /*114c0*/  @P0 BRA `(.L_x_2249) ;  /* 0x0000000000880947 */ /* 0x000fea0003800000 */
[----:B------:R-:W-:Y:S01]  /*114d0*/  ISETP.NE.AND P0, PT, R3, 0x1, PT ;  /* 0x000000010300780c */ /* 0x000fe20003f05270 */
[----:B------:R-:W-:Y:S01]  /*114e0*/  ULDC.64 UR10, c[0x0][0xb90] ;  /* 0x0002e400000a7ab9 */ /* 0x000fe20000000a00 */
[----:B------:R-:W-:Y:S01]  /*114f0*/  R2UR UR13, R220 ;  /* 0x00000000dc0d72ca */ /* 0x000fe200000e0000 */
[----:B------:R-:W-:Y:S01]  /*11500*/  UIMAD UR5, UR8, UR10, URZ ;  /* 0x0000000a080572a4 */ /* 0x000fe2000f8e023f */
[----:B------:R-:W-:Y:S02]  /*11510*/  R2UR UR12, R221 ;  /* 0x00000000dd0c72ca */ /* 0x000fe400000e0000 */
[----:B------:R-:W-:-:S07]  /*11520*/  MOV R2, R4 ;  /* 0x0000000400027202 */ /* 0x000fce0000000f00 */
        /* <DEDUP_REMOVED lines=28> */
.L_x_2249:
[----:B------:R-:W-:Y:S05]  /*116f0*/  BSYNC B1 ;  /* 0x0000000000017941 */ /* 0x000fea0003800000 */
.L_x_2248:
[----:B------:R-:W-:Y:S01]  /*11700*/  R2UR UR12, R213 ;  /* 0x00000000d50c72ca */ /* 0x000fe200000e0000 */
[----:B------:R-:W-:Y:S01]  /*11710*/  ULDC.64 UR10, c[0x0][0xae8] ;  /* 0x0002ba00000a7ab9 */ /* 0x000fe20000000a00 */
[----:B------:R-:W-:Y:S01]  /*11720*/  R2UR UR14, R220 ;  /* 0x00000000dc0e72ca */ /* 0x000fe200000e0000 */
[----:B------:R-:W-:Y:S01]  /*11730*/  UIMAD UR5, UR8, UR10, URZ ;  /* 0x0000000a080572a4 */ /* 0x000fe2000f8e023f */
[----:B------:R-:W-:Y:S01]  /*11740*/  R2UR UR13, R221 ;  /* 0x00000000dd0d72ca */ /* 0x000fe200000e0000 */
[----:B------:R-:W-:Y:S01]  /*11750*/  BSSY B1, `(.L_x_2250) ;  /* 0x0000041000017945 */ /* 0x000fe20003800000 */
[----:B------:R-:W-:Y:S02]  /*11760*/  SHF.R.S32.HI R16, RZ, 0x1f, R218 ;  /* 0x0000001fff107819 */ /* 0x000fe400000114da */
[----:B------:R-:W-:Y:S02]  /*11770*/  SHF.R.S32.HI R18, RZ, 0x1f, R216 ;  /* 0x0000001fff127819 */ /* 0x000fe400000114d8 */
[----:B------:R-:W-:-:S02]  /*11780*/  SHF.R.S32.HI R19, RZ, 0x1f, R217 ;  /* 0x0000001fff137819 */ /* 0x000fc400000114d9 */
[----:B------:R-:W-:Y:S01]  /*11790*/  SHF.R.S32.HI R20, RZ, 0x1f, R22 ;  /* 0x0000001fff147819 */ /* 0x000fe20000011416 */
[----:B------:R-:W-:Y:S02]  /*117a0*/  VIADD R6, R6, UR12 ;  /* 0x0000000c06067c36 */ /* 0x000fe40008000000 */
[----:B------:R-:W-:Y:S02]  /*117b0*/  UIMAD.WIDE.U32 UR6, UR14, UR10, URZ ;  /* 0x0000000a0e0672a5 */ /* 0x000fe4000f8e003f */
[----:B------:R-:W-:Y:S01]  /*117c0*/  UIMAD UR5, UR14, UR11, UR5 ;  /* 0x0000000b0e0572a4 */ /* 0x000fe2000f8e0205 */
[----:B0-----:R-:W-:Y:S01]  /*117d0*/  @P1 IMAD.HI.U32 R0, R6, R9, RZ ;  /* 0x0000000906001227 */ /* 0x001fe200078e00ff */
[----:B--2---:R-:W-:Y:S01]  /*117e0*/  MOV R5, R6 ;  /* 0x0000000600057202 */ /* 0x004fe20000000f00 */
[----:B------:R-:W-:Y:S01]  /*117f0*/  ULDC.64 UR10, c[0x0][0xaf0] ;  /* 0x0002bc00000a7ab9 */ /* 0x000fe20000000a00 */
[----:B------:R-:W-:Y:S02]  /*11800*/  UIADD3 UR7, UR7, UR5, URZ ;  /* 0x0000000507077290 */ /* 0x000fe4000fffe03f */
[----:B------:R-:W-:Y:S01]  /*11810*/  UIMAD UR5, UR9, UR10, URZ ;  /* 0x0000000a090572a4 */ /* 0x000fe2000f8e023f */
[----:B-1----:R-:W-:Y:S01]  /*11820*/  @P1 SHF.R.U32.HI R5, RZ, R11, R0 ;  /* 0x0000000bff051219 */ /* 0x002fe20000011600 */
        /* <DEDUP_REMOVED lines=9> */
[----:B------:R-:W-:Y:S01]  /*118c0*/  IADD3 R6, R222, UR12, RZ ;  /* 0x0000000cde067c10 */ /* 0x000fe2000fffe0ff */
        /* <DEDUP_REMOVED lines=8> */
[----:B------:R-:W-:Y:S02]  /*11950*/  IMAD R4, R0, UR6, RZ ;  /* 0x0000000600047c24 */ /* 0x000fe4000f8e02ff */
[----:B------:R-:W-:Y:S02]  /*11960*/  IMAD R9, R8, UR5, RZ ;  /* 0x0000000508097c24 */ /* 0x000fe4000f8e02ff */
[C---:B------:R-:W-:Y:S02]  /*11970*/  IMAD R5, R7.reuse, UR7, R4 ;  /* 0x0000000707057c24 */ /* 0x040fe4000f8e0204 */
[----:B------:R-:W-:Y:S01]  /*11980*/  IMAD.WIDE.U32 R2, R7, UR6, R2 ;  /* 0x0000000607027c25 */ /* 0x000fe2000f8e0002 */
[----:B------:R-:W-:Y:S01]  /*11990*/  ISETP.GE.AND P2, PT, R6, R9, PT ;  /* 0x000000090600720c */ /* 0x000fe20003f46270 */
[----:B------:R-:W-:-:S02]  /*119a0*/  ULDC.64 UR6, c[0x0][0xa80] ;  /* 0x0002a00000067ab9 */ /* 0x000fc40000000a00 */
[----:B------:R-:W-:Y:S01]  /*119b0*/  IMAD.IADD R3, R3, 0x1, R5 ;  /* 0x0000000103037824 */ /* 0x000fe200078e0205 */
[----:B------:R-:W-:Y:S01]  /*119c0*/  LEA R4, P3, R2, UR6, 0x1 ;  /* 0x0000000602047c11 */ /* 0x000fe2000f8608ff */
[----:B------:R-:W-:-:S03]  /*119d0*/  VIADD R0, R6, 0x20 ;  /* 0x0000002006007836 */ /* 0x000fc60000000000 */
[----:B------:R-:W-:Y:S01]  /*119e0*/  LEA.HI.X R5, R2, UR7, R3, 0x1, P3 ;  /* 0x0000000702057c11 */ /* 0x000fe200098f0c03 */
[----:B------:R0:W1:Y:S01]  /*119f0*/  SHFL.IDX PT, R7, R4, RZ, 0x181f ;  /* 0x00181fff04077589 */ /* 0x00006200000e0000 */
[-C--:B------:R-:W-:Y:S01]  /*11a00*/  ISETP.GE.AND P1, PT, R0, R9.reuse, PT ;  /* 0x000000090000720c */ /* 0x080fe20003f26270 */
[----:B------:R-:W-:Y:S02]  /*11a10*/  VIADD R0, R6, 0x40 ;  /* 0x0000004006007836 */ /* 0x000fe40000000000 */
[----:B------:R0:W2:Y:S03]  /*11a20*/  SHFL.IDX PT, R3, R5, RZ, 0x181f ;  /* 0x00181fff05037589 */ /* 0x0000a600000e0000 */
[----:B------:R-:W-:Y:S01]  /*11a30*/  ISETP.GE.AND P0, PT, R0, R9, PT ;  /* 0x000000090000720c */ /* 0x000fe20003f06270 */
[----:B------:R-:W-:-:S12]  /*11a40*/  @P2 BRA `(.L_x_2251) ;  /* 0x0000000000442947 */ /* 0x000fd80003800000 */
        /* <DEDUP_REMOVED lines=17> */
.L_x_2251:
[----:B------:R-:W-:Y:S05]  /*11b60*/  BSYNC B1 ;  /* 0x0000000000017941 */ /* 0x000fea0003800000 */
.L_x_2250:
[----:B--23--:R2:W3:Y:S01]  /*11b70*/  SHFL.IDX PT, R3, R5, 0x1, 0x181f ;  /* 0x00381f0005037f89 */ /* 0x00c4e200000e0000 */
[----:B------:R-:W-:Y:S03]  /*11b80*/  BSSY B1, `(.L_x_2252) ;  /* 0x0000014000017945 */ /* 0x000fe60003800000 */
[----:B-1----:R2:W1:Y:S01]  /*11b90*/  SHFL.IDX PT, R7, R4, 0x1, 0x181f ;  /* 0x00381f0004077f89 */ /* 0x00246200000e0000 */
[----:B------:R-:W-:Y:S05]  /*11ba0*/  @P1 BRA `(.L_x_2253) ;  /* 0x0000000000441947 */ /* 0x000fea0003800000 */
[----:B------:R-:W-:Y:S02]  /*11bb0*/  ULDC UR5, c[0x0][0xac8] ;  /* 0x0002b20000057ab9 */ /* 0x000fe40000000800 */
[----:B------:R-:W-:Y:S02]  /*11bc0*/  ISETP.GE.AND P4, PT, R22, UR5, PT ;  /* 0x0000000516007c0c */ /* 0x000fe4000bf86270 */
[----:B------:R-:W-:Y:S02]  /*11bd0*/  ISETP.GE.AND P3, PT, R217, UR5, PT ;  /* 0x00000005d9007c0c */ /* 0x000fe4000bf66270 */
[----:B------:R-:W-:Y:S02]  /*11be0*/  ISETP.GE.AND P2, PT, R216, UR5, PT ;  /* 0x00000005d8007c0c */ /* 0x000fe4000bf46270 */
[----:B------:R-:W-:-:S07]  /*11bf0*/  ISETP.GE.AND P1, PT, R218, UR5, PT ;  /* 0x00000005da007c0c */ /* 0x000fce000bf26270 */
[CC--:B-1----:R-:W-:Y:S02]  /*11c00*/  @!P4 LEA R10, P6, R22.reuse, R7.reuse, 0x1 ;  /* 0x00000007160ac211 */ /* 0x0c2fe400078c08ff */
[C---:B------:R-:W-:Y:S02]  /*11c10*/  @!P3 LEA R12, P5, R217.reuse, R7, 0x1 ;  /* 0x00000007d90cb211 */ /* 0x040fe400078a08ff */
[----:B---3--:R-:W-:Y:S02]  /*11c20*/  @!P4 LEA.HI.X R11, R22, R3, R20, 0x1, P6 ;  /* 0x00000003160bc211 */ /* 0x008fe400030f0c14 */
        /* <DEDUP_REMOVED lines=9> */
.L_x_2253:
[----:B------:R-:W-:Y:S05]  /*11cc0*/  BSYNC B1 ;  /* 0x0000000000017941 */ /* 0x000fea0003800000 */
.L_x_2252:
[----:B---34-:R3:W4:Y:S01]  /*11cd0*/  SHFL.IDX PT, R3, R5, 0x2, 0x181f ;  /* 0x00581f0005037f89 */ /* 0x01872200000e0000 */
        /* <DEDUP_REMOVED lines=8> */
[-C--:B-1----:R-:W-:Y:S02]  /*11d60*/  @!P3 LEA R10, P6, R22, R7.reuse, 0x1 ;  /* 0x00000007160ab211 */ /* 0x082fe400078c08ff */
[CC--:B------:R-:W-:Y:S02]  /*11d70*/  @!P2 LEA R12, P5, R217.reuse, R7.reuse, 0x1 ;  /* 0x00000007d90ca211 */ /* 0x0c0fe400078a08ff */
[----:B------:R-:W-:Y:S02]  /*11d80*/  @!P1 LEA R14, P4, R216, R7, 0x1 ;  /* 0x00000007d80e9211 */ /* 0x000fe400078808ff */
[----:B----4-:R-:W-:Y:S02]  /*11d90*/  @!P3 LEA.HI.X R11, R22, R3, R20, 0x1, P6 ;  /* 0x00000003160bb211 */ /* 0x010fe400030f0c14 */
        /* <DEDUP_REMOVED lines=8> */
.L_x_2255:
[----:B------:R-:W-:Y:S05]  /*11e20*/  BSYNC B1 ;  /* 0x0000000000017941 */ /* 0x000fea0003800000 */
.L_x_2254:
[----:B------:R-:W-:Y:S01]  /*11e30*/  VIADD R0, R6, 0x60 ;  /* 0x0000006006007836 */ /* 0x000fe20000000000 */
[----:B0-23--:R-:W0:Y:S04]  /*11e40*/  SHFL.IDX PT, R5, R5, 0x3, 0x181f ;  /* 0x00781f0005057f89 */ /* 0x00de2800000e0000 */
[----:B------:R-:W-:Y:S01]  /*11e50*/  ISETP.GE.AND P0, PT, R0, R9, PT ;  /* 0x000000090000720c */ /* 0x000fe20003f06270 */
[----:B-1--4-:R1:W2:-:S12]  /*11e60*/  SHFL.IDX PT, R3, R4, 0x3, 0x181f ;  /* 0x00781f0004037f89 */ /* 0x01229800000e0000 */
[----:B-1----:R-:W-:Y:S05]  /*11e70*/  @P0 BRA `(.L_x_2247) ;  /* 0x0000000000440947 */ /* 0x002fea0003800000 */
[----:B------:R-:W-:Y:S02]  /*11e80*/  ULDC UR5, c[0x0][0xac8] ;  /* 0x0002b20000057ab9 */ /* 0x000fe40000000800 */
[----:B------:R-:W-:Y:S02]  /*11e90*/  ISETP.GE.AND P3, PT, R22, UR5, PT ;  /* 0x0000000516007c0c */ /* 0x000fe4000bf66270 */
[----:B------:R-:W-:Y:S02]  /*11ea0*/  ISETP.GE.AND P2, PT, R217, UR5, PT ;  /* 0x00000005d9007c0c */ /* 0x000fe4000bf46270 */
[----:B------:R-:W-:Y:S02]  /*11eb0*/  ISETP.GE.AND P1, PT, R216, UR5, PT ;  /* 0x00000005d8007c0c */ /* 0x000fe4000bf26270 */
[----:B------:R-:W-:-:S07]  /*11ec0*/  ISETP.GE.AND P0, PT, R218, UR5, PT ;  /* 0x00000005da007c0c */ /* 0x000fce000bf06270 */
[-C--:B--2---:R-:W-:Y:S02]  /*11ed0*/  @!P3 LEA R6, P6, R22, R3.reuse, 0x1 ;  /* 0x000000031606b211 */ /* 0x084fe400078c08ff */
[CC--:B------:R-:W-:Y:S02]  /*11ee0*/  @!P2 LEA R8, P5, R217.reuse, R3.reuse, 0x1 ;  /* 0x00000003d908a211 */ /* 0x0c0fe400078a08ff */
        /* <DEDUP_REMOVED lines=10> */
.L_x_2247:
[----:B------:R-:W-:Y:S05]  /*11f90*/  BSYNC B0 ;  /* 0x0000000000007941 */ /* 0x000fea0003800000 */
.L_x_2239:
[----:B------:R-:W-:Y:S02]  /*11fa0*/  ULDC UR5, c[0x0][0xc38] ;  /* 0x00030e0000057ab9 */ /* 0x000fe40000000800 */
[----:B------:R-:W-:-:S06]  /*11fb0*/  UISETP.GE.AND UP0, UPT, UR4, UR5, UPT ;  /* 0x000000050400728c */ /* 0x000fcc000bf06270 */
[----:B------:R-:W-:-:S13]  /*11fc0*/  PLOP3.LUT P0, PT, PT, PT, UP0, 0x80, 0x0 ;  /* 0x000000000000781c */ /* 0x000fda0003f0f008 */
[----:B------:R-:W-:Y:S05]  /*11fd0*/  @!P0 BRA `(.L_x_2256) ;  /* 0xfffffeec005c8947 */ /* 0x000fea000383ffff */
[----:B------:R-:W-:Y:S05]  /*11fe0*/  EXIT ;  /* 0x000000000000794d */ /* 0x000fea0003800000 */
.L_x_2198:
[----:B------:R-:W-:-:S08]  /*11ff0*/  NOP ;  /* 0x0000000000007918 */ /* 0x000fd00000000000 */
[----:B0-----:R-:W0:-:S00]  /*12000*/  USETMAXREG.DEALLOC.CTAPOOL 0x28 ;  /* 0x00000028000079c8 */ /* 0x001e0000080e0500 */
[----:B0-----:R-:W-:-:S06]  /*12010*/  LOP3.LUT R0, R0, 0x3, RZ, 0xc0, !PT ;  /* 0x0000000300007812 */ /* 0x001fcc00078ec0ff */
[----:B------:R-:W0:Y:S01]  /*12020*/  S2UR UR10, SR_CTAID.X ;  /* 0x00000000000a79c3 */ /* 0x000e220000002500 */
[----:B------:R-:W-:Y:S01]  /*12030*/  LOP3.LUT R16, R16, 0xffff7fff, RZ, 0xc0, !PT ;  /* 0xffff7fff10107812 */ /* 0x000fe200078ec0ff */
[----:B------:R-:W-:Y:S01]  /*12040*/  STL [R1], RZ ;  /* 0x000000ff01007387 */ /* 0x000fe20000100800 */
[----:B------:R-:W-:Y:S01]  /*12050*/  IMAD.MOV.U32 R26, RZ, RZ, 0x1 ;  /* 0x00000001ff1a7424 */ /* 0x000fe200078e00ff */
[----:B------:R-:W-:Y:S02]  /*12060*/  MOV R23, RZ ;  /* 0x000000ff00177202 */ /* 0x000fe40000000f00 */
        /* <DEDUP_REMOVED lines=8> */
[----:B------:R-:W-:Y:S01]  /*120f0*/  ULDC UR9, c[0x0][0x2b8] ;  /* 0x0000ae0000097ab9 */ /* 0x000fe20000000800 */
[----:B------:R-:W-:Y:S01]  /*12100*/  LOP3.LUT R16, R16, 0xfffffff7, RZ, 0xc0, !PT ;  /* 0xfffffff710107812 */ /* 0x000fe200078ec0ff */
[----:B------:R-:W0:Y:S01]  /*12110*/  S2UR UR8, SR_CgaCtaId ;  /* 0x00000000000879c3 */ /* 0x000e220000008800 */
[----:B------:R-:W1:Y:S01]  /*12120*/  S2R R3, SR_TID.X ;  /* 0x0000000000037919 */ /* 0x000e620000002100 */
[----:B------:R-:W-:Y:S01]  /*12130*/  ULDC.64 UR4, c[0x0][0x418] ;  /* 0x0001060000047ab9 */ /* 0x000fe20000000a00 */
[----:B------:R-:W-:Y:S01]  /*12140*/  ULDC UR40, c[0x0][0x288] ;  /* 0x0000a20000287ab9 */ /* 0x000fe20000000800 */
[----:B------:R-:W-:Y:S01]  /*12150*/  UISETP.NE.U32.AND UP0, UPT, UR4, URZ, UPT ;  /* 0x0000003f0400728c */ /* 0x000fe2000bf05070 */
[----:B------:R3:W-:Y:S01]  /*12160*/  STL [R1], RZ ;  /* 0x000000ff01007387 */ /* 0x0007e20000100800 */
[----:B------:R-:W-:Y:S01]  /*12170*/  ULDC UR37, c[0x0][0x448] ;  /* 0x0001120000257ab9 */ /* 0x000fe20000000800 */
[----:B------:R-:W-:Y:S01]  /*12180*/  ULDC UR4, c[0x0][0x424] ;  /* 0x0001090000047ab9 */ /* 0x000fe20000000800 */
[----:B------:R-:W-:Y:S01]  /*12190*/  UISETP.NE.AND.EX UP0, UPT, UR5, URZ, UPT, UP0 ;  /* 0x0000003f0500728c */ /* 0x000fe2000bf05300 */
[----:B------:R-:W-:Y:S01]  /*121a0*/  IMAD.U32 R34, RZ, RZ, UR10 ;  /* 0x0000000aff227e24 */ /* 0x000fe2000f8e00ff */
[----:B------:R-:W-:Y:S01]  /*121b0*/  UIMAD UR37, UR37, UR40, URZ ;  /* 0x00000028252572a4 */ /* 0x000fe2000f8e023f */
[----:B------:R-:W-:Y:S01]  /*121c0*/  IMAD.MOV.U32 R26, RZ, RZ, 0x1 ;  /* 0x00000001ff1a7424 */ /* 0x000fe200078e00ff */
[----:B------:R-:W-:Y:S01]  /*121d0*/  USEL UR4, UR4, 0x1, UP0 ;  /* 0x0000000104047887 */ /* 0x000fe20008000000 */
[----:B------:R-:W-:Y:S01]  /*121e0*/  IMAD.MOV.U32 R23, RZ, RZ, RZ ;  /* 0x000000ffff177224 */ /* 0x000fe200078e00ff */
[----:B------:R-:W-:Y:S01]  /*121f0*/  UMOV UR5, 0x400 ;  /* 0x0000040000057882 */ /* 0x000fe20000000000 */
[----:B------:R-:W-:Y:S01]  /*12200*/  ULDC UR46, c[0x0][0xc] ;  /* 0x00000300002e7ab9 */ /* 0x000fe20000000800 */
[----:B0-----:R-:W-:-:S06]  /*12210*/  ULEA UR8, UR8, UR5, 0x18 ;  /* 0x0000000508087291 */ /* 0x001fcc000f8ec03f */
[----:B------:R-:W-:Y:S01]  /*12220*/  MOV R17, UR8 ;  /* 0x0000000800117c02 */ /* 0x000fe20008000f00 */
[----:B-1----:R-:W-:-:S05]  /*12230*/  IMAD.SHL.U32 R37, R3, 0x8, RZ ;  /* 0x0000000803257824 */ /* 0x002fca00078e00ff */
[----:B------:R-:W-:-:S04]  /*12240*/  LOP3.LUT R0, R37, 0x1f8, RZ, 0xc0, !PT ;  /* 0x000001f825007812 */ /* 0x000fc800078ec0ff */
[----:B------:R-:W-:-:S04]  /*12250*/  LOP3.LUT R0, R0, 0x38, R3, 0x78, !PT ;  /* 0x0000003800007812 */ /* 0x000fc800078e7803 */
[----:B------:R-:W-:Y:S02]  /*12260*/  LOP3.LUT R30, R0, 0x200, R37, 0xf8, !PT ;  /* 0x00000200001e7812 */ /* 0x000fe400078ef825 */
[----:B------:R-:W-:-:S03]  /*12270*/  LOP3.LUT R37, R37, 0x38, RZ, 0xc0, !PT ;  /* 0x0000003825257812 */ /* 0x000fc600078ec0ff */
[----:B------:R-:W-:Y:S01]  /*12280*/  IMAD R31, R30, 0x2, R17 ;  /* 0x000000021e1f7824 */ /* 0x000fe200078e0211 */
[C---:B------:R-:W-:Y:S02]  /*12290*/  LOP3.LUT R0, R37.reuse, 0x40, RZ, 0xfc, !PT ;  /* 0x0000004025007812 */ /* 0x040fe400078efcff */
[----:B------:R-:W-:Y:S02]  /*122a0*/  LOP3.LUT R2, R37, 0x80, RZ, 0xfc, !PT ;  /* 0x0000008025027812 */ /* 0x000fe400078efcff */
[----:B------:R-:W-:Y:S02]  /*122b0*/  ISETP.GE.AND P1, PT, R0, UR9, PT ;  /* 0x0000000900007c0c */ /* 0x000fe4000bf26270 */
[----:B--2---:R-:W-:Y:S02]  /*122c0*/  R2UR UR6, R4 ;  /* 0x00000000040672ca */ /* 0x004fe400000e0000 */
[C---:B------:R-:W-:Y:S01]  /*122d0*/  LOP3.LUT R4, R3.reuse, 0x7f, RZ, 0xc0, !PT ;  /* 0x0000007f03047812 */ /* 0x040fe200078ec0ff */
[----:B------:R-:W-:-:S03]  /*122e0*/  IMAD.SHL.U32 R3, R3, 0x10, RZ ;  /* 0x0000001003037824 */ /* 0x000fc600078e00ff */
[----:B------:R-:W-:-:S07]  /*122f0*/  SHF.R.U32.HI R36, RZ, 0x3, R4 ;  /* 0x00000003ff247819 */ /* 0x000fce0000011604 */
[----:B------:R-:W-:-:S03]  /*12300*/  ULOP3.LUT UR47, UR6, 0x2, URZ, 0xfc, !UPT ;  /* 0x00000002062f7892 */ /* 0x000fc6000f8efc3f */
[----:B------:R-:W-:Y:S02]  /*12310*/  ULDC.64 UR6, c[0x0][0x2f0] ;  /* 0x0000bc0000067ab9 */ /* 0x000fe40000000a00 */
[C---:B------:R-:W-:Y:S01]  /*12320*/  ISETP.GE.AND P2, PT, R0.reuse, UR7, PT ;  /* 0x0000000700007c0c */ /* 0x040fe2000bf46270 */
[----:B------:R-:W-:Y:S01]  /*12330*/  UIMAD UR36, UR4, UR6, URZ ;  /* 0x00000006042472a4 */ /* 0x000fe2000f8e023f */
[----:B------:R-:W-:Y:S02]  /*12340*/  ISETP.GE.AND P0, PT, R0, UR7, PT ;  /* 0x0000000700007c0c */ /* 0x000fe4000bf06270 */
[----:B------:R-:W-:Y:S01]  /*12350*/  LOP3.LUT R0, R36, 0x70, R3, 0xf8, !PT ;  /* 0x0000007024007812 */ /* 0x000fe200078ef803 */
[----:B------:R-:W-:Y:S01]  /*12360*/  UIADD3 UR4, UR36, 0x4f, URZ ;  /* 0x0000004f24047890 */ /* 0x000fe2000fffe03f */
[----:B------:R-:W-:Y:S01]  /*12370*/  LOP3.LUT R0, R37, 0xc0, RZ, 0xfc, !PT ;  /* 0x000000c025007812 */ /* 0x000fe200078efcff */
[----:B------:R-:W-:Y:S02]  /*12380*/  UIADD3 UR40, UR36, 0x50, -UR40 ;  /* 0x0000005024287890 */ /* 0x000fe4000fffe828 */
[----:B------:R-:W-:-:S04]  /*12390*/  UIMAD.WIDE UR4, UR4, 0x66666667, URZ ;  /* 0x66666667040478a5 */ /* 0x000fc8000f8e023f */
[----:B------:R-:W-:Y:S01]  /*123a0*/  @P2 LOP3.LUT R16, R16, 0x8, RZ, 0xfc, !PT ;  /* 0x0000000810102812 */ /* 0x000fe200078efcff */
[----:B------:R-:W-:Y:S01]  /*123b0*/  USHF.R.U32.HI UR41, URZ, 0x1f, UR5 ;  /* 0x0000001f3f297899 */ /* 0x000fe20008011605 */
[----:B------:R-:W-:Y:S02]  /*123c0*/  ISETP.GE.AND P2, PT, R2, UR7, PT ;  /* 0x0000000702007c0c */ /* 0x000fe4000bf46270 */
[----:B------:R-:W-:Y:S01]  /*123d0*/  LOP3.LUT R16, R16, 0xffffdfff, RZ, 0xc0, !PT ;  /* 0xffffdfff10107812 */ /* 0x000fe200078ec0ff */
[----:B------:R-:W-:-:S03]  /*123e0*/  ULEA.HI.SX32 UR41, UR5, UR41, 0x1b ;  /* 0x0000002905297291 */ /* 0x000fc6000f8fda3f */
        /* <DEDUP_REMOVED lines=28> */
[----:B---3--:R-:W-:-:S07]  /*125b0*/  @P0 LOP3.LUT R16, R16, 0x4000, RZ, 0xfc, !PT ;  /* 0x0000400010100812 */ /* 0x008fce00078efcff */
.L_x_2308:
        /* <DEDUP_REMOVED lines=22> */
.L_x_2258:
[----:B------:R-:W-:Y:S01]  /*12720*/  ULDC UR8, c[0x0][0xc54] ;  /* 0x0003150000087ab9 */ /* 0x000fe20000000800 */
[----:B------:R-:W-:Y:S01]  /*12730*/  UMOV UR6, UR7 ;  /* 0x0000000700067c82 */ /* 0x000fe20008000000 */
[----:B------:R-:W-:-:S11]  /*12740*/  UISETP.NE.AND UP0, UPT, UR8, 0x1, UPT ;  /* 0x000000010800788c */ /* 0x000fd6000bf05270 */
[----:B------:R-:W-:Y:S02]  /*12750*/  @UP0 ULDC.64 UR10, c[0x0][0xc58] ;  /* 0x00031600000a0ab9 */ /* 0x000fe40000000a00 */
[----:B------:R-:W-:-:S04]  /*12760*/  UIMAD.WIDE.U32 UR4, UR7, UR10, URZ ;  /* 0x0000000a070472a5 */ /* 0x000fc8000f8e003f */
[----:B------:R-:W-:-:S04]  /*12770*/  @UP0 USHF.R.U32.HI UR6, URZ, UR11, UR5 ;  /* 0x0000000b3f060299 */ /* 0x000fc80008011605 */
[----:B------:R-:W-:-:S12]  /*12780*/  UIMAD UR4, UR6, UR8, URZ ;  /* 0x00000008060472a4 */ /* 0x000fd8000f8e023f */
.L_x_2259:
[----:B------:R-:W-:Y:S01]  /*12790*/  ULDC UR5, c[0x0][0xc48] ;  /* 0x0003120000057ab9 */ /* 0x000fe20000000800 */
[----:B------:R-:W-:Y:S01]  /*127a0*/  ULDC.64 UR8, c[0x0][0xa28] ;  /* 0x00028a0000087ab9 */ /* 0x000fe20000000a00 */
[----:B------:R-:W-:Y:S01]  /*127b0*/  UISETP.NE.AND UP1, UPT, UR5, 0x1, UPT ;  /* 0x000000010500788c */ /* 0x000fe2000bf25270 */
[----:B------:R-:W-:Y:S01]  /*127c0*/  IMAD.MOV.U32 R32, RZ, RZ, RZ ;  /* 0x000000ffff207224 */ /* 0x000fe200078e00ff */
        /* <DEDUP_REMOVED lines=21> */
[----:B------:R-:W-:Y:S01]  /*12920*/  UP2UR UR48, UPR, URZ, 0x4 ;  /* 0x000000043f307883 */ /* 0x000fe20008000000 */
[----:B------:R-:W-:Y:S01]  /*12930*/  BSSY B7, `(.L_x_2260) ;  /* 0x0000356000077945 */ /* 0x000fe20003800000 */
[----:B------:R-:W-:-:S04]  /*12940*/  USHF.L.U32 UR6, UR44, 0x7, URZ ;  /* 0x000000072c067899 */ /* 0x000fc8000800063f */
[----:B------:R-:W-:Y:S01]  /*12950*/  UIADD3 UR6, UR6, 0x7f, URZ ;  /* 0x0000007f06067890 */ /* 0x000fe2000fffe03f */
[----:B------:R-:W-:Y:S01]  /*12960*/  @UP2 ULDC UR4, c[0x0][0x44c] ;  /* 0x0001130000042ab9 */ /* 0x000fe20000000800 */
[----:B------:R-:W-:Y:S02]  /*12970*/  @UP2 ULDC UR7, c[0x0][0x450] ;  /* 0x0001140000072ab9 */ /* 0x000fe40000000800 */
[----:B------:R-:W-:-:S04]  /*12980*/  UIMAD.WIDE.U32 UR4, UR6, UR4, URZ ;  /* 0x00000004060472a5 */ /* 0x000fc8000f8e003f */
[----:B------:R-:W-:-:S04]  /*12990*/  @UP2 USHF.R.U32.HI UR6, URZ, UR7, UR5 ;  /* 0x000000073f062299 */ /* 0x000fc80008011605 */
[----:B------:R-:W-:-:S04]  /*129a0*/  UIADD3 UR4, UR40, UR6, URZ ;  /* 0x0000000628047290 */ /* 0x000fc8000fffe03f */
[----:B------:R-:W-:-:S04]  /*129b0*/  UIMAD.WIDE UR4, UR4, 0x66666667, URZ ;  /* 0x66666667040478a5 */ /* 0x000fc8000f8e023f */
[----:B------:R-:W-:-:S04]  /*129c0*/  USHF.R.U32.HI UR4, URZ, 0x1f, UR5 ;  /* 0x0000001f3f047899 */ /* 0x000fc80008011605 */
[----:B------:R-:W-:-:S04]  /*129d0*/  ULEA.HI.SX32 UR4, UR5, UR4, 0x1b ;  /* 0x0000000405047291 */ /* 0x000fc8000f8fda3f */
[----:B------:R-:W-:-:S04]  /*129e0*/  UISETP.LT.AND UP0, UPT, UR41, UR4, UPT ;  /* 0x000000042900728c */ /* 0x000fc8000bf01270 */
[----:B------:R-:W-:-:S06]  /*129f0*/  USEL UR45, UR41, UR4, UP0 ;  /* 0x00000004292d7287 */ /* 0x000fcc0008000000 */
[----:B------:R-:W-:-:S13]  /*12a00*/  ISETP.LT.AND P0, PT, RZ, UR45, PT ;  /* 0x0000002dff007c0c */ /* 0x000fda000bf01270 */
[----:B0-----:R-:W-:Y:S05]  /*12a10*/  @P0 BRA `(.L_x_2261) ;  /* 0x0000000000440947 */ /* 0x001fea0003800000 */
        /* <DEDUP_REMOVED lines=17> */
.L_x_2261:
[----:B------:R-:W-:Y:S01]  /*12b30*/  VIADD R0, R17, 0x24400 ;  /* 0x0002440011007836 */ /* 0x000fe20000000000 */
[----:B------:R-:W-:Y:S04]  /*12b40*/  BSSY B6, `(.L_x_2263) ;  /* 0x0000013000067945 */ /* 0x000fe80003800000 */
[----:B------:R-:W-:-:S13]  /*12b50*/  LOP3.LUT P0, RZ, R0, 0x3ff, RZ, 0xc0, !PT ;  /* 0x000003ff00ff7812 */ /* 0x000fda000780c0ff */
[----:B------:R-:W-:Y:S05]  /*12b60*/  @!P0 BRA `(.L_x_2264) ;  /* 0x0000000000408947 */ /* 0x000fea0003800000 */
[----:B------:R-:W-:Y:S01]  /*12b70*/  MOV R2, 0x0 ;  /* 0x0000000000027802 */ /* 0x000fe20000000f00 */
[----:B------:R-:W-:Y:S01]  /*12b80*/  ULDC.64 UR4, c[0x4][0xa8] ;  /* 0x01002a0000047ab9 */ /* 0x000fe20000000a00 */
[----:B------:R-:W-:Y:S01]  /*12b90*/  ULDC.64 UR6, c[0x4][0xb0] ;  /* 0x01002c0000067ab9 */ /* 0x000fe20000000a00 */
[----:B------:R-:W-:Y:S01]  /*12ba0*/  MOV R4, UR4 ;  /* 0x0000000400047c02 */ /* 0x000fe20008000f00 */
[----:B------:R-:W-:Y:S01]  /*12bb0*/  IMAD.U32 R5, RZ, RZ, UR5 ;  /* 0x00000005ff057e24 */ /* 0x000fe2000f8e00ff */
[----:B------:R-:W-:Y:S01]  /*12bc0*/  ULDC.64 UR4, c[0x4][0x8] ;  /* 0x0100020000047ab9 */ /* 0x000fe20000000a00 */
[----:B------:R-:W0:Y:S01]  /*12bd0*/  LDC.64 R2, c[0x4][R2] ;  /* 0x0100000002027b82 */ /* 0x000e220000000a00 */
[----:B------:R-:W-:Y:S01]  /*12be0*/  IMAD.U32 R6, RZ, RZ, UR6 ;  /* 0x00000006ff067e24 */ /* 0x000fe2000f8e00ff */
[----:B------:R-:W-:Y:S01]  /*12bf0*/  MOV R8, 0x70 ;  /* 0x0000007000087802 */ /* 0x000fe20000000f00 */
[----:B------:R-:W-:Y:S02]  /*12c00*/  IMAD.U32 R7, RZ, RZ, UR7 ;  /* 0x00000007ff077e24 */ /* 0x000fe4000f8e00ff */
[----:B------:R-:W-:-:S02]  /*12c10*/  IMAD.U32 R10, RZ, RZ, UR4 ;  /* 0x00000004ff0a7e24 */ /* 0x000fc4000f8e00ff */
[----:B------:R-:W-:Y:S02]  /*12c20*/  IMAD.U32 R11, RZ, RZ, UR5 ;  /* 0x00000005ff0b7e24 */ /* 0x000fe4000f8e00ff */
[----:B------:R-:W-:Y:S02]  /*12c30*/  IMAD.MOV.U32 R12, RZ, RZ, 0x1 ;  /* 0x00000001ff0c7424 */ /* 0x000fe400078e00ff */
[----:B------:R-:W-:-:S07]  /*12c40*/  IMAD.MOV.U32 R13, RZ, RZ, RZ ;  /* 0x000000ffff0d7224 */ /* 0x000fce00078e00ff */
[----:B------:R-:W-:-:S07]  /*12c50*/  LEPC R20, `(.L_x_2264) ;  /* 0x000000001014794e */ /* 0x000fce0000000000 */
[----:B0----5:R-:W-:Y:S05]  /*12c60*/  CALL.ABS.NOINC R2 ;  /* 0x0000000002007343 */ /* 0x021fea0003c00000 */
.L_x_2264:
[----:B------:R-:W-:Y:S05]  /*12c70*/  BSYNC B6 ;  /* 0x0000000000067941 */ /* 0x000fea0003800000 */
.L_x_2263:
        /* <DEDUP_REMOVED lines=11> */
[----:B------:R-:W-:Y:S01]  /*12d30*/  MOV R6, UR6 ;  /* 0x0000000600067c02 */ /* 0x000fe20008000f00 */
[----:B------:R-:W-:Y:S01]  /*12d40*/  IMAD.U32 R7, RZ, RZ, UR7 ;  /* 0x00000007ff077e24 */ /* 0x000fe2000f8e00ff */
[----:B------:R-:W-:Y:S01]  /*12d50*/  MOV R13, RZ ;  /* 0x000000ff000d7202 */ /* 0x000fe20000000f00 */
[----:B------:R-:W-:-:S02]  /*12d60*/  IMAD.U32 R10, RZ, RZ, UR4 ;  /* 0x00000004ff0a7e24 */ /* 0x000fc4000f8e00ff */
[----:B------:R-:W-:Y:S02]  /*12d70*/  IMAD.U32 R11, RZ, RZ, UR5 ;  /* 0x00000005ff0b7e24 */ /* 0x000fe4000f8e00ff */
[----:B------:R-:W-:Y:S02]  /*12d80*/  IMAD.MOV.U32 R8, RZ, RZ, 0x70 ;  /* 0x00000070ff087424 */ /* 0x000fe400078e00ff */
[----:B0-----:R-:W-:-:S07]  /*12d90*/  IMAD.MOV.U32 R12, RZ, RZ, 0x1 ;  /* 0x00000001ff0c7424 */ /* 0x001fce00078e00ff */
[----:B------:R-:W-:-:S07]  /*12da0*/  LEPC R20, `(.L_x_2267) ;  /* 0x000000001014794e */ /* 0x000fce0000000000 */
[----:B-1---5:R-:W-:Y:S05]  /*12db0*/  CALL.ABS.NOINC R2 ;  /* 0x0000000002007343 */ /* 0x022fea0003c00000 */
.L_x_2267:
[----:B------:R0:W1:Y:S01]  /*12dc0*/  LDC.64 R2, c[0x4][R18] ;  /* 0x0100000012027b82 */ /* 0x0000620000000a00 */
[----:B------:R-:W-:Y:S01]  /*12dd0*/  ULDC.64 UR4, c[0x4][0xa8] ;  /* 0x01002a0000047ab9 */ /* 0x000fe20000000a00 */
[----:B------:R-:W-:Y:S01]  /*12de0*/  ULDC.64 UR6, c[0x4][0xb0] ;  /* 0x01002c0000067ab9 */ /* 0x000fe20000000a00 */
[----:B------:R-:W-:Y:S02]  /*12df0*/  IMAD.U32 R4, RZ, RZ, UR4 ;  /* 0x00000004ff047e24 */ /* 0x000fe4000f8e00ff */
        /* <DEDUP_REMOVED lines=11> */
.L_x_2266:
[----:B------:R-:W-:Y:S05]  /*12eb0*/  BSYNC B6 ;  /* 0x0000000000067941 */ /* 0x000fea0003800000 */
.L_x_2265:
        /* <DEDUP_REMOVED lines=9> */
[----:B------:R-:W-:Y:S01]  /*12f50*/  MOV R3, UR5 ;  /* 0x0000000500037c02 */ /* 0x000fe20008000f00 */
[----:B------:R-:W-:-:S04]  /*12f60*/  ULDC UR4, c[0x0][0xc48] ;  /* 0x0003120000047ab9 */ /* 0x000fc80000000800 */
[----:B------:R1:W5:Y:S01]  /*12f70*/  @P0 LDG.E R29, desc[UR38][R2.64] ;  /* 0x00000026021d0981 */ /* 0x000362000c1e1900 */
[----:B------:R-:W-:Y:S01]  /*12f80*/  UMOV UR5, 0xffffffff ;  /* 0xffffffff00057882 */ /* 0x000fe20000000000 */
[----:B------:R-:W-:Y:S02]  /*12f90*/  IMAD.U32 R22, RZ, RZ, UR4 ;  /* 0x00000004ff167e24 */ /* 0x000fe4000f8e00ff */
[----:B------:R-:W-:Y:S05]  /*12fa0*/  BRA.DIV UR5, `(.L_x_2268) ;  /* 0x0000003605bc7947 */ /* 0x000fea000b800000 */
.L_x_2324:
[----:B------:R-:W2:Y:S01]  /*12fb0*/  S2R R0, SR_TID.X ;  /* 0x0000000000007919 */ /* 0x000ea20000002100 */
[----:B------:R-:W-:Y:S01]  /*12fc0*/  UIADD3 UR4, UR45, -0x1, URZ ;  /* 0xffffffff2d047890 */ /* 0x000fe2000fffe03f */
[----:B0-----:R-:W-:Y:S02]  /*12fd0*/  ISETP.NE.AND P1, PT, R10, 0x1, PT ;  /* 0x000000010a00780c */ /* 0x001fe40003f25270 */
[----:B-----5:R-:W-:Y:S02]  /*12fe0*/  SHF.R.S32.HI R33, RZ, 0x1f, R29 ;  /* 0x0000001fff217819 */ /* 0x020fe4000001141d */
[----:B------:R-:W-:Y:S01]  /*12ff0*/  LOP3.LUT R16, R16, 0xfffffbff, RZ, 0xc0, !PT ;  /* 0xfffffbff10107812 */ /* 0x000fe200078ec0ff */
[----:B------:R-:W-:-:S08]  /*13000*/  IMAD.U32 R7, RZ, RZ, UR4 ;  /* 0x00000004ff077e24 */ /* 0x000fd0000f8e00ff */
[----:B-1----:R-:W0:Y:S01]  /*13010*/  @P1 LDC R3, c[0x0][0x434] ;  /* 0x00010d00ff031b82 */ /* 0x002e220000000800 */
[----:B------:R-:W-:-:S07]  /*13020*/  @P1 LOP3.LUT R16, R16, 0x400, RZ, 0xfc, !PT ;  /* 0x0000040010101812 */ /* 0x000fce00078efcff */
[----:B------:R-:W1:Y:S01]  /*13030*/  @P1 LDC R5, c[0x0][0x438] ;  /* 0x00010e00ff051b82 */ /* 0x000e620000000800 */
[----:B--2---:R-:W-:-:S05]  /*13040*/  IMAD.SHL.U32 R8, R0, 0x10, RZ ;  /* 0x0000001000087824 */ /* 0x004fca00078e00ff */
[----:B------:R-:W-:-:S05]  /*13050*/  LOP3.LUT R8, R36, 0x70, R8, 0xf8, !PT ;  /* 0x0000007024087812 */ /* 0x000fca00078ef808 */
[----:B------:R-:W-:-:S04]  /*13060*/  IMAD R7, R7, 0x50, R8 ;  /* 0x0000005007077824 */ /* 0x000fc800078e0208 */
[C---:B------:R-:W-:Y:S01]  /*13070*/  IMAD.IADD R0, R7.reuse, 0x1, R32 ;  /* 0x0000000107007824 */ /* 0x040fe200078e0220 */
[----:B------:R-:W-:-:S03]  /*13080*/  ISETP.GE.AND P0, PT, R7, UR36, PT ;  /* 0x0000002407007c0c */ /* 0x000fc6000bf06270 */
[----:B0-----:R-:W-:Y:S01]  /*13090*/  @P1 IMAD.HI.U32 R2, R0, R3, RZ ;  /* 0x0000000300021227 */ /* 0x001fe200078e00ff */
[----:B------:R-:W-:-:S03]  /*130a0*/  ISETP.GT.U32.OR P0, PT, R8, 0x4f, P0 ;  /* 0x0000004f0800780c */ /* 0x000fc60000704470 */
[----:B------:R-:W-:Y:S01]  /*130b0*/  IMAD.MOV.U32 R9, RZ, RZ, R0 ;  /* 0x000000ffff097224 */ /* 0x000fe200078e0000 */
[----:B-1----:R-:W-:-:S09]  /*130c0*/  @P1 SHF.R.U32.HI R9, RZ, R5, R2 ;  /* 0x00000005ff091219 */ /* 0x002fd20000011602 */
[----:B------:R-:W0:Y:S01]  /*130d0*/  @!P0 LDC.64 R6, c[0x0][0x428] ;  /* 0x00010a00ff068b82 */ /* 0x000e220000000a00 */
[----:B------:R-:W-:-:S07]  /*130e0*/  @!P0 SHF.R.S32.HI R3, RZ, 0x1f, R9 ;  /* 0x0000001fff038819 */ /* 0x000fce0000011409 */
[----:B------:R-:W1:Y:S01]  /*130f0*/  @!P0 LDC.64 R4, c[0x0][0x418] ;  /* 0x00010600ff048b82 */ /* 0x000e620000000a00 */
[----:B0-----:R-:W-:-:S04]  /*13100*/  @!P0 IMAD R2, R33, R6, RZ ;  /* 0x0000000621028224 */ /* 0x001fc800078e02ff */
[----:B------:R-:W-:Y:S01]  /*13110*/  @!P0 IMAD R7, R29, R7, R2 ;  /* 0x000000071d078224 */ /* 0x000fe200078e0202 */
[----:B------:R-:W-:-:S05]  /*13120*/  @!P0 MOV R2, R9 ;  /* 0x0000000900028202 */ /* 0x000fca0000000f00 */
[----:B------:R-:W-:-:S04]  /*13130*/  @!P0 IMAD.WIDE.U32 R2, R29, R6, R2 ;  /* 0x000000061d028225 */ /* 0x000fc800078e0002 */
[----:B------:R-:W-:Y:S01]  /*13140*/  @!P0 IMAD.IADD R3, R3, 0x1, R7 ;  /* 0x0000000103038824 */ /* 0x000fe200078e0207 */
[----:B-1----:R-:W-:Y:S01]  /*13150*/  @!P0 LEA R4, P1, R2, R4, 0x2 ;  /* 0x0000000402048211 */ /* 0x002fe200078210ff */
[----:B------:R-:W-:-:S03]  /*13160*/  IMAD.MOV.U32 R6, RZ, RZ, RZ ;  /* 0x000000ffff067224 */ /* 0x000fc600078e00ff */
[----:B------:R-:W-:Y:S01]  /*13170*/  @!P0 LEA.HI.X R5, R2, R5, R3, 0x2, P1 ;  /* 0x0000000502058211 */ /* 0x000fe200008f1403 */
[----:B------:R-:W-:-:S04]  /*13180*/  IMAD.MOV R7, RZ, RZ, -R9 ;  /* 0x000000ffff077224 */ /* 0x000fc800078e0a09 */
[----:B------:R0:W5:Y:S01]  /*13190*/  @!P0 LDG.E R6, desc[UR38][R4.64] ;  /* 0x0000002604068981 */ /* 0x000162000c1e1900 */
[----:B------:R-:W-:Y:S01]  /*131a0*/  ISETP.GT.U32.AND P0, PT, R8, 0x4f, PT ;  /* 0x0000004f0800780c */ /* 0x000fe20003f04070 */
[----:B------:R-:W-:Y:S01]  /*131b0*/  IMAD R3, RZ, RZ, -UR43 ;  /* 0x8000002bff037e24 */ /* 0x000fe2000f8e02ff */
[----:B------:R-:W-:Y:S02]  /*131c0*/  LOP3.LUT R16, R16, 0xfffffdff, RZ, 0xc0, !PT ;  /* 0xfffffdff10107812 */ /* 0x000fe400078ec0ff */
[----:B------:R-:W-:Y:S01]  /*131d0*/  MOV R24, UR4 ;  /* 0x0000000400187c02 */ /* 0x000fe20008000f00 */
[----:B------:R-:W-:Y:S02]  /*131e0*/  IMAD R22, R22, R3, UR42 ;  /* 0x0000002a16167e24 */ /* 0x000fe4000f8e0203 */
[----:B0-----:R-:W-:-:S03]  /*131f0*/  IMAD R5, R10, R7, R0 ;  /* 0x000000070a057224 */ /* 0x001fc600078e0200 */
[----:B------:R-:W-:Y:S01]  /*13200*/  SHF.R.S32.HI R28, RZ, 0x1f, R22 ;  /* 0x0000001fff1c7819 */ /* 0x000fe20000011416 */
[----:B------:R-:W-:-:S05]  /*13210*/  IMAD.U32 R0, RZ, RZ, UR47 ;  /* 0x0000002fff007e24 */ /* 0x000fca000f8e00ff */
[----:B------:R-:W-:-:S13]  /*13220*/  ISETP.NE.AND P2, PT, R0, 0x3, PT ;  /* 0x000000030000780c */ /* 0x000fda0003f45270 */
[----:B------:R-:W-:-:S04]  /*13230*/  @P2 LOP3.LUT R16, R16, 0x200, RZ, 0xfc, !PT ;  /* 0x0000020010102812 */ /* 0x000fc800078efcff */
[----:B------:R-:W-:-:S04]  /*13240*/  LOP3.LUT R16, R16, 0xfffffffe, RZ, 0xc0, !PT ;  /* 0xfffffffe10107812 */ /* 0x000fc800078ec0ff */
[----:B------:R-:W-:Y:S01]  /*13250*/  @P0 LOP3.LUT R16, R16, 0x1, RZ, 0xfc, !PT ;  /* 0x0000000110100812 */ /* 0x000fe200078efcff */
[----:B------:R-:W-:Y:S06]  /*13260*/  @!P2 BRA `(.L_x_2269) ;  /* 0x000000000004a947 */ /* 0x000fec0003800000 */
[----:B------:R-:W-:Y:S01]  /*13270*/  BPT.TRAP 0x1 ;  /* 0x000000040000795c */ /* 0x000fe20000300000 */
.L_x_2269:
[----:B------:R-:W-:Y:S01]  /*13280*/  SHF.R.S32.HI R7, RZ, 0x1f, R5 ;  /* 0x0000001fff077819 */ /* 0x000fe20000011405 */
[----:B------:R-:W-:Y:S01]  /*13290*/  ULDC.64 UR4, c[0x0][0x328] ;  /* 0x0000ca0000047ab9 */ /* 0x000fe20000000a00 */
[----:B-----5:R-:W-:Y:S01]  /*132a0*/  SHF.R.S32.HI R4, RZ, 0x1f, R6 ;  /* 0x0000001fff047819 */ /* 0x020fe20000011406 */
[----:B------:R-:W-:Y:S01]  /*132b0*/  IMAD.WIDE.U32 R2, R5, UR4, RZ ;  /* 0x0000000405027c25 */ /* 0x000fe2000f8e00ff */
[----:B------:R-:W-:Y:S03]  /*132c0*/  BSSY B0, `(.L_x_2270) ;  /* 0x0000015000007945 */ /* 0x000fe60003800000 */
[----:B------:R-:W-:-:S04]  /*132d0*/  IMAD R0, R7, UR4, RZ ;  /* 0x0000000407007c24 */ /* 0x000fc8000f8e02ff */
[----:B------:R-:W-:Y:S01]  /*132e0*/  IMAD R9, R5, UR5, R0 ;  /* 0x0000000505097c24 */ /* 0x000fe2000f8e0200 */
[----:B------:R-:W-:Y:S01]  /*132f0*/  ULDC.64 UR4, c[0x0][0x338] ;  /* 0x0000ce0000047ab9 */ /* 0x000fe20000000a00 */
[----:B------:R-:W-:Y:S02]  /*13300*/  IMAD R0, R23, 0x8, R17 ;  /* 0x0000000817007824 */ /* 0x000fe400078e0211 */
        /* <DEDUP_REMOVED lines=16> */
.L_x_2325:
[----:B------:R-:W-:Y:S05]  /*13410*/  BSYNC B0 ;  /* 0x0000000000007941 */ /* 0x000fea0003800000 */
.L_x_2270:
        /* <DEDUP_REMOVED lines=9> */
[----:B------:R-:W-:Y:S01]  /*134b0*/  ULDC.64 UR4, c[0x0][0x308] ;  /* 0x0000c20000047ab9 */ /* 0x000fe20000000a00 */
[----:B------:R-:W-:-:S03]  /*134c0*/  IMAD.MOV.U32 R7, RZ, RZ, -0x50 ;  /* 0xffffffb0ff077424 */ /* 0x000fc600078e00ff */
[----:B------:R-:W-:Y:S01]  /*134d0*/  IADD3 R3, R3, R5, RZ ;  /* 0x0000000503037210 */ /* 0x000fe20007ffe0ff */
[----:B------:R-:W-:Y:S02]  /*134e0*/  IMAD R5, R28, UR4, RZ ;  /* 0x000000041c057c24 */ /* 0x000fe4000f8e02ff */
[----:B------:R-:W-:Y:S02]  /*134f0*/  IMAD R7, R24, R7, UR36 ;  /* 0x0000002418077e24 */ /* 0x000fe4000f8e0207 */
[C---:B------:R-:W-:Y:S02]  /*13500*/  IMAD R5, R22.reuse, UR5, R5 ;  /* 0x0000000516057c24 */ /* 0x040fe4000f8e0205 */
[----:B------:R-:W-:Y:S01]  /*13510*/  IMAD.WIDE.U32 R2, R22, UR4, R2 ;  /* 0x0000000416027c25 */ /* 0x000fe2000f8e0002 */
[----:B------:R-:W-:-:S03]  /*13520*/  ULDC.64 UR4, c[0x0][0x2e8] ;  /* 0x0000ba0000047ab9 */ /* 0x000fc60000000a00 */
[----:B------:R-:W-:Y:S01]  /*13530*/  IMAD.IADD R3, R3, 0x1, R5 ;  /* 0x0000000103037824 */ /* 0x000fe200078e0205 */
[C---:B------:R-:W-:Y:S01]  /*13540*/  LEA R4, P0, R2.reuse, UR4, 0x1 ;  /* 0x0000000402047c11 */ /* 0x040fe2000f8008ff */
[----:B------:R-:W-:Y:S01]  /*13550*/  IMAD.IADD R7, R7, 0x1, -R36 ;  /* 0x0000000107077824 */ /* 0x000fe200078e0a24 */
[----:B------:R-:W-:Y:S01]  /*13560*/  UMOV UR4, 0xffffffff ;  /* 0xffffffff00047882 */ /* 0x000fe20000000000 */
[----:B------:R-:W-:Y:S01]  /*13570*/  IMAD R5, R23, 0x5000, R30 ;  /* 0x0000500017057824 */ /* 0x000fe200078e021e */
[----:B------:R-:W-:Y:S02]  /*13580*/  LEA.HI.X R6, R2, UR5, R3, 0x1, P0 ;  /* 0x0000000502067c11 */ /* 0x000fe400080f0c03 */
[----:B------:R-:W-:Y:S01]  /*13590*/  ISETP.GE.AND P0, PT, R7, 0x1, PT ;  /* 0x000000010700780c */ /* 0x000fe20003f06270 */
[----:B------:R-:W-:-:S12]  /*135a0*/  BRA.DIV UR4, `(.L_x_2272) ;  /* 0x00000032047c7947 */ /* 0x000fd8000b800000 */
[----:B------:R-:W0:Y:S01]  /*135b0*/  SHFL.IDX PT, R14, R4, RZ, 0x181f ;  /* 0x00181fff040e7589 */ /* 0x000e2200000e0000 */
[C---:B------:R-:W-:Y:S01]  /*135c0*/  LOP3.LUT P5, RZ, R16.reuse, 0x10, RZ, 0xc0, !PT ;  /* 0x0000001010ff7812 */ /* 0x040fe200078ac0ff */
[----:B------:R-:W-:Y:S01]  /*135d0*/  @P0 IMAD R9, R5, 0x2, R17 ;  /* 0x0000000205090824 */ /* 0x000fe200078e0211 */
[C---:B------:R-:W-:Y:S01]  /*135e0*/  LOP3.LUT P4, RZ, R16.reuse, 0x8, RZ, 0xc0, !PT ;  /* 0x0000000810ff7812 */ /* 0x040fe2000788c0ff */
[----:B------:R-:W1:Y:S01]  /*135f0*/  SHFL.IDX PT, R2, R6, RZ, 0x181f ;  /* 0x00181fff06027589 */ /* 0x000e6200000e0000 */
[C---:B------:R-:W-:Y:S02]  /*13600*/  LOP3.LUT P3, RZ, R16.reuse, 0x4, RZ, 0xc0, !PT ;  /* 0x0000000410ff7812 */ /* 0x040fe4000786c0ff */
[----:B------:R-:W-:Y:S01]  /*13610*/  LOP3.LUT P2, RZ, R16, 0x2, RZ, 0xc0, !PT ;  /* 0x0000000210ff7812 */ /* 0x000fe2000784c0ff */
[----:B------:R-:W-:Y:S01]  /*13620*/  SHFL.IDX PT, R8, R6, 0x1, 0x181f ;  /* 0x00381f0006087f89 */ /* 0x000fe200000e0000 */
        /* <DEDUP_REMOVED lines=21> */
[----:B0-----:R-:W-:Y:S02]  /*13780*/  @P0 LEA R14, P1, R37, R14, 0x1 ;  /* 0x0000000e250e0211 */ /* 0x001fe400078208ff */
[----:B------:R-:W-:-:S03]  /*13790*/  @P0 LEA R21, R5, R17, 0x1 ;  /* 0x0000001105150211 */ /* 0x000fc600078e08ff */
        /* <DEDUP_REMOVED lines=14> */
[----:B------:R0:W1:Y:S02]  /*13880*/  SHFL.IDX PT, R8, R6, 0x4, 0x181f ;  /* 0x00981f0006087f89 */ /* 0x00006400000e0000 */
[----:B------:R-:W-:Y:S02]  /*13890*/  @P0 MOV R3, R9 ;  /* 0x0000000900030202 */ /* 0x000fe40000000f00 */
[----:B------:R0:W2:Y:S04]  /*138a0*/  SHFL.IDX PT, R14, R4, 0x4, 0x181f ;  /* 0x00981f00040e7f89 */ /* 0x0000a800000e0000 */
[----:B------:R0:W-:Y:S04]  /*138b0*/  @P0 LDGSTS.E.BYPASS.LTC128B.128 [R25+0x25c00], desc[UR38][R2.64], !P5 ;  /* 0x25c0000002190fae */ /* 0x0001e8000e901d66 */
[----:B------:R0:W-:Y:S04]  /*138c0*/  @P0 LDGSTS.E.BYPASS.LTC128B.128 [R25+0x28400], desc[UR38][R2.64+0x80], !P4 ;  /* 0x2840008002190fae */ /* 0x0001e8000e101d66 */
[----:B------:R0:W-:Y:S04]  /*138d0*/  @P0 LDGSTS.E.BYPASS.LTC128B.128 [R25+0x2ac00], desc[UR38][R2.64+0x100], !P3 ;  /* 0x2ac0010002190fae */ /* 0x0001e8000d901d66 */
[----:B------:R0:W-:Y:S02]  /*138e0*/  @P0 LDGSTS.E.BYPASS.LTC128B.128 [R25+0x2d400], desc[UR38][R2.64+0x180], !P2 ;  /* 0x2d40018002190fae */ /* 0x0001e4000d101d66 */
.L_x_2337:
[----:B------:R-:W-:Y:S01]  /*138f0*/  ISETP.GE.AND P0, PT, R7, 0x41, PT ;  /* 0x000000410700780c */ /* 0x000fe20003f06270 */
[----:B------:R-:W-:-:S12]  /*13900*/  BSSY B0, `(.L_x_2273) ;  /* 0x0000010000007945 */ /* 0x000fd80003800000 */
[----:B------:R-:W-:Y:S05]  /*13910*/  @!P0 BRA `(.L_x_2274) ;  /* 0x0000000000388947 */ /* 0x000fea0003800000 */
[C---:B------:R-:W-:Y:S01]  /*13920*/  LOP3.LUT P4, RZ, R16.reuse, 0x10, RZ, 0xc0, !PT ;  /* 0x0000001010ff7812 */ /* 0x040fe2000788c0ff */
[----:B------:R-:W-:Y:S01]  /*13930*/  IMAD R5, R5, 0x2, R17 ;  /* 0x0000000205057824 */ /* 0x000fe200078e0211 */
[C---:B------:R-:W-:Y:S02]  /*13940*/  LOP3.LUT P3, RZ, R16.reuse, 0x8, RZ, 0xc0, !PT ;  /* 0x0000000810ff7812 */ /* 0x040fe4000786c0ff */
[C---:B------:R-:W-:Y:S02]  /*13950*/  LOP3.LUT P2, RZ, R16.reuse, 0x4, RZ, 0xc0, !PT ;  /* 0x0000000410ff7812 */ /* 0x040fe4000784c0ff */
[----:B------:R-:W-:Y:S02]  /*13960*/  LOP3.LUT P1, RZ, R16, 0x2, RZ, 0xc0, !PT ;  /* 0x0000000210ff7812 */ /* 0x000fe4000782c0ff */
[----:B0-2---:R-:W-:-:S05]  /*13970*/  LEA R2, P0, R37, R14, 0x1 ;  /* 0x0000000e25027211 */ /* 0x005fca00078008ff */
        /* <DEDUP_REMOVED lines=8> */
.L_x_2274:
[----:B------:R-:W-:Y:S05]  /*13a00*/  BSYNC B0 ;  /* 0x0000000000007941 */ /* 0x000fea0003800000 */
.L_x_2273:
[----:B------:R-:W-:Y:S01]  /*13a10*/  NOP ;  /* 0x0000000000007918 */ /* 0x000fe20000000000 */
[----:B------:R-:W-:-:S13]  /*13a20*/  PLOP3.LUT P0, PT, PT, PT, PT, 0x80, 0x0 ;  /* 0x000000000000781c */ /* 0x000fda0003f0f070 */
.L_x_2275:
        /* <DEDUP_REMOVED lines=10> */
.L_x_2276:
[----:B------:R4:W-:Y:S02]  /*13ad0*/  SYNCS.ARRIVE.TRANS64.A1T0 RZ, [R0+URZ+0x38830], RZ ;  /* 0x038830ff00ff79a7 */ /* 0x0009e4000810003f */
[----:B------:R-:W-:Y:S05]  /*13ae0*/  WARPSYNC.ALL ;  /* 0x0000000000007948 */ /* 0x000fea0003800000 */
[----:B------:R-:W-:Y:S01]  /*13af0*/  BSSY B6, `(.L_x_2277) ;  /* 0x0000015000067945 */ /* 0x000fe20003800000 */
[----:B----4-:R-:W-:Y:S01]  /*13b00*/  VIADD R0, R17, 0x14400 ;  /* 0x0001440011007836 */ /* 0x010fe20000000000 */
[----:B------:R-:W-:Y:S04]  /*13b10*/  BAR.SYNC.DEFER_BLOCKING 0x8, 0x180 ;  /* 0x0206000000007b1d */ /* 0x000fe80000010000 */
[----:B------:R-:W-:-:S13]  /*13b20*/  LOP3.LUT P0, RZ, R0, 0x3ff, RZ, 0xc0, !PT ;  /* 0x000003ff00ff7812 */ /* 0x000fda000780c0ff */
        /* <DEDUP_REMOVED lines=9> */
[----:B------:R-:W-:Y:S01]  /*13bc0*/  MOV R13, RZ ;  /* 0x000000ff000d7202 */ /* 0x000fe20000000f00 */
[----:B------:R-:W-:Y:S02]  /*13bd0*/  IMAD.U32 R7, RZ, RZ, UR9 ;  /* 0x00000009ff077e24 */ /* 0x000fe4000f8e00ff */
[----:B------:R-:W-:-:S02]  /*13be0*/  IMAD.U32 R10, RZ, RZ, UR4 ;  /* 0x00000004ff0a7e24 */ /* 0x000fc4000f8e00ff */
[----:B------:R-:W-:Y:S02]  /*13bf0*/  IMAD.U32 R11, RZ, RZ, UR5 ;  /* 0x00000005ff0b7e24 */ /* 0x000fe4000f8e00ff */
[----:B-1----:R-:W-:Y:S02]  /*13c00*/  IMAD.MOV.U32 R8, RZ, RZ, 0x70 ;  /* 0x00000070ff087424 */ /* 0x002fe400078e00ff */
[----:B------:R-:W-:-:S07]  /*13c10*/  IMAD.MOV.U32 R12, RZ, RZ, 0x1 ;  /* 0x00000001ff0c7424 */ /* 0x000fce00078e00ff */
[----:B------:R-:W-:-:S07]  /*13c20*/  LEPC R20, `(.L_x_2278) ;  /* 0x000000001014794e */ /* 0x000fce0000000000 */
[----:B0-2---:R-:W-:Y:S05]  /*13c30*/  CALL.ABS.NOINC R2 ;  /* 0x0000000002007343 */ /* 0x005fea0003c00000 */
.L_x_2278:
[----:B------:R-:W-:Y:S05]  /*13c40*/  BSYNC B6 ;  /* 0x0000000000067941 */ /* 0x000fea0003800000 */
.L_x_2277:
[----:B0--3--:R-:W0:Y:S01]  /*13c50*/  S2R R2, SR_TID.X ;  /* 0x0000000000027919 */ /* 0x009e220000002100 */
[----:B------:R-:W-:Y:S01]  /*13c60*/  UISETP.NE.AND UP0, UPT, UR48, URZ, UPT ;  /* 0x0000003f3000728c */ /* 0x000fe2000bf05270 */
[----:B------:R-:W-:Y:S01]  /*13c70*/  IMAD.U32 R0, RZ, RZ, UR44 ;  /* 0x0000002cff007e24 */ /* 0x000fe2000f8e00ff */
[----:B------:R-:W-:Y:S01]  /*13c80*/  R2UR UR6, R28 ;  /* 0x000000001c0672ca */ /* 0x000fe200000e0000 */
[----:B------:R-:W-:Y:S01]  /*13c90*/  ULDC.64 UR8, c[0x0][0x2d8] ;  /* 0x0000b60000087ab9 */ /* 0x000fe20000000a00 */
[----:B------:R-:W-:Y:S02]  /*13ca0*/  R2UR UR7, R22 ;  /* 0x00000000160772ca */ /* 0x000fe400000e0000 */
[----:B------:R-:W-:Y:S02]  /*13cb0*/  PLOP3.LUT P0, PT, PT, PT, UP0, 0x80, 0x0 ;  /* 0x000000000000781c */ /* 0x000fe40003f0f008 */
[C---:B------:R-:W-:Y:S02]  /*13cc0*/  LOP3.LUT P2, RZ, R16.reuse, 0x4000, RZ, 0xc0, !PT ;  /* 0x0000400010ff7812 */ /* 0x040fe4000784c0ff */
[C---:B------:R-:W-:Y:S01]  /*13cd0*/  LOP3.LUT P3, RZ, R16.reuse, 0x2000, RZ, 0xc0, !PT ;  /* 0x0000200010ff7812 */ /* 0x040fe2000786c0ff */
[----:B------:R-:W-:Y:S01]  /*13ce0*/  @UP0 ULDC UR4, c[0x0][0x44c] ;  /* 0x0001130000040ab9 */ /* 0x000fe20000000800 */
[----:B------:R-:W-:-:S02]  /*13cf0*/  LOP3.LUT P4, RZ, R16, 0x1000, RZ, 0xc0, !PT ;  /* 0x0000100010ff7812 */ /* 0x000fc4000788c0ff */
[----:B------:R-:W-:Y:S01]  /*13d00*/  LOP3.LUT P5, RZ, R16, 0x800, RZ, 0xc0, !PT ;  /* 0x0000080010ff7812 */ /* 0x000fe200078ac0ff */
[----:B------:R-:W-:-:S04]  /*13d10*/  UIMAD UR6, UR6, UR8, URZ ;  /* 0x00000008060672a4 */ /* 0x000fc8000f8e023f */
[----:B------:R-:W-:Y:S02]  /*13d20*/  UIMAD UR7, UR7, UR9, UR6 ;  /* 0x00000009070772a4 */ /* 0x000fe4000f8e0206 */
[----:B------:R-:W-:Y:S01]  /*13d30*/  USHF.R.S32.HI UR6, URZ, 0x1f, UR43 ;  /* 0x0000001f3f067899 */ /* 0x000fe2000801142b */
[----:B0-----:R-:W-:-:S05]  /*13d40*/  IMAD.SHL.U32 R2, R2, 0x10, RZ ;  /* 0x0000001002027824 */ /* 0x001fca00078e00ff */
[----:B------:R-:W-:-:S05]  /*13d50*/  LOP3.LUT R2, R36, 0x70, R2, 0xf8, !PT ;  /* 0x0000007024027812 */ /* 0x000fca00078ef802 */
[----:B------:R-:W-:-:S04]  /*13d60*/  IMAD R0, R0, 0x80, R2 ;  /* 0x0000008000007824 */ /* 0x000fc800078e0202 */
[----:B------:R-:W-:Y:S01]  /*13d70*/  @P0 IMAD.HI.U32 R3, R0, UR4, RZ ;  /* 0x0000000400030c27 */ /* 0x000fe2000f8e00ff */
[----:B------:R-:W-:Y:S01]  /*13d80*/  PLOP3.LUT P0, PT, PT, PT, UP0, 0x80, 0x0 ;  /* 0x000000000000781c */ /* 0x000fe20003f0f008 */
[----:B------:R-:W-:Y:S02]  /*13d90*/  @UP0 ULDC UR4, c[0x0][0x450] ;  /* 0x0001140000040ab9 */ /* 0x000fe40000000800 */
[----:B------:R-:W-:-:S10]  /*13da0*/  IMAD.MOV.U32 R2, RZ, RZ, R0 ;  /* 0x000000ffff027224 */ /* 0x000fd400078e0000 */
        /* <DEDUP_REMOVED lines=14> */
[----:B------:R-:W-:Y:S01]  /*13e90*/  MOV R9, UR8 ;  /* 0x0000000800097c02 */ /* 0x000fe20008000f00 */
        /* <DEDUP_REMOVED lines=15> */
[----:B--2---:R-:W0:Y:S01]  /*13f90*/  SHFL.IDX PT, R14, R5, RZ, 0x181f ;  /* 0x00181fff050e7589 */ /* 0x004e2200000e0000 */
[----:B------:R-:W-:-:S03]  /*13fa0*/  IMAD.U32 R3, RZ, RZ, UR44 ;  /* 0x0000002cff037e24 */ /* 0x000fc6000f8e00ff */
[----:B------:R-:W2:Y:S01]  /*13fb0*/  SHFL.IDX PT, R2, R4, RZ, 0x181f ;  /* 0x00181fff04027589 */ /* 0x000ea200000e0000 */
[----:B------:R-:W-:-:S03]  /*13fc0*/  IMAD R0, R3, 0x80, R36 ;  /* 0x0000008003007824 */ /* 0x000fc600078e0224 */
[----:B------:R-:W-:Y:S01]  /*13fd0*/  SHFL.IDX PT, R6, R4, 0x1, 0x181f ;  /* 0x00381f0004067f89 */ /* 0x000fe200000e0000 */
[C---:B------:R-:W-:Y:S01]  /*13fe0*/  VIADD R7, R0.reuse, 0x10 ;  /* 0x0000001000077836 */ /* 0x040fe20000000000 */
[----:B------:R-:W-:-:S13]  /*13ff0*/  ISETP.GE.AND P0, PT, R0, UR37, PT ;  /* 0x0000002500007c0c */ /* 0x000fda000bf06270 */
[----:B0-----:R-:W-:-:S05]  /*14000*/  @!P0 LEA R14, P1, R37, R14, 0x1 ;  /* 0x0000000e250e8211 */ /* 0x001fca00078208ff */
[----:B--2---:R-:W-:Y:S01]  /*14010*/  @!P0 IMAD.X R3, RZ, RZ, R2, P1 ;  /* 0x000000ffff038224 */ /* 0x004fe200008e0602 */
[----:B------:R-:W-:Y:S02]  /*14020*/  @!P0 MOV R2, R14 ;  /* 0x0000000e00028202 */ /* 0x000fe40000000f00 */
        /* <DEDUP_REMOVED lines=8> */
[----:B--2---:R-:W-:Y:S01]  /*140b0*/  @!P0 IMAD.MOV.U32 R2, RZ, RZ, R14 ;  /* 0x000000ffff028224 */ /* 0x004fe200078e000e */
        /* <DEDUP_REMOVED lines=10> */
[----:B------:R-:W-:Y:S01]  /*14160*/  @!P0 IADD3.X R7, RZ, R6, RZ, P1, !PT ;  /* 0x00000006ff078210 */ /* 0x000fe20000ffe4ff */
[----:B--2---:R-:W-:Y:S01]  /*14170*/  @!P0 IMAD.MOV.U32 R2, RZ, RZ, R14 ;  /* 0x000000ffff028224 */ /* 0x004fe200078e000e */
[----:B------:R-:W-:Y:S03]  /*14180*/  SHFL.IDX PT, R6, R4, 0x3, 0x181f ;  /* 0x00781f0004067f89 */ /* 0x000fe600000e0000 */
[----:B------:R-:W-:Y:S01]  /*14190*/  @!P0 IMAD.MOV.U32 R3, RZ, RZ, R7 ;  /* 0x000000ffff038224 */ /* 0x000fe200078e0007 */
[----:B------:R-:W0:Y:S01]  /*141a0*/  SHFL.IDX PT, R14, R5, 0x3, 0x181f ;  /* 0x00781f00050e7f89 */ /* 0x000e2200000e0000 */
[----:B------:R-:W-:-:S03]  /*141b0*/  VIADD R7, R0, 0x30 ;  /* 0x0000003000077836 */ /* 0x000fc60000000000 */
        /* <DEDUP_REMOVED lines=44> */
[----:B------:R0:W2:Y:S02]  /*14480*/  SHFL.IDX PT, R6, R4, 0x7, 0x181f ;  /* 0x00f81f0004067f89 */ /* 0x0000a400000e0000 */
[----:B------:R-:W-:Y:S02]  /*14490*/  @!P0 MOV R3, R7 ;  /* 0x0000000700038202 */ /* 0x000fe40000000f00 */
[----:B------:R0:W3:Y:S04]  /*144a0*/  SHFL.IDX PT, R14, R5, 0x7, 0x181f ;  /* 0x00f81f00050e7f89 */ /* 0x0000e800000e0000 */
[----:B------:R0:W-:Y:S04]  /*144b0*/  @!P0 LDGSTS.E.BYPASS.LTC128B.128 [R31+0x17400], desc[UR38][R2.64], !P2 ;  /* 0x17400000021f8fae */ /* 0x0001e8000d101d66 */
[----:B------:R0:W-:Y:S04]  /*144c0*/  @!P0 LDGSTS.E.BYPASS.LTC128B.128 [R31+0x1b400], desc[UR38][R2.64+0x80], !P3 ;  /* 0x1b400080021f8fae */ /* 0x0001e8000d901d66 */
[----:B------:R0:W-:Y:S04]  /*144d0*/  @!P0 LDGSTS.E.BYPASS.LTC128B.128 [R31+0x1f400], desc[UR38][R2.64+0x100], !P4 ;  /* 0x1f400100021f8fae */ /* 0x0001e8000e101d66 */
[----:B------:R0:W-:Y:S02]  /*144e0*/  @!P0 LDGSTS.E.BYPASS.LTC128B.128 [R31+0x23400], desc[UR38][R2.64+0x180], !P5 ;  /* 0x23400180021f8fae */ /* 0x0001e4000e901d66 */
.L_x_2354:
[----:B------:R-:W-:-:S05]  /*144f0*/  VIADD R0, R0, 0x70 ;  /* 0x0000007000007836 */ /* 0x000fca0000000000 */
[----:B------:R-:W-:-:S13]  /*14500*/  ISETP.GE.AND P0, PT, R0, UR37, PT ;  /* 0x0000002500007c0c */ /* 0x000fda000bf06270 */
[----:B0--3--:R-:W-:-:S05]  /*14510*/  @!P0 LEA R2, P1, R37, R14, 0x1 ;  /* 0x0000000e25028211 */ /* 0x009fca00078208ff */
        /* <DEDUP_REMOVED lines=10> */
.L_x_2280:
        /* <DEDUP_REMOVED lines=18> */
.L_x_2355:
[----:B------:R-:W-:Y:S05]  /*146e0*/  BSYNC B0 ;  /* 0x0000000000007941 */ /* 0x000fea0003800000 */
.L_x_2281:
[----:B------:R-:W-:-:S06]  /*146f0*/  UISETP.GE.AND UP0, UPT, UR45, 0x2, UPT ;  /* 0x000000022d00788c */ /* 0x000fcc000bf06270 */
[----:B------:R-:W-:-:S13]  /*14700*/  PLOP3.LUT P0, PT, PT, PT, UP0, 0x40, 0x0 ;  /* 0x000000000000781c */ /* 0x000fda0003f0e808 */
[----:B------:R-:W-:Y:S05]  /*14710*/  @P0 BRA `(.L_x_2283) ;  /* 0x0000000c00fc0947 */ /* 0x000fea0003800000 */
[----:B------:R-:W-:Y:S01]  /*14720*/  UIADD3 UR4, UR45, -0x2, URZ ;  /* 0xfffffffe2d047890 */ /* 0x000fe2000fffe03f */
[----:B------:R-:W-:Y:S01]  /*14730*/  BSSY B0, `(.L_x_2283) ;  /* 0x00000fd000007945 */ /* 0x000fe20003800000 */
[----:B------:R-:W-:Y:S01]  /*14740*/  IMAD.MOV.U32 R10, RZ, RZ, R26 ;  /* 0x000000ffff0a7224 */ /* 0x000fe200078e001a */
[----:B------:R-:W-:Y:S01]  /*14750*/  MOV R7, R23 ;  /* 0x0000001700077202 */ /* 0x000fe20000000f00 */
[----:B------:R-:W-:Y:S02]  /*14760*/  IMAD.MOV.U32 R27, RZ, RZ, R24 ;  /* 0x000000ffff1b7224 */ /* 0x000fe400078e0018 */
[----:B0-----:R-:W-:-:S07]  /*14770*/  IMAD.U32 R0, RZ, RZ, UR4 ;  /* 0x00000004ff007e24 */ /* 0x001fce000f8e00ff */
.L_x_2296:
[----:B------:R-:W0:Y:S01]  /*14780*/  S2R R2, SR_TID.X ;  /* 0x0000000000027919 */ /* 0x000e220000002100 */
[----:B------:R-:W2:Y:S01]  /*14790*/  LDC R3, c[0x0][0x430] ;  /* 0x00010c00ff037b82 */ /* 0x000ea20000000800 */
[----:B------:R-:W-:Y:S01]  /*147a0*/  IMAD R6, R0, 0x50, R32 ;  /* 0x0000005000067824 */ /* 0x000fe200078e0220 */
[----:B------:R-:W-:Y:S01]  /*147b0*/  LOP3.LUT P1, RZ, R16, 0x200, RZ, 0xc0, !PT ;  /* 0x0000020010ff7812 */ /* 0x000fe2000782c0ff */
[----:B------:R-:W-:Y:S01]  /*147c0*/  VIADD R23, R7, 0x1 ;  /* 0x0000000107177836 */ /* 0x000fe20000000000 */
[----:B--2---:R-:W-:Y:S01]  /*147d0*/  ISETP.NE.AND P0, PT, R3, 0x1, PT ;  /* 0x000000010300780c */ /* 0x004fe20003f05270 */
[----:B0-----:R-:W-:-:S05]  /*147e0*/  IMAD.SHL.U32 R2, R2, 0x10, RZ ;  /* 0x0000001002027824 */ /* 0x001fca00078e00ff */
[----:B------:R-:W-:-:S07]  /*147f0*/  LOP3.LUT R2, R36, 0x70, R2, 0xf8, !PT ;  /* 0x0000007024027812 */ /* 0x000fce00078ef802 */
[----:B------:R-:W0:Y:S01]  /*14800*/  @P0 LDC R3, c[0x0][0x434] ;  /* 0x00010d00ff030b82 */ /* 0x000e220000000800 */
[C---:B------:R-:W-:Y:S01]  /*14810*/  ISETP.GT.U32.AND P2, PT, R2.reuse, 0x4f, PT ;  /* 0x0000004f0200780c */ /* 0x040fe20003f44070 */
[----:B------:R-:W-:-:S06]  /*14820*/  IMAD.IADD R6, R2, 0x1, R6 ;  /* 0x0000000102067824 */ /* 0x000fcc00078e0206 */
[----:B------:R-:W2:Y:S01]  /*14830*/  @P0 LDC R9, c[0x0][0x438] ;  /* 0x00010e00ff090b82 */ /* 0x000ea20000000800 */
[----:B------:R-:W-:-:S07]  /*14840*/  IMAD.MOV.U32 R11, RZ, RZ, R6 ;  /* 0x000000ffff0b7224 */ /* 0x000fce00078e0006 */
[----:B------:R-:W3:Y:S01]  /*14850*/  @!P2 LDC.64 R4, c[0x0][0x428] ;  /* 0x00010a00ff04ab82 */ /* 0x000ee20000000a00 */
[----:B0-----:R-:W-:-:S05]  /*14860*/  @P0 IMAD.HI.U32 R2, R6, R3, RZ ;  /* 0x0000000306020227 */ /* 0x001fca00078e00ff */
[----:B--2---:R-:W-:Y:S02]  /*14870*/  @P0 SHF.R.U32.HI R11, RZ, R9, R2 ;  /* 0x00000009ff0b0219 */ /* 0x004fe40000011602 */
[----:B-1----:R-:W0:Y:S02]  /*14880*/  @!P2 LDC.64 R8, c[0x0][0x418] ;  /* 0x00010600ff08ab82 */ /* 0x002e240000000a00 */
[----:B------:R-:W-:Y:S01]  /*14890*/  @!P2 SHF.R.S32.HI R3, RZ, 0x1f, R11 ;  /* 0x0000001fff03a819 */ /* 0x000fe2000001140b */
[----:B---3--:R-:W-:-:S04]  /*148a0*/  @!P2 IMAD R2, R33, R4, RZ ;  /* 0x000000042102a224 */ /* 0x008fc800078e02ff */
[----:B------:R-:W-:Y:S01]  /*148b0*/  @!P2 IMAD R5, R29, R5, R2 ;  /* 0x000000051d05a224 */ /* 0x000fe200078e0202 */
[----:B------:R-:W-:-:S05]  /*148c0*/  @!P2 MOV R2, R11 ;  /* 0x0000000b0002a202 */ /* 0x000fca0000000f00 */
[----:B------:R-:W-:-:S04]  /*148d0*/  @!P2 IMAD.WIDE.U32 R2, R29, R4, R2 ;  /* 0x000000041d02a225 */ /* 0x000fc800078e0002 */
[----:B------:R-:W-:Y:S02]  /*148e0*/  @!P2 IMAD.IADD R3, R5, 0x1, R3 ;  /* 0x000000010503a824 */ /* 0x000fe400078e0203 */
[----:B------:R-:W-:Y:S01]  /*148f0*/  IMAD.MOV.U32 R4, RZ, RZ, RZ ;  /* 0x000000ffff047224 */ /* 0x000fe200078e00ff */
[----:B0-----:R-:W-:-:S04]  /*14900*/  @!P2 LEA R8, P0, R2, R8, 0x2 ;  /* 0x000000080208a211 */ /* 0x001fc800078010ff */
[----:B------:R-:W-:Y:S01]  /*14910*/  @!P2 LEA.HI.X R9, R2, R9, R3, 0x2, P0 ;  /* 0x000000090209a211 */ /* 0x000fe200000f1403 */
[----:B------:R-:W-:Y:S01]  /*14920*/  IMAD.MOV R5, RZ, RZ, -R11 ;  /* 0x000000ffff057224 */ /* 0x000fe200078e0a0b */
[----:B------:R-:W-:-:S03]  /*14930*/  ISETP.NE.AND P0, PT, R23, 0x2, PT ;  /* 0x000000021700780c */ /* 0x000fc60003f05270 */
[----:B------:R0:W5:Y:S01]  /*14940*/  @!P2 LDG.E R4, desc[UR38][R8.64] ;  /* 0x000000260804a981 */ /* 0x000162000c1e1900 */
[----:B------:R-:W-:Y:S05]  /*14950*/  YIELD ;  /* 0x0000000000007946 */ /* 0x000fea0003800000 */
[----:B------:R-:W-:Y:S01]  /*14960*/  ULDC UR4, c[0x0][0x430] ;  /* 0x00010c0000047ab9 */ /* 0x000fe20000000800 */
[----:B------:R-:W-:Y:S01]  /*14970*/  SEL R3, RZ, 0x1, P0 ;  /* 0x00000001ff037807 */ /* 0x000fe20000000000 */
[----:B------:R-:W-:Y:S01]  /*14980*/  IMAD R5, R5, UR4, R6 ;  /* 0x0000000405057c24 */ /* 0x000fe2000f8e0206 */
[----:B------:R-:W-:Y:S01]  /*14990*/  SEL R23, R23, RZ, P0 ;  /* 0x000000ff17177207 */ /* 0x000fe20000000000 */
[----:B------:R-:W-:Y:S01]  /*149a0*/  IMAD.MOV.U32 R24, RZ, RZ, R0 ;  /* 0x000000ffff187224 */ /* 0x000fe200078e0000 */
[----:B------:R-:W-:Y:S01]  /*149b0*/  LOP3.LUT R26, R10, R3, RZ, 0x3c, !PT ;  /* 0x000000030a1a7212 */ /* 0x000fe200078e3cff */
[----:B------:R-:W-:Y:S06]  /*149c0*/  @!P1 BRA `(.L_x_2284) ;  /* 0x0000000000049947 */ /* 0x000fec0003800000 */
[----:B------:R-:W-:Y:S01]  /*149d0*/  BPT.TRAP 0x1 ;  /* 0x000000040000795c */ /* 0x000fe20000300000 */
.L_x_2284:
[----:B------:R-:W-:Y:S01]  /*149e0*/  LEA R6, R23, R17, 0x3 ;  /* 0x0000001117067211 */ /* 0x000fe200078e18ff */
[----:B------:R-:W-:Y:S01]  /*149f0*/  BSSY B1, `(.L_x_2285) ;  /* 0x0000004000017945 */ /* 0x000fe20003800000 */
[----:B------:R-:W-:-:S04]  /*14a00*/  SHF.L.U32 R3, R26, 0x1f, RZ ;  /* 0x0000001f1a037819 */ /* 0x000fc800000006ff */
[----:B------:R-:W1:Y:S02]  /*14a10*/  SYNCS.PHASECHK.TRANS64.TRYWAIT P0, [R6+URZ+0x38840], R3 ;  /* 0x03884003060075a7 */ /* 0x000e64000800017f */
[----:B-1----:R-:W-:Y:S05]  /*14a20*/  @!P0 BRA `(.L_x_2286) ;  /* 0x0000002c00e88947 */ /* 0x002fea0003800000 */
.L_x_2356:
[----:B------:R-:W-:Y:S05]  /*14a30*/  BSYNC B1 ;  /* 0x0000000000017941 */ /* 0x000fea0003800000 */
.L_x_2285:
[----:B------:R-:W-:Y:S01]  /*14a40*/  SHF.R.S32.HI R21, RZ, 0x1f, R5 ;  /* 0x0000001fff157819 */ /* 0x000fe20000011405 */
[----:B------:R-:W-:Y:S01]  /*14a50*/  ULDC.64 UR4, c[0x0][0x300] ;  /* 0x0000c00000047ab9 */ /* 0x000fe20000000a00 */
[----:B-----5:R-:W-:Y:S01]  /*14a60*/  SHF.R.S32.HI R25, RZ, 0x1f, R4 ;  /* 0x0000001fff197819 */ /* 0x020fe20000011404 */
[----:B-1----:R-:W-:Y:S01]  /*14a70*/  IMAD.WIDE.U32 R2, R5, UR4, RZ ;  /* 0x0000000405027c25 */ /* 0x002fe2000f8e00ff */
[C---:B------:R-:W-:Y:S02]  /*14a80*/  LOP3.LUT P4, RZ, R16.reuse, 0x10, RZ, 0xc0, !PT ;  /* 0x0000001010ff7812 */ /* 0x040fe4000788c0ff */
[C---:B------:R-:W-:Y:S01]  /*14a90*/  LOP3.LUT P3, RZ, R16.reuse, 0x8, RZ, 0xc0, !PT ;  /* 0x0000000810ff7812 */ /* 0x040fe2000786c0ff */
[----:B------:R-:W-:Y:S01]  /*14aa0*/  IMAD R0, R21, UR4, RZ ;  /* 0x0000000415007c24 */ /* 0x000fe2000f8e02ff */
[C---:B------:R-:W-:Y:S02]  /*14ab0*/  LOP3.LUT P2, RZ, R16.reuse, 0x4, RZ, 0xc0, !PT ;  /* 0x0000000410ff7812 */ /* 0x040fe4000784c0ff */
[----:B------:R-:W-:Y:S01]  /*14ac0*/  LOP3.LUT P1, RZ, R16, 0x2, RZ, 0xc0, !PT ;  /* 0x0000000210ff7812 */ /* 0x000fe2000782c0ff */
[----:B0-----:R-:W-:Y:S01]  /*14ad0*/  IMAD R9, R5, UR5, R0 ;  /* 0x0000000505097c24 */ /* 0x001fe2000f8e0200 */
        /* <DEDUP_REMOVED lines=13> */
[----:B------:R-:W-:Y:S01]  /*14bb0*/  UMOV UR4, 0xffffffff ;  /* 0xffffffff00047882 */ /* 0x000fe20000000000 */
[----:B------:R-:W-:-:S03]  /*14bc0*/  IMAD R9, R23, 0x5000, R30 ;  /* 0x0000500017097824 */ /* 0x000fc600078e021e */
[----:B------:R-:W-:Y:S01]  /*14bd0*/  LEA.HI.X R20, R2, UR5, R3, 0x1, P0 ;  /* 0x0000000502147c11 */ /* 0x000fe200080f0c03 */
[----:B------:R-:W-:Y:S06]  /*14be0*/  BRA.DIV UR4, `(.L_x_2287) ;  /* 0x0000002e048c7947 */ /* 0x000fec000b800000 */
[----:B------:R-:W0:Y:S01]  /*14bf0*/  SHFL.IDX PT, R14, R8, RZ, 0x181f ;  /* 0x00181fff080e7589 */ /* 0x000e2200000e0000 */
[----:B------:R-:W-:Y:S01]  /*14c00*/  IMAD.SHL.U32 R0, R37, 0x2, RZ ;  /* 0x0000000225007824 */ /* 0x000fe200078e00ff */
[----:B------:R-:W-:Y:S02]  /*14c10*/  LEA R9, R9, R17, 0x1 ;  /* 0x0000001109097211 */ /* 0x000fe400078e08ff */
        /* <DEDUP_REMOVED lines=33> */
.L_x_2368:
[----:B0-2---:R-:W-:-:S05]  /*14e30*/  IADD3 R2, P0, R14, R0, RZ ;  /* 0x000000000e027210 */ /* 0x005fca0007f1e0ff */
[----:B-1----:R-:W-:Y:S01]  /*14e40*/  IMAD.X R3, RZ, RZ, R35, P0 ;  /* 0x000000ffff037224 */ /* 0x002fe200000e0623 */
[----:B------:R-:W-:-:S04]  /*14e50*/  PLOP3.LUT P0, PT, PT, PT, PT, 0x80, 0x0 ;  /* 0x000000000000781c */ /* 0x000fc80003f0f070 */
        /* <DEDUP_REMOVED lines=8> */
.L_x_2288:
        /* <DEDUP_REMOVED lines=10> */
.L_x_2289:
[----:B------:R1:W-:Y:S01]  /*14f80*/  SYNCS.ARRIVE.TRANS64.A1T0 RZ, [R6+URZ+0x38830], RZ ;  /* 0x038830ff06ff79a7 */ /* 0x0003e2000810003f */
[----:B------:R-:W-:Y:S05]  /*14f90*/  @!P2 BRA `(.L_x_2290) ;  /* 0x000000000004a947 */ /* 0x000fea0003800000 */
[----:B------:R-:W-:Y:S01]  /*14fa0*/  BPT.TRAP 0x1 ;  /* 0x000000040000795c */ /* 0x000fe20000300000 */
.L_x_2290:
[----:B0-----:R-:W-:Y:S01]  /*14fb0*/  SHF.L.U32 R3, R10, 0x1f, RZ ;  /* 0x0000001f0a037819 */ /* 0x001fe200000006ff */
[----:B-1----:R-:W-:Y:S01]  /*14fc0*/  IMAD R6, R7, 0x8, R17 ;  /* 0x0000000807067824 */ /* 0x002fe200078e0211 */
[----:B------:R-:W-:Y:S03]  /*14fd0*/  BSSY B1, `(.L_x_2291) ;  /* 0x0000003000017945 */ /* 0x000fe60003800000 */
[----:B------:R-:W0:Y:S02]  /*14fe0*/  SYNCS.PHASECHK.TRANS64.TRYWAIT P0, [R6+URZ+0x38860], R3 ;  /* 0x03886003060075a7 */ /* 0x000e24000800017f */
[----:B0-----:R-:W-:Y:S05]  /*14ff0*/  @!P0 BRA `(.L_x_2292) ;  /* 0x0000003000088947 */ /* 0x001fea0003800000 */
.L_x_2369:
[----:B------:R-:W-:Y:S05]  /*15000*/  BSYNC B1 ;  /* 0x0000000000017941 */ /* 0x000fea0003800000 */
.L_x_2291:
[----:B------:R-:W-:Y:S01]  /*15010*/  MOV R2, 0xffffffb0 ;  /* 0xffffffb000027802 */ /* 0x000fe20000000f00 */
[----:B------:R-:W-:Y:S01]  /*15020*/  UMOV UR4, 0xffffffff ;  /* 0xffffffff00047882 */ /* 0x000fe20000000000 */
[C---:B------:R-:W-:Y:S01]  /*15030*/  LOP3.LUT P4, RZ, R16.reuse, 0x100, RZ, 0xc0, !PT ;  /* 0x0000010010ff7812 */ /* 0x040fe2000788c0ff */
[----:B------:R-:W-:Y:S01]  /*15040*/  IMAD R7, R7, 0x5000, R30 ;  /* 0x0000500007077824 */ /* 0x000fe200078e021e */
[C---:B------:R-:W-:Y:S01]  /*15050*/  LOP3.LUT P3, RZ, R16.reuse, 0x80, RZ, 0xc0, !PT ;  /* 0x0000008010ff7812 */ /* 0x040fe2000786c0ff */
[----:B0-----:R-:W-:Y:S01]  /*15060*/  IMAD R3, R27, R2, UR36 ;  /* 0x000000241b037e24 */ /* 0x001fe2000f8e0202 */
[C---:B------:R-:W-:Y:S02]  /*15070*/  LOP3.LUT P2, RZ, R16.reuse, 0x40, RZ, 0xc0, !PT ;  /* 0x0000004010ff7812 */ /* 0x040fe4000784c0ff */
[----:B------:R-:W-:Y:S01]  /*15080*/  LOP3.LUT P1, RZ, R16, 0x20, RZ, 0xc0, !PT ;  /* 0x0000002010ff7812 */ /* 0x000fe2000782c0ff */
[----:B------:R-:W-:Y:S01]  /*15090*/  IMAD.IADD R8, R3, 0x1, -R36 ;  /* 0x0000000103087824 */ /* 0x000fe200078e0a24 */
[----:B------:R-:W-:Y:S11]  /*150a0*/  BRA.DIV UR4, `(.L_x_2293) ;  /* 0x0000002e04f07947 */ /* 0x000ff6000b800000 */
[----:B------:R-:W0:Y:S01]  /*150b0*/  SHFL.IDX PT, R14, R18, RZ, 0x181f ;  /* 0x00181fff120e7589 */ /* 0x000e2200000e0000 */
[----:B------:R-:W-:-:S03]  /*150c0*/  IMAD R7, R7, 0x2, R17 ;  /* 0x0000000207077824 */ /* 0x000fc600078e0211 */
        /* <DEDUP_REMOVED lines=49> */
.L_x_2381:
        /* <DEDUP_REMOVED lines=30> */
[----:B------:R-:W-:-:S04]  /*155c0*/  LEA R18, P0, R2, UR4, 0x1 ;  /* 0x0000000402127c11 */ /* 0x000fc8000f8008ff */
[----:B------:R-:W-:Y:S02]  /*155d0*/  LEA.HI.X R19, R2, UR5, R3, 0x1, P0 ;  /* 0x0000000502137c11 */ /* 0x000fe400080f0c03 */
[----:B------:R-:W-:-:S13]  /*155e0*/  PLOP3.LUT P0, PT, PT, PT, PT, 0x80, 0x0 ;  /* 0x000000000000781c */ /* 0x000fda0003f0f070 */
.L_x_2294:
        /* <DEDUP_REMOVED lines=10> */
.L_x_2295:
        /* <DEDUP_REMOVED lines=8> */
.L_x_2283:
[----:B0-----:R-:W0:Y:S01]  /*15710*/  S2R R0, SR_TID.X ;  /* 0x0000000000007919 */ /* 0x001e220000002100 */
[----:B------:R-:W-:Y:S01]  /*15720*/  BSSY B0, `(.L_x_2297) ;  /* 0x0000010000007945 */ /* 0x000fe20003800000 */
[----:B0-----:R-:W-:-:S04]  /*15730*/  LOP3.LUT R0, R0, 0x7f, RZ, 0xc0, !PT ;  /* 0x0000007f00007812 */ /* 0x001fc800078ec0ff */
[----:B------:R-:W-:-:S13]  /*15740*/  ISETP.NE.AND P2, PT, R0, RZ, PT ;  /* 0x000000ff0000720c */ /* 0x000fda0003f45270 */
[----:B------:R-:W-:Y:S05]  /*15750*/  @P2 BRA `(.L_x_2298) ;  /* 0x0000000000302947 */ /* 0x000fea0003800000 */
[----:B------:R-:W0:Y:S01]  /*15760*/  S2R R7, SR_LANEID ;  /* 0x0000000000077919 */ /* 0x000e220000000000 */
[----:B------:R-:W-:Y:S01]  /*15770*/  VOTEU.ANY UR4, UPT, PT ;  /* 0x0000000000047886 */ /* 0x000fe200038e0100 */
[----:B------:R-:W2:Y:S01]  /*15780*/  LDC.64 R2, c[0x0][0xc80] ;  /* 0x00032000ff027b82 */ /* 0x000ea20000000a00 */
[----:B------:R-:W0:Y:S08]  /*15790*/  FLO.U32 R0, UR4 ;  /* 0x0000000400007d00 */ /* 0x000e3000080e0000 */
[----:B------:R-:W2:Y:S01]  /*157a0*/  POPC R5, UR4 ;  /* 0x0000000400057d09 */ /* 0x000ea20008000000 */
[----:B0-----:R-:W-:-:S13]  /*157b0*/  ISETP.EQ.U32.AND P0, PT, R0, R7, PT ;  /* 0x000000070000720c */ /* 0x001fda0003f02070 */
[----:B--2---:R-:W2:Y:S01]  /*157c0*/  @P0 ATOMG.E.ADD.STRONG.GPU PT, R3, desc[UR38][R2.64], R5 ;  /* 0x00000005020309a8 */ /* 0x004ea200081ee1e6 */
[----:B------:R-:W0:Y:S02]  /*157d0*/  S2R R4, SR_LTMASK ;  /* 0x0000000000047919 */ /* 0x000e240000003900 */
[----:B0-----:R-:W-:-:S04]  /*157e0*/  LOP3.LUT R4, R4, UR4, RZ, 0xc0, !PT ;  /* 0x0000000404047c12 */ /* 0x001fc8000f8ec0ff */
[----:B------:R-:W0:Y:S01]  /*157f0*/  POPC R7, R4 ;  /* 0x0000000400077309 */ /* 0x000e220000000000 */
[----:B--2---:R-:W0:Y:S02]  /*15800*/  SHFL.IDX PT, R0, R3, R0, 0x1f ;  /* 0x00001f0003007589 */ /* 0x004e2400000e0000 */
[----:B0-----:R-:W-:-:S07]  /*15810*/  IADD3 R34, R0, UR46, R7 ;  /* 0x0000002e00227c10 */ /* 0x001fce000fffe007 */
.L_x_2298:
[----:B------:R-:W-:Y:S05]  /*15820*/  BSYNC B0 ;  /* 0x0000000000007941 */ /* 0x000fea0003800000 */
.L_x_2297:
[----:B------:R-:W-:-:S13]  /*15830*/  LOP3.LUT P0, RZ, R16, 0x200, RZ, 0xc0, !PT ;  /* 0x0000020010ff7812 */ /* 0x000fda000780c0ff */
[----:B------:R-:W-:Y:S05]  /*15840*/  @!P0 BRA `(.L_x_2299) ;  /* 0x0000000000048947 */ /* 0x000fea0003800000 */
[----:B------:R-:W-:Y:S01]  /*15850*/  BPT.TRAP 0x1 ;  /* 0x000000040000795c */ /* 0x000fe20000300000 */
.L_x_2299:
[----:B------:R-:W-:Y:S01]  /*15860*/  IMAD R4, R23, 0x8, R17 ;  /* 0x0000000817047824 */ /* 0x000fe200078e0211 */
[----:B------:R-:W-:Y:S01]  /*15870*/  SHF.L.U32 R3, R26, 0x1f, RZ ;  /* 0x0000001f1a037819 */ /* 0x000fe200000006ff */
[----:B------:R-:W-:Y:S01]  /*15880*/  IMAD.MOV.U32 R5, RZ, RZ, -0x50 ;  /* 0xffffffb0ff057424 */ /* 0x000fe200078e00ff */
[----:B------:R-:W-:Y:S02]  /*15890*/  BSSY B0, `(.L_x_2300) ;  /* 0x0000004000007945 */ /* 0x000fe40003800000 */
[----:B------:R-:W0:Y:S01]  /*158a0*/  SYNCS.PHASECHK.TRANS64.TRYWAIT P0, [R4+URZ+0x38860], R3 ;  /* 0x03886003040075a7 */ /* 0x000e22000800017f */
[----:B------:R-:W-:Y:S01]  /*158b0*/  IMAD R5, R24, R5, UR36 ;  /* 0x0000002418057e24 */ /* 0x000fe2000f8e0205 */
[----:B0-----:R-:W-:Y:S06]  /*158c0*/  @!P0 BRA `(.L_x_2301) ;  /* 0x0000002c00b08947 */ /* 0x001fec0003800000 */
.L_x_2382:
[----:B------:R-:W-:Y:S05]  /*158d0*/  BSYNC B0 ;  /* 0x0000000000007941 */ /* 0x000fea0003800000 */
.L_x_2300:
[----:B------:R-:W-:Y:S01]  /*158e0*/  UMOV UR4, 0xffffffff ;  /* 0xffffffff00047882 */ /* 0x000fe20000000000 */
[C---:B------:R-:W-:Y:S01]  /*158f0*/  LOP3.LUT P5, RZ, R16.reuse, 0x100, RZ, 0xc0, !PT ;  /* 0x0000010010ff7812 */ /* 0x040fe200078ac0ff */
[----:B-1----:R-:W-:Y:S01]  /*15900*/  IMAD R8, R23, 0x5000, R30 ;  /* 0x0000500017087824 */ /* 0x002fe200078e021e */
[C---:B------:R-:W-:Y:S01]  /*15910*/  LOP3.LUT P4, RZ, R16.reuse, 0x80, RZ, 0xc0, !PT ;  /* 0x0000008010ff7812 */ /* 0x040fe2000788c0ff */
[----:B------:R-:W-:Y:S01]  /*15920*/  IMAD.IADD R5, R5, 0x1, -R36 ;  /* 0x0000000105057824 */ /* 0x000fe200078e0a24 */
[C---:B------:R-:W-:Y:S02]  /*15930*/  LOP3.LUT P3, RZ, R16.reuse, 0x40, RZ, 0xc0, !PT ;  /* 0x0000004010ff7812 */ /* 0x040fe4000786c0ff */
[----:B------:R-:W-:Y:S01]  /*15940*/  LOP3.LUT P1, RZ, R16, 0x20, RZ, 0xc0, !PT ;  /* 0x0000002010ff7812 */ /* 0x000fe2000782c0ff */
[----:B------:R-:W-:-:S12]  /*15950*/  BRA.DIV UR4, `(.L_x_2302) ;  /* 0x0000002e04a07947 */ /* 0x000fd8000b800000 */
[----:B------:R-:W1:Y:S01]  /*15960*/  SHFL.IDX PT, R14, R18, RZ, 0x181f ;  /* 0x00181fff120e7589 */ /* 0x000e6200000e0000 */
[----:B------:R-:W-:-:S03]  /*15970*/  SHF.L.U32 R6, R37, 0x1, RZ ;  /* 0x0000000125067819 */ /* 0x000fc600000006ff */
        /* <DEDUP_REMOVED lines=15> */
[----:B------:R-:W0:Y:S03]  /*15a70*/  SHFL.IDX PT, R14, R18, 0x2, 0x181f ;  /* 0x00581f00120e7f89 */ /* 0x000e2600000e0000 */
[----:B------:R-:W-:Y:S01]  /*15a80*/  IMAD.X R3, RZ, RZ, R7, P0 ;  /* 0x000000ffff037224 */ /* 0x000fe200000e0607 */
[----:B------:R-:W-:Y:S01]  /*15a90*/  ISETP.LT.OR P0, PT, R5, 0x11, P5 ;  /* 0x000000110500780c */ /* 0x000fe20002f01670 */
[----:B------:R-:W1:-:S12]  /*15aa0*/  SHFL.IDX PT, R7, R19, 0x2, 0x181f ;  /* 0x00581f0013077f89 */ /* 0x000e5800000e0000 */
        /* <DEDUP_REMOVED lines=8> */
[----:B------:R-:W0:Y:S03]  /*15b30*/  SHFL.IDX PT, R14, R18, 0x3, 0x181f ;  /* 0x00781f00120e7f89 */ /* 0x000e2600000e0000 */
[----:B-1----:R-:W-:Y:S01]  /*15b40*/  IMAD.X R3, RZ, RZ, R7, P0 ;  /* 0x000000ffff037224 */ /* 0x002fe200000e0607 */
        /* <DEDUP_REMOVED lines=21> */
.L_x_2394:
[----:B0--3--:R-:W-:-:S04]  /*15ca0*/  IADD3 R2, P0, R14, R6, RZ ;  /* 0x000000060e027210 */ /* 0x009fc80007f1e0ff */
[----:B------:R-:W-:Y:S02]  /*15cb0*/  IADD3.X R3, RZ, R19, RZ, P0, !PT ;  /* 0x00000013ff037210 */ /* 0x000fe400007fe4ff */
        /* <DEDUP_REMOVED lines=13> */
.L_x_2303:
        /* <DEDUP_REMOVED lines=10> */
.L_x_2304:
[----:B------:R1:W-:Y:S01]  /*15e30*/  SYNCS.ARRIVE.TRANS64.A1T0 RZ, [R4+URZ+0x38850], RZ ;  /* 0x038850ff04ff79a7 */ /* 0x0003e2000810003f */
[----:B------:R-:W-:-:S05]  /*15e40*/  VIADD R23, R23, 0x1 ;  /* 0x0000000117177836 */ /* 0x000fca0000000000 */
[----:B------:R-:W-:-:S04]  /*15e50*/  ISETP.NE.AND P0, PT, R23, 0x2, PT ;  /* 0x000000021700780c */ /* 0x000fc80003f05270 */
[----:B0-----:R-:W-:Y:S02]  /*15e60*/  SEL R3, RZ, 0x1, P0 ;  /* 0x00000001ff037807 */ /* 0x001fe40000000000 */
[----:B------:R-:W-:Y:S02]  /*15e70*/  SEL R23, R23, RZ, P0 ;  /* 0x000000ff17177207 */ /* 0x000fe40000000000 */
[----:B-1----:R-:W-:-:S07]  /*15e80*/  LOP3.LUT R26, R26, R3, RZ, 0x3c, !PT ;  /* 0x000000031a1a7212 */ /* 0x002fce00078e3cff */
.L_x_2262:
[----:B------:R-:W-:Y:S05]  /*15e90*/  BSYNC B7 ;  /* 0x0000000000077941 */ /* 0x000fea0003800000 */
.L_x_2260:
        /* <DEDUP_REMOVED lines=11> */
.L_x_2305:
[----:B------:R-:W-:-:S03]  /*15f50*/  UMOV UR4, 0xffffffff ;  /* 0xffffffff00047882 */ /* 0x000fc60000000000 */
[----:B------:R-:W-:Y:S05]  /*15f60*/  BRA.DIV UR4, `(.L_x_2307) ;  /* 0x00000032040c7947 */ /* 0x000fea000b800000 */
[----:B------:R0:W1:Y:S02]  /*15f70*/  SHFL.IDX PT, R14, R34, RZ, 0x1f ;  /* 0x00001fff220e7589 */ /* 0x00006400000e0000 */
.L_x_2397:
        /* <DEDUP_REMOVED lines=8> */
.L_x_2306:
[----:B------:R-:W-:Y:S02]  /*16000*/  ULDC UR4, c[0x0][0xc38] ;  /* 0x00030e0000047ab9 */ /* 0x000fe40000000800 */
[----:B-1----:R-:W-:-:S13]  /*16010*/  ISETP.GE.AND P0, PT, R34, UR4, PT ;  /* 0x0000000422007c0c */ /* 0x002fda000bf06270 */
[----:B------:R-:W-:Y:S05]  /*16020*/  @!P0 BRA `(.L_x_2308) ;  /* 0xffffffc400648947 */ /* 0x000fea000383ffff */
.L_x_2257:
[----:B------:R-:W2:Y:S01]  /*16030*/  LDL.LU R0, [R1] ;  /* 0x0000000001007983 */ /* 0x000ea20000300800 */
[----:B------:R-:W-:Y:S01]  /*16040*/  BSSY B0, `(.L_x_2309) ;  /* 0x000000b000007945 */ /* 0x000fe20003800000 */
[----:B------:R-:W1:Y:S01]  /*16050*/  S2R R5, SR_CgaCtaId ;  /* 0x0000000000057919 */ /* 0x000e620000008800 */
[----:B--2---:R-:W-:-:S05]  /*16060*/  VIADD R0, R0, 0x1 ;  /* 0x0000000100007836 */ /* 0x004fca0000000000 */
        /* <DEDUP_REMOVED lines=8> */
.L_x_2398:
[----:B------:R-:W-:Y:S05]  /*160f0*/  BSYNC B0 ;  /* 0x0000000000007941 */ /* 0x000fea0003800000 */
.L_x_2309:
[----:B------:R-:W-:-:S03]  /*16100*/  UMOV UR4, 0xffffffff ;  /* 0xffffffff00047882 */ /* 0x000fc60000000000 */
[----:B------:R-:W-:Y:S05]  /*16110*/  BRA.DIV UR4, `(.L_x_2311) ;  /* 0x0000002e04dc7947 */ /* 0x000fea000b800000 */
[----:B-1----:R-:W1:Y:S02]  /*16120*/  S2R R0, SR_TID.X ;  /* 0x0000000000007919 */ /* 0x002e640000002100 */
[----:B-1----:R-:W-:-:S04]  /*16130*/  SHF.R.U32.HI R0, RZ, 0x5, R0 ;  /* 0x00000005ff007819 */ /* 0x002fc80000011600 */
[----:B------:R-:W-:-:S05]  /*16140*/  LOP3.LUT R0, R0, 0x3, RZ, 0xc0, !PT ;  /* 0x0000000300007812 */ /* 0x000fca00078ec0ff */
[----:B------:R1:W2:Y:S02]  /*16150*/  SHFL.IDX PT, R14, R0, RZ, 0x1f ;  /* 0x00001fff000e7589 */ /* 0x0002a400000e0000 */
.L_x_2401:
[----:B--2---:R-:W-:Y:S01]  /*16160*/  ISETP.NE.AND P0, PT, R14, RZ, PT ;  /* 0x000000ff0e00720c */ /* 0x004fe20003f05270 */
[----:B------:R-:W-:-:S12]  /*16170*/  BSSY B0, `(.L_x_2312) ;  /* 0x0000026000007945 */ /* 0x000fd80003800000 */
[----:B------:R-:W-:Y:S05]  /*16180*/  @P0 BRA `(.L_x_2313) ;  /* 0x0000000000900947 */ /* 0x000fea0003800000 */
[----:B------:R-:W-:-:S03]  /*16190*/  UMOV UR4, 0xffffffff ;  /* 0xffffffff00047882 */ /* 0x000fc60000000000 */
[----:B------:R-:W-:Y:S05]  /*161a0*/  BRA.DIV UR4, `(.L_x_2314) ;  /* 0x0000002e04ec7947 */ /* 0x000fea000b800000 */
[----:B------:R-:W-:-:S13]  /*161b0*/  ELECT P6, URZ, PT ;  /* 0x00000000003f782f */ /* 0x000fda00038c0000 */
.L_x_2404:
[----:B------:R-:W-:Y:S05]  /*161c0*/  @!P6 BRA `(.L_x_2313) ;  /* 0x000000000080e947 */ /* 0x000fea0003800000 */
[----:B-1----:R-:W2:Y:S02]  /*161d0*/  LDL R0, [R1+0x4] ;  /* 0x0000040001007983 */ /* 0x002ea40000100800 */
[----:B--2---:R-:W-:-:S13]  /*161e0*/  R2UR UR4, R0 ;  /* 0x00000000000472ca */ /* 0x004fda00000e0000 */
[----:B------:R-:W-:-:S06]  /*161f0*/  ULOP3.LUT UR4, UR4, 0x2, URZ, 0xfc, !UPT ;  /* 0x0000000204047892 */ /* 0x000fcc000f8efc3f */
[----:B------:R-:W-:-:S04]  /*16200*/  MOV R0, UR4 ;  /* 0x0000000400007c02 */ /* 0x000fc80008000f00 */
[----:B------:R-:W-:-:S13]  /*16210*/  ISETP.NE.AND P0, PT, R0, 0x3, PT ;  /* 0x000000030000780c */ /* 0x000fda0003f05270 */
[----:B------:R-:W-:Y:S05]  /*16220*/  @!P0 BRA `(.L_x_2315) ;  /* 0x0000000000048947 */ /* 0x000fea0003800000 */
[----:B------:R-:W-:Y:S01]  /*16230*/  BPT.TRAP 0x1 ;  /* 0x000000040000795c */ /* 0x000fe20000300000 */
.L_x_2315:
[C---:B------:R-:W-:Y:S01]  /*16240*/  IMAD R5, R23.reuse, 0x8, R4 ;  /* 0x0000000817057824 */ /* 0x040fe200078e0204 */
[----:B------:R-:W-:Y:S01]  /*16250*/  SHF.L.U32 R0, R26, 0x1f, RZ ;  /* 0x0000001f1a007819 */ /* 0x000fe200000006ff */
[----:B------:R-:W-:-:S03]  /*16260*/  VIADD R23, R23, 0x1 ;  /* 0x0000000117177836 */ /* 0x000fc60000000000 */
[----:B------:R-:W1:Y:S02]  /*16270*/  SYNCS.PHASECHK.TRANS64.TRYWAIT P1, [R5+URZ+0x38840], R0 ;  /* 0x03884000050075a7 */ /* 0x000e64000802017f */
[----:B------:R-:W-:-:S04]  /*16280*/  ISETP.NE.AND P2, PT, R23, 0x2, PT ;  /* 0x000000021700780c */ /* 0x000fc80003f45270 */
[----:B------:R-:W-:Y:S01]  /*16290*/  SEL R3, RZ, 0x1, P2 ;  /* 0x00000001ff037807 */ /* 0x000fe20001000000 */
[----:B-1----:R-:W-:Y:S08]  /*162a0*/  @!P1 BRA `(.L_x_2316) ;  /* 0x0000002c00cc9947 */ /* 0x002ff00003800000 */
.L_x_2405:
[----:B------:R-:W-:Y:S02]  /*162b0*/  SEL R23, R23, RZ, P2 ;  /* 0x000000ff17177207 */ /* 0x000fe40001000000 */
[----:B------:R-:W-:Y:S01]  /*162c0*/  LOP3.LUT R2, R26, R3, RZ, 0x3c, !PT ;  /* 0x000000031a027212 */ /* 0x000fe200078e3cff */
[----:B------:R-:W-:Y:S06]  /*162d0*/  @!P0 BRA `(.L_x_2317) ;  /* 0x0000000000048947 */ /* 0x000fec0003800000 */
[----:B------:R-:W-:Y:S01]  /*162e0*/  BPT.TRAP 0x1 ;  /* 0x000000040000795c */ /* 0x000fe20000300000 */
.L_x_2317:
[----:B------:R-:W-:Y:S01]  /*162f0*/  IMAD R23, R23, 0x8, R4 ;  /* 0x0000000817177824 */ /* 0x000fe200078e0204 */
[----:B------:R-:W-:-:S04]  /*16300*/  SHF.L.U32 R2, R2, 0x1f, RZ ;  /* 0x0000001f02027819 */ /* 0x000fc800000006ff */
[----:B------:R-:W2:Y:S02]  /*16310*/  SYNCS.PHASECHK.TRANS64.TRYWAIT P1, [R23+URZ+0x38840], R2 ;  /* 0x03884002170075a7 */ /* 0x000ea4000802017f */
[----:B--2---:R-:W-:Y:S05]  /*16320*/  @!P1 BRA `(.L_x_2318) ;  /* 0x0000002c00c09947 */ /* 0x004fea0003800000 */
.L_x_2406:
[----:B------:R-:W-:Y:S05]  /*16330*/  @!P0 BRA `(.L_x_2319) ;  /* 0x0000000000048947 */ /* 0x000fea0003800000 */
[----:B------:R-:W-:Y:S01]  /*16340*/  BPT.TRAP 0x1 ;  /* 0x000000040000795c */ /* 0x000fe20000300000 */
.L_x_2319:
[----:B------:R-:W3:Y:S02]  /*16350*/  SYNCS.PHASECHK.TRANS64.TRYWAIT P1, [R5+URZ+0x38860], R0 ;  /* 0x03886000050075a7 */ /* 0x000ee4000802017f */
[----:B---3--:R-:W-:Y:S05]  /*16360*/  @!P1 BRA `(.L_x_2320) ;  /* 0x0000002c00c49947 */ /* 0x008fea0003800000 */
.L_x_2407:
[----:B------:R-:W-:Y:S05]  /*16370*/  @!P0 BRA `(.L_x_2321) ;  /* 0x0000000000048947 */ /* 0x000fea0003800000 */
[----:B------:R-:W-:Y:S01]  /*16380*/  BPT.TRAP 0x1 ;  /* 0x000000040000795c */ /* 0x000fe20000300000 */
.L_x_2321:
[----:B----4-:R4:W0:Y:S02]  /*16390*/  SYNCS.PHASECHK.TRANS64.TRYWAIT P0, [R23+URZ+0x38860], R2 ;  /* 0x03886002170075a7 */ /* 0x010824000800017f */
[----:B0-----:R-:W-:Y:S05]  /*163a0*/  @!P0 NANOSLEEP.SYNCS 0x989680 ;  /* 0x009896800000895d */ /* 0x001fea0003900000 */
[----:B------:R-:W0:Y:S02]  /*163b0*/  @!P0 SYNCS.PHASECHK.TRANS64 P0, [R23+URZ+0x38860], R2 ;  /* 0x03886002170085a7 */ /* 0x000e24000800007f */
[----:B0-----:R-:W-:Y:S05]  /*163c0*/  @!P0 BRA `(.L_x_2321) ;  /* 0xfffffffc00f08947 */ /* 0x001fea000383ffff */
.L_x_2313:
[----:B------:R-:W-:Y:S05]  /*163d0*/  BSYNC B0 ;  /* 0x0000000000007941 */ /* 0x000fea0003800000 */
.L_x_2312:
[----:B------:R-:W-:Y:S05]  /*163e0*/  EXIT ;  /* 0x000000000000794d */ /* 0x000fea0003800000 */
.L_x_2204:
[----:B------:R-:W-:-:S13]  /*163f0*/  R2UR UR4, R16 ;  /* 0x00000000100472ca */ /* 0x000fda00000e0000 */
[----:B0-----:R-:W-:-:S04]  /*16400*/  IMAD.U32 R3, RZ, RZ, UR4 ;  /* 0x00000004ff037e24 */ /* 0x001fc8000f8e00ff */
[----:B------:R0:W1:Y:S03]  /*16410*/  SYNCS.PHASECHK.TRANS64.TRYWAIT P1, [R3+URZ+0x38800], R0 ;  /* 0x03880000030075a7 */ /* 0x000066000802017f */
[----:B-1----:R-:W-:Y:S05]  /*16420*/  @!P1 NANOSLEEP.SYNCS 0x989680 ;  /* 0x009896800000995d */ /* 0x002fea0003900000 */
[----:B------:R-:W1:Y:S02]  /*16430*/  @!P1 SYNCS.PHASECHK.TRANS64 P1, [R3+URZ+0x38800], R0 ;  /* 0x03880000030095a7 */ /* 0x000e64000802007f */
[----:B-1----:R-:W-:Y:S05]  /*16440*/  @!P1 BRA `(.L_x_2204) ;  /* 0xfffffffc00e89947 */ /* 0x002fea000383ffff */
[----:B------:R-:W-:Y:S05]  /*16450*/  BRA `(.L_x_2322) ;  /* 0xfffffeb400387947 */ /* 0x000fea000383ffff */
.L_x_2208:
[----:B-1----:R1:W2:Y:S02]  /*16460*/  SYNCS.PHASECHK.TRANS64.TRYWAIT P1, [R0+URZ+0x38830], R3 ;  /* 0x03883003000075a7 */ /* 0x0022a4000802017f */
[----:B--2---:R-:W-:Y:S05]  /*16470*/  @!P1 NANOSLEEP.SYNCS 0x989680 ;  /* 0x009896800000995d */ /* 0x004fea0003900000 */
[----:B------:R-:W2:Y:S02]  /*16480*/  @!P1 SYNCS.PHASECHK.TRANS64 P1, [R0+URZ+0x38830], R3 ;  /* 0x03883003000095a7 */ /* 0x000ea4000802007f */
[----:B--2---:R-:W-:Y:S05]  /*16490*/  @!P1 BRA `(.L_x_2208) ;  /* 0xfffffffc00f09947 */ /* 0x004fea000383ffff */
[----:B------:R-:W-:Y:S05]  /*164a0*/  BRA `(.L_x_2207) ;  /* 0xfffffeb4005c7947 */ /* 0x000fea000383ffff */
.L_x_2214:
[----:B------:R-:W-:-:S13]  /*164b0*/  R2UR UR4, R3 ;  /* 0x00000000030472ca */ /* 0x000fda00000e0000 */
[----:B-1----:R-:W-:-:S04]  /*164c0*/  IMAD.U32 R153, RZ, RZ, UR4 ;  /* 0x00000004ff997e24 */ /* 0x002fc8000f8e00ff */
[----:B------:R1:W2:Y:S03]  /*164d0*/  SYNCS.PHASECHK.TRANS64.TRYWAIT P1, [R153+URZ+0x38830], R4 ;  /* 0x03883004990075a7 */ /* 0x0002a6000802017f */
[----:B--2---:R-:W-:Y:S05]  /*164e0*/  @!P1 NANOSLEEP.SYNCS 0x989680 ;  /* 0x009896800000995d */ /* 0x004fea0003900000 */
[----:B------:R-:W2:Y:S02]  /*164f0*/  @!P1 SYNCS.PHASECHK.TRANS64 P1, [R153+URZ+0x38830], R4 ;  /* 0x03883004990095a7 */ /* 0x000ea4000802007f */
[----:B--2---:R-:W-:Y:S05]  /*16500*/  @!P1 BRA `(.L_x_2214) ;  /* 0xfffffffc00e89947 */ /* 0x004fea000383ffff */
[----:B------:R-:W-:Y:S05]  /*16510*/  BRA `(.L_x_2213) ;  /* 0xfffffef800187947 */ /* 0x000fea000383ffff */
.L_x_2218:
[----:B--2---:R-:W-:-:S04]  /*16520*/  MOV R2, UR4 ;  /* 0x0000000400027c02 */ /* 0x004fc80008000f00 */
[----:B------:R2:W3:Y:S03]  /*16530*/  SYNCS.PHASECHK.TRANS64.TRYWAIT P1, [R2+URZ+0x38850], R0 ;  /* 0x03885000020075a7 */ /* 0x0004e6000802017f */
[----:B---3--:R-:W-:Y:S05]  /*16540*/  @!P1 NANOSLEEP.SYNCS 0x989680 ;  /* 0x009896800000995d */ /* 0x008fea0003900000 */
[----:B------:R-:W3:Y:S02]  /*16550*/  @!P1 SYNCS.PHASECHK.TRANS64 P1, [R2+URZ+0x38850], R0 ;  /* 0x03885000020095a7 */ /* 0x000ee4000802007f */
[----:B---3--:R-:W-:Y:S05]  /*16560*/  @!P1 BRA `(.L_x_2218) ;  /* 0xfffffffc00ec9947 */ /* 0x008fea000383ffff */
[----:B------:R-:W-:Y:S05]  /*16570*/  BRA `(.L_x_2217) ;  /* 0xffffff1c006c7947 */ /* 0x000fea000383ffff */
.L_x_2226:
[----:B-1----:R-:W-:-:S04]  /*16580*/  IMAD.U32 R4, RZ, RZ, UR4 ;  /* 0x00000004ff047e24 */ /* 0x002fc8000f8e00ff */
[----:B------:R1:W2:Y:S03]  /*16590*/  SYNCS.PHASECHK.TRANS64.TRYWAIT P1, [R4+URZ+0x38830], R3 ;  /* 0x03883003040075a7 */ /* 0x0002a6000802017f */
[----:B--2---:R-:W-:Y:S05]  /*165a0*/  @!P1 NANOSLEEP.SYNCS 0x989680 ;  /* 0x009896800000995d */ /* 0x004fea0003900000 */
[----:B------:R-:W2:Y:S02]  /*165b0*/  @!P1 SYNCS.PHASECHK.TRANS64 P1, [R4+URZ+0x38830], R3 ;  /* 0x03883003040095a7 */ /* 0x000ea4000802007f */
[----:B--2---:R-:W-:Y:S05]  /*165c0*/  @!P1 BRA `(.L_x_2226) ;  /* 0xfffffffc00ec9947 */ /* 0x004fea000383ffff */
[----:B------:R-:W-:Y:S05]  /*165d0*/  BRA `(.L_x_2225) ;  /* 0xffffff3800b07947 */ /* 0x000fea000383ffff */
.L_x_2230:
[----:B---3--:R-:W-:-:S04]  /*165e0*/  IMAD.U32 R2, RZ, RZ, UR4 ;  /* 0x00000004ff027e24 */ /* 0x008fc8000f8e00ff */
[----:B------:R3:W4:Y:S03]  /*165f0*/  SYNCS.PHASECHK.TRANS64.TRYWAIT P1, [R2+URZ+0x38850], R0 ;  /* 0x03885000020075a7 */ /* 0x000726000802017f */
[----:B----4-:R-:W-:Y:S05]  /*16600*/  @!P1 NANOSLEEP.SYNCS 0x989680 ;  /* 0x009896800000995d */ /* 0x010fea0003900000 */
[----:B------:R-:W4:Y:S02]  /*16610*/  @!P1 SYNCS.PHASECHK.TRANS64 P1, [R2+URZ+0x38850], R0 ;  /* 0x03885000020095a7 */ /* 0x000f24000802007f */
[----:B----4-:R-:W-:Y:S05]  /*16620*/  @!P1 BRA `(.L_x_2230) ;  /* 0xfffffffc00ec9947 */ /* 0x010fea000383ffff */
[----:B------:R-:W-:Y:S05]  /*16630*/  BRA `(.L_x_2229) ;  /* 0xffffff6400007947 */ /* 0x000fea000383ffff */
.L_x_2237:
[----:B-1----:R-:W-:-:S04]  /*16640*/  IMAD.U32 R7, RZ, RZ, UR7 ;  /* 0x00000007ff077e24 */ /* 0x002fc8000f8e00ff */
[----:B------:R1:W2:Y:S03]  /*16650*/  SYNCS.PHASECHK.TRANS64.TRYWAIT P1, [R7+URZ+0x38850], R0 ;  /* 0x03885000070075a7 */ /* 0x0002a6000802017f */
[----:B--2---:R-:W-:Y:S05]  /*16660*/  @!P1 NANOSLEEP.SYNCS 0x989680 ;  /* 0x009896800000995d */ /* 0x004fea0003900000 */
[----:B------:R-:W2:Y:S02]  /*16670*/  @!P1 SYNCS.PHASECHK.TRANS64 P1, [R7+URZ+0x38850], R0 ;  /* 0x03885000070095a7 */ /* 0x000ea4000802007f */
[----:B--2---:R-:W-:Y:S05]  /*16680*/  @!P1 BRA `(.L_x_2237) ;  /* 0xfffffffc00ec9947 */ /* 0x004fea000383ffff */
[----:B------:R-:W-:Y:S05]  /*16690*/  BRA `(.L_x_2236) ;  /* 0xffffff8000587947 */ /* 0x000fea000383ffff */
.L_x_2268:
[----:B------:R-:W2:Y:S01]  /*166a0*/  S2R R18, SR_TID.X ;  /* 0x0000000000127919 */ /* 0x000ea20000002100 */
[----:B------:R-:W-:Y:S01]  /*166b0*/  IMAD.MOV.U32 R12, RZ, RZ, RZ ;  /* 0x000000ffff0c7224 */ /* 0x000fe200078e00ff */
[----:B------:R-:W-:Y:S01]  /*166c0*/  MOV R11, 0x1f ;  /* 0x0000001f000b7802 */ /* 0x000fe20000000f00 */
[----:B------:R-:W-:Y:S01]  /*166d0*/  IMAD.MOV.U32 R15, RZ, RZ, -0x1 ;  /* 0xffffffffff0f7424 */ /* 0x000fe200078e00ff */
[----:B--2---:R-:W-:-:S04]  /*166e0*/  SHF.R.U32.HI R18, RZ, 0x5, R18 ;  /* 0x00000005ff127819 */ /* 0x004fc80000011612 */
[----:B------:R-:W-:-:S05]  /*166f0*/  LOP3.LUT R18, R18, 0x3, RZ, 0xc0, !PT ;  /* 0x0000000312127812 */ /* 0x000fca00078ec0ff */
[----:B------:R-:W-:-:S07]  /*16700*/  IMAD.MOV.U32 R13, RZ, RZ, R18 ;  /* 0x000000ffff0d7224 */ /* 0x000fce00078e0012 */
[----:B01---5:R-:W-:Y:S05]  /*16710*/  WARPSYNC.COLLECTIVE R15, `(.L_x_2323) ;  /* 0x000000000f087348 */ /* 0x023fea0003c00000 */
[----:B------:R2:W3:Y:S02]  /*16720*/  SHFL.IDX P6, R14, R13, R12, R11 ;  /* 0x0000000c0d0e7389 */ /* 0x0004e400000c000b */
[----:B0123-5:R-:W-:Y:S01]  /*16730*/  ENDCOLLECTIVE ;  /* 0x000000000000791b */ /* 0x02ffe20003800000 */
.L_x_2323:
[----:B------:R-:W-:Y:S05]  /*16740*/  BRA `(.L_x_2324) ;  /* 0xffffffc800187947 */ /* 0x000fea000383ffff */
.L_x_2271:
[----:B0-----:R0:W1:Y:S02]  /*16750*/  SYNCS.PHASECHK.TRANS64.TRYWAIT P0, [R0+URZ+0x38840], R3 ;  /* 0x03884003000075a7 */ /* 0x001064000800017f */
[----:B-1----:R-:W-:Y:S05]  /*16760*/  @!P0 NANOSLEEP.SYNCS 0x989680 ;  /* 0x009896800000895d */ /* 0x002fea0003900000 */
[----:B------:R-:W1:Y:S02]  /*16770*/  @!P0 SYNCS.PHASECHK.TRANS64 P0, [R0+URZ+0x38840], R3 ;  /* 0x03884003000085a7 */ /* 0x000e64000800007f */
[----:B-1----:R-:W-:Y:S05]  /*16780*/  @!P0 BRA `(.L_x_2271) ;  /* 0xfffffffc00f08947 */ /* 0x002fea000383ffff */
[----:B------:R-:W-:Y:S05]  /*16790*/  BRA `(.L_x_2325) ;  /* 0xffffffcc001c7947 */ /* 0x000fea000383ffff */
.L_x_2272:
        /* <DEDUP_REMOVED lines=8> */
.L_x_2327:
[----:B------:R-:W-:Y:S05]  /*16820*/  BSYNC B0 ;  /* 0x0000000000007941 */ /* 0x000fea0003800000 */
.L_x_2326:
[----:B------:R-:W-:Y:S01]  /*16830*/  IMAD.MOV.U32 R13, RZ, RZ, R4 ;  /* 0x000000ffff0d7224 */ /* 0x000fe200078e0004 */
[----:B------:R-:W-:Y:S01]  /*16840*/  MOV R2, R14 ;  /* 0x0000000e00027202 */ /* 0x000fe20000000f00 */
[----:B------:R-:W-:Y:S01]  /*16850*/  IMAD.MOV.U32 R12, RZ, RZ, RZ ;  /* 0x000000ffff0c7224 */ /* 0x000fe200078e00ff */
[C---:B------:R-:W-:Y:S01]  /*16860*/  LOP3.LUT P5, RZ, R16.reuse, 0x10, RZ, 0xc0, !PT ;  /* 0x0000001010ff7812 */ /* 0x040fe200078ac0ff */
[----:B------:R-:W-:Y:S01]  /*16870*/  IMAD.MOV.U32 R11, RZ, RZ, 0x181f ;  /* 0x0000181fff0b7424 */ /* 0x000fe200078e00ff */
[C---:B------:R-:W-:Y:S01]  /*16880*/  LOP3.LUT P4, RZ, R16.reuse, 0x8, RZ, 0xc0, !PT ;  /* 0x0000000810ff7812 */ /* 0x040fe2000788c0ff */
[----:B------:R-:W-:Y:S01]  /*16890*/  IMAD.MOV.U32 R15, RZ, RZ, -0x1 ;  /* 0xffffffffff0f7424 */ /* 0x000fe200078e00ff */
[C---:B------:R-:W-:Y:S02]  /*168a0*/  LOP3.LUT P3, RZ, R16.reuse, 0x4, RZ, 0xc0, !PT ;  /* 0x0000000410ff7812 */ /* 0x040fe4000786c0ff */
[----:B------:R-:W-:-:S13]  /*168b0*/  LOP3.LUT P2, RZ, R16, 0x2, RZ, 0xc0, !PT ;  /* 0x0000000210ff7812 */ /* 0x000fda000784c0ff */
[----:B------:R-:W-:Y:S05]  /*168c0*/  WARPSYNC.COLLECTIVE R15, `(.L_x_2328) ;  /* 0x000000000f087348 */ /* 0x000fea0003c00000 */
[----:B------:R0:W1:Y:S02]  /*168d0*/  SHFL.IDX P6, R14, R13, R12, R11 ;  /* 0x0000000c0d0e7389 */ /* 0x00006400000c000b */
[----:B01----:R-:W-:Y:S01]  /*168e0*/  ENDCOLLECTIVE ;  /* 0x000000000000791b */ /* 0x003fe20003800000 */
.L_x_2328:
[----:B------:R-:W-:Y:S01]  /*168f0*/  @P0 LEA R9, R5, R17, 0x1 ;  /* 0x0000001105090211 */ /* 0x000fe200078e08ff */
[----:B------:R-:W-:Y:S02]  /*16900*/  IMAD.MOV.U32 R13, RZ, RZ, R6 ;  /* 0x000000ffff0d7224 */ /* 0x000fe400078e0006 */
[----:B------:R-:W-:Y:S01]  /*16910*/  IMAD.MOV.U32 R12, RZ, RZ, 0x1 ;  /* 0x00000001ff0c7424 */ /* 0x000fe200078e00ff */
[----:B------:R-:W-:-:S05]  /*16920*/  @P0 LEA R14, P1, R37, R14, 0x1 ;  /* 0x0000000e250e0211 */ /* 0x000fca00078208ff */
[----:B------:R-:W-:Y:S02]  /*16930*/  @P0 IMAD.X R3, RZ, RZ, R2, P1 ;  /* 0x000000ffff030224 */ /* 0x000fe400008e0602 */
[----:B------:R-:W-:-:S07]  /*16940*/  @P0 IMAD.MOV.U32 R2, RZ, RZ, R14 ;  /* 0x000000ffff020224 */ /* 0x000fce00078e000e */
[----:B------:R-:W-:Y:S05]  /*16950*/  WARPSYNC.COLLECTIVE R15, `(.L_x_2329) ;  /* 0x000000000f087348 */ /* 0x000fea0003c00000 */
[----:B------:R0:W1:Y:S02]  /*16960*/  SHFL.IDX P6, R14, R13, R12, R11 ;  /* 0x0000000c0d0e7389 */ /* 0x00006400000c000b */
[----:B01----:R-:W-:Y:S01]  /*16970*/  ENDCOLLECTIVE ;  /* 0x000000000000791b */ /* 0x003fe20003800000 */
.L_x_2329:
        /* <DEDUP_REMOVED lines=13> */
.L_x_2330:
        /* <DEDUP_REMOVED lines=9> */
.L_x_2331:
        /* <DEDUP_REMOVED lines=9> */
[----:B------:R-:W-:Y:S02]  /*16b70*/  ISETP.GE.AND P0, PT, R7, 0x21, PT ;  /* 0x000000210700780c */ /* 0x000fe40003f06270 */
[----:B------:R-:W-:-:S11]  /*16b80*/  MOV R8, R14 ;  /* 0x0000000e00087202 */ /* 0x000fd60000000f00 */
[----:B0-----:R-:W-:Y:S05]  /*16b90*/  WARPSYNC.COLLECTIVE R15, `(.L_x_2332) ;  /* 0x000000000f087348 */ /* 0x001fea0003c00000 */
[----:B------:R1:W2:Y:S02]  /*16ba0*/  SHFL.IDX P6, R14, R13, R12, R11 ;  /* 0x0000000c0d0e7389 */ /* 0x0002a400000c000b */
[----:B012---:R-:W-:Y:S01]  /*16bb0*/  ENDCOLLECTIVE ;  /* 0x000000000000791b */ /* 0x007fe20003800000 */
.L_x_2332:
[----:B------:R-:W-:Y:S01]  /*16bc0*/  @P0 IMAD R21, R5, 0x2, R17 ;  /* 0x0000000205150824 */ /* 0x000fe200078e0211 */
[----:B------:R-:W-:Y:S01]  /*16bd0*/  MOV R13, R6 ;  /* 0x00000006000d7202 */ /* 0x000fe20000000f00 */
[----:B------:R-:W-:Y:S01]  /*16be0*/  IMAD.MOV.U32 R12, RZ, RZ, 0x3 ;  /* 0x00000003ff0c7424 */ /* 0x000fe200078e00ff */
[----:B------:R-:W-:-:S05]  /*16bf0*/  @P0 LEA R14, P1, R37, R14, 0x1 ;  /* 0x0000000e250e0211 */ /* 0x000fca00078208ff */
[----:B------:R-:W-:-:S08]  /*16c00*/  @P0 IMAD.MOV.U32 R2, RZ, RZ, R14 ;  /* 0x000000ffff020224 */ /* 0x000fd000078e000e */
[----:B------:R-:W-:Y:S05]  /*16c10*/  WARPSYNC.COLLECTIVE R15, `(.L_x_2333) ;  /* 0x000000000f087348 */ /* 0x000fea0003c00000 */
[----:B------:R0:W1:Y:S02]  /*16c20*/  SHFL.IDX P6, R14, R13, R12, R11 ;  /* 0x0000000c0d0e7389 */ /* 0x00006400000c000b */
[----:B01----:R-:W-:Y:S01]  /*16c30*/  ENDCOLLECTIVE ;  /* 0x000000000000791b */ /* 0x003fe20003800000 */
.L_x_2333:
[----:B------:R-:W-:-:S04]  /*16c40*/  @P0 IMAD.X R9, RZ, RZ, R8, P1 ;  /* 0x000000ffff090224 */ /* 0x000fc800008e0608 */
[----:B------:R-:W-:-:S05]  /*16c50*/  @P0 IMAD.MOV.U32 R3, RZ, RZ, R9 ;  /* 0x000000ffff030224 */ /* 0x000fca00078e0009 */
        /* <DEDUP_REMOVED lines=8> */
[----:B------:R-:W-:Y:S01]  /*16ce0*/  IMAD.MOV.U32 R8, RZ, RZ, R14 ;  /* 0x000000ffff087224 */ /* 0x000fe200078e000e */
[----:B------:R-:W-:-:S13]  /*16cf0*/  ISETP.GE.AND P0, PT, R7, 0x31, PT ;  /* 0x000000310700780c */ /* 0x000fda0003f06270 */
[----:B0-----:R-:W-:Y:S05]  /*16d00*/  WARPSYNC.COLLECTIVE R15, `(.L_x_2334) ;  /* 0x000000000f087348 */ /* 0x001fea0003c00000 */
[----:B------:R1:W2:Y:S02]  /*16d10*/  SHFL.IDX P6, R14, R13, R12, R11 ;  /* 0x0000000c0d0e7389 */ /* 0x0002a400000c000b */
[----:B012---:R-:W-:Y:S01]  /*16d20*/  ENDCOLLECTIVE ;  /* 0x000000000000791b */ /* 0x007fe20003800000 */
.L_x_2334:
        /* <DEDUP_REMOVED lines=9> */
.L_x_2335:
        /* <DEDUP_REMOVED lines=9> */
[----:B------:R-:W-:-:S07]  /*16e50*/  IMAD.MOV.U32 R8, RZ, RZ, R14 ;  /* 0x000000ffff087224 */ /* 0x000fce00078e000e */
[----:B0-----:R-:W-:Y:S05]  /*16e60*/  WARPSYNC.COLLECTIVE R15, `(.L_x_2336) ;  /* 0x000000000f087348 */ /* 0x001fea0003c00000 */
[----:B------:R1:W2:Y:S02]  /*16e70*/  SHFL.IDX P6, R14, R13, R12, R11 ;  /* 0x0000000c0d0e7389 */ /* 0x0002a400000c000b */
[----:B012---:R-:W-:Y:S01]  /*16e80*/  ENDCOLLECTIVE ;  /* 0x000000000000791b */ /* 0x007fe20003800000 */
.L_x_2336:
[----:B------:R-:W-:Y:S05]  /*16e90*/  BRA `(.L_x_2337) ;  /* 0xffffffc800947947 */ /* 0x000fea000383ffff */
.L_x_2279:
[----:B------:R-:W-:Y:S01]  /*16ea0*/  MOV R13, R4 ;  /* 0x00000004000d7202 */ /* 0x000fe20000000f00 */
[----:B------:R-:W-:Y:S01]  /*16eb0*/  IMAD.MOV.U32 R12, RZ, RZ, RZ ;  /* 0x000000ffff0c7224 */ /* 0x000fe200078e00ff */
[----:B------:R-:W-:Y:S01]  /*16ec0*/  MOV R3, UR44 ;  /* 0x0000002c00037c02 */ /* 0x000fe20008000f00 */
[----:B------:R-:W-:Y:S02]  /*16ed0*/  IMAD.MOV.U32 R11, RZ, RZ, 0x181f ;  /* 0x0000181fff0b7424 */ /* 0x000fe400078e00ff */
[----:B------:R-:W-:Y:S02]  /*16ee0*/  IMAD.MOV.U32 R15, RZ, RZ, -0x1 ;  /* 0xffffffffff0f7424 */ /* 0x000fe400078e00ff */
[----:B------:R-:W-:-:S07]  /*16ef0*/  IMAD R0, R3, 0x80, R36 ;  /* 0x0000008003007824 */ /* 0x000fce00078e0224 */
[----:B-12---:R-:W-:Y:S05]  /*16f00*/  WARPSYNC.COLLECTIVE R15, `(.L_x_2338) ;  /* 0x000000000f087348 */ /* 0x006fea0003c00000 */
[----:B--2---:R0:W2:Y:S02]  /*16f10*/  SHFL.IDX P6, R14, R13, R12, R11 ;  /* 0x0000000c0d0e7389 */ /* 0x0040a400000c000b */
[----:B012---:R-:W-:Y:S01]  /*16f20*/  ENDCOLLECTIVE ;  /* 0x000000000000791b */ /* 0x007fe20003800000 */
.L_x_2338:
[C---:B------:R-:W-:Y:S01]  /*16f30*/  VIADD R6, R0.reuse, 0x10 ;  /* 0x0000001000067836 */ /* 0x040fe20000000000 */
[----:B------:R-:W-:Y:S01]  /*16f40*/  ISETP.GE.AND P0, PT, R0, UR37, PT ;  /* 0x0000002500007c0c */ /* 0x000fe2000bf06270 */
[----:B------:R-:W-:Y:S02]  /*16f50*/  IMAD.MOV.U32 R13, RZ, RZ, R5 ;  /* 0x000000ffff0d7224 */ /* 0x000fe400078e0005 */
[----:B------:R-:W-:-:S10]  /*16f60*/  IMAD.MOV.U32 R2, RZ, RZ, R14 ;  /* 0x000000ffff027224 */ /* 0x000fd400078e000e */
[----:B------:R-:W-:Y:S05]  /*16f70*/  WARPSYNC.COLLECTIVE R15, `(.L_x_2339) ;  /* 0x000000000f087348 */ /* 0x000fea0003c00000 */
[----:B------:R0:W1:Y:S02]  /*16f80*/  SHFL.IDX P6, R14, R13, R12, R11 ;  /* 0x0000000c0d0e7389 */ /* 0x00006400000c000b */
[----:B01----:R-:W-:Y:S01]  /*16f90*/  ENDCOLLECTIVE ;  /* 0x000000000000791b */ /* 0x003fe20003800000 */
.L_x_2339:
[----:B------:R-:W-:Y:S01]  /*16fa0*/  IMAD.MOV.U32 R13, RZ, RZ, R4 ;  /* 0x000000ffff0d7224 */ /* 0x000fe200078e0004 */
[----:B------:R-:W-:Y:S02]  /*16fb0*/  MOV R12, 0x1 ;  /* 0x00000001000c7802 */ /* 0x000fe40000000f00 */
[----:B------:R-:W-:-:S05]  /*16fc0*/  @!P0 LEA R14, P1, R37, R14, 0x1 ;  /* 0x0000000e250e8211 */ /* 0x000fca00078208ff */
[----:B------:R-:W-:Y:S02]  /*16fd0*/  @!P0 IMAD.X R3, RZ, RZ, R2, P1 ;  /* 0x000000ffff038224 */ /* 0x000fe400008e0602 */
[----:B------:R-:W-:-:S07]  /*16fe0*/  @!P0 IMAD.MOV.U32 R2, RZ, RZ, R14 ;  /* 0x000000ffff028224 */ /* 0x000fce00078e000e */
[----:B------:R-:W-:Y:S05]  /*16ff0*/  WARPSYNC.COLLECTIVE R15, `(.L_x_2340) ;  /* 0x000000000f087348 */ /* 0x000fea0003c00000 */
[----:B------:R0:W1:Y:S02]  /*17000*/  SHFL.IDX P6, R14, R13, R12, R11 ;  /* 0x0000000c0d0e7389 */ /* 0x00006400000c000b */
[----:B01----:R-:W-:Y:S01]  /*17010*/  ENDCOLLECTIVE ;  /* 0x000000000000791b */ /* 0x003fe20003800000 */
.L_x_2340:
        /* <DEDUP_REMOVED lines=13> */
.L_x_2341:
[----:B------:R-:W-:Y:S02]  /*170f0*/  IMAD.MOV.U32 R13, RZ, RZ, R4 ;  /* 0x000000ffff0d7224 */ /* 0x000fe400078e0004 */
[----:B------:R-:W-:Y:S01]  /*17100*/  IMAD.MOV.U32 R12, RZ, RZ, 0x2 ;  /* 0x00000002ff0c7424 */ /* 0x000fe200078e00ff */
[----:B------:R-:W-:-:S05]  /*17110*/  @!P0 LEA R14, P1, R37, R14, 0x1 ;  /* 0x0000000e250e8211 */ /* 0x000fca00078208ff */
[----:B------:R-:W-:-:S08]  /*17120*/  @!P0 IMAD.MOV.U32 R2, RZ, RZ, R14 ;  /* 0x000000ffff028224 */ /* 0x000fd000078e000e */
[----:B------:R-:W-:Y:S05]  /*17130*/  WARPSYNC.COLLECTIVE R15, `(.L_x_2342) ;  /* 0x000000000f087348 */ /* 0x000fea0003c00000 */
[----:B------:R0:W1:Y:S02]  /*17140*/  SHFL.IDX P6, R14, R13, R12, R11 ;  /* 0x0000000c0d0e7389 */ /* 0x00006400000c000b */
[----:B01----:R-:W-:Y:S01]  /*17150*/  ENDCOLLECTIVE ;  /* 0x000000000000791b */ /* 0x003fe20003800000 */
.L_x_2342:
[----:B------:R-:W-:Y:S01]  /*17160*/  @!P0 IMAD.X R7, RZ, RZ, R6, P1 ;  /* 0x000000ffff078224 */ /* 0x000fe200008e0606 */
[----:B------:R-:W-:-:S03]  /*17170*/  IADD3 R6, R0, 0x20, RZ ;  /* 0x0000002000067810 */ /* 0x000fc60007ffe0ff */
        /* <DEDUP_REMOVED lines=14> */
.L_x_2343:
[----:B------:R-:W-:Y:S02]  /*17260*/  IMAD.MOV.U32 R13, RZ, RZ, R4 ;  /* 0x000000ffff0d7224 */ /* 0x000fe400078e0004 */
[----:B------:R-:W-:Y:S01]  /*17270*/  IMAD.MOV.U32 R12, RZ, RZ, 0x3 ;  /* 0x00000003ff0c7424 */ /* 0x000fe200078e00ff */
[----:B------:R-:W-:-:S04]  /*17280*/  @!P0 LEA R14, P1, R37, R14, 0x1 ;  /* 0x0000000e250e8211 */ /* 0x000fc800078208ff */
[----:B------:R-:W-:Y:S01]  /*17290*/  @!P0 MOV R2, R14 ;  /* 0x0000000e00028202 */ /* 0x000fe20000000f00 */
[----:B------:R-:W-:-:S08]  /*172a0*/  @!P0 IMAD.X R7, RZ, RZ, R6, P1 ;  /* 0x000000ffff078224 */ /* 0x000fd000008e0606 */
[----:B------:R-:W-:Y:S05]  /*172b0*/  WARPSYNC.COLLECTIVE R15, `(.L_x_2344) ;  /* 0x000000000f087348 */ /* 0x000fea0003c00000 */
[----:B------:R0:W1:Y:S02]  /*172c0*/  SHFL.IDX P6, R14, R13, R12, R11 ;  /* 0x0000000c0d0e7389 */ /* 0x00006400000c000b */
[----:B01----:R-:W-:Y:S01]  /*172d0*/  ENDCOLLECTIVE ;  /* 0x000000000000791b */ /* 0x003fe20003800000 */
.L_x_2344:
        /* <DEDUP_REMOVED lines=15> */
.L_x_2345:
[----:B------:R-:W-:Y:S02]  /*173d0*/  IMAD.MOV.U32 R13, RZ, RZ, R4 ;  /* 0x000000ffff0d7224 */ /* 0x000fe400078e0004 */
[----:B------:R-:W-:Y:S01]  /*173e0*/  IMAD.MOV.U32 R12, RZ, RZ, 0x4 ;  /* 0x00000004ff0c7424 */ /* 0x000fe200078e00ff */
[----:B------:R-:W-:-:S05]  /*173f0*/  @!P0 LEA R14, P1, R37, R14, 0x1 ;  /* 0x0000000e250e8211 */ /* 0x000fca00078208ff */
[----:B------:R-:W-:-:S08]  /*17400*/  @!P0 IMAD.MOV.U32 R2, RZ, RZ, R14 ;  /* 0x000000ffff028224 */ /* 0x000fd000078e000e */
[----:B------:R-:W-:Y:S05]  /*17410*/  WARPSYNC.COLLECTIVE R15, `(.L_x_2346) ;  /* 0x000000000f087348 */ /* 0x000fea0003c00000 */
[----:B------:R0:W1:Y:S02]  /*17420*/  SHFL.IDX P6, R14, R13, R12, R11 ;  /* 0x0000000c0d0e7389 */ /* 0x00006400000c000b */
[----:B01----:R-:W-:Y:S01]  /*17430*/  ENDCOLLECTIVE ;  /* 0x000000000000791b */ /* 0x003fe20003800000 */
.L_x_2346:
        /* <DEDUP_REMOVED lines=16> */
.L_x_2347:
        /* <DEDUP_REMOVED lines=8> */
.L_x_2348:
        /* <DEDUP_REMOVED lines=15> */
.L_x_2349:
[----:B------:R-:W-:Y:S02]  /*176b0*/  IMAD.MOV.U32 R13, RZ, RZ, R4 ;  /* 0x000000ffff0d7224 */ /* 0x000fe400078e0004 */
[----:B------:R-:W-:Y:S01]  /*176c0*/  IMAD.MOV.U32 R12, RZ, RZ, 0x6 ;  /* 0x00000006ff0c7424 */ /* 0x000fe200078e00ff */
[----:B------:R-:W-:-:S05]  /*176d0*/  @!P0 LEA R14, P1, R37, R14, 0x1 ;  /* 0x0000000e250e8211 */ /* 0x000fca00078208ff */
[----:B------:R-:W-:-:S08]  /*176e0*/  @!P0 IMAD.MOV.U32 R2, RZ, RZ, R14 ;  /* 0x000000ffff028224 */ /* 0x000fd000078e000e */
[----:B------:R-:W-:Y:S05]  /*176f0*/  WARPSYNC.COLLECTIVE R15, `(.L_x_2350) ;  /* 0x000000000f087348 */ /* 0x000fea0003c00000 */
[----:B------:R0:W1:Y:S02]  /*17700*/  SHFL.IDX P6, R14, R13, R12, R11 ;  /* 0x0000000c0d0e7389 */ /* 0x00006400000c000b */
[----:B01----:R-:W-:Y:S01]  /*17710*/  ENDCOLLECTIVE ;  /* 0x000000000000791b */ /* 0x003fe20003800000 */
.L_x_2350:
[----:B------:R-:W-:Y:S02]  /*17720*/  @!P0 IMAD.X R7, RZ, RZ, R6, P1 ;  /* 0x000000ffff078224 */ /* 0x000fe400008e0606 */
[----:B------:R-:W-:-:S03]  /*17730*/  VIADD R6, R0, 0x60 ;  /* 0x0000006000067836 */ /* 0x000fc60000000000 */
[----:B------:R-:W-:-:S05]  /*17740*/  @!P0 MOV R3, R7 ;  /* 0x0000000700038202 */ /* 0x000fca0000000f00 */
[----:B------:R-:W-:Y:S01]  /*17750*/  @!PT LDS RZ, [RZ] ;  /* 0x00000000fffff984 */ /* 0x000fe20000000800 */
[----:B------:R-:W-:Y:S01]  /*17760*/  @!PT LDS RZ, [RZ] ;  /* 0x00000000fffff984 */ /* 0x000fe20000000800 */
[----:B------:R-:W-:Y:S01]  /*17770*/  @!PT LDS RZ, [RZ] ;  /* 0x00000000fffff984 */ /* 0x000fe20000000800 */
[----:B------:R0:W-:Y:S01]  /*17780*/  @!P0 LDGSTS.E.BYPASS.LTC128B.128 [R31+0x16c00], desc[UR38][R2.64], !P2 ;  /* 0x16c00000021f8fae */ /* 0x0001e2000d101d66 */
[----:B------:R-:W-:-:S03]  /*17790*/  MOV R13, R5 ;  /* 0x00000005000d7202 */ /* 0x000fc60000000f00 */
        /* <DEDUP_REMOVED lines=8> */
.L_x_2351:
[----:B------:R-:W-:Y:S01]  /*17820*/  IMAD.MOV.U32 R13, RZ, RZ, R4 ;  /* 0x000000ffff0d7224 */ /* 0x000fe200078e0004 */
[----:B------:R-:W-:Y:S02]  /*17830*/  MOV R12, 0x7 ;  /* 0x00000007000c7802 */ /* 0x000fe40000000f00 */
[----:B------:R-:W-:-:S05]  /*17840*/  @!P0 LEA R14, P1, R37, R14, 0x1 ;  /* 0x0000000e250e8211 */ /* 0x000fca00078208ff */
[----:B------:R-:W-:-:S08]  /*17850*/  @!P0 IMAD.MOV.U32 R2, RZ, RZ, R14 ;  /* 0x000000ffff028224 */ /* 0x000fd000078e000e */
[----:B------:R-:W-:Y:S05]  /*17860*/  WARPSYNC.COLLECTIVE R15, `(.L_x_2352) ;  /* 0x000000000f087348 */ /* 0x000fea0003c00000 */
[----:B------:R0:W1:Y:S02]  /*17870*/  SHFL.IDX P6, R14, R13, R12, R11 ;  /* 0x0000000c0d0e7389 */ /* 0x00006400000c000b */
[----:B01----:R-:W-:Y:S01]  /*17880*/  ENDCOLLECTIVE ;  /* 0x000000000000791b */ /* 0x003fe20003800000 */
.L_x_2352:
        /* <DEDUP_REMOVED lines=14> */
.L_x_2353:
[----:B------:R-:W-:Y:S05]  /*17970*/  BRA `(.L_x_2354) ;  /* 0xffffffc800dc7947 */ /* 0x000fea000383ffff */
.L_x_2282:
[----:B0-----:R0:W2:Y:S02]  /*17980*/  SYNCS.PHASECHK.TRANS64.TRYWAIT P0, [R17+URZ+0x38820], R0 ;  /* 0x03882000110075a7 */ /* 0x0010a4000800017f */
[----:B--2---:R-:W-:Y:S05]  /*17990*/  @!P0 NANOSLEEP.SYNCS 0x989680 ;  /* 0x009896800000895d */ /* 0x004fea0003900000 */
[----:B------:R-:W2:Y:S02]  /*179a0*/  @!P0 SYNCS.PHASECHK.TRANS64 P0, [R17+URZ+0x38820], R0 ;  /* 0x03882000110085a7 */ /* 0x000ea4000800007f */
[----:B--2---:R-:W-:Y:S05]  /*179b0*/  @!P0 BRA `(.L_x_2282) ;  /* 0xfffffffc00f08947 */ /* 0x004fea000383ffff */
[----:B------:R-:W-:Y:S05]  /*179c0*/  BRA `(.L_x_2355) ;  /* 0xffffffcc00447947 */ /* 0x000fea000383ffff */
.L_x_2286:
[----:B-1----:R1:W2:Y:S02]  /*179d0*/  SYNCS.PHASECHK.TRANS64.TRYWAIT P0, [R6+URZ+0x38840], R3 ;  /* 0x03884003060075a7 */ /* 0x0022a4000800017f */
[----:B--2---:R-:W-:Y:S05]  /*179e0*/  @!P0 NANOSLEEP.SYNCS 0x989680 ;  /* 0x009896800000895d */ /* 0x004fea0003900000 */
[----:B------:R-:W2:Y:S02]  /*179f0*/  @!P0 SYNCS.PHASECHK.TRANS64 P0, [R6+URZ+0x38840], R3 ;  /* 0x03884003060085a7 */ /* 0x000ea4000800007f */
[----:B--2---:R-:W-:Y:S05]  /*17a00*/  @!P0 BRA `(.L_x_2286) ;  /* 0xfffffffc00f08947 */ /* 0x004fea000383ffff */
[----:B------:R-:W-:Y:S05]  /*17a10*/  BRA `(.L_x_2356) ;  /* 0xffffffd000047947 */ /* 0x000fea000383ffff */
.L_x_2287:
        /* <DEDUP_REMOVED lines=8> */
.L_x_2358:
[----:B------:R-:W-:Y:S05]  /*17aa0*/  BSYNC B1 ;  /* 0x0000000000017941 */ /* 0x000fea0003800000 */
.L_x_2357:
[----:B------:R-:W-:Y:S01]  /*17ab0*/  IMAD.MOV.U32 R13, RZ, RZ, R8 ;  /* 0x000000ffff0d7224 */ /* 0x000fe200078e0008 */
[----:B------:R-:W-:Y:S01]  /*17ac0*/  MOV R11, 0x181f ;  /* 0x0000181f000b7802 */ /* 0x000fe20000000f00 */
[----:B------:R-:W-:Y:S02]  /*17ad0*/  IMAD.MOV.U32 R12, RZ, RZ, RZ ;  /* 0x000000ffff0c7224 */ /* 0x000fe400078e00ff */
[----:B------:R-:W-:Y:S02]  /*17ae0*/  IMAD.MOV.U32 R15, RZ, RZ, -0x1 ;  /* 0xffffffffff0f7424 */ /* 0x000fe400078e00ff */
[----:B------:R-:W-:Y:S02]  /*17af0*/  IMAD.MOV.U32 R3, RZ, RZ, R14 ;  /* 0x000000ffff037224 */ /* 0x000fe400078e000e */
[----:B------:R-:W-:-:S07]  /*17b00*/  IMAD.SHL.U32 R0, R37, 0x2, RZ ;  /* 0x0000000225007824 */ /* 0x000fce00078e00ff */
[----:B------:R-:W-:Y:S05]  /*17b10*/  WARPSYNC.COLLECTIVE R15, `(.L_x_2359) ;  /* 0x000000000f087348 */ /* 0x000fea0003c00000 */
[----:B------:R0:W1:Y:S02]  /*17b20*/  SHFL.IDX P6, R14, R13, R12, R11 ;  /* 0x0000000c0d0e7389 */ /* 0x00006400000c000b */
[----:B01----:R-:W-:Y:S01]  /*17b30*/  ENDCOLLECTIVE ;  /* 0x000000000000791b */ /* 0x003fe20003800000 */
.L_x_2359:
[----:B------:R-:W-:Y:S01]  /*17b40*/  IMAD R9, R9, 0x2, R17 ;  /* 0x0000000209097824 */ /* 0x000fe200078e0211 */
[----:B------:R-:W-:Y:S01]  /*17b50*/  MOV R13, R20 ;  /* 0x00000014000d7202 */ /* 0x000fe20000000f00 */
[----:B------:R-:W-:Y:S01]  /*17b60*/  IMAD.MOV.U32 R12, RZ, RZ, 0x1 ;  /* 0x00000001ff0c7424 */ /* 0x000fe200078e00ff */
[----:B------:R-:W-:-:S13]  /*17b70*/  IADD3 R2, P0, R14, R0, RZ ;  /* 0x000000000e027210 */ /* 0x000fda0007f1e0ff */
[----:B------:R-:W-:Y:S05]  /*17b80*/  WARPSYNC.COLLECTIVE R15, `(.L_x_2360) ;  /* 0x000000000f087348 */ /* 0x000fea0003c00000 */
[----:B------:R0:W1:Y:S02]  /*17b90*/  SHFL.IDX P6, R14, R13, R12, R11 ;  /* 0x0000000c0d0e7389 */ /* 0x00006400000c000b */
[----:B01----:R-:W-:Y:S01]  /*17ba0*/  ENDCOLLECTIVE ;  /* 0x000000000000791b */ /* 0x003fe20003800000 */
.L_x_2360:
        /* <DEDUP_REMOVED lines=13> */
.L_x_2361:
[----:B------:R-:W-:Y:S01]  /*17c80*/  MOV R13, R20 ;  /* 0x00000014000d7202 */ /* 0x000fe20000000f00 */
[----:B------:R-:W-:Y:S01]  /*17c90*/  IMAD.MOV.U32 R12, RZ, RZ, 0x2 ;  /* 0x00000002ff0c7424 */ /* 0x000fe200078e00ff */
[----:B------:R-:W-:-:S13]  /*17ca0*/  IADD3 R2, P0, R14, R0, RZ ;  /* 0x000000000e027210 */ /* 0x000fda0007f1e0ff */
[----:B------:R-:W-:Y:S05]  /*17cb0*/  WARPSYNC.COLLECTIVE R15, `(.L_x_2362) ;  /* 0x000000000f087348 */ /* 0x000fea0003c00000 */
[----:B------:R0:W1:Y:S02]  /*17cc0*/  SHFL.IDX P6, R14, R13, R12, R11 ;  /* 0x0000000c0d0e7389 */ /* 0x00006400000c000b */
[----:B01----:R-:W-:Y:S01]  /*17cd0*/  ENDCOLLECTIVE ;  /* 0x000000000000791b */ /* 0x003fe20003800000 */
.L_x_2362:
        /* <DEDUP_REMOVED lines=13> */
.L_x_2363:
[----:B------:R-:W-:Y:S01]  /*17db0*/  MOV R13, R20 ;  /* 0x00000014000d7202 */ /* 0x000fe20000000f00 */
[----:B------:R-:W-:Y:S01]  /*17dc0*/  IMAD.MOV.U32 R12, RZ, RZ, 0x3 ;  /* 0x00000003ff0c7424 */ /* 0x000fe200078e00ff */
[----:B------:R-:W-:-:S13]  /*17dd0*/  IADD3 R2, P0, R14, R0, RZ ;  /* 0x000000000e027210 */ /* 0x000fda0007f1e0ff */
[----:B------:R-:W-:Y:S05]  /*17de0*/  WARPSYNC.COLLECTIVE R15, `(.L_x_2364) ;  /* 0x000000000f087348 */ /* 0x000fea0003c00000 */
[----:B------:R0:W1:Y:S02]  /*17df0*/  SHFL.IDX P6, R14, R13, R12, R11 ;  /* 0x0000000c0d0e7389 */ /* 0x00006400000c000b */
[----:B01----:R-:W-:Y:S01]  /*17e00*/  ENDCOLLECTIVE ;  /* 0x000000000000791b */ /* 0x003fe20003800000 */
.L_x_2364:
        /* <DEDUP_REMOVED lines=13> */
.L_x_2365:
[----:B------:R-:W-:Y:S01]  /*17ee0*/  MOV R13, R20 ;  /* 0x00000014000d7202 */ /* 0x000fe20000000f00 */
[----:B------:R-:W-:Y:S01]  /*17ef0*/  IMAD.MOV.U32 R12, RZ, RZ, 0x4 ;  /* 0x00000004ff0c7424 */ /* 0x000fe200078e00ff */
[----:B------:R-:W-:-:S13]  /*17f00*/  IADD3 R2, P0, R14, R0, RZ ;  /* 0x000000000e027210 */ /* 0x000fda0007f1e0ff */
[----:B------:R-:W-:Y:S05]  /*17f10*/  WARPSYNC.COLLECTIVE R15, `(.L_x_2366) ;  /* 0x000000000f087348 */ /* 0x000fea0003c00000 */
[----:B------:R0:W1:Y:S02]  /*17f20*/  SHFL.IDX P6, R14, R13, R12, R11 ;  /* 0x0000000c0d0e7389 */ /* 0x00006400000c000b */
[----:B01----:R-:W-:Y:S01]  /*17f30*/  ENDCOLLECTIVE ;  /* 0x000000000000791b */ /* 0x003fe20003800000 */
.L_x_2366:
        /* <DEDUP_REMOVED lines=13> */
.L_x_2367:
[----:B------:R-:W-:Y:S05]  /*18010*/  BRA `(.L_x_2368) ;  /* 0xffffffcc00847947 */ /* 0x000fea000383ffff */
.L_x_2292:
[----:B0-----:R0:W1:Y:S02]  /*18020*/  SYNCS.PHASECHK.TRANS64.TRYWAIT P0, [R6+URZ+0x38860], R3 ;  /* 0x03886003060075a7 */ /* 0x001064000800017f */
[----:B-1----:R-:W-:Y:S05]  /*18030*/  @!P0 NANOSLEEP.SYNCS 0x989680 ;  /* 0x009896800000895d */ /* 0x002fea0003900000 */
[----:B------:R-:W1:Y:S02]  /*18040*/  @!P0 SYNCS.PHASECHK.TRANS64 P0, [R6+URZ+0x38860], R3 ;  /* 0x03886003060085a7 */ /* 0x000e64000800007f */
[----:B-1----:R-:W-:Y:S05]  /*18050*/  @!P0 BRA `(.L_x_2292) ;  /* 0xfffffffc00f08947 */ /* 0x002fea000383ffff */
[----:B------:R-:W-:Y:S05]  /*18060*/  BRA `(.L_x_2369) ;  /* 0xffffffcc00e47947 */ /* 0x000fea000383ffff */
.L_x_2293:
        /* <DEDUP_REMOVED lines=8> */
.L_x_2371:
[----:B------:R-:W-:Y:S05]  /*180f0*/  BSYNC B1 ;  /* 0x0000000000017941 */ /* 0x000fea0003800000 */
.L_x_2370:
[----:B------:R-:W-:Y:S01]  /*18100*/  IMAD.MOV.U32 R13, RZ, RZ, R18 ;  /* 0x000000ffff0d7224 */ /* 0x000fe200078e0012 */
[----:B------:R-:W-:Y:S01]  /*18110*/  MOV R12, RZ ;  /* 0x000000ff000c7202 */ /* 0x000fe20000000f00 */
[----:B------:R-:W-:Y:S02]  /*18120*/  IMAD.MOV.U32 R11, RZ, RZ, 0x181f ;  /* 0x0000181fff0b7424 */ /* 0x000fe400078e00ff */
[----:B------:R-:W-:Y:S02]  /*18130*/  IMAD.MOV.U32 R15, RZ, RZ, -0x1 ;  /* 0xffffffffff0f7424 */ /* 0x000fe400078e00ff */
[----:B------:R-:W-:Y:S02]  /*18140*/  IMAD.MOV.U32 R3, RZ, RZ, R14 ;  /* 0x000000ffff037224 */ /* 0x000fe400078e000e */
[----:B------:R-:W-:-:S07]  /*18150*/  IMAD R7, R7, 0x2, R17 ;  /* 0x0000000207077824 */ /* 0x000fce00078e0211 */
[----:B------:R-:W-:Y:S05]  /*18160*/  WARPSYNC.COLLECTIVE R15, `(.L_x_2372) ;  /* 0x000000000f087348 */ /* 0x000fea0003c00000 */
[----:B------:R0:W1:Y:S02]  /*18170*/  SHFL.IDX P6, R14, R13, R12, R11 ;  /* 0x0000000c0d0e7389 */ /* 0x00006400000c000b */
[----:B01----:R-:W-:Y:S01]  /*18180*/  ENDCOLLECTIVE ;  /* 0x000000000000791b */ /* 0x003fe20003800000 */
.L_x_2372:
[----:B------:R-:W-:Y:S01]  /*18190*/  MOV R13, R19 ;  /* 0x00000013000d7202 */ /* 0x000fe20000000f00 */
[----:B------:R-:W-:Y:S01]  /*181a0*/  IMAD.MOV.U32 R12, RZ, RZ, 0x1 ;  /* 0x00000001ff0c7424 */ /* 0x000fe200078e00ff */
[----:B------:R-:W-:-:S13]  /*181b0*/  IADD3 R2, P0, R14, R0, RZ ;  /* 0x000000000e027210 */ /* 0x000fda0007f1e0ff */
[----:B------:R-:W-:Y:S05]  /*181c0*/  WARPSYNC.COLLECTIVE R15, `(.L_x_2373) ;  /* 0x000000000f087348 */ /* 0x000fea0003c00000 */
[----:B------:R0:W1:Y:S02]  /*181d0*/  SHFL.IDX P6, R14, R13, R12, R11 ;  /* 0x0000000c0d0e7389 */ /* 0x00006400000c000b */
[----:B01----:R-:W-:Y:S01]  /*181e0*/  ENDCOLLECTIVE ;  /* 0x000000000000791b */ /* 0x003fe20003800000 */
.L_x_2373:
        /* <DEDUP_REMOVED lines=17> */
.L_x_2374:
[----:B------:R-:W-:Y:S01]  /*18300*/  MOV R13, R19 ;  /* 0x00000013000d7202 */ /* 0x000fe20000000f00 */
[----:B------:R-:W-:Y:S01]  /*18310*/  IMAD.MOV.U32 R12, RZ, RZ, 0x2 ;  /* 0x00000002ff0c7424 */ /* 0x000fe200078e00ff */
[----:B------:R-:W-:-:S13]  /*18320*/  IADD3 R2, P0, R14, R0, RZ ;  /* 0x000000000e027210 */ /* 0x000fda0007f1e0ff */
[----:B------:R-:W-:Y:S05]  /*18330*/  WARPSYNC.COLLECTIVE R15, `(.L_x_2375) ;  /* 0x000000000f087348 */ /* 0x000fea0003c00000 */
[----:B------:R0:W1:Y:S02]  /*18340*/  SHFL.IDX P6, R14, R13, R12, R11 ;  /* 0x0000000c0d0e7389 */ /* 0x00006400000c000b */
[----:B01----:R-:W-:Y:S01]  /*18350*/  ENDCOLLECTIVE ;  /* 0x000000000000791b */ /* 0x003fe20003800000 */
.L_x_2375:
        /* <DEDUP_REMOVED lines=17> */
.L_x_2376:
[----:B------:R-:W-:Y:S01]  /*18470*/  MOV R13, R19 ;  /* 0x00000013000d7202 */ /* 0x000fe20000000f00 */
[----:B------:R-:W-:Y:S01]  /*18480*/  IMAD.MOV.U32 R12, RZ, RZ, 0x3 ;  /* 0x00000003ff0c7424 */ /* 0x000fe200078e00ff */
[----:B------:R-:W-:-:S13]  /*18490*/  IADD3 R2, P0, R14, R0, RZ ;  /* 0x000000000e027210 */ /* 0x000fda0007f1e0ff */
[----:B------:R-:W-:Y:S05]  /*184a0*/  WARPSYNC.COLLECTIVE R15, `(.L_x_2377) ;  /* 0x000000000f087348 */ /* 0x000fea0003c00000 */
[----:B------:R0:W1:Y:S02]  /*184b0*/  SHFL.IDX P6, R14, R13, R12, R11 ;  /* 0x0000000c0d0e7389 */ /* 0x00006400000c000b */
[----:B01----:R-:W-:Y:S01]  /*184c0*/  ENDCOLLECTIVE ;  /* 0x000000000000791b */ /* 0x003fe20003800000 */
.L_x_2377:
        /* <DEDUP_REMOVED lines=17> */
.L_x_2378:
[----:B------:R-:W-:Y:S01]  /*185e0*/  MOV R13, R19 ;  /* 0x00000013000d7202 */ /* 0x000fe20000000f00 */
[----:B------:R-:W-:Y:S01]  /*185f0*/  IMAD.MOV.U32 R12, RZ, RZ, 0x4 ;  /* 0x00000004ff0c7424 */ /* 0x000fe200078e00ff */
[----:B------:R-:W-:-:S13]  /*18600*/  IADD3 R2, P0, R14, R0, RZ ;  /* 0x000000000e027210 */ /* 0x000fda0007f1e0ff */
[----:B------:R-:W-:Y:S05]  /*18610*/  WARPSYNC.COLLECTIVE R15, `(.L_x_2379) ;  /* 0x000000000f087348 */ /* 0x000fea0003c00000 */
[----:B------:R0:W1:Y:S02]  /*18620*/  SHFL.IDX P6, R14, R13, R12, R11 ;  /* 0x0000000c0d0e7389 */ /* 0x00006400000c000b */
[----:B01----:R-:W-:Y:S01]  /*18630*/  ENDCOLLECTIVE ;  /* 0x000000000000791b */ /* 0x003fe20003800000 */
.L_x_2379:
        /* <DEDUP_REMOVED lines=12> */
.L_x_2380:
        /* <DEDUP_REMOVED lines=9> */
.L_x_2301:
[----:B0-----:R0:W2:Y:S02]  /*18790*/  SYNCS.PHASECHK.TRANS64.TRYWAIT P0, [R4+URZ+0x38860], R3 ;  /* 0x03886003040075a7 */ /* 0x0010a4000800017f */
[----:B--2---:R-:W-:Y:S05]  /*187a0*/  @!P0 NANOSLEEP.SYNCS 0x989680 ;  /* 0x009896800000895d */ /* 0x004fea0003900000 */
[----:B------:R-:W2:Y:S02]  /*187b0*/  @!P0 SYNCS.PHASECHK.TRANS64 P0, [R4+URZ+0x38860], R3 ;  /* 0x03886003040085a7 */ /* 0x000ea4000800007f */
[----:B--2---:R-:W-:Y:S05]  /*187c0*/  @!P0 BRA `(.L_x_2301) ;  /* 0xfffffffc00f08947 */ /* 0x004fea000383ffff */
[----:B------:R-:W-:Y:S05]  /*187d0*/  BRA `(.L_x_2382) ;  /* 0xffffffd0003c7947 */ /* 0x000fea000383ffff */
.L_x_2302:
        /* <DEDUP_REMOVED lines=8> */
.L_x_2384:
[----:B------:R-:W-:Y:S05]  /*18860*/  BSYNC B0 ;  /* 0x0000000000007941 */ /* 0x000fea0003800000 */
.L_x_2383:
        /* <DEDUP_REMOVED lines=9> */
.L_x_2385:
[----:B------:R-:W-:Y:S02]  /*18900*/  IMAD.MOV.U32 R13, RZ, RZ, R19 ;  /* 0x000000ffff0d7224 */ /* 0x000fe400078e0013 */
[----:B------:R-:W-:Y:S01]  /*18910*/  IMAD.MOV.U32 R12, RZ, RZ, 0x1 ;  /* 0x00000001ff0c7424 */ /* 0x000fe200078e00ff */
[----:B------:R-:W-:-:S13]  /*18920*/  IADD3 R2, P0, R14, R6, RZ ;  /* 0x000000060e027210 */ /* 0x000fda0007f1e0ff */
[----:B------:R-:W-:Y:S05]  /*18930*/  WARPSYNC.COLLECTIVE R15, `(.L_x_2386) ;  /* 0x000000000f087348 */ /* 0x000fea0003c00000 */
[----:B------:R0:W1:Y:S02]  /*18940*/  SHFL.IDX P6, R14, R13, R12, R11 ;  /* 0x0000000c0d0e7389 */ /* 0x00006400000c000b */
[----:B01----:R-:W-:Y:S01]  /*18950*/  ENDCOLLECTIVE ;  /* 0x000000000000791b */ /* 0x003fe20003800000 */
.L_x_2386:
[----:B------:R-:W-:Y:S01]  /*18960*/  IMAD.X R3, RZ, RZ, R0, P0 ;  /* 0x000000ffff037224 */ /* 0x000fe200000e0600 */
[----:B------:R-:W-:Y:S02]  /*18970*/  ISETP.LT.OR P0, PT, R5, 0x1, P5 ;  /* 0x000000010500780c */ /* 0x000fe40002f01670 */
[----:B------:R-:W-:Y:S01]  /*18980*/  LEA R0, R8, R17, 0x1 ;  /* 0x0000001108007211 */ /* 0x000fe200078e08ff */
        /* <DEDUP_REMOVED lines=10> */
.L_x_2387:
        /* <DEDUP_REMOVED lines=14> */
.L_x_2388:
[----:B------:R-:W-:Y:S02]  /*18b10*/  IADD3.X R3, RZ, R7, RZ, P0, !PT ;  /* 0x00000007ff037210 */ /* 0x000fe400007fe4ff */
        /* <DEDUP_REMOVED lines=11> */
.L_x_2389:
        /* <DEDUP_REMOVED lines=14> */
.L_x_2390:
        /* <DEDUP_REMOVED lines=12> */
.L_x_2391:
        /* <DEDUP_REMOVED lines=14> */
.L_x_2392:
        /* <DEDUP_REMOVED lines=12> */
.L_x_2393:
        /* <DEDUP_REMOVED lines=9> */
.L_x_2307:
[----:B------:R-:W-:Y:S01]  /*18fa0*/  BSSY B0, `(.L_x_2395) ;  /* 0x0000008000007945 */ /* 0x000fe20003800000 */
[----:B------:R-:W-:Y:S01]  /*18fb0*/  MOV R13, R34 ;  /* 0x00000022000d7202 */ /* 0x000fe20000000f00 */
[----:B------:R-:W-:Y:S02]  /*18fc0*/  IMAD.MOV.U32 R12, RZ, RZ, RZ ;  /* 0x000000ffff0c7224 */ /* 0x000fe400078e00ff */
[----:B------:R-:W-:Y:S02]  /*18fd0*/  IMAD.MOV.U32 R11, RZ, RZ, 0x1f ;  /* 0x0000001fff0b7424 */ /* 0x000fe400078e00ff */
[----:B------:R-:W-:-:S07]  /*18fe0*/  IMAD.MOV.U32 R15, RZ, RZ, -0x1 ;  /* 0xffffffffff0f7424 */ /* 0x000fce00078e00ff */
[----:B-----5:R-:W-:Y:S05]  /*18ff0*/  WARPSYNC.COLLECTIVE R15, `(.L_x_2396) ;  /* 0x000000000f087348 */ /* 0x020fea0003c00000 */
[----:B------:R0:W1:Y:S02]  /*19000*/  SHFL.IDX P6, R14, R13, R12, R11 ;  /* 0x0000000c0d0e7389 */ /* 0x00006400000c000b */
[----:B01---5:R-:W-:Y:S01]  /*19010*/  ENDCOLLECTIVE ;  /* 0x000000000000791b */ /* 0x023fe20003800000 */
.L_x_2396:
[----:B------:R-:W-:Y:S05]  /*19020*/  BSYNC B0 ;  /* 0x0000000000007941 */ /* 0x000fea0003800000 */
.L_x_2395:
[----:B------:R-:W-:Y:S05]  /*19030*/  BRA `(.L_x_2397) ;  /* 0xffffffcc00d07947 */ /* 0x000fea000383ffff */
.L_x_2310:
[----:B-1----:R1:W2:Y:S02]  /*19040*/  SYNCS.PHASECHK.TRANS64.TRYWAIT P0, [R4+URZ+0x38820], R0 ;  /* 0x03882000040075a7 */ /* 0x0022a4000800017f */
[----:B--2---:R-:W-:Y:S05]  /*19050*/  @!P0 NANOSLEEP.SYNCS 0x989680 ;  /* 0x009896800000895d */ /* 0x004fea0003900000 */
[----:B------:R-:W2:Y:S02]  /*19060*/  @!P0 SYNCS.PHASECHK.TRANS64 P0, [R4+URZ+0x38820], R0 ;  /* 0x03882000040085a7 */ /* 0x000ea4000800007f */
[----:B--2---:R-:W-:Y:S05]  /*19070*/  @!P0 BRA `(.L_x_2310) ;  /* 0xfffffffc00f08947 */ /* 0x004fea000383ffff */
[----:B------:R-:W-:Y:S05]  /*19080*/  BRA `(.L_x_2398) ;  /* 0xffffffd000187947 */ /* 0x000fea000383ffff */
.L_x_2311:
[----:B------:R-:W2:Y:S01]  /*19090*/  S2R R2, SR_TID.X ;  /* 0x0000000000027919 */ /* 0x000ea20000002100 */
[----:B------:R-:W-:Y:S01]  /*190a0*/  BSSY B0, `(.L_x_2399) ;  /* 0x000000a000007945 */ /* 0x000fe20003800000 */
[----:B------:R-:W-:Y:S01]  /*190b0*/  MOV R12, RZ ;  /* 0x000000ff000c7202 */ /* 0x000fe20000000f00 */
[----:B------:R-:W-:Y:S02]  /*190c0*/  IMAD.MOV.U32 R11, RZ, RZ, 0x1f ;  /* 0x0000001fff0b7424 */ /* 0x000fe400078e00ff */
[----:B------:R-:W-:Y:S01]  /*190d0*/  IMAD.MOV.U32 R15, RZ, RZ, -0x1 ;  /* 0xffffffffff0f7424 */ /* 0x000fe200078e00ff */
[----:B--2---:R-:W-:-:S04]  /*190e0*/  SHF.R.U32.HI R2, RZ, 0x5, R2 ;  /* 0x00000005ff027819 */ /* 0x004fc80000011602 */
[----:B------:R-:W-:-:S05]  /*190f0*/  LOP3.LUT R2, R2, 0x3, RZ, 0xc0, !PT ;  /* 0x0000000302027812 */ /* 0x000fca00078ec0ff */
[----:B------:R-:W-:-:S07]  /*19100*/  IMAD.MOV.U32 R13, RZ, RZ, R2 ;  /* 0x000000ffff0d7224 */ /* 0x000fce00078e0002 */
[----:B01---5:R-:W-:Y:S05]  /*19110*/  WARPSYNC.COLLECTIVE R15, `(.L_x_2400) ;  /* 0x000000000f087348 */ /* 0x023fea0003c00000 */
[----:B------:R2:W3:Y:S02]  /*19120*/  SHFL.IDX P6, R14, R13, R12, R11 ;  /* 0x0000000c0d0e7389 */ /* 0x0004e400000c000b */
[----:B0123-5:R-:W-:Y:S01]  /*19130*/  ENDCOLLECTIVE ;  /* 0x000000000000791b */ /* 0x02ffe20003800000 */
.L_x_2400:
[----:B------:R-:W-:Y:S05]  /*19140*/  BSYNC B0 ;  /* 0x0000000000007941 */ /* 0x000fea0003800000 */
.L_x_2399:
[----:B------:R-:W-:Y:S05]  /*19150*/  BRA `(.L_x_2401) ;  /* 0xffffffd000007947 */ /* 0x000fea000383ffff */
.L_x_2314:
[----:B------:R-:W-:Y:S01]  /*19160*/  BSSY B1, `(.L_x_2402) ;  /* 0x0000006000017945 */ /* 0x000fe20003800000 */
[----:B------:R-:W-:-:S07]  /*19170*/  IMAD.MOV.U32 R15, RZ, RZ, -0x1 ;  /* 0xffffffffff0f7424 */ /* 0x000fce00078e00ff */
[----:B01---5:R-:W-:Y:S05]  /*19180*/  WARPSYNC.COLLECTIVE R15, `(.L_x_2403) ;  /* 0x000000000f0c7348 */ /* 0x023fea0003c00000 */
[----:B------:R-:W-:Y:S02]  /*19190*/  ELECT P6, UR62, PT ;  /* 0x00000000003e782f */ /* 0x000fe400038c0000 */
[----:B------:R-:W-:Y:S01]  /*191a0*/  MOV R14, UR62 ;  /* 0x0000003e000e7c02 */ /* 0x000fe20008000f00 */
[----:B01---5:R-:W-:Y:S10]  /*191b0*/  ENDCOLLECTIVE ;  /* 0x000000000000791b */ /* 0x023ff40003800000 */
.L_x_2403:
[----:B------:R-:W-:Y:S05]  /*191c0*/  BSYNC B1 ;  /* 0x0000000000017941 */ /* 0x000fea0003800000 */
.L_x_2402:
[----:B------:R-:W-:Y:S05]  /*191d0*/  BRA `(.L_x_2404) ;  /* 0xffffffcc00f87947 */ /* 0x000fea000383ffff */
.L_x_2316:
[----:B-1----:R1:W2:Y:S02]  /*191e0*/  SYNCS.PHASECHK.TRANS64.TRYWAIT P1, [R5+URZ+0x38840], R0 ;  /* 0x03884000050075a7 */ /* 0x0022a4000802017f */
[----:B--2---:R-:W-:Y:S05]  /*191f0*/  @!P1 NANOSLEEP.SYNCS 0x989680 ;  /* 0x009896800000995d */ /* 0x004fea0003900000 */
[----:B------:R-:W2:Y:S02]  /*19200*/  @!P1 SYNCS.PHASECHK.TRANS64 P1, [R5+URZ+0x38840], R0 ;  /* 0x03884000050095a7 */ /* 0x000ea4000802007f */
[----:B--2---:R-:W-:Y:S05]  /*19210*/  @!P1 BRA `(.L_x_2316) ;  /* 0xfffffffc00f09947 */ /* 0x004fea000383ffff */
[----:B------:R-:W-:Y:S05]  /*19220*/  BRA `(.L_x_2405) ;  /* 0xffffffd000207947 */ /* 0x000fea000383ffff */
.L_x_2318:
[----:B--2---:R2:W3:Y:S02]  /*19230*/  SYNCS.PHASECHK.TRANS64.TRYWAIT P1, [R23+URZ+0x38840], R2 ;  /* 0x03884002170075a7 */ /* 0x0044e4000802017f */
[----:B---3--:R-:W-:Y:S05]  /*19240*/  @!P1 NANOSLEEP.SYNCS 0x989680 ;  /* 0x009896800000995d */ /* 0x008fea0003900000 */
[----:B------:R-:W3:Y:S02]  /*19250*/  @!P1 SYNCS.PHASECHK.TRANS64 P1, [R23+URZ+0x38840], R2 ;  /* 0x03884002170095a7 */ /* 0x000ee4000802007f */
[----:B---3--:R-:W-:Y:S05]  /*19260*/  @!P1 BRA `(.L_x_2318) ;  /* 0xfffffffc00f09947 */ /* 0x008fea000383ffff */
[----:B------:R-:W-:Y:S05]  /*19270*/  BRA `(.L_x_2406) ;  /* 0xffffffd0002c7947 */ /* 0x000fea000383ffff */
.L_x_2320:
[----:B---3--:R3:W4:Y:S02]  /*19280*/  SYNCS.PHASECHK.TRANS64.TRYWAIT P1, [R5+URZ+0x38860], R0 ;  /* 0x03886000050075a7 */ /* 0x008724000802017f */
[----:B----4-:R-:W-:Y:S05]  /*19290*/  @!P1 NANOSLEEP.SYNCS 0x989680 ;  /* 0x009896800000995d */ /* 0x010fea0003900000 */
[----:B------:R-:W4:Y:S02]  /*192a0*/  @!P1 SYNCS.PHASECHK.TRANS64 P1, [R5+URZ+0x38860], R0 ;  /* 0x03886000050095a7 */ /* 0x000f24000802007f */
[----:B----4-:R-:W-:Y:S05]  /*192b0*/  @!P1 BRA `(.L_x_2320) ;  /* 0xfffffffc00f09947 */ /* 0x010fea000383ffff */
[----:B------:R-:W-:Y:S05]  /*192c0*/  BRA `(.L_x_2407) ;  /* 0xffffffd000287947 */ /* 0x000fea000383ffff */
.L_x_2408:
        /* <DEDUP_REMOVED lines=11> */
.L_x_3300:


//--------------------- .text._ZN7cutlass13device_kernelIN5flash11enable_sm90INS1_16FlashAttnFwdSm90INS1_25CollectiveMainloopFwdSm90ILi2EN4cute5tupleIJNS5_1CILi1EEES8_S8_EEENS6_IJNS7_ILi128EEENS7_ILi80EEENS7_ILi256EEEEEELi256ENS_10bfloat16_tEfNS_4arch4Sm90ELb1ELb0ELb1ELb1ELb1ELb0ELb0ELb1ELb1ELb1ELb0ELb0EEENS1_21CollectiveEpilogueFwdINS6_IJSA_SC_SB_EEES9_SE_SG_Li256ELb1ELb1ELb0ELb0EEENS1_36VarlenDynamicPersistentTileSchedulerILi128ELi80ELi256ELi128ELb0ELb1ELb1ELb1ELb1ELb1EEEEEEEEEvNT_6ParamsE --------------------------
	.section	.text._ZN7cutlass13device_kernelIN5flash11enable_sm90INS1_16FlashAttnFwdSm90INS1_25CollectiveMainloopFwdSm90ILi2EN4cute5tupleIJNS5_1CILi1EEES8_S8_EEENS6_IJNS7_ILi128EEENS7_ILi80EEENS7_ILi256EEEEEELi256ENS_10bfloat16_tEfNS_4arch4Sm90ELb1ELb0ELb1ELb1ELb1ELb0ELb0ELb1ELb1ELb1ELb0ELb0EEENS1_21CollectiveEpilogueFwdINS6_IJSA_SC_SB_EEES9_SE_SG_Li256ELb1ELb1ELb0ELb0EEENS1_36VarlenDynamicPersistentTileSchedulerILi128ELi80ELi256ELi128ELb0ELb1ELb1ELb1ELb1ELb1EEEEEEEEEvNT_6ParamsE,"ax",@progbits
	.align	128
.text._ZN7cutlass13device_kernelIN5flash11enable_sm90INS1_16FlashAttnFwdSm90INS1_25CollectiveMainloopFwdSm90ILi2EN4cute5tupleIJNS5_1CILi1EEES8_S8_EEENS6_IJNS7_ILi128EEENS7_ILi80EEENS7_ILi256EEEEEELi256ENS_10bfloat16_tEfNS_4arch4Sm90ELb1ELb0ELb1ELb1ELb1ELb0ELb0ELb1ELb1ELb1ELb0ELb0EEENS1_21CollectiveEpilogueFwdINS6_IJSA_SC_SB_EEES9_SE_SG_Li256ELb1ELb1ELb0ELb0EEENS1_36VarlenDynamicPersistentTileSchedulerILi128ELi80ELi256ELi128ELb0ELb1ELb1ELb1ELb1ELb1EEEEEEEEEvNT_6ParamsE:
        .type           _ZN7cutlass13device_kernelIN5flash11enable_sm90INS1_16FlashAttnFwdSm90INS1_25CollectiveMainloopFwdSm90ILi2EN4cute5tupleIJNS5_1CILi1EEES8_S8_EEENS6_IJNS7_ILi128EEENS7_ILi80EEENS7_ILi256EEEEEELi256ENS_10bfloat16_tEfNS_4arch4Sm90ELb1ELb0ELb1ELb1ELb1ELb0ELb0ELb1ELb1ELb1ELb0ELb0EEENS1_21CollectiveEpilogueFwdINS6_IJSA_SC_SB_EEES9_SE_SG_Li256ELb1ELb1ELb0ELb0EEENS1_36VarlenDynamicPersistentTileSchedulerILi128ELi80ELi256ELi128ELb0ELb1ELb1ELb1ELb1ELb1EEEEEEEEEvNT_6ParamsE,@function
        .size           _ZN7cutlass13device_kernelIN5flash11enable_sm90INS1_16FlashAttnFwdSm90INS1_25CollectiveMainloopFwdSm90ILi2EN4cute5tupleIJNS5_1CILi1EEES8_S8_EEENS6_IJNS7_ILi128EEENS7_ILi80EEENS7_ILi256EEEEEELi256ENS_10bfloat16_tEfNS_4arch4Sm90ELb1ELb0ELb1ELb1ELb1ELb0ELb0ELb1ELb1ELb1ELb0ELb0EEENS1_21CollectiveEpilogueFwdINS6_IJSA_SC_SB_EEES9_SE_SG_Li256ELb1ELb1ELb0ELb0EEENS1_36VarlenDynamicPersistentTileSchedulerILi128ELi80ELi256ELi128ELb0ELb1ELb1ELb1ELb1ELb1EEEEEEEEEvNT_6ParamsE,(.L_x_3301 - _ZN7cutlass13device_kernelIN5flash11enable_sm90INS1_16FlashAttnFwdSm90INS1_25CollectiveMainloopFwdSm90ILi2EN4cute5tupleIJNS5_1CILi1EEES8_S8_EEENS6_IJNS7_ILi128EEENS7_ILi80EEENS7_ILi256EEEEEELi256ENS_10bfloat16_tEfNS_4arch4Sm90ELb1ELb0ELb1ELb1ELb1ELb0ELb0ELb1ELb1ELb1ELb0ELb0EEENS1_21CollectiveEpilogueFwdINS6_IJSA_SC_SB_EEES9_SE_SG_Li256ELb1ELb1ELb0ELb0EEENS1_36VarlenDynamicPersistentTileSchedulerILi128ELi80ELi256ELi128ELb0ELb1ELb1ELb1ELb1ELb1EEEEEEEEEvNT_6ParamsE)
        .other          _ZN7cutlass13device_kernelIN5flash11enable_sm90INS1_16FlashAttnFwdSm90INS1_25CollectiveMainloopFwdSm90ILi2EN4cute5tupleIJNS5_1CILi1EEES8_S8_EEENS6_IJNS7_ILi128EEENS7_ILi80EEENS7_ILi256EEEEEELi256ENS_10bfloat16_tEfNS_4arch4Sm90ELb1ELb0ELb1ELb1ELb1ELb0ELb0ELb1ELb1ELb1ELb0ELb0EEENS1_21CollectiveEpilogueFwdINS6_IJSA_SC_SB_EEES9_SE_SG_Li256ELb1ELb1ELb0ELb0EEENS1_36VarlenDynamicPersistentTileSchedulerILi128ELi80ELi256ELi128ELb0ELb1ELb1ELb1ELb1ELb1EEEEEEEEEvNT_6ParamsE,@"STO_CUDA_ENTRY STV_DEFAULT"
_ZN7cutlass13device_kernelIN5flash11enable_sm90INS1_16FlashAttnFwdSm90INS1_25CollectiveMainloopFwdSm90ILi2EN4cute5tupleIJNS5_1CILi1EEES8_S8_EEENS6_IJNS7_ILi128EEENS7_ILi80EEENS7_ILi256EEEEEELi256ENS_10bfloat16_tEfNS_4arch4Sm90ELb1ELb0ELb1ELb1ELb1ELb0ELb0ELb1ELb1ELb1ELb0ELb0EEENS1_21CollectiveEpilogueFwdINS6_IJSA_SC_SB_EEES9_SE_SG_Li256ELb1ELb1ELb0ELb0EEENS1_36VarlenDynamicPersistentTileSchedulerILi128ELi80ELi256ELi128ELb0ELb1ELb1ELb1ELb1ELb1EEEEEEEEEvNT_6ParamsE:
        /* <DEDUP_REMOVED lines=45> */
.L_x_2409:
        /* <DEDUP_REMOVED lines=22> */
.L_x_2410:
        /* <DEDUP_REMOVED lines=18> */
.L_x_2411:
        /* <DEDUP_REMOVED lines=22> */
.L_x_2412:
        /* <DEDUP_REMOVED lines=23> */
.L_x_2413:
        /* <DEDUP_REMOVED lines=10> */
.L_x_2415:
        /* <DEDUP_REMOVED lines=18> */
[----:B------:R-:W0:Y:S02]  /*09e0*/  S2R R0, SR_TID.X ;  /* 0x0000000000007919 */ /* 0x000e240000002100 */
[----:B0-----:R-:W-:-:S05]  /*09f0*/  VIADD R12, R0, 0xffffff80 ;  /* 0xffffff80000c7836 */ /* 0x001fca0000000000 */
        /* <DEDUP_REMOVED lines=9> */
[C---:B------:R-:W-:Y:S01]  /*0a90*/  IMAD.IADD R4, R12.reuse, 0x1, -R4 ;  /* 0x000000010c047824 */ /* 0x040fe200078e0a04 */
[----:B------:R-:W-:Y:S02]  /*0aa0*/  LOP3.LUT R5, R5, 0xfffffc00, RZ, 0xc0, !PT ;  /* 0xfffffc0005057812 */ /* 0x000fe400078ec0ff */
[----:B------:R-:W-:Y:S01]  /*0ab0*/  LOP3.LUT R3, R3, 0x1ffffffe, RZ, 0xc0, !PT ;  /* 0x1ffffffe03037812 */ /* 0x000fe200078ec0ff */
[----:B------:R-:W-:Y:S01]  /*0ac0*/  IMAD.IADD R11, R12, 0x1, -R11 ;  /* 0x000000010c0b7824 */ /* 0x000fe200078e0a0b */
[----:B------:R-:W-:-:S03]  /*0ad0*/  LEA R4, R4, R5, 0x6 ;  /* 0x0000000504047211 */ /* 0x000fc600078e30ff */
[----:B------:R-:W-:Y:S01]  /*0ae0*/  IMAD.IADD R3, R6, 0x1, -R3 ;  /* 0x0000000106037824 */ /* 0x000fe200078e0a03 */
[----:B------:R-:W-:-:S03]  /*0af0*/  LEA.HI R5, R11, R11, RZ, 0x1 ;  /* 0x0000000b0b057211 */ /* 0x000fc600078f08ff */
[----:B------:R-:W-:Y:S01]  /*0b00*/  IMAD R3, R3, 0x8, R4 ;  /* 0x0000000803037824 */ /* 0x000fe200078e0204 */
[----:B------:R-:W-:-:S04]  /*0b10*/  LOP3.LUT R6, R5, 0x1ffffffe, RZ, 0xc0, !PT ;  /* 0x1ffffffe05067812 */ /* 0x000fc800078ec0ff */
[----:B------:R0:W-:Y:S01]  /*0b20*/  STL [R1+0x4], R3 ;  /* 0x0000040301007387 */ /* 0x0001e20000100800 */
[----:B------:R-:W-:Y:S01]  /*0b30*/  IMAD.IADD R6, R11, 0x1, -R6 ;  /* 0x000000010b067824 */ /* 0x000fe200078e0a06 */
[----:B--2---:R-:W-:Y:S02]  /*0b40*/  R2UR UR4, R2 ;  /* 0x00000000020472ca */ /* 0x004fe400000e0000 */
[CC--:B------:R-:W-:Y:S02]  /*0b50*/  LEA.HI R2, R0.reuse, R12.reuse, RZ, 0x7 ;  /* 0x0000000c00027211 */ /* 0x0c0fe400078f38ff */
[----:B------:R-:W-:Y:S02]  /*0b60*/  LEA.HI R0, R0, R12, RZ, 0x3 ;  /* 0x0000000c00007211 */ /* 0x000fe400078f18ff */
[----:B------:R-:W-:Y:S02]  /*0b70*/  LOP3.LUT R226, R2, 0xffffff80, RZ, 0xc0, !PT ;  /* 0xffffff8002e27812 */ /* 0x000fe400078ec0ff */
[----:B------:R-:W-:-:S02]  /*0b80*/  SHF.R.S32.HI R227, RZ, 0x7, R2 ;  /* 0x00000007ffe37819 */ /* 0x000fc40000011402 */
[----:B------:R-:W-:Y:S01]  /*0b90*/  LOP3.LUT R220, R0, 0xfffffff8, RZ, 0xc0, !PT ;  /* 0xfffffff800dc7812 */ /* 0x000fe200078ec0ff */
[----:B------:R-:W-:Y:S01]  /*0ba0*/  IMAD.IADD R226, R12, 0x1, -R226 ;  /* 0x000000010ce27824 */ /* 0x000fe200078e0ae2 */
[----:B------:R-:W-:Y:S01]  /*0bb0*/  LEA.HI R2, R2, R227, RZ, 0x1 ;  /* 0x000000e302027211 */ /* 0x000fe200078f08ff */
[----:B------:R-:W-:Y:S01]  /*0bc0*/  ULOP3.LUT UR7, UR4, 0x1, URZ, 0xfc, !UPT ;  /* 0x0000000104077892 */ /* 0x000fe2000f8efc3f */
[----:B------:R-:W-:Y:S02]  /*0bd0*/  IADD3 R220, R12, -R220, RZ ;  /* 0x800000dc0cdc7210 */ /* 0x000fe40007ffe0ff */
[----:B------:R-:W-:Y:S01]  /*0be0*/  SHF.R.S32.HI R7, RZ, 0x1f, R226 ;  /* 0x0000001fff077819 */ /* 0x000fe200000114e2 */
[----:B------:R-:W-:Y:S01]  /*0bf0*/  UMOV UR4, URZ ;  /* 0x0000003f00047c82 */ /* 0x000fe20008000000 */
[----:B------:R-:W-:Y:S01]  /*0c00*/  LOP3.LUT R2, R2, 0x3fffffe, RZ, 0xc0, !PT ;  /* 0x03fffffe02027812 */ /* 0x000fe200078ec0ff */
[----:B------:R-:W-:Y:S01]  /*0c10*/  IMAD.SHL.U32 R22, R220, 0x8, RZ ;  /* 0x00000008dc167824 */ /* 0x000fe200078e00ff */
[CC--:B------:R-:W-:Y:S01]  /*0c20*/  LEA.HI R8, R7.reuse, R226.reuse, RZ, 0x2 ;  /* 0x000000e207087211 */ /* 0x0c0fe200078f10ff */
[----:B0-----:R-:W-:Y:S01]  /*0c30*/  IMAD.U32 R3, RZ, RZ, UR7 ;  /* 0x00000007ff037e24 */ /* 0x001fe2000f8e00ff */
[----:B------:R-:W-:Y:S01]  /*0c40*/  LEA.HI R7, R7, R226, RZ, 0x5 ;  /* 0x000000e207077211 */ /* 0x000fe200078f28ff */
[----:B------:R-:W-:Y:S01]  /*0c50*/  IMAD.IADD R2, R227, 0x1, -R2 ;  /* 0x00000001e3027824 */ /* 0x000fe200078e0a02 */
[--C-:B------:R-:W-:Y:S01]  /*0c60*/  SHF.R.S32.HI R9, RZ, 0x2, R8.reuse ;  /* 0x00000002ff097819 */ /* 0x100fe20000011408 */
[C---:B------:R-:W-:Y:S01]  /*0c70*/  VIADD R217, R22.reuse, 0x80 ;  /* 0x0000008016d97836 */ /* 0x040fe20000000000 */
[----:B------:R-:W-:Y:S01]  /*0c80*/  SHF.R.S32.HI R10, RZ, 0x1f, R8 ;  /* 0x0000001fff0a7819 */ /* 0x000fe20000011408 */
[----:B------:R-:W-:Y:S01]  /*0c90*/  VIADD R219, R22, 0xc0 ;  /* 0x000000c016db7836 */ /* 0x000fe20000000000 */
[----:B------:R-:W-:Y:S01]  /*0ca0*/  SHF.R.S32.HI R7, RZ, 0x5, R7 ;  /* 0x00000005ff077819 */ /* 0x000fe20000011407 */
[----:B------:R-:W-:Y:S01]  /*0cb0*/  IMAD.U32 R225, RZ, RZ, UR4 ;  /* 0x00000004ffe17e24 */ /* 0x000fe2000f8e00ff */
[----:B------:R-:W-:Y:S01]  /*0cc0*/  LEA.HI R10, R10, R9, RZ, 0x3 ;  /* 0x000000090a0a7211 */ /* 0x000fe200078f18ff */
[----:B------:R-:W-:Y:S01]  /*0cd0*/  IMAD.U32 R17, RZ, RZ, UR4 ;  /* 0x00000004ff117e24 */ /* 0x000fe2000f8e00ff */
[----:B------:R-:W-:-:S02]  /*0ce0*/  LOP3.LUT R215, R8, 0x7ffffffc, RZ, 0xc0, !PT ;  /* 0x7ffffffc08d77812 */ /* 0x000fc400078ec0ff */
[----:B------:R-:W-:Y:S02]  /*0cf0*/  LOP3.LUT R10, R10, 0xfffffff8, RZ, 0xc0, !PT ;  /* 0xfffffff80a0a7812 */ /* 0x000fe400078ec0ff */
[----:B------:R-:W-:Y:S01]  /*0d00*/  IADD3 R218, R22, 0x40, RZ ;  /* 0x0000004016da7810 */ /* 0x000fe20007ffe0ff */
[----:B------:R-:W-:Y:S01]  /*0d10*/  IMAD.IADD R215, R226, 0x1, -R215 ;  /* 0x00000001e2d77824 */ /* 0x000fe200078e0ad7 */
[----:B------:R-:W-:Y:S01]  /*0d20*/  SHF.R.S32.HI R224, RZ, 0x3, R0 ;  /* 0x00000003ffe07819 */ /* 0x000fe20000011400 */
[----:B------:R-:W-:Y:S01]  /*0d30*/  IMAD.IADD R10, R9, 0x1, -R10 ;  /* 0x00000001090a7824 */ /* 0x000fe200078e0a0a */
[----:B------:R-:W-:Y:S02]  /*0d40*/  SHF.R.S32.HI R0, RZ, 0x1f, R22 ;  /* 0x0000001fff007819 */ /* 0x000fe40000011416 */
[----:B------:R-:W-:Y:S01]  /*0d50*/  SHF.R.S32.HI R4, RZ, 0x1f, R218 ;  /* 0x0000001fff047819 */ /* 0x000fe200000114da */
[----:B------:R-:W-:Y:S01]  /*0d60*/  IMAD R7, R7, 0x10, R10 ;  /* 0x0000001007077824 */ /* 0x000fe200078e020a */
[----:B------:R-:W-:-:S03]  /*0d70*/  SHF.R.S32.HI R0, RZ, 0x1f, R219 ;  /* 0x0000001fff007819 */ /* 0x000fc600000114db */
[----:B------:R-:W-:Y:S02]  /*0d80*/  IMAD R2, R2, 0x40, R7 ;  /* 0x0000004002027824 */ /* 0x000fe400078e0207 */
[----:B------:R-:W-:Y:S02]  /*0d90*/  IMAD.MOV.U32 R7, RZ, RZ, R15 ;  /* 0x000000ffff077224 */ /* 0x000fe400078e000f */
[----:B------:R-:W-:Y:S01]  /*0da0*/  IMAD R216, R6, 0x8, R2 ;  /* 0x0000000806d87824 */ /* 0x000fe200078e0202 */
[----:B------:R-:W-:Y:S04]  /*0db0*/  STL [R1], R2 ;  /* 0x0000000201007387 */ /* 0x000fe80000100800 */
[----:B------:R0:W-:Y:S02]  /*0dc0*/  STL [R1+0x8], R3 ;  /* 0x0000080301007387 */ /* 0x0001e40000100800 */
[----:B0-----:R-:W-:-:S07]  /*0dd0*/  SHF.R.S32.HI R3, RZ, 0x1f, R217 ;  /* 0x0000001fff037819 */ /* 0x001fce00000114d9 */
.L_x_2475:
[----:B012---:R-:W0:Y:S01]  /*0de0*/  LDC.64 R2, c[0x0][0xc88] ;  /* 0x00032200ff027b82 */ /* 0x007e220000000a00 */
[----:B------:R-:W-:Y:S01]  /*0df0*/  ULDC.64 UR8, c[0x0][0xa28] ;  /* 0x00028a0000087ab9 */ /* 0x000fe20000000a00 */
[----:B------:R-:W-:Y:S01]  /*0e00*/  ULDC.64 UR10, c[0x0][0xa18] ;  /* 0x00028600000a7ab9 */ /* 0x000fe20000000a00 */
[----:B0-----:R-:W-:-:S06]  /*0e10*/  IMAD.WIDE R2, R7, 0x4, R2 ;  /* 0x0000000407027825 */ /* 0x001fcc00078e0202 */
[----:B------:R-:W2:Y:S01]  /*0e20*/  LDG.E R2, desc[UR38][R2.64] ;  /* 0x0000002602027981 */ /* 0x000ea2000c1e1900 */
        /* <DEDUP_REMOVED lines=9> */
[----:B------:R-:W-:-:S04]  /*0ec0*/  @UP0 ULEA UR8, UP2, UR4, UR8, 0x2 ;  /* 0x0000000804080291 */ /* 0x000fc8000f84103f */
[----:B------:R-:W-:Y:S02]  /*0ed0*/  @UP0 ULEA.HI.X UR9, UR4, UR9, UR7, 0x2, UP2 ;  /* 0x0000000904090291 */ /* 0x000fe400090f1407 */
[----:B------:R-:W-:Y:S01]  /*0ee0*/  MOV R223, UR7 ;  /* 0x0000000700df7c02 */ /* 0x000fe20008000f00 */
[----:B------:R-:W-:Y:S01]  /*0ef0*/  @UP1 ULEA UR10, UP0, UR4, UR10, 0x2 ;  /* 0x0000000a040a1291 */ /* 0x000fe2000f80103f */
[----:B------:R-:W-:-:S03]  /*0f00*/  IMAD.U32 R2, RZ, RZ, UR8 ;  /* 0x00000008ff027e24 */ /* 0x000fc6000f8e00ff */
[----:B------:R-:W-:Y:S01]  /*0f10*/  @UP1 ULEA.HI.X UR11, UR4, UR11, UR7, 0x2, UP0 ;  /* 0x0000000b040b1291 */ /* 0x000fe200080f1407 */
[----:B------:R-:W-:Y:S01]  /*0f20*/  IMAD.U32 R3, RZ, RZ, UR9 ;  /* 0x00000009ff037e24 */ /* 0x000fe2000f8e00ff */
[----:B------:R-:W-:Y:S01]  /*0f30*/  ULDC.64 UR8, c[0x0][0x418] ;  /* 0x0001060000087ab9 */ /* 0x000fe20000000a00 */
[----:B------:R-:W-:Y:S01]  /*0f40*/  IMAD.U32 R4, RZ, RZ, UR10 ;  /* 0x0000000aff047e24 */ /* 0x000fe2000f8e00ff */
[----:B------:R-:W-:Y:S02]  /*0f50*/  ULDC UR7, c[0x0][0x424] ;  /* 0x0001090000077ab9 */ /* 0x000fe40000000800 */
[----:B------:R-:W-:Y:S01]  /*0f60*/  IMAD.U32 R5, RZ, RZ, UR11 ;  /* 0x0000000bff057e24 */ /* 0x000fe2000f8e00ff */
[----:B------:R-:W2:Y:S01]  /*0f70*/  @P0 LDG.E R2, desc[UR38][R2.64] ;  /* 0x0000002602020981 */ /* 0x000ea2000c1e1900 */
[----:B------:R-:W-:Y:S01]  /*0f80*/  UISETP.NE.U32.AND UP0, UPT, UR8, URZ, UPT ;  /* 0x0000003f0800728c */ /* 0x000fe2000bf05070 */
[----:B------:R-:W-:Y:S02]  /*0f90*/  ULDC.64 UR10, c[0x0][0xa20] ;  /* 0x00028800000a7ab9 */ /* 0x000fe40000000a00 */
[----:B---3--:R-:W3:Y:S01]  /*0fa0*/  @P2 LDG.E R4, desc[UR38][R4.64] ;  /* 0x0000002604042981 */ /* 0x008ee2000c1e1900 */
[----:B------:R-:W-:Y:S01]  /*0fb0*/  UISETP.NE.AND.EX UP0, UPT, UR9, URZ, UPT, UP0 ;  /* 0x0000003f0900728c */ /* 0x000fe2000bf05300 */
[----:B------:R-:W-:Y:S01]  /*0fc0*/  ISETP.NE.U32.AND P1, PT, RZ, UR10, PT ;  /* 0x0000000aff007c0c */ /* 0x000fe2000bf25070 */
[----:B------:R-:W-:Y:S01]  /*0fd0*/  ULDC UR8, c[0x0][0x2f0] ;  /* 0x0000bc0000087ab9 */ /* 0x000fe20000000800 */
[----:B------:R-:W-:Y:S01]  /*0fe0*/  UMOV UR4, URZ ;  /* 0x0000003f00047c82 */ /* 0x000fe20008000000 */
[----:B------:R-:W-:Y:S01]  /*0ff0*/  USEL UR7, UR7, 0x1, UP0 ;  /* 0x0000000107077887 */ /* 0x000fe20008000000 */
[----:B------:R-:W-:Y:S01]  /*1000*/  ISETP.NE.AND.EX P1, PT, RZ, UR11, PT, P1 ;  /* 0x0000000bff007c0c */ /* 0x000fe2000bf25310 */
[----:B------:R-:W-:-:S02]  /*1010*/  IMAD.U32 R222, RZ, RZ, UR6 ;  /* 0x00000006ffde7e24 */ /* 0x000fc4000f8e00ff */
[----:B------:R-:W-:Y:S01]  /*1020*/  UIMAD UR8, UR7, UR8, URZ ;  /* 0x00000008070872a4 */ /* 0x000fe2000f8e023f */
[----:B--2---:R-:W-:Y:S02]  /*1030*/  @P0 R2UR UR4, R2 ;  /* 0x00000000020402ca */ /* 0x004fe400000e0000 */
[----:B---3--:R-:W-:-:S13]  /*1040*/  @P2 R2UR UR7, R4 ;  /* 0x00000000040722ca */ /* 0x008fda00000e0000 */
[----:B------:R-:W-:Y:S01]  /*1050*/  IMAD.U32 R23, RZ, RZ, UR7 ;  /* 0x00000007ff177e24 */ /* 0x000fe2000f8e00ff */
[----:B----4-:R-:W-:Y:S06]  /*1060*/  @P2 BRA `(.L_x_2416) ;  /* 0x0000000000442947 */ /* 0x010fec0003800000 */
[----:B------:R-:W-:Y:S02]  /*1070*/  ULDC.64 UR6, c[0x0][0xa00] ;  /* 0x0002800000067ab9 */ /* 0x000fe40000000a00 */
[----:B------:R-:W-:Y:S01]  /*1080*/  ISETP.NE.U32.AND P0, PT, RZ, UR6, PT ;  /* 0x00000006ff007c0c */ /* 0x000fe2000bf05070 */
[----:B------:R-:W-:Y:S02]  /*1090*/  ULDC UR6, c[0x0][0x288] ;  /* 0x0000a20000067ab9 */ /* 0x000fe40000000800 */
[----:B------:R-:W-:Y:S02]  /*10a0*/  MOV R23, UR6 ;  /* 0x0000000600177c02 */ /* 0x000fe40008000f00 */
        /* <DEDUP_REMOVED lines=11> */
[----:B------:R-:W-:-:S06]  /*1160*/  UIADD3 UR6, -UR6, UR7, URZ ;  /* 0x0000000706067290 */ /* 0x000fcc000fffe13f */
[----:B------:R-:W-:-:S07]  /*1170*/  IMAD.U32 R23, RZ, RZ, UR6 ;  /* 0x00000006ff177e24 */ /* 0x000fce000f8e00ff */
.L_x_2416:
[----:B------:R-:W-:Y:S05]  /*1180*/  @!P1 BRA `(.L_x_2417) ;  /* 0x0000000000249947 */ /* 0x000fea0003800000 */
[----:B------:R-:W-:Y:S02]  /*1190*/  R2UR UR7, R221 ;  /* 0x00000000dd0772ca */ /* 0x000fe400000e0000 */
[----:B------:R-:W-:-:S11]  /*11a0*/  R2UR UR8, R223 ;  /* 0x00000000df0872ca */ /* 0x000fd600000e0000 */
[----:B------:R-:W-:-:S04]  /*11b0*/  ULEA UR6, UP0, UR7, UR10, 0x2 ;  /* 0x0000000a07067291 */ /* 0x000fc8000f80103f */
[----:B------:R-:W-:Y:S02]  /*11c0*/  ULEA.HI.X UR7, UR7, UR11, UR8, 0x2, UP0 ;  /* 0x0000000b07077291 */ /* 0x000fe400080f1408 */
[----:B------:R-:W-:-:S04]  /*11d0*/  IMAD.U32 R2, RZ, RZ, UR6 ;  /* 0x00000006ff027e24 */ /* 0x000fc8000f8e00ff */
[----:B------:R-:W-:-:S05]  /*11e0*/  IMAD.U32 R3, RZ, RZ, UR7 ;  /* 0x00000007ff037e24 */ /* 0x000fca000f8e00ff */
[----:B------:R-:W2:Y:S02]  /*11f0*/  LDG.E R2, desc[UR38][R2.64] ;  /* 0x0000002602027981 */ /* 0x000ea4000c1e1900 */
[----:B--2---:R-:W-:Y:S01]  /*1200*/  R2UR UR8, R2 ;  /* 0x00000000020872ca */ /* 0x004fe200000e0000 */
[----:B------:R-:W-:-:S14]  /*1210*/  BRA `(.L_x_2418) ;  /* 0x0000000000387947 */ /* 0x000fdc0003800000 */
.L_x_2417:
[----:B------:R-:W-:Y:S02]  /*1220*/  ULDC.64 UR6, c[0x0][0xa08] ;  /* 0x0002820000067ab9 */ /* 0x000fe40000000a00 */
[----:B------:R-:W-:-:S04]  /*1230*/  ISETP.NE.U32.AND P0, PT, RZ, UR6, PT ;  /* 0x00000006ff007c0c */ /* 0x000fc8000bf05070 */
[----:B------:R-:W-:-:S13]  /*1240*/  ISETP.NE.AND.EX P0, PT, RZ, UR7, PT, P0 ;  /* 0x00000007ff007c0c */ /* 0x000fda000bf05300 */
[----:B------:R-:W-:Y:S05]  /*1250*/  @!P0 BRA `(.L_x_2418) ;  /* 0x0000000000288947 */ /* 0x000fea0003800000 */
[----:B------:R-:W-:Y:S01]  /*1260*/  R2UR UR8, R221 ;  /* 0x00000000dd0872ca */ /* 0x000fe200000e0000 */
[----:B------:R-:W-:-:S12]  /*1270*/  ULDC.64 UR6, c[0x0][0xa08] ;  /* 0x0002820000067ab9 */ /* 0x000fd80000000a00 */
[----:B------:R-:W-:-:S06]  /*1280*/  UIMAD.WIDE UR6, UR8, 0x4, UR6 ;  /* 0x00000004080678a5 */ /* 0x000fcc000f8e0206 */
[----:B------:R-:W-:Y:S01]  /*1290*/  IMAD.U32 R2, RZ, RZ, UR6 ;  /* 0x00000006ff027e24 */ /* 0x000fe2000f8e00ff */
[----:B------:R-:W-:-:S05]  /*12a0*/  MOV R3, UR7 ;  /* 0x0000000700037c02 */ /* 0x000fca0008000f00 */
[----:B------:R-:W2:Y:S04]  /*12b0*/  LDG.E R4, desc[UR38][R2.64] ;  /* 0x0000002602047981 */ /* 0x000ea8000c1e1900 */
[----:B------:R-:W3:Y:S01]  /*12c0*/  LDG.E R0, desc[UR38][R2.64+0x4] ;  /* 0x0000042602007981 */ /* 0x000ee2000c1e1900 */
[----:B--2---:R-:W-:Y:S02]  /*12d0*/  R2UR UR8, R4 ;  /* 0x00000000040872ca */ /* 0x004fe400000e0000 */
[----:B---3--:R-:W-:-:S13]  /*12e0*/  R2UR UR6, R0 ;  /* 0x00000000000672ca */ /* 0x008fda00000e0000 */
[----:B------:R-:W-:-:S12]  /*12f0*/  UIADD3 UR8, -UR8, UR6, URZ ;  /* 0x0000000608087290 */ /* 0x000fd8000fffe13f */
.L_x_2418:
[----:B------:R-:W-:Y:S01]  /*1300*/  UIADD3 UR9, -UR4, UR8, URZ ;  /* 0x0000000804097290 */ /* 0x000fe2000fffe13f */
[----:B------:R-:W-:Y:S01]  /*1310*/  R2UR UR7, R23 ;  /* 0x00000000170772ca */ /* 0x000fe200000e0000 */
[----:B------:R-:W-:Y:S01]  /*1320*/  USHF.L.U32 UR5, UR5, 0x7, URZ ;  /* 0x0000000705057899 */ /* 0x000fe2000800063f */
[----:B------:R-:W-:Y:S01]  /*1330*/  PLOP3.LUT P0, PT, PT, PT, PT, 0x80, 0x0 ;  /* 0x000000000000781c */ /* 0x000fe20003f0f070 */
[----:B------:R-:W-:Y:S01]  /*1340*/  ULDC UR4, c[0x0][0x448] ;  /* 0x0001120000047ab9 */ /* 0x000fe20000000800 */
[----:B------:R-:W-:Y:S01]  /*1350*/  IMAD.MOV.U32 R0, RZ, RZ, RZ ;  /* 0x000000ffff007224 */ /* 0x000fe200078e00ff */
[----:B------:R-:W-:Y:S01]  /*1360*/  UISETP.NE.AND UP0, UPT, UR4, 0x1, UPT ;  /* 0x000000010400788c */ /* 0x000fe2000bf05270 */
[----:B------:R-:W-:Y:S01]  /*1370*/  IMAD.U32 R212, RZ, RZ, UR9 ;  /* 0x00000009ffd47e24 */ /* 0x000fe2000f8e00ff */
[----:B------:R-:W-:Y:S02]  /*1380*/  UIADD3 UR6, UR5, 0x7f, URZ ;  /* 0x0000007f05067890 */ /* 0x000fe4000fffe03f */
[----:B------:R-:W-:Y:S01]  /*1390*/  IMAD.U32 R214, RZ, RZ, UR5 ;  /* 0x00000005ffd67e24 */ /* 0x000fe2000f8e00ff */
[----:B------:R-:W-:Y:S01]  /*13a0*/  UP2UR UR4, UPR, URZ, 0x1 ;  /* 0x000000013f047883 */ /* 0x000fe20008000000 */
[----:B------:R-:W-:-:S02]  /*13b0*/  CS2R R2, SRZ ;  /* 0x0000000000027805 */ /* 0x000fc4000001ff00 */
[----:B------:R-:W-:Y:S02]  /*13c0*/  CS2R R150, SRZ ;  /* 0x0000000000967805 */ /* 0x000fe4000001ff00 */
[----:B------:R-:W-:Y:S01]  /*13d0*/  CS2R R148, SRZ ;  /* 0x0000000000947805 */ /* 0x000fe2000001ff00 */
[----:B------:R-:W-:Y:S01]  /*13e0*/  UIADD3 UR7, UR9, 0x50, -UR7 ;  /* 0x0000005009077890 */ /* 0x000fe2000fffe807 */
[----:B------:R-:W-:Y:S01]  /*13f0*/  CS2R R146, SRZ ;  /* 0x0000000000927805 */ /* 0x000fe2000001ff00 */
[----:B------:R-:W-:Y:S01]  /*1400*/  IMAD.U32 R213, RZ, RZ, UR4 ;  /* 0x00000004ffd57e24 */ /* 0x000fe2000f8e00ff */
[----:B------:R-:W-:Y:S01]  /*1410*/  @UP0 ULDC UR4, c[0x0][0x44c] ;  /* 0x0001130000040ab9 */ /* 0x000fe20000000800 */
[----:B------:R-:W-:Y:S01]  /*1420*/  @UP0 ULDC UR8, c[0x0][0x450] ;  /* 0x0001140000080ab9 */ /* 0x000fe20000000800 */
[----:B------:R-:W-:Y:S01]  /*1430*/  UIMAD.WIDE.U32 UR4, UR6, UR4, URZ ;  /* 0x00000004060472a5 */ /* 0x000fe2000f8e003f */
[----:B------:R-:W-:Y:S01]  /*1440*/  CS2R R144, SRZ ;  /* 0x0000000000907805 */ /* 0x000fe2000001ff00 */
[----:B------:R-:W-:Y:S01]  /*1450*/  UIADD3 UR4, UR9, 0x4f, URZ ;  /* 0x0000004f09047890 */ /* 0x000fe2000fffe03f */
[----:B------:R-:W-:Y:S01]  /*1460*/  CS2R R142, SRZ ;  /* 0x00000000008e7805 */ /* 0x000fe2000001ff00 */
[----:B------:R-:W-:Y:S01]  /*1470*/  @UP0 USHF.R.U32.HI UR6, URZ, UR8, UR5 ;  /* 0x000000083f060299 */ /* 0x000fe20008011605 */
[----:B------:R-:W-:Y:S01]  /*1480*/  CS2R R140, SRZ ;  /* 0x00000000008c7805 */ /* 0x000fe2000001ff00 */
[----:B------:R-:W-:Y:S01]  /*1490*/  UIMAD.WIDE UR4, UR4, 0x66666667, URZ ;  /* 0x66666667040478a5 */ /* 0x000fe2000f8e023f */
[----:B------:R-:W-:Y:S01]  /*14a0*/  CS2R R138, SRZ ;  /* 0x00000000008a7805 */ /* 0x000fe2000001ff00 */
[----:B------:R-:W-:Y:S01]  /*14b0*/  UIADD3 UR6, UR7, UR6, URZ ;  /* 0x0000000607067290 */ /* 0x000fe2000fffe03f */
[----:B------:R-:W-:Y:S01]  /*14c0*/  CS2R R136, SRZ ;  /* 0x0000000000887805 */ /* 0x000fe2000001ff00 */
[----:B------:R-:W-:Y:S01]  /*14d0*/  USHF.R.U32.HI UR4, URZ, 0x1f, UR5 ;  /* 0x0000001f3f047899 */ /* 0x000fe20008011605 */
[----:B------:R-:W-:Y:S01]  /*14e0*/  CS2R R134, SRZ ;  /* 0x0000000000867805 */ /* 0x000fe2000001ff00 */
[----:B------:R-:W-:Y:S01]  /*14f0*/  UIMAD.WIDE UR6, UR6, 0x66666667, URZ ;  /* 0x66666667060678a5 */ /* 0x000fe2000f8e023f */
[----:B------:R-:W-:Y:S01]  /*1500*/  CS2R R132, SRZ ;  /* 0x0000000000847805 */ /* 0x000fe2000001ff00 */
[----:B------:R-:W-:Y:S01]  /*1510*/  ULEA.HI.SX32 UR4, UR5, UR4, 0x1b ;  /* 0x0000000405047291 */ /* 0x000fe2000f8fda3f */
[----:B------:R-:W-:Y:S01]  /*1520*/  CS2R R130, SRZ ;  /* 0x0000000000827805 */ /* 0x000fe2000001ff00 */
[----:B------:R-:W-:Y:S01]  /*1530*/  USHF.R.U32.HI UR6, URZ, 0x1f, UR7 ;  /* 0x0000001f3f067899 */ /* 0x000fe20008011607 */
[----:B------:R-:W-:-:S02]  /*1540*/  CS2R R128, SRZ ;  /* 0x0000000000807805 */ /* 0x000fc4000001ff00 */
[----:B------:R-:W-:Y:S02]  /*1550*/  CS2R R126, SRZ ;  /* 0x00000000007e7805 */ /* 0x000fe4000001ff00 */
[----:B------:R-:W-:Y:S01]  /*1560*/  CS2R R124, SRZ ;  /* 0x00000000007c7805 */ /* 0x000fe2000001ff00 */
[----:B------:R-:W-:Y:S01]  /*1570*/  ULEA.HI.SX32 UR6, UR7, UR6, 0x1b ;  /* 0x0000000607067291 */ /* 0x000fe2000f8fda3f */
[----:B------:R-:W-:Y:S02]  /*1580*/  CS2R R122, SRZ ;  /* 0x00000000007a7805 */ /* 0x000fe4000001ff00 */
[----:B------:R-:W-:Y:S02]  /*1590*/  CS2R R120, SRZ ;  /* 0x0000000000787805 */ /* 0x000fe4000001ff00 */
[----:B------:R-:W-:Y:S01]  /*15a0*/  CS2R R118, SRZ ;  /* 0x0000000000767805 */ /* 0x000fe2000001ff00 */
[----:B------:R-:W-:Y:S01]  /*15b0*/  UISETP.LT.AND UP0, UPT, UR4, UR6, UPT ;  /* 0x000000060400728c */ /* 0x000fe2000bf01270 */
[----:B------:R-:W-:-:S02]  /*15c0*/  CS2R R116, SRZ ;  /* 0x0000000000747805 */ /* 0x000fc4000001ff00 */
[----:B------:R-:W-:Y:S02]  /*15d0*/  CS2R R114, SRZ ;  /* 0x0000000000727805 */ /* 0x000fe4000001ff00 */
[----:B------:R-:W-:Y:S01]  /*15e0*/  CS2R R112, SRZ ;  /* 0x0000000000707805 */ /* 0x000fe2000001ff00 */
[----:B------:R-:W-:Y:S01]  /*15f0*/  USEL UR61, UR4, UR6, UP0 ;  /* 0x00000006043d7287 */ /* 0x000fe20008000000 */
[----:B------:R-:W-:Y:S02]  /*1600*/  CS2R R110, SRZ ;  /* 0x00000000006e7805 */ /* 0x000fe4000001ff00 */
[----:B------:R-:W-:Y:S02]  /*1610*/  CS2R R108, SRZ ;  /* 0x00000000006c7805 */ /* 0x000fe4000001ff00 */
[----:B------:R-:W-:Y:S01]  /*1620*/  CS2R R106, SRZ ;  /* 0x00000000006a7805 */ /* 0x000fe2000001ff00 */
[----:B------:R-:W-:Y:S01]  /*1630*/  UISETP.GE.AND UP0, UPT, UR61, 0x1, UPT ;  /* 0x000000013d00788c */ /* 0x000fe2000bf06270 */
[----:B------:R-:W-:-:S02]  /*1640*/  CS2R R104, SRZ ;  /* 0x0000000000687805 */ /* 0x000fc4000001ff00 */
[----:B------:R-:W-:Y:S02]  /*1650*/  CS2R R102, SRZ ;  /* 0x0000000000667805 */ /* 0x000fe4000001ff00 */
[----:B------:R-:W-:Y:S02]  /*1660*/  CS2R R100, SRZ ;  /* 0x0000000000647805 */ /* 0x000fe4000001ff00 */
[----:B------:R-:W-:Y:S02]  /*1670*/  CS2R R166, SRZ ;  /* 0x0000000000a67805 */ /* 0x000fe4000001ff00 */
[----:B------:R-:W-:Y:S02]  /*1680*/  CS2R R96, SRZ ;  /* 0x0000000000607805 */ /* 0x000fe4000001ff00 */
[----:B------:R-:W-:Y:S02]  /*1690*/  PLOP3.LUT P1, PT, PT, PT, UP0, 0x80, 0x0 ;  /* 0x000000000000781c */ /* 0x000fe40003f2f008 */
        /* <DEDUP_REMOVED lines=56> */
[----:B------:R-:W-:Y:S01]  /*1a20*/  MOV R4, UR4 ;  /* 0x0000000400047c02 */ /* 0x000fe20008000f00 */
[----:B------:R0:W1:Y:S01]  /*1a30*/  LDC.64 R2, c[0x4][R0] ;  /* 0x0100000000027b82 */ /* 0x0000620000000a00 */
[----:B------:R-:W-:Y:S01]  /*1a40*/  IMAD.U32 R5, RZ, RZ, UR5 ;  /* 0x00000005ff057e24 */ /* 0x000fe2000f8e00ff */
        /* <DEDUP_REMOVED lines=10> */
.L_x_2420:
[----:B------:R-:W2:Y:S01]  /*1af0*/  LDL R2, [R1+0x8] ;  /* 0x0000080001027983 */ /* 0x000ea20000100800 */
        /* <DEDUP_REMOVED lines=12> */
.L_x_2564:
[----:B------:R-:W-:Y:S05]  /*1bc0*/  @!P0 BRA `(.L_x_2422) ;  /* 0x0000000000048947 */ /* 0x000fea0003800000 */
[----:B------:R-:W-:Y:S01]  /*1bd0*/  BPT.TRAP 0x1 ;  /* 0x000000040000795c */ /* 0x000fe20000300000 */
.L_x_2422:
        /* <DEDUP_REMOVED lines=9> */
.L_x_2423:
[----:B-1----:R-:W-:Y:S05]  /*1c70*/  @P1 BRA `(.L_x_2424) ;  /* 0x0000000000081947 */ /* 0x002fea0003800000 */
[----:B------:R-:W1:Y:S02]  /*1c80*/  SYNCS.PHASECHK.TRANS64.TRYWAIT P1, [R0+URZ+0x38830], R3 ;  /* 0x03883003000075a7 */ /* 0x000e64000802017f */
[----:B-1----:R-:W-:Y:S05]  /*1c90*/  @!P1 BRA `(.L_x_2425) ;  /* 0x00000164005c9947 */ /* 0x002fea0003800000 */
.L_x_2424:
        /* <DEDUP_REMOVED lines=159> */
[----:B------:R-:W-:Y:S01]  /*2690*/  MOV R9, UR17 ;  /* 0x0000001100097c02 */ /* 0x000fe20008000f00 */
        /* <DEDUP_REMOVED lines=418> */
.L_x_2426:
[----:B------:R-:W-:Y:S01]  /*40c0*/  R2UR UR4, R213 ;  /* 0x00000000d50472ca */ /* 0x000fe200000e0000 */
[----:B------:R-:W-:Y:S01]  /*40d0*/  UMOV UR5, 0xffffffb0 ;  /* 0xffffffb000057882 */ /* 0x000fe20000000000 */
[----:B------:R-:W-:Y:S01]  /*40e0*/  R2UR UR7, R214 ;  /* 0x00000000d60772ca */ /* 0x000fe200000e0000 */
[----:B------:R-:W-:Y:S01]  /*40f0*/  UIMAD UR5, UR61, UR5, 0x51 ;  /* 0x000000513d0574a4 */ /* 0x000fe2000f8e0205 */
[----:B------:R-:W-:Y:S01]  /*4100*/  R2UR UR14, R212 ;  /* 0x00000000d40e72ca */ /* 0x000fe200000e0000 */
[----:B------:R-:W-:Y:S01]  /*4110*/  ULDC UR6, c[0x0][0x9d8] ;  /* 0x0002760000067ab9 */ /* 0x000fe20000000800 */
[----:B------:R-:W-:Y:S01]  /*4120*/  R2UR UR15, R23 ;  /* 0x00000000170f72ca */ /* 0x000fe200000e0000 */
[----:B------:R-:W-:Y:S01]  /*4130*/  FMUL.FTZ R58, R58, UR6 ;  /* 0x000000063a3a7c20 */ /* 0x000fe20008410000 */
[----:B------:R-:W-:Y:S01]  /*4140*/  FMUL.FTZ R59, R59, UR6 ;  /* 0x000000063b3b7c20 */ /* 0x000fe20008410000 */
[----:B------:R-:W-:Y:S01]  /*4150*/  FMUL.FTZ R62, R62, UR6 ;  /* 0x000000063e3e7c20 */ /* 0x000fe20008410000 */
[----:B------:R-:W-:Y:S01]  /*4160*/  FMUL.FTZ R63, R63, UR6 ;  /* 0x000000063f3f7c20 */ /* 0x000fe20008410000 */
[----:B------:R-:W-:Y:S01]  /*4170*/  FMUL.FTZ R50, R50, UR6 ;  /* 0x0000000632327c20 */ /* 0x000fe20008410000 */
[----:B------:R-:W-:Y:S01]  /*4180*/  FMUL.FTZ R56, R56, UR6 ;  /* 0x0000000638387c20 */ /* 0x000fe20008410000 */
[----:B------:R-:W-:Y:S01]  /*4190*/  UISETP.NE.AND UP0, UPT, UR4, URZ, UPT ;  /* 0x0000003f0400728c */ /* 0x000fe2000bf05270 */
[----:B------:R-:W0:Y:S01]  /*41a0*/  MUFU.TANH R58, R58 ;  /* 0x0000003a003a7308 */ /* 0x000e220000002400 */
[----:B------:R-:W-:-:S02]  /*41b0*/  VIADD R3, R216, UR7 ;  /* 0x00000007d8037c36 */ /* 0x000fc40008000000 */
[----:B------:R-:W-:Y:S01]  /*41c0*/  FMUL.FTZ R51, R51, UR6 ;  /* 0x0000000633337c20 */ /* 0x000fe20008410000 */
[----:B------:R-:W-:Y:S01]  /*41d0*/  FMUL.FTZ R52, R52, UR6 ;  /* 0x0000000634347c20 */ /* 0x000fe20008410000 */
[----:B------:R-:W-:Y:S01]  /*41e0*/  FMUL.FTZ R42, R42, UR6 ;  /* 0x000000062a2a7c20 */ /* 0x000fe20008410000 */
[----:B------:R-:W-:Y:S01]  /*41f0*/  PLOP3.LUT P1, PT, PT, PT, UP0, 0x80, 0x0 ;  /* 0x000000000000781c */ /* 0x000fe20003f2f008 */
[----:B------:R-:W-:Y:S01]  /*4200*/  IMAD.U32 R5, RZ, RZ, UR15 ;  /* 0x0000000fff057e24 */ /* 0x000fe2000f8e00ff */
[----:B------:R-:W-:Y:S01]  /*4210*/  PLOP3.LUT P2, PT, PT, PT, UP0, 0x80, 0x0 ;  /* 0x000000000000781c */ /* 0x000fe20003f4f008 */
[----:B------:R-:W1:Y:S01]  /*4220*/  MUFU.TANH R59, R59 ;  /* 0x0000003b003b7308 */ /* 0x000e620000002400 */
[----:B------:R-:W-:Y:S01]  /*4230*/  FMUL.FTZ R43, R43, UR6 ;  /* 0x000000062b2b7c20 */ /* 0x000fe20008410000 */
[----:B------:R-:W-:Y:S01]  /*4240*/  @UP0 ULDC UR4, c[0x0][0x44c] ;  /* 0x0001130000040ab9 */ /* 0x000fe20000000800 */
[----:B------:R-:W-:Y:S01]  /*4250*/  FMUL.FTZ R57, R57, UR6 ;  /* 0x0000000639397c20 */ /* 0x000fe20008410000 */
[----:B------:R-:W-:Y:S01]  /*4260*/  FMUL.FTZ R54, R54, UR6 ;  /* 0x0000000636367c20 */ /* 0x000fe20008410000 */
[----:B------:R-:W-:Y:S01]  /*4270*/  FMUL.FTZ R46, R46, UR6 ;  /* 0x000000062e2e7c20 */ /* 0x000fe20008410000 */
[----:B------:R-:W-:Y:S01]  /*4280*/  FMUL.FTZ R60, R60, UR6 ;  /* 0x000000063c3c7c20 */ /* 0x000fe20008410000 */
[----:B------:R-:W-:Y:S01]  /*4290*/  FMUL.FTZ R55, R55, UR6 ;  /* 0x0000000637377c20 */ /* 0x000fe20008410000 */
[----:B------:R-:W2:Y:S01]  /*42a0*/  MUFU.TANH R62, R62 ;  /* 0x0000003e003e7308 */ /* 0x000ea20000002400 */
[----:B------:R-:W-:Y:S01]  /*42b0*/  FMUL.FTZ R47, R47, UR6 ;  /* 0x000000062f2f7c20 */ /* 0x000fe20008410000 */
[----:B------:R-:W-:Y:S01]  /*42c0*/  @P1 IMAD.HI.U32 R2, R3, UR4, RZ ;  /* 0x0000000403021c27 */ /* 0x000fe2000f8e00ff */
[----:B------:R-:W-:-:S03]  /*42d0*/  @UP0 ULDC UR4, c[0x0][0x450] ;  /* 0x0001140000040ab9 */ /* 0x000fc60000000800 */
[----:B------:R-:W-:Y:S01]  /*42e0*/  FMUL.FTZ R48, R48, UR6 ;  /* 0x0000000630307c20 */ /* 0x000fe20008410000 */
[----:B------:R-:W-:Y:S01]  /*42f0*/  FMUL.FTZ R49, R49, UR6 ;  /* 0x0000000631317c20 */ /* 0x000fe20008410000 */
[----:B------:R-:W-:Y:S01]  /*4300*/  FMUL.FTZ R34, R34, UR6 ;  /* 0x0000000622227c20 */ /* 0x000fe20008410000 */
[----:B------:R-:W-:Y:S01]  /*4310*/  @P2 SHF.R.U32.HI R3, RZ, UR4, R2 ;  /* 0x00000004ff032c19 */ /* 0x000fe20008011602 */
[----:B------:R-:W-:Y:S01]  /*4320*/  UIMAD UR4, UR61, -0x50, UR14 ;  /* 0xffffffb03d0478a4 */ /* 0x000fe2000f8e020e */
[----:B------:R-:W-:Y:S01]  /*4330*/  IMAD.U32 R2, RZ, RZ, UR5 ;  /* 0x00000005ff027e24 */ /* 0x000fe2000f8e00ff */
[----:B------:R-:W3:Y:S01]  /*4340*/  MUFU.TANH R63, R63 ;  /* 0x0000003f003f7308 */ /* 0x000ee20000002400 */
[----:B------:R-:W-:Y:S01]  /*4350*/  FMUL.FTZ R35, R35, UR6 ;  /* 0x0000000623237c20 */ /* 0x000fe20008410000 */
[----:B------:R-:W4:Y:S01]  /*4360*/  SHFL.IDX PT, R18, R3, 0x1, 0x1c1f ;  /* 0x003c1f0003127f89 */ /* 0x000f2200000e0000 */
[----:B------:R-:W-:Y:S01]  /*4370*/  UIADD3 UR4, UR4, 0x50, URZ ;  /* 0x0000005004047890 */ /* 0x000fe2000fffe03f */
[----:B------:R-:W-:-:S02]  /*4380*/  IMAD R2, R215, -0x2, R2 ;  /* 0xfffffffed7027824 */ /* 0x000fc400078e0202 */
[----:B------:R-:W-:Y:S01]  /*4390*/  FMUL.FTZ R38, R38, UR6 ;  /* 0x0000000626267c20 */ /* 0x000fe20008410000 */
[----:B------:R-:W-:Y:S01]  /*43a0*/  FMUL.FTZ R39, R39, UR6 ;  /* 0x0000000627277c20 */ /* 0x000fe20008410000 */
[----:B------:R-:W-:Y:S01]  /*43b0*/  FMUL.FTZ R26, R26, UR6 ;  /* 0x000000061a1a7c20 */ /* 0x000fe20008410000 */
[----:B------:R-:W5:Y:S01]  /*43c0*/  MUFU.TANH R50, R50 ;  /* 0x0000003200327308 */ /* 0x000f620000002400 */
[----:B------:R-:W-:Y:S01]  /*43d0*/  IMAD.U32 R4, RZ, RZ, UR4 ;  /* 0x00000004ff047e24 */ /* 0x000fe2000f8e00ff */
[----:B------:R-:W-:Y:S01]  /*43e0*/  IADD3 R5, -R5, UR14, R2 ;  /* 0x0000000e05057c10 */ /* 0x000fe2000fffe102 */
[----:B------:R-:W-:Y:S01]  /*43f0*/  FMUL.FTZ R27, R27, UR6 ;  /* 0x000000061b1b7c20 */ /* 0x000fe20008410000 */
[----:B------:R-:W-:Y:S01]  /*4400*/  FMUL.FTZ R30, R30, UR6 ;  /* 0x000000061e1e7c20 */ /* 0x000fe20008410000 */
[----:B------:R-:W-:Y:S02]  /*4410*/  IMAD R4, R215, -0x2, R4 ;  /* 0xfffffffed7047824 */ /* 0x000fe400078e0204 */
[----:B------:R-:W-:Y:S01]  /*4420*/  FMUL.FTZ R31, R31, UR6 ;  /* 0x000000061f1f7c20 */ /* 0x000fe20008410000 */
[----:B------:R-:W-:Y:S01]  /*4430*/  FMUL.FTZ R61, R61, UR6 ;  /* 0x000000063d3d7c20 */ /* 0x000fe20008410000 */
[----:B------:R-:W-:Y:S01]  /*4440*/  MUFU.TANH R20, R56 ;  /* 0x0000003800147308 */ /* 0x000fe20000002400 */
[----:B------:R-:W0:Y:S01]  /*4450*/  SHFL.IDX PT, R3, R3, RZ, 0x1c1f ;  /* 0x001c1fff03037589 */ /* 0x000e2200000e0000 */
[----:B------:R-:W-:Y:S01]  /*4460*/  FMUL.FTZ R53, R53, UR6 ;  /* 0x0000000635357c20 */ /* 0x000fe20008410000 */
[----:B------:R-:W-:Y:S01]  /*4470*/  FMUL.FTZ R40, R40, UR6 ;  /* 0x0000000628287c20 */ /* 0x000fe20008410000 */
[----:B------:R-:W-:Y:S01]  /*4480*/  FMUL.FTZ R24, R24, UR6 ;  /* 0x0000000618187c20 */ /* 0x000fe20008410000 */
[----:B------:R-:W-:Y:S01]  /*4490*/  FMUL.FTZ R41, R41, UR6 ;  /* 0x0000000629297c20 */ /* 0x000fe20008410000 */
[----:B------:R-:W-:Y:S01]  /*44a0*/  FMUL.FTZ R44, R44, UR6 ;  /* 0x000000062c2c7c20 */ /* 0x000fe20008410000 */
[----:B------:R-:W-:Y:S01]  /*44b0*/  FMUL.FTZ R25, R25, UR6 ;  /* 0x0000000619197c20 */ /* 0x000fe20008410000 */
[----:B------:R-:W-:Y:S01]  /*44c0*/  MUFU.TANH R69, R52 ;  /* 0x0000003400457308 */ /* 0x000fe20000002400 */
[----:B------:R-:W-:Y:S01]  /*44d0*/  FMUL.FTZ R45, R45, UR6 ;  /* 0x000000062d2d7c20 */ /* 0x000fe20008410000 */
[-CC-:B----4-:R-:W-:Y:S01]  /*44e0*/  VIADDMNMX R18, R18, R5.reuse, R4.reuse, PT ;  /* 0x0000000512127246 */ /* 0x190fe20003800104 */
[----:B------:R-:W-:Y:S01]  /*44f0*/  FMUL.FTZ R32, R32, UR6 ;  /* 0x0000000620207c20 */ /* 0x000fe20008410000 */
[----:B------:R-:W-:Y:S01]  /*4500*/  FMUL.FTZ R28, R28, UR6 ;  /* 0x000000061c1c7c20 */ /* 0x000fe20008410000 */
[----:B------:R-:W-:Y:S01]  /*4510*/  FMUL.FTZ R33, R33, UR6 ;  /* 0x0000000621217c20 */ /* 0x000fe20008410000 */
[C---:B------:R-:W-:Y:S01]  /*4520*/  ISETP.GT.AND P1, PT, R18.reuse, RZ, PT ;  /* 0x000000ff1200720c */ /* 0x040fe20003f24270 */
[----:B------:R-:W-:Y:S01]  /*4530*/  ULDC UR5, c[0x0][0x988] ;  /* 0x0002620000057ab9 */ /* 0x000fe20000000800 */
[C---:B------:R-:W-:Y:S01]  /*4540*/  ISETP.GT.AND P2, PT, R18.reuse, 0x1, PT ;  /* 0x000000011200780c */ /* 0x040fe20003f44270 */
[----:B------:R-:W-:Y:S01]  /*4550*/  MUFU.TANH R51, R51 ;  /* 0x0000003300337308 */ /* 0x000fe20000002400 */
[----:B------:R-:W-:Y:S01]  /*4560*/  ISETP.GT.AND P3, PT, R18, 0x8, PT ;  /* 0x000000081200780c */ /* 0x000fe20003f64270 */
[----:B------:R-:W-:Y:S01]  /*4570*/  FMUL.FTZ R36, R36, UR6 ;  /* 0x0000000624247c20 */ /* 0x000fe20008410000 */
[----:B------:R-:W-:Y:S01]  /*4580*/  FMUL.FTZ R29, R29, UR6 ;  /* 0x000000061d1d7c20 */ /* 0x000fe20008410000 */
[----:B------:R-:W-:Y:S01]  /*4590*/  FMUL.FTZ R37, R37, UR6 ;  /* 0x0000000625257c20 */ /* 0x000fe20008410000 */
[----:B------:R-:W-:Y:S01]  /*45a0*/  R2UR UR4, R0 ;  /* 0x00000000000472ca */ /* 0x000fe200000e0000 */
[----:B------:R-:W-:Y:S01]  /*45b0*/  @UP0 ULDC UR6, c[0x0][0x44c] ;  /* 0x0001130000060ab9 */ /* 0x000fe20000000800 */
[----:B------:R-:W-:Y:S01]  /*45c0*/  UMOV UR10, UR7 ;  /* 0x00000007000a7c82 */ /* 0x000fe20008000000 */
[----:B------:R4:W-:Y:S01]  /*45d0*/  MUFU.TANH R52, R42 ;  /* 0x0000002a00347308 */ /* 0x0009e20000002400 */
[----:B0-----:R-:W-:Y:S01]  /*45e0*/  VIADDMNMX R4, R3, R5, R4, PT ;  /* 0x0000000503047246 */ /* 0x001fe20003800104 */
[----:B------:R-:W-:Y:S01]  /*45f0*/  UIMAD.WIDE.U32 UR6, UR7, UR6, URZ ;  /* 0x00000006070672a5 */ /* 0x000fe2000f8e003f */
[----:B------:R-:W-:Y:S01]  /*4600*/  CS2R R150, SRZ ;  /* 0x0000000000967805 */ /* 0x000fe2000001ff00 */
[----:B------:R-:W-:Y:S01]  /*4610*/  @UP0 ULDC UR11, c[0x0][0x450] ;  /* 0x00011400000b0ab9 */ /* 0x000fe20000000800 */
[----:B------:R-:W-:Y:S01]  /*4620*/  UIADD3 UR61, UR61, -0x2, URZ ;  /* 0xfffffffe3d3d7890 */ /* 0x000fe2000fffe03f */
[----:B------:R-:W-:Y:S01]  /*4630*/  CS2R R148, SRZ ;  /* 0x0000000000947805 */ /* 0x000fe2000001ff00 */
[----:B------:R-:W-:Y:S01]  /*4640*/  @UP0 USHF.R.U32.HI UR10, URZ, UR11, UR7 ;  /* 0x0000000b3f0a0299 */ /* 0x000fe20008011607 */
[----:B------:R1:W-:Y:S01]  /*4650*/  MUFU.TANH R56, R43 ;  /* 0x0000002b00387308 */ /* 0x0003e20000002400 */
[----:B----4-:R-:W-:Y:S01]  /*4660*/  FSEL R42, R58, -INF , P1 ;  /* 0xff8000003a2a7808 */ /* 0x010fe20000800000 */
[----:B------:R-:W-:Y:S01]  /*4670*/  UIADD3 UR4, UR4, 0x38840, URZ ;  /* 0x0003884004047890 */ /* 0x000fe2000fffe03f */
[----:B------:R-:W-:Y:S01]  /*4680*/  ISETP.GT.AND P1, PT, R18, 0x9, PT ;  /* 0x000000091200780c */ /* 0x000fe20003f24270 */
[----:B------:R-:W-:Y:S01]  /*4690*/  UIADD3 UR6, UR10, UR14, -UR15 ;  /* 0x0000000e0a067290 */ /* 0x000fe2000fffe80f */
[----:B------:R-:W0:Y:S01]  /*46a0*/  S2UR UR14, SR_CgaCtaId ;  /* 0x00000000000e79c3 */ /* 0x000e220000008800 */
[----:B------:R-:W-:-:S02]  /*46b0*/  CS2R R146, SRZ ;  /* 0x0000000000927805 */ /* 0x000fc4000001ff00 */
[----:B------:R-:W-:Y:S01]  /*46c0*/  CS2R R144, SRZ ;  /* 0x0000000000907805 */ /* 0x000fe2000001ff00 */
[----:B------:R-:W-:Y:S01]  /*46d0*/  MUFU.TANH R64, R57 ;  /* 0x0000003900407308 */ /* 0x000fe20000002400 */
[----:B-1----:R-:W-:Y:S01]  /*46e0*/  FSEL R43, R59, -INF , P2 ;  /* 0xff8000003b2b7808 */ /* 0x002fe20001000000 */
[----:B------:R-:W-:Y:S01]  /*46f0*/  UIMAD.WIDE UR6, UR6, 0x66666667, URZ ;  /* 0x66666667060678a5 */ /* 0x000fe2000f8e023f */
[----:B------:R-:W-:Y:S02]  /*4700*/  ISETP.GT.AND P2, PT, R18, 0x10, PT ;  /* 0x000000101200780c */ /* 0x000fe40003f44270 */
[----:B------:R-:W-:Y:S02]  /*4710*/  CS2R R142, SRZ ;  /* 0x00000000008e7805 */ /* 0x000fe4000001ff00 */
[----:B------:R-:W-:Y:S01]  /*4720*/  FMNMX.FTZ R21, R42, R43, !PT ;  /* 0x0000002b2a157209 */ /* 0x000fe20007810000 */
[----:B------:R-:W-:Y:S01]  /*4730*/  USHF.R.U32.HI UR6, URZ, 0x1f, UR7 ;  /* 0x0000001f3f067899 */ /* 0x000fe20008011607 */
[----:B------:R-:W-:Y:S01]  /*4740*/  CS2R R140, SRZ ;  /* 0x00000000008c7805 */ /* 0x000fe2000001ff00 */
[----:B------:R-:W1:Y:S01]  /*4750*/  MUFU.TANH R54, R54 ;  /* 0x0000003600367308 */ /* 0x000e620000002400 */
[----:B------:R-:W-:Y:S01]  /*4760*/  CS2R R138, SRZ ;  /* 0x00000000008a7805 */ /* 0x000fe2000001ff00 */
[----:B------:R-:W-:Y:S01]  /*4770*/  ULEA.HI.SX32 UR6, UR7, UR6, 0x1b ;  /* 0x0000000607067291 */ /* 0x000fe2000f8fda3f */
[----:B------:R-:W-:-:S02]  /*4780*/  CS2R R136, SRZ ;  /* 0x0000000000887805 */ /* 0x000fc4000001ff00 */
[----:B------:R-:W-:Y:S02]  /*4790*/  CS2R R134, SRZ ;  /* 0x0000000000867805 */ /* 0x000fe4000001ff00 */
[----:B------:R-:W-:Y:S01]  /*47a0*/  CS2R R132, SRZ ;  /* 0x0000000000847805 */ /* 0x000fe2000001ff00 */
[----:B------:R-:W-:Y:S01]  /*47b0*/  UISETP.LT.AND UP0, UPT, URZ, UR6, UPT ;  /* 0x000000063f00728c */ /* 0x000fe2000bf01270 */
[----:B------:R-:W-:Y:S01]  /*47c0*/  CS2R R130, SRZ ;  /* 0x0000000000827805 */ /* 0x000fe2000001ff00 */
[----:B------:R2:W-:Y:S01]  /*47d0*/  MUFU.TANH R57, R46 ;  /* 0x0000002e00397308 */ /* 0x0005e20000002400 */
[----:B------:R-:W-:Y:S01]  /*47e0*/  CS2R R128, SRZ ;  /* 0x0000000000807805 */ /* 0x000fe2000001ff00 */
[----:B------:R-:W-:Y:S01]  /*47f0*/  USEL UR10, URZ, UR6, !UP0 ;  /* 0x000000063f0a7287 */ /* 0x000fe2000c000000 */
[----:B------:R-:W-:Y:S02]  /*4800*/  CS2R R126, SRZ ;  /* 0x00000000007e7805 */ /* 0x000fe4000001ff00 */
[----:B------:R-:W-:Y:S01]  /*4810*/  CS2R R124, SRZ ;  /* 0x00000000007c7805 */ /* 0x000fe2000001ff00 */
[----:B0-----:R-:W-:Y:S01]  /*4820*/  UPRMT UR4, UR14, 0x654, UR4 ;  /* 0x000006540e047896 */ /* 0x001fe20008000004 */
[----:B------:R-:W-:Y:S01]  /*4830*/  CS2R R122, SRZ ;  /* 0x00000000007a7805 */ /* 0x000fe2000001ff00 */
[----:B------:R-:W-:Y:S01]  /*4840*/  UISETP.GE.AND UP0, UPT, UR61, UR10, UPT ;  /* 0x0000000a3d00728c */ /* 0x000fe2000bf06270 */
[----:B------:R-:W-:Y:S01]  /*4850*/  MUFU.TANH R65, R60 ;  /* 0x0000003c00417308 */ /* 0x000fe20000002400 */
[----:B--2---:R-:W-:Y:S01]  /*4860*/  FSEL R46, R62, -INF , P3 ;  /* 0xff8000003e2e7808 */ /* 0x004fe20001800000 */
[----:B------:R-:W-:Y:S01]  /*4870*/  IMAD.U32 R229, RZ, RZ, UR10 ;  /* 0x0000000affe57e24 */ /* 0x000fe2000f8e00ff */
[----:B------:R-:W-:-:S02]  /*4880*/  ISETP.GT.AND P3, PT, R4, 0x8, PT ;  /* 0x000000080400780c */ /* 0x000fc40003f64270 */
[----:B------:R-:W-:Y:S02]  /*4890*/  CS2R R120, SRZ ;  /* 0x0000000000787805 */ /* 0x000fe4000001ff00 */
[----:B------:R-:W-:Y:S01]  /*48a0*/  FMNMX.FTZ R2, R46, R21, !PT ;  /* 0x000000152e027209 */ /* 0x000fe20007810000 */
[----:B------:R-:W-:Y:S01]  /*48b0*/  SYNCS.ARRIVE.TRANS64.RED.A1T0 RZ, [UR4], RZ ;  /* 0x000000ffffff79a7 */ /* 0x000fe20008100404 */
[----:B------:R-:W-:Y:S01]  /*48c0*/  CS2R R118, SRZ ;  /* 0x0000000000767805 */ /* 0x000fe2000001ff00 */
[----:B------:R-:W0:Y:S01]  /*48d0*/  MUFU.TANH R55, R55 ;  /* 0x0000003700377308 */ /* 0x000e220000002400 */
[----:B------:R-:W-:Y:S02]  /*48e0*/  CS2R R116, SRZ ;  /* 0x0000000000747805 */ /* 0x000fe4000001ff00 */
[----:B------:R-:W-:Y:S02]  /*48f0*/  CS2R R114, SRZ ;  /* 0x0000000000727805 */ /* 0x000fe4000001ff00 */
[----:B------:R-:W-:-:S02]  /*4900*/  CS2R R112, SRZ ;  /* 0x0000000000707805 */ /* 0x000fc4000001ff00 */
[----:B------:R-:W-:Y:S02]  /*4910*/  CS2R R110, SRZ ;  /* 0x00000000006e7805 */ /* 0x000fe4000001ff00 */
[----:B------:R-:W-:Y:S02]  /*4920*/  CS2R R108, SRZ ;  /* 0x00000000006c7805 */ /* 0x000fe4000001ff00 */
[----:B------:R-:W-:Y:S02]  /*4930*/  CS2R R106, SRZ ;  /* 0x00000000006a7805 */ /* 0x000fe4000001ff00 */
[----:B------:R-:W-:Y:S01]  /*4940*/  CS2R R104, SRZ ;  /* 0x0000000000687805 */ /* 0x000fe2000001ff00 */
[----:B------:R3:W2:Y:S01]  /*4950*/  MUFU.TANH R60, R47 ;  /* 0x0000002f003c7308 */ /* 0x0006a20000002400 */
[----:B------:R-:W-:Y:S02]  /*4960*/  CS2R R102, SRZ ;  /* 0x0000000000667805 */ /* 0x000fe4000001ff00 */
[----:B------:R-:W-:-:S02]  /*4970*/  CS2R R100, SRZ ;  /* 0x0000000000647805 */ /* 0x000fc4000001ff00 */
[----:B------:R-:W-:Y:S02]  /*4980*/  CS2R R98, SRZ ;  /* 0x0000000000627805 */ /* 0x000fe4000001ff00 */
[----:B------:R-:W-:Y:S02]  /*4990*/  CS2R R96, SRZ ;  /* 0x0000000000607805 */ /* 0x000fe4000001ff00 */
[----:B------:R-:W-:Y:S02]  /*49a0*/  CS2R R94, SRZ ;  /* 0x00000000005e7805 */ /* 0x000fe4000001ff00 */
[----:B------:R-:W-:Y:S02]  /*49b0*/  CS2R R92, SRZ ;  /* 0x00000000005c7805 */ /* 0x000fe4000001ff00 */
[----:B------:R-:W-:Y:S01]  /*49c0*/  CS2R R90, SRZ ;  /* 0x00000000005a7805 */ /* 0x000fe2000001ff00 */
[----:B------:R5:W-:Y:S01]  /*49d0*/  MUFU.TANH R67, R48 ;  /* 0x0000003000437308 */ /* 0x000be20000002400 */
[----:B---3--:R-:W-:-:S02]  /*49e0*/  FSEL R47, R63, -INF , P1 ;  /* 0xff8000003f2f7808 */ /* 0x008fc40000800000 */
[----:B------:R-:W-:Y:S02]  /*49f0*/  CS2R R88, SRZ ;  /* 0x0000000000587805 */ /* 0x000fe4000001ff00 */
[----:B------:R-:W-:Y:S02]  /*4a00*/  ISETP.GT.AND P1, PT, R18, 0x11, PT ;  /* 0x000000111200780c */ /* 0x000fe40003f24270 */
[----:B------:R-:W-:Y:S02]  /*4a10*/  CS2R R86, SRZ ;  /* 0x0000000000567805 */ /* 0x000fe4000001ff00 */
[----:B------:R-:W-:Y:S02]  /*4a20*/  FMNMX.FTZ R21, R47, R2, !PT ;  /* 0x000000022f157209 */ /* 0x000fe40007810000 */
[----:B------:R-:W-:Y:S02]  /*4a30*/  CS2R R84, SRZ ;  /* 0x0000000000547805 */ /* 0x000fe4000001ff00 */
[----:B------:R-:W-:Y:S01]  /*4a40*/  CS2R R82, SRZ ;  /* 0x0000000000527805 */ /* 0x000fe2000001ff00 */
[----:B------:R3:W-:Y:S01]  /*4a50*/  MUFU.TANH R68, R49 ;  /* 0x0000003100447308 */ /* 0x0007e20000002400 */
[----:B-----5:R-:W-:-:S02]  /*4a60*/  FSEL R48, R50, -INF , P2 ;  /* 0xff80000032307808 */ /* 0x020fc40001000000 */
[----:B------:R-:W-:Y:S02]  /*4a70*/  CS2R R80, SRZ ;  /* 0x0000000000507805 */ /* 0x000fe4000001ff00 */
[----:B------:R-:W-:Y:S02]  /*4a80*/  ISETP.GT.AND P2, PT, R18, 0x18, PT ;  /* 0x000000181200780c */ /* 0x000fe40003f44270 */
[----:B------:R-:W-:Y:S02]  /*4a90*/  CS2R R78, SRZ ;  /* 0x00000000004e7805 */ /* 0x000fe4000001ff00 */
[----:B------:R-:W-:Y:S02]  /*4aa0*/  FMNMX.FTZ R2, R48, R21, !PT ;  /* 0x0000001530027209 */ /* 0x000fe40007810000 */
[----:B------:R-:W-:Y:S02]  /*4ab0*/  CS2R R76, SRZ ;  /* 0x00000000004c7805 */ /* 0x000fe4000001ff00 */
[----:B-1----:R-:W-:Y:S01]  /*4ac0*/  FSEL R50, R54, -INF , P2 ;  /* 0xff80000036327808 */ /* 0x002fe20001000000 */
[----:B------:R-:W1:Y:S01]  /*4ad0*/  MUFU.TANH R34, R34 ;  /* 0x0000002200227308 */ /* 0x000e620000002400 */
[----:B---3--:R-:W-:-:S02]  /*4ae0*/  FSEL R49, R51, -INF , P1 ;  /* 0xff80000033317808 */ /* 0x008fc40000800000 */
[----:B------:R-:W-:Y:S02]  /*4af0*/  CS2R R74, SRZ ;  /* 0x00000000004a7805 */ /* 0x000fe4000001ff00 */
[C---:B------:R-:W-:Y:S02]  /*4b00*/  ISETP.GT.AND P1, PT, R18.reuse, 0x19, PT ;  /* 0x000000191200780c */ /* 0x040fe40003f24270 */
[----:B------:R-:W-:Y:S02]  /*4b10*/  CS2R R72, SRZ ;  /* 0x0000000000487805 */ /* 0x000fe4000001ff00 */
[----:B------:R-:W-:Y:S02]  /*4b20*/  FMNMX.FTZ R21, R49, R2, !PT ;  /* 0x0000000231157209 */ /* 0x000fe40007810000 */
[----:B------:R-:W-:Y:S01]  /*4b30*/  ISETP.GT.AND P2, PT, R18, 0x20, PT ;  /* 0x000000201200780c */ /* 0x000fe20003f44270 */
[----:B------:R-:W3:Y:S01]  /*4b40*/  MUFU.TANH R35, R35 ;  /* 0x0000002300237308 */ /* 0x000ee20000002400 */
[----:B0-----:R-:W-:-:S02]  /*4b50*/  FSEL R51, R55, -INF , P1 ;  /* 0xff80000037337808 */ /* 0x001fc40000800000 */
[----:B------:R-:W-:Y:S02]  /*4b60*/  FMNMX.FTZ R2, R50, R21, !PT ;  /* 0x0000001532027209 */ /* 0x000fe40007810000 */
[----:B------:R-:W-:Y:S02]  /*4b70*/  ISETP.GT.AND P1, PT, R18, 0x21, PT ;  /* 0x000000211200780c */ /* 0x000fe40003f24270 */
[----:B------:R-:W-:Y:S01]  /*4b80*/  FSEL R52, R52, -INF , P2 ;  /* 0xff80000034347808 */ /* 0x000fe20001000000 */
[----:B------:R-:W0:Y:S01]  /*4b90*/  MUFU.TANH R38, R38 ;  /* 0x0000002600267308 */ /* 0x000e220000002400 */
[----:B------:R-:W-:Y:S02]  /*4ba0*/  FMNMX.FTZ R21, R51, R2, !PT ;  /* 0x0000000233157209 */ /* 0x000fe40007810000 */
[----:B------:R-:W-:Y:S02]  /*4bb0*/  ISETP.GT.AND P2, PT, R18, 0x28, PT ;  /* 0x000000281200780c */ /* 0x000fe40003f44270 */
[----:B------:R-:W-:-:S02]  /*4bc0*/  FSEL R54, R56, -INF , P1 ;  /* 0xff80000038367808 */ /* 0x000fc40000800000 */
[----:B------:R-:W-:Y:S01]  /*4bd0*/  FMNMX.FTZ R21, R52, R21, !PT ;  /* 0x0000001534157209 */ /* 0x000fe20007810000 */
[----:B------:R-:W4:Y:S01]  /*4be0*/  MUFU.TANH R39, R39 ;  /* 0x0000002700277308 */ /* 0x000f220000002400 */
[----:B------:R-:W-:Y:S02]  /*4bf0*/  ISETP.GT.AND P1, PT, R18, 0x29, PT ;  /* 0x000000291200780c */ /* 0x000fe40003f24270 */
[----:B------:R-:W-:Y:S02]  /*4c00*/  FSEL R55, R57, -INF , P2 ;  /* 0xff80000039377808 */ /* 0x000fe40001000000 */
[----:B------:R-:W-:Y:S02]  /*4c10*/  FMNMX.FTZ R2, R54, R21, !PT ;  /* 0x0000001536027209 */ /* 0x000fe40007810000 */
[----:B------:R-:W-:Y:S01]  /*4c20*/  ISETP.GT.AND P2, PT, R18, 0x30, PT ;  /* 0x000000301200780c */ /* 0x000fe20003f44270 */
[----:B------:R-:W-:Y:S01]  /*4c30*/  MUFU.TANH R26, R26 ;  /* 0x0000001a001a7308 */ /* 0x000fe20000002400 */
[----:B--2---:R-:W-:-:S02]  /*4c40*/  FSEL R56, R60, -INF , P1 ;  /* 0xff8000003c387808 */ /* 0x004fc40000800000 */
[----:B------:R-:W-:Y:S02]  /*4c50*/  FMNMX.FTZ R21, R55, R2, !PT ;  /* 0x0000000237157209 */ /* 0x000fe40007810000 */
[----:B------:R-:W-:Y:S02]  /*4c60*/  ISETP.GT.AND P1, PT, R18, 0x31, PT ;  /* 0x000000311200780c */ /* 0x000fe40003f24270 */
[----:B-1----:R-:W-:Y:S01]  /*4c70*/  FSEL R57, R34, -INF , P2 ;  /* 0xff80000022397808 */ /* 0x002fe20001000000 */
[----:B------:R-:W1:Y:S01]  /*4c80*/  MUFU.TANH R27, R27 ;  /* 0x0000001b001b7308 */ /* 0x000e620000002400 */
[----:B------:R-:W-:Y:S02]  /*4c90*/  FMNMX.FTZ R2, R56, R21, !PT ;  /* 0x0000001538027209 */ /* 0x000fe40007810000 */
[----:B------:R-:W-:Y:S02]  /*4ca0*/  ISETP.GT.AND P2, PT, R18, 0x38, PT ;  /* 0x000000381200780c */ /* 0x000fe40003f44270 */
[----:B---3--:R-:W-:-:S02]  /*4cb0*/  FSEL R58, R35, -INF , P1 ;  /* 0xff800000233a7808 */ /* 0x008fc40000800000 */
[----:B------:R-:W-:Y:S01]  /*4cc0*/  FMNMX.FTZ R21, R57, R2, !PT ;  /* 0x0000000239157209 */ /* 0x000fe20007810000 */
[----:B------:R-:W2:Y:S01]  /*4cd0*/  MUFU.TANH R30, R30 ;  /* 0x0000001e001e7308 */ /* 0x000ea20000002400 */
[----:B------:R-:W-:Y:S02]  /*4ce0*/  ISETP.GT.AND P1, PT, R18, 0x39, PT ;  /* 0x000000391200780c */ /* 0x000fe40003f24270 */
[----:B0-----:R-:W-:Y:S02]  /*4cf0*/  FSEL R59, R38, -INF , P2 ;  /* 0xff800000263b7808 */ /* 0x001fe40001000000 */
[----:B------:R-:W-:Y:S02]  /*4d00*/  FMNMX.FTZ R2, R58, R21, !PT ;  /* 0x000000153a027209 */ /* 0x000fe40007810000 */
[----:B------:R-:W-:Y:S01]  /*4d10*/  ISETP.GT.AND P2, PT, R18, 0x40, PT ;  /* 0x000000401200780c */ /* 0x000fe20003f44270 */
[----:B------:R-:W0:Y:S01]  /*4d20*/  MUFU.TANH R31, R31 ;  /* 0x0000001f001f7308 */ /* 0x000e220000002400 */
[----:B----4-:R-:W-:-:S02]  /*4d30*/  FSEL R60, R39, -INF , P1 ;  /* 0xff800000273c7808 */ /* 0x010fc40000800000 */
[----:B------:R-:W-:Y:S02]  /*4d40*/  FMNMX.FTZ R21, R59, R2, !PT ;  /* 0x000000023b157209 */ /* 0x000fe40007810000 */
[----:B------:R-:W-:Y:S02]  /*4d50*/  ISETP.GT.AND P1, PT, R18, 0x41, PT ;  /* 0x000000411200780c */ /* 0x000fe40003f24270 */
[----:B------:R-:W-:Y:S01]  /*4d60*/  FMNMX.FTZ R2, R60, R21, !PT ;  /* 0x000000153c027209 */ /* 0x000fe20007810000 */
[----:B------:R3:W4:Y:S01]  /*4d70*/  MUFU.TANH R66, R61 ;  /* 0x0000003d00427308 */ /* 0x0007220000002400 */
[----:B-1----:R-:W-:Y:S02]  /*4d80*/  FSEL R62, R27, -INF , P1 ;  /* 0xff8000001b3e7808 */ /* 0x002fe40000800000 */
[----:B------:R-:W-:-:S05]  /*4d90*/  ISETP.GT.AND P1, PT, R18, 0x49, PT ;  /* 0x000000491200780c */ /* 0x000fca0003f24270 */
[----:B------:R-:W-:Y:S01]  /*4da0*/  MUFU.TANH R53, R53 ;  /* 0x0000003500357308 */ /* 0x000fe20000002400 */
[----:B---3--:R-:W-:Y:S02]  /*4db0*/  FSEL R61, R26, -INF , P2 ;  /* 0xff8000001a3d7808 */ /* 0x008fe40001000000 */
[----:B------:R-:W-:Y:S02]  /*4dc0*/  ISETP.GT.AND P2, PT, R18, 0x48, PT ;  /* 0x000000481200780c */ /* 0x000fe40003f44270 */
[----:B------:R-:W-:Y:S02]  /*4dd0*/  FMNMX.FTZ R21, R61, R2, !PT ;  /* 0x000000023d157209 */ /* 0x000fe40007810000 */
[----:B--2---:R-:W-:Y:S01]  /*4de0*/  FSEL R63, R30, -INF , P2 ;  /* 0xff8000001e3f7808 */ /* 0x004fe20001000000 */
[----:B------:R-:W1:Y:S01]  /*4df0*/  MUFU.TANH R40, R40 ;  /* 0x0000002800287308 */ /* 0x000e620000002400 */
[----:B------:R-:W-:Y:S02]  /*4e00*/  FMNMX.FTZ R18, R62, R21, !PT ;  /* 0x000000153e127209 */ /* 0x000fe40007810000 */
[----:B0-----:R-:W-:-:S02]  /*4e10*/  FSEL R2, R31, -INF , P1 ;  /* 0xff8000001f027808 */ /* 0x001fc40000800000 */
[----:B------:R-:W-:Y:S02]  /*4e20*/  FMNMX.FTZ R21, R63, R18, !PT ;  /* 0x000000123f157209 */ /* 0x000fe40007810000 */
[----:B------:R-:W-:Y:S01]  /*4e30*/  ISETP.GT.AND P1, PT, R4, RZ, PT ;  /* 0x000000ff0400720c */ /* 0x000fe20003f24270 */
[----:B------:R0:W-:Y:S01]  /*4e40*/  MUFU.TANH R70, R24 ;  /* 0x0000001800467308 */ /* 0x0001e20000002400 */
[----:B------:R-:W-:Y:S02]  /*4e50*/  FMNMX.FTZ R21, R2, R21, !PT ;  /* 0x0000001502157209 */ /* 0x000fe40007810000 */
[----:B------:R-:W-:Y:S02]  /*4e60*/  ISETP.GT.AND P2, PT, R4, 0x1, PT ;  /* 0x000000010400780c */ /* 0x000fe40003f44270 */
[----:B------:R-:W-:Y:S01]  /*4e70*/  FSEL R5, R20, -INF , P1 ;  /* 0xff80000014057808 */ /* 0x000fe20000800000 */
[----:B------:R-:W2:Y:S01]  /*4e80*/  SHFL.BFLY PT, R18, R21, 0x2, 0x1f ;  /* 0x0c401f0015127f89 */ /* 0x000ea200000e0000 */
[----:B------:R-:W-:Y:S01]  /*4e90*/  ISETP.GT.AND P1, PT, R4, 0x9, PT ;  /* 0x000000090400780c */ /* 0x000fe20003f24270 */
[----:B------:R-:W3:Y:S01]  /*4ea0*/  MUFU.TANH R41, R41 ;  /* 0x0000002900297308 */ /* 0x000ee20000002400 */
[----:B------:R-:W-:-:S02]  /*4eb0*/  FSEL R20, R65, -INF , P3 ;  /* 0xff80000041147808 */ /* 0x000fc40001800000 */
[----:B------:R-:W-:-:S05]  /*4ec0*/  ISETP.GT.AND P3, PT, R4, 0x28, PT ;  /* 0x000000280400780c */ /* 0x000fca0003f64270 */
[----:B------:R-:W5:Y:S08]  /*4ed0*/  MUFU.TANH R44, R44 ;  /* 0x0000002c002c7308 */ /* 0x000f700000002400 */
[----:B------:R-:W5:Y:S01]  /*4ee0*/  MUFU.TANH R34, R45 ;  /* 0x0000002d00227308 */ /* 0x000f620000002400 */
[----:B--2---:R-:W-:Y:S02]  /*4ef0*/  FMNMX.FTZ R27, R21, R18, !PT ;  /* 0x00000012151b7209 */ /* 0x004fe40007810000 */
[----:B------:R-:W-:-:S05]  /*4f00*/  FSEL R18, R64, -INF , P2 ;  /* 0xff80000040127808 */ /* 0x000fca0001000000 */
[----:B------:R-:W2:Y:S01]  /*4f10*/  MUFU.TANH R35, R32 ;  /* 0x0000002000237308 */ /* 0x000ea20000002400 */
[----:B------:R-:W-:Y:S01]  /*4f20*/  ISETP.GT.AND P2, PT, R4, 0x10, PT ;  /* 0x000000100400780c */ /* 0x000fe20003f44270 */
[----:B------:R-:W3:Y:S01]  /*4f30*/  SHFL.BFLY PT, R30, R27, 0x1, 0x1f ;  /* 0x0c201f001b1e7f89 */ /* 0x000ee200000e0000 */
[----:B------:R-:W-:Y:S02]  /*4f40*/  FMNMX.FTZ R3, R5, R18, !PT ;  /* 0x0000001205037209 */ /* 0x000fe40007810000 */
[----:B----4-:R-:W-:Y:S02]  /*4f50*/  FSEL R21, R66, -INF , P1 ;  /* 0xff80000042157808 */ /* 0x010fe40000800000 */
[----:B------:R-:W-:Y:S01]  /*4f60*/  FMNMX.FTZ R26, R20, R3, !PT ;  /* 0x00000003141a7209 */ /* 0x000fe20007810000 */
[----:B------:R4:W-:Y:S01]  /*4f70*/  MUFU.TANH R64, R25 ;  /* 0x0000001900407308 */ /* 0x0009e20000002400 */
[----:B------:R-:W-:Y:S02]  /*4f80*/  ISETP.GT.AND P1, PT, R4, 0x11, PT ;  /* 0x000000110400780c */ /* 0x000fe40003f24270 */
[----:B0-----:R-:W-:-:S02]  /*4f90*/  FSEL R24, R67, -INF , P2 ;  /* 0xff80000043187808 */ /* 0x001fc40001000000 */
[----:B------:R-:W-:-:S03]  /*4fa0*/  ISETP.GT.AND P2, PT, R4, 0x18, PT ;  /* 0x000000180400780c */ /* 0x000fc60003f44270 */
[----:B------:R1:W-:Y:S01]  /*4fb0*/  MUFU.TANH R65, R28 ;  /* 0x0000001c00417308 */ /* 0x0003e20000002400 */
[----:B----4-:R-:W-:Y:S02]  /*4fc0*/  FSEL R25, R69, -INF , P2 ;  /* 0xff80000045197808 */ /* 0x010fe40001000000 */
[----:B------:R-:W-:-:S05]  /*4fd0*/  ISETP.GT.AND P2, PT, R4, 0x20, PT ;  /* 0x000000200400780c */ /* 0x000fca0003f44270 */
[----:B------:R-:W0:Y:S01]  /*4fe0*/  MUFU.TANH R33, R33 ;  /* 0x0000002100217308 */ /* 0x000e220000002400 */
[----:B-1----:R-:W-:Y:S02]  /*4ff0*/  FSEL R28, R40, -INF , P2 ;  /* 0xff800000281c7808 */ /* 0x002fe40001000000 */
[----:B---3--:R-:W-:Y:S02]  /*5000*/  FMNMX.FTZ R3, R27, R30, !PT ;  /* 0x0000001e1b037209 */ /* 0x008fe40007810000 */
[----:B------:R-:W-:Y:S02]  /*5010*/  FMNMX.FTZ R27, R21, R26, !PT ;  /* 0x0000001a151b7209 */ /* 0x000fe40007810000 */
[----:B------:R-:W-:Y:S01]  /*5020*/  FSEL R26, R68, -INF , P1 ;  /* 0xff800000441a7808 */ /* 0x000fe20000800000 */
[----:B------:R-:W-:Y:S01]  /*5030*/  FMUL.FTZ R32, R3, UR5 ;  /* 0x0000000503207c20 */ /* 0x000fe20008410000 */
[----:B------:R-:W-:Y:S01]  /*5040*/  FMNMX.FTZ R27, R24, R27, !PT ;  /* 0x0000001b181b7209 */ /* 0x000fe20007810000 */
[----:B------:R-:W1:Y:S01]  /*5050*/  MUFU.TANH R38, R36 ;  /* 0x0000002400267308 */ /* 0x000e620000002400 */
[----:B------:R-:W-:-:S02]  /*5060*/  ISETP.GT.AND P1, PT, R4, 0x19, PT ;  /* 0x000000190400780c */ /* 0x000fc40003f24270 */
[----:B------:R-:W-:Y:S02]  /*5070*/  CS2R R68, SRZ ;  /* 0x0000000000447805 */ /* 0x000fe4000001ff00 */
[----:B------:R-:W-:Y:S02]  /*5080*/  FMNMX.FTZ R30, R26, R27, !PT ;  /* 0x0000001b1a1e7209 */ /* 0x000fe40007810000 */
[----:B------:R-:W-:Y:S02]  /*5090*/  FSEL R27, R53, -INF , P1 ;  /* 0xff800000351b7808 */ /* 0x000fe40000800000 */
[----:B------:R-:W-:Y:S01]  /*50a0*/  FMNMX.FTZ R30, R25, R30, !PT ;  /* 0x0000001e191e7209 */ /* 0x000fe20007810000 */
[----:B------:R5:W-:Y:S01]  /*50b0*/  MUFU.TANH R66, R29 ;  /* 0x0000001d00427308 */ /* 0x000be20000002400 */
[----:B------:R-:W-:Y:S02]  /*50c0*/  ISETP.GT.AND P1, PT, R4, 0x21, PT ;  /* 0x000000210400780c */ /* 0x000fe40003f24270 */
[----:B------:R-:W-:-:S02]  /*50d0*/  FMNMX.FTZ R31, R27, R30, !PT ;  /* 0x0000001e1b1f7209 */ /* 0x000fc40007810000 */
[----:B------:R-:W-:Y:S02]  /*50e0*/  FSETP.NEU.FTZ.AND P2, PT, R3, -INF , PT ;  /* 0xff8000000300780b */ /* 0x000fe40003f5d000 */
[----:B------:R-:W-:Y:S01]  /*50f0*/  FSEL R30, R41, -INF , P1 ;  /* 0xff800000291e7808 */ /* 0x000fe20000800000 */
[----:B------:R3:W4:Y:S01]  /*5100*/  MUFU.TANH R39, R37 ;  /* 0x0000002500277308 */ /* 0x0007220000002400 */
[----:B------:R-:W-:Y:S02]  /*5110*/  FMNMX.FTZ R31, R28, R31, !PT ;  /* 0x0000001f1c1f7209 */ /* 0x000fe40007810000 */
[----:B------:R-:W-:Y:S02]  /*5120*/  ISETP.GT.AND P1, PT, R4, 0x29, PT ;  /* 0x000000290400780c */ /* 0x000fe40003f24270 */
[----:B------:R-:W-:Y:S02]  /*5130*/  FSEL R45, R32, RZ, P2 ;  /* 0x000000ff202d7208 */ /* 0x000fe40001000000 */
[----:B-----5:R-:W-:-:S02]  /*5140*/  FSEL R29, R44, -INF , P3 ;  /* 0xff8000002c1d7808 */ /* 0x020fc40001800000 */
        /* <DEDUP_REMOVED lines=8> */
[----:B--2---:R-:W-:Y:S01]  /*51d0*/  FSEL R32, R35, -INF , P2 ;  /* 0xff80000023207808 */ /* 0x004fe20001000000 */
[--C-:B------:R-:W-:Y:S01]  /*51e0*/  FFMA.FTZ R47, R47, UR5, -R45.reuse ;  /* 0x000000052f2f7c23 */ /* 0x100fe2000801082d */
[----:B------:R-:W-:Y:S01]  /*51f0*/  ISETP.GT.AND P1, PT, R4, 0x31, PT ;  /* 0x000000310400780c */ /* 0x000fe20003f24270 */
[--C-:B------:R-:W-:Y:S01]  /*5200*/  FFMA.FTZ R48, R48, UR5, -R45.reuse ;  /* 0x0000000530307c23 */ /* 0x100fe2000801082d */
[----:B------:R-:W-:Y:S01]  /*5210*/  FMNMX.FTZ R35, R31, R34, !PT ;  /* 0x000000221f237209 */ /* 0x000fe20007810000 */
[--C-:B------:R-:W-:Y:S01]  /*5220*/  FFMA.FTZ R49, R49, UR5, -R45.reuse ;  /* 0x0000000531317c23 */ /* 0x100fe2000801082d */
[----:B------:R-:W-:Y:S01]  /*5230*/  ISETP.GT.AND P2, PT, R4, 0x38, PT ;  /* 0x000000380400780c */ /* 0x000fe20003f44270 */
[----:B------:R-:W2:Y:S01]  /*5240*/  MUFU.EX2 R209, R43 ;  /* 0x0000002b00d17308 */ /* 0x000ea20000000800 */
[----:B0-----:R-:W-:Y:S01]  /*5250*/  FSEL R33, R33, -INF , P1 ;  /* 0xff80000021217808 */ /* 0x001fe20000800000 */
[--C-:B------:R-:W-:Y:S01]  /*5260*/  FFMA.FTZ R50, R50, UR5, -R45.reuse ;  /* 0x0000000532327c23 */ /* 0x100fe2000801082d */
[----:B------:R-:W-:Y:S01]  /*5270*/  FMNMX.FTZ R36, R32, R35, !PT ;  /* 0x0000002320247209 */ /* 0x000fe20007810000 */
[--C-:B------:R-:W-:Y:S01]  /*5280*/  FFMA.FTZ R51, R51, UR5, -R45.reuse ;  /* 0x0000000533337c23 */ /* 0x100fe2000801082d */
[----:B------:R-:W-:Y:S01]  /*5290*/  ISETP.GT.AND P1, PT, R4, 0x39, PT ;  /* 0x000000390400780c */ /* 0x000fe20003f24270 */
[--C-:B------:R-:W-:Y:S01]  /*52a0*/  FFMA.FTZ R52, R52, UR5, -R45.reuse ;  /* 0x0000000534347c23 */ /* 0x100fe2000801082d */
[----:B-1----:R-:W-:Y:S01]  /*52b0*/  FSEL R34, R38, -INF , P2 ;  /* 0xff80000026227808 */ /* 0x002fe20001000000 */
[----:B------:R-:W-:Y:S01]  /*52c0*/  MUFU.EX2 R46, R46 ;  /* 0x0000002e002e7308 */ /* 0x000fe20000000800 */
[----:B---3--:R-:W-:Y:S01]  /*52d0*/  FMNMX.FTZ R37, R33, R36, !PT ;  /* 0x0000002421257209 */ /* 0x008fe20007810000 */
[--C-:B------:R-:W-:Y:S01]  /*52e0*/  FFMA.FTZ R54, R54, UR5, -R45.reuse ;  /* 0x0000000536367c23 */ /* 0x100fe2000801082d */
[----:B------:R-:W-:Y:S01]  /*52f0*/  ISETP.GT.AND P2, PT, R4, 0x40, PT ;  /* 0x000000400400780c */ /* 0x000fe20003f44270 */
[--C-:B------:R-:W-:Y:S01]  /*5300*/  FFMA.FTZ R55, R55, UR5, -R45.reuse ;  /* 0x0000000537377c23 */ /* 0x100fe2000801082d */
[----:B----4-:R-:W-:Y:S01]  /*5310*/  FSEL R35, R39, -INF , P1 ;  /* 0xff80000027237808 */ /* 0x010fe20000800000 */
[----:B------:R-:W-:Y:S01]  /*5320*/  FFMA.FTZ R56, R56, UR5, -R45 ;  /* 0x0000000538387c23 */ /* 0x000fe2000801082d */
[----:B------:R-:W-:Y:S01]  /*5330*/  FMNMX.FTZ R38, R34, R37, !PT ;  /* 0x0000002522267209 */ /* 0x000fe20007810000 */
[----:B------:R-:W0:Y:S01]  /*5340*/  MUFU.EX2 R47, R47 ;  /* 0x0000002f002f7308 */ /* 0x000e220000000800 */
[----:B------:R-:W-:Y:S01]  /*5350*/  ISETP.GT.AND P1, PT, R4, 0x41, PT ;  /* 0x000000410400780c */ /* 0x000fe20003f24270 */
[----:B--2---:R-:W-:Y:S01]  /*5360*/  FADD.FTZ R53, R42, R209 ;  /* 0x000000d12a357221 */ /* 0x004fe20000010000 */
[----:B------:R-:W-:Y:S01]  /*5370*/  FSEL R36, R70, -INF , P2 ;  /* 0xff80000046247808 */ /* 0x000fe20001000000 */
[--C-:B------:R-:W-:Y:S01]  /*5380*/  FFMA.FTZ R57, R57, UR5, -R45.reuse ;  /* 0x0000000539397c23 */ /* 0x100fe2000801082d */
[----:B------:R-:W-:Y:S01]  /*5390*/  FMNMX.FTZ R39, R35, R38, !PT ;  /* 0x0000002623277209 */ /* 0x000fe20007810000 */
[--C-:B------:R-:W-:Y:S01]  /*53a0*/  FFMA.FTZ R58, R58, UR5, -R45.reuse ;  /* 0x000000053a3a7c23 */ /* 0x100fe2000801082d */
[----:B------:R-:W-:Y:S01]  /*53b0*/  ISETP.GT.AND P2, PT, R4, 0x48, PT ;  /* 0x000000480400780c */ /* 0x000fe20003f44270 */
[----:B------:R-:W-:Y:S01]  /*53c0*/  MUFU.EX2 R48, R48 ;  /* 0x0000003000307308 */ /* 0x000fe20000000800 */
[----:B------:R-:W-:Y:S01]  /*53d0*/  FSEL R37, R64, -INF , P1 ;  /* 0xff80000040257808 */ /* 0x000fe20000800000 */
[--C-:B------:R-:W-:Y:S01]  /*53e0*/  FFMA.FTZ R59, R59, UR5, -R45.reuse ;  /* 0x000000053b3b7c23 */ /* 0x100fe2000801082d */
[----:B------:R-:W-:Y:S01]  /*53f0*/  FMNMX.FTZ R40, R36, R39, !PT ;  /* 0x0000002724287209 */ /* 0x000fe20007810000 */
[--C-:B------:R-:W-:Y:S01]  /*5400*/  FFMA.FTZ R60, R60, UR5, -R45.reuse ;  /* 0x000000053c3c7c23 */ /* 0x100fe2000801082d */
[----:B------:R-:W-:Y:S01]  /*5410*/  ISETP.GT.AND P1, PT, R4, 0x49, PT ;  /* 0x000000490400780c */ /* 0x000fe20003f24270 */
[--C-:B------:R-:W-:Y:S01]  /*5420*/  FFMA.FTZ R61, R61, UR5, -R45.reuse ;  /* 0x000000053d3d7c23 */ /* 0x100fe2000801082d */
[----:B------:R-:W-:Y:S01]  /*5430*/  FSEL R38, R65, -INF , P2 ;  /* 0xff80000041267808 */ /* 0x000fe20001000000 */
[----:B------:R-:W1:Y:S01]  /*5440*/  MUFU.EX2 R49, R49 ;  /* 0x0000003100317308 */ /* 0x000e620000000800 */
[----:B------:R-:W-:Y:S01]  /*5450*/  FMNMX.FTZ R41, R37, R40, !PT ;  /* 0x0000002825297209 */ /* 0x000fe20007810000 */
[--C-:B------:R-:W-:Y:S01]  /*5460*/  FFMA.FTZ R62, R62, UR5, -R45.reuse ;  /* 0x000000053e3e7c23 */ /* 0x100fe2000801082d */
[----:B------:R-:W-:Y:S01]  /*5470*/  FSEL R39, R66, -INF , P1 ;  /* 0xff80000042277808 */ /* 0x000fe20000800000 */
[--C-:B------:R-:W-:Y:S01]  /*5480*/  FFMA.FTZ R63, R63, UR5, -R45.reuse ;  /* 0x000000053f3f7c23 */ /* 0x100fe2000801082d */
[----:B------:R-:W-:Y:S01]  /*5490*/  FMNMX.FTZ R4, R38, R41, !PT ;  /* 0x0000002926047209 */ /* 0x000fe20007810000 */
[----:B------:R-:W-:Y:S01]  /*54a0*/  FFMA.FTZ R2, R2, UR5, -R45 ;  /* 0x0000000502027c23 */ /* 0x000fe2000801082d */
[----:B------:R-:W-:Y:S01]  /*54b0*/  F2FP.BF16.F32.PACK_AB R209, R209, R42 ;  /* 0x0000002ad1d1723e */ /* 0x000fe200000010ff */
[----:B------:R-:W-:Y:S01]  /*54c0*/  MUFU.EX2 R50, R50 ;  /* 0x0000003200327308 */ /* 0x000fe20000000800 */
[----:B------:R-:W-:-:S02]  /*54d0*/  FMNMX.FTZ R4, R39, R4, !PT ;  /* 0x0000000427047209 */ /* 0x000fc40007810000 */
[----:B------:R-:W-:Y:S02]  /*54e0*/  CS2R R70, SRZ ;  /* 0x0000000000467805 */ /* 0x000fe4000001ff00 */
[----:B0-----:R-:W-:Y:S02]  /*54f0*/  F2FP.BF16.F32.PACK_AB R211, R47, R46 ;  /* 0x0000002e2fd3723e */ /* 0x001fe400000010ff */
[----:B------:R-:W-:Y:S02]  /*5500*/  CS2R R66, SRZ ;  /* 0x0000000000427805 */ /* 0x000fe4000001ff00 */
[----:B------:R-:W-:Y:S01]  /*5510*/  CS2R R64, SRZ ;  /* 0x0000000000407805 */ /* 0x000fe2000001ff00 */
[----:B------:R-:W0:Y:S01]  /*5520*/  SHFL.BFLY PT, R41, R4, 0x2, 0x1f ;  /* 0x0c401f0004297f89 */ /* 0x000e2200000e0000 */
[----:B------:R-:W-:Y:S01]  /*5530*/  CS2R R44, SRZ ;  /* 0x00000000002c7805 */ /* 0x000fe2000001ff00 */
[----:B------:R-:W2:Y:S01]  /*5540*/  MUFU.EX2 R51, R51 ;  /* 0x0000003300337308 */ /* 0x000ea20000000800 */
[----:B-1----:R-:W-:-:S07]  /*5550*/  F2FP.BF16.F32.PACK_AB R205, R49, R48 ;  /* 0x0000003031cd723e */ /* 0x002fce00000010ff */
[----:B------:R-:W-:Y:S08]  /*5560*/  MUFU.EX2 R52, R52 ;  /* 0x0000003400347308 */ /* 0x000ff00000000800 */
[----:B------:R-:W-:Y:S01]  /*5570*/  MUFU.EX2 R201, R54 ;  /* 0x0000003600c97308 */ /* 0x000fe20000000800 */
[----:B--2---:R-:W-:Y:S02]  /*5580*/  F2FP.BF16.F32.PACK_AB R207, R51, R50 ;  /* 0x0000003233cf723e */ /* 0x004fe400000010ff */
[----:B0-----:R-:W-:-:S05]  /*5590*/  FMNMX.FTZ R41, R4, R41, !PT ;  /* 0x0000002904297209 */ /* 0x001fca0007810000 */
[----:B------:R-:W-:Y:S01]  /*55a0*/  MUFU.EX2 R55, R55 ;  /* 0x0000003700377308 */ /* 0x000fe20000000800 */
[----:B------:R-:W0:Y:S07]  /*55b0*/  SHFL.BFLY PT, R4, R41, 0x1, 0x1f ;  /* 0x0c201f0029047f89 */ /* 0x000e2e00000e0000 */
[----:B------:R-:W1:Y:S08]  /*55c0*/  MUFU.EX2 R56, R56 ;  /* 0x0000003800387308 */ /* 0x000e700000000800 */
[----:B------:R-:W-:Y:S08]  /*55d0*/  MUFU.EX2 R57, R57 ;  /* 0x0000003900397308 */ /* 0x000ff00000000800 */
[----:B------:R-:W2:Y:S01]  /*55e0*/  MUFU.EX2 R58, R58 ;  /* 0x0000003a003a7308 */ /* 0x000ea20000000800 */
[----:B-1----:R-:W-:-:S02]  /*55f0*/  F2FP.BF16.F32.PACK_AB R203, R56, R55 ;  /* 0x0000003738cb723e */ /* 0x002fc400000010ff */
[----:B0-----:R-:W-:-:S04]  /*5600*/  FMNMX.FTZ R4, R41, R4, !PT ;  /* 0x0000000429047209 */ /* 0x001fc80007810000 */
        /* <DEDUP_REMOVED lines=28> */
[----:B--2---:R-:W-:Y:S01]  /*57d0*/  F2FP.BF16.F32.PACK_AB R197, R58, R57 ;  /* 0x000000393ac5723e */ /* 0x004fe200000010ff */
[----:B------:R-:W-:Y:S01]  /*57e0*/  MUFU.EX2 R20, R20 ;  /* 0x0000001400147308 */ /* 0x000fe20000000800 */
[----:B0-----:R-:W-:-:S07]  /*57f0*/  F2FP.BF16.F32.PACK_AB R199, R60, R59 ;  /* 0x0000003b3cc7723e */ /* 0x001fce00000010ff */
[----:B------:R-:W0:Y:S01]  /*5800*/  MUFU.EX2 R21, R21 ;  /* 0x0000001500157308 */ /* 0x000e220000000800 */
[----:B-1----:R-:W-:-:S07]  /*5810*/  F2FP.BF16.F32.PACK_AB R208, R18, R5 ;  /* 0x0000000512d0723e */ /* 0x002fce00000010ff */
[----:B------:R-:W-:Y:S08]  /*5820*/  MUFU.EX2 R24, R24 ;  /* 0x0000001800187308 */ /* 0x000ff00000000800 */
[----:B------:R-:W1:Y:S01]  /*5830*/  MUFU.EX2 R41, R26 ;  /* 0x0000001a00297308 */ /* 0x000e620000000800 */
[----:B0-----:R-:W-:-:S07]  /*5840*/  F2FP.BF16.F32.PACK_AB R210, R21, R20 ;  /* 0x0000001415d2723e */ /* 0x001fce00000010ff */
[----:B------:R0:W-:Y:S08]  /*5850*/  MUFU.EX2 R206, R27 ;  /* 0x0000001b00ce7308 */ /* 0x0001f00000000800 */
[----:B------:R-:W2:Y:S01]  /*5860*/  MUFU.EX2 R25, R25 ;  /* 0x0000001900197308 */ /* 0x000ea20000000800 */
[----:B0-----:R-:W-:Y:S01]  /*5870*/  FADD.FTZ R27, R5, R18 ;  /* 0x00000012051b7221 */ /* 0x001fe20000010000 */
[----:B-1----:R-:W-:-:S03]  /*5880*/  F2FP.BF16.F32.PACK_AB R204, R41, R24 ;  /* 0x0000001829cc723e */ /* 0x002fc600000010ff */
[----:B------:R-:W-:-:S03]  /*5890*/  FADD.FTZ R26, R20, R27 ;  /* 0x0000001b141a7221 */ /* 0x000fc60000010000 */
[----:B------:R0:W-:Y:S01]  /*58a0*/  MUFU.EX2 R43, R30 ;  /* 0x0000001e002b7308 */ /* 0x0001e20000000800 */
[----:B------:R-:W-:-:S04]  /*58b0*/  FADD.FTZ R27, R21, R26 ;  /* 0x0000001a151b7221 */ /* 0x000fc80000010000 */
[----:B------:R-:W-:-:S03]  /*58c0*/  FADD.FTZ R0, R24, R27 ;  /* 0x0000001b18007221 */ /* 0x000fc60000010000 */
[----:B------:R1:W-:Y:S01]  /*58d0*/  MUFU.EX2 R202, R31 ;  /* 0x0000001f00ca7308 */ /* 0x0003e20000000800 */
[----:B0-----:R-:W-:Y:S01]  /*58e0*/  FADD.FTZ R30, R46, R53 ;  /* 0x000000352e1e7221 */ /* 0x001fe20000010000 */
[----:B------:R-:W-:Y:S01]  /*58f0*/  FADD.FTZ R0, R41, R0 ;  /* 0x0000000029007221 */ /* 0x000fe20000010000 */
[----:B------:R-:W-:-:S05]  /*5900*/  CS2R R40, SRZ ;  /* 0x0000000000287805 */ /* 0x000fca000001ff00 */
[----:B------:R-:W0:Y:S01]  /*5910*/  MUFU.EX2 R28, R28 ;  /* 0x0000001c001c7308 */ /* 0x000e220000000800 */
[----:B-1----:R-:W-:Y:S01]  /*5920*/  FADD.FTZ R31, R47, R30 ;  /* 0x0000001e2f1f7221 */ /* 0x002fe20000010000 */
[----:B------:R-:W-:-:S03]  /*5930*/  CS2R R46, SRZ ;  /* 0x00000000002e7805 */ /* 0x000fc6000001ff00 */
[----:B------:R-:W-:Y:S01]  /*5940*/  FADD.FTZ R26, R48, R31 ;  /* 0x0000001f301a7221 */ /* 0x000fe20000010000 */
[----:B--2---:R-:W-:Y:S02]  /*5950*/  FADD.FTZ R31, R25, R0 ;  /* 0x00000000191f7221 */ /* 0x004fe40000010000 */
[----:B------:R-:W1:Y:S01]  /*5960*/  MUFU.EX2 R29, R29 ;  /* 0x0000001d001d7308 */ /* 0x000e620000000800 */
[----:B------:R-:W-:Y:S01]  /*5970*/  FADD.FTZ R27, R49, R26 ;  /* 0x0000001a311b7221 */ /* 0x000fe20000010000 */
[C---:B------:R-:W-:Y:S01]  /*5980*/  FADD.FTZ R31, R206.reuse, R31 ;  /* 0x0000001fce1f7221 */ /* 0x040fe20000010000 */
[----:B------:R-:W-:Y:S02]  /*5990*/  F2FP.BF16.F32.PACK_AB R206, R206, R25 ;  /* 0x00000019cece723e */ /* 0x000fe400000010ff */
[----:B------:R-:W-:Y:S01]  /*59a0*/  CS2R R48, SRZ ;  /* 0x0000000000307805 */ /* 0x000fe2000001ff00 */
[----:B------:R-:W-:Y:S01]  /*59b0*/  FADD.FTZ R0, R50, R27 ;  /* 0x0000001b32007221 */ /* 0x000fe20000010000 */
[----:B------:R-:W-:Y:S01]  /*59c0*/  CS2R R24, SRZ ;  /* 0x0000000000187805 */ /* 0x000fe2000001ff00 */
[----:B------:R-:W2:Y:S02]  /*59d0*/  MUFU.EX2 R32, R32 ;  /* 0x0000002000207308 */ /* 0x000ea40000000800 */
[----:B------:R-:W-:Y:S01]  /*59e0*/  FADD.FTZ R27, R51, R0 ;  /* 0x00000000331b7221 */ /* 0x000fe20000010000 */
[----:B0-----:R-:W-:Y:S01]  /*59f0*/  FADD.FTZ R0, R28, R31 ;  /* 0x0000001f1c007221 */ /* 0x001fe20000010000 */
[----:B------:R-:W-:-:S02]  /*5a00*/  F2FP.BF16.F32.PACK_AB R200, R43, R28 ;  /* 0x0000001c2bc8723e */ /* 0x000fc400000010ff */
[----:B------:R-:W-:Y:S01]  /*5a10*/  CS2R R50, SRZ ;  /* 0x0000000000327805 */ /* 0x000fe2000001ff00 */
[----:B------:R-:W-:Y:S01]  /*5a20*/  FADD.FTZ R26, R52, R27 ;  /* 0x0000001b341a7221 */ /* 0x000fe20000010000 */
[----:B------:R-:W-:Y:S01]  /*5a30*/  FADD.FTZ R0, R43, R0 ;  /* 0x000000002b007221 */ /* 0x000fe20000010000 */
[----:B------:R-:W-:Y:S01]  /*5a40*/  CS2R R42, SRZ ;  /* 0x00000000002a7805 */ /* 0x000fe2000001ff00 */
[----:B------:R-:W0:Y:S01]  /*5a50*/  MUFU.EX2 R33, R33 ;  /* 0x0000002100217308 */ /* 0x000e220000000800 */
[----:B------:R-:W-:Y:S01]  /*5a60*/  FADD.FTZ R26, R201, R26 ;  /* 0x0000001ac91a7221 */ /* 0x000fe20000010000 */
[----:B-1----:R-:W-:Y:S01]  /*5a70*/  FADD.FTZ R27, R29, R0 ;  /* 0x000000001d1b7221 */ /* 0x002fe20000010000 */
[----:B------:R-:W-:Y:S02]  /*5a80*/  F2FP.BF16.F32.PACK_AB R201, R201, R52 ;  /* 0x00000034c9c9723e */ /* 0x000fe400000010ff */
[----:B------:R-:W-:Y:S01]  /*5a90*/  CS2R R52, SRZ ;  /* 0x0000000000347805 */ /* 0x000fe2000001ff00 */
[----:B------:R-:W-:Y:S01]  /*5aa0*/  FADD.FTZ R31, R55, R26 ;  /* 0x0000001a371f7221 */ /* 0x000fe20000010000 */
[C---:B------:R-:W-:Y:S01]  /*5ab0*/  FADD.FTZ R27, R202.reuse, R27 ;  /* 0x0000001bca1b7221 */ /* 0x040fe20000010000 */
[----:B------:R-:W-:Y:S01]  /*5ac0*/  F2FP.BF16.F32.PACK_AB R202, R202, R29 ;  /* 0x0000001dcaca723e */ /* 0x000fe200000010ff */
[----:B------:R-:W1:Y:S01]  /*5ad0*/  MUFU.EX2 R34, R34 ;  /* 0x0000002200227308 */ /* 0x000e620000000800 */
[----:B------:R-:W-:Y:S01]  /*5ae0*/  FADD.FTZ R0, R56, R31 ;  /* 0x0000001f38007221 */ /* 0x000fe20000010000 */
[----:B--2---:R-:W-:Y:S01]  /*5af0*/  FADD.FTZ R26, R32, R27 ;  /* 0x0000001b201a7221 */ /* 0x004fe20000010000 */
[----:B------:R-:W-:-:S02]  /*5b00*/  CS2R R54, SRZ ;  /* 0x0000000000367805 */ /* 0x000fc4000001ff00 */
[----:B------:R-:W-:Y:S01]  /*5b10*/  CS2R R30, SRZ ;  /* 0x00000000001e7805 */ /* 0x000fe2000001ff00 */
[----:B------:R-:W-:Y:S01]  /*5b20*/  FADD.FTZ R5, R57, R0 ;  /* 0x0000000039057221 */ /* 0x000fe20000010000 */
[----:B------:R-:W-:Y:S02]  /*5b30*/  CS2R R56, SRZ ;  /* 0x0000000000387805 */ /* 0x000fe4000001ff00 */
[----:B------:R-:W-:Y:S01]  /*5b40*/  CS2R R28, SRZ ;  /* 0x00000000001c7805 */ /* 0x000fe2000001ff00 */
[----:B------:R-:W2:Y:S01]  /*5b50*/  MUFU.EX2 R35, R35 ;  /* 0x0000002300237308 */ /* 0x000ea20000000800 */
[C---:B0-----:R-:W-:Y:S01]  /*5b60*/  FADD.FTZ R21, R33.reuse, R26 ;  /* 0x0000001a21157221 */ /* 0x041fe20000010000 */
[----:B------:R-:W-:Y:S01]  /*5b70*/  FADD.FTZ R0, R58, R5 ;  /* 0x000000053a007221 */ /* 0x000fe20000010000 */
[----:B------:R-:W-:Y:S02]  /*5b80*/  F2FP.BF16.F32.PACK_AB R196, R33, R32 ;  /* 0x0000002021c4723e */ /* 0x000fe400000010ff */
[----:B------:R-:W-:-:S02]  /*5b90*/  CS2R R32, SRZ ;  /* 0x0000000000207805 */ /* 0x000fc4000001ff00 */
        /* <DEDUP_REMOVED lines=13> */
[----:B-1----:R-:W-:-:S07]  /*5c70*/  FADD.FTZ R18, R36, R21 ;  /* 0x0000001524127221 */ /* 0x002fce0000010000 */
[----:B------:R-:W1:Y:S01]  /*5c80*/  MUFU.EX2 R63, R63 ;  /* 0x0000003f003f7308 */ /* 0x000e620000000800 */
[C---:B--2---:R-:W-:Y:S01]  /*5c90*/  FADD.FTZ R0, R62.reuse, R5 ;  /* 0x000000053e007221 */ /* 0x044fe20000010000 */
[----:B------:R-:W-:Y:S02]  /*5ca0*/  F2FP.BF16.F32.PACK_AB R193, R62, R61 ;  /* 0x0000003d3ec1723e */ /* 0x000fe400000010ff */
[----:B------:R-:W-:-:S04]  /*5cb0*/  CS2R R60, SRZ ;  /* 0x00000000003c7805 */ /* 0x000fc8000001ff00 */
[----:B------:R-:W2:Y:S01]  /*5cc0*/  MUFU.EX2 R38, R38 ;  /* 0x0000002600267308 */ /* 0x000ea20000000800 */
[C---:B0-----:R-:W-:Y:S01]  /*5cd0*/  FADD.FTZ R21, R37.reuse, R18 ;  /* 0x0000001225157221 */ /* 0x041fe20000010000 */
[----:B------:R-:W-:Y:S02]  /*5ce0*/  F2FP.BF16.F32.PACK_AB R192, R37, R36 ;  /* 0x0000002425c0723e */ /* 0x000fe400000010ff */
[----:B------:R-:W-:-:S04]  /*5cf0*/  CS2R R36, SRZ ;  /* 0x0000000000247805 */ /* 0x000fc8000001ff00 */
[----:B------:R-:W0:Y:S01]  /*5d00*/  MUFU.EX2 R39, R39 ;  /* 0x0000002700277308 */ /* 0x000e220000000800 */
[----:B-1----:R-:W-:Y:S01]  /*5d10*/  FADD.FTZ R5, R63, R0 ;  /* 0x000000003f057221 */ /* 0x002fe20000010000 */
[----:B------:R-:W-:-:S06]  /*5d20*/  IMAD.MOV.U32 R0, RZ, RZ, 0x3f800000 ;  /* 0x3f800000ff007424 */ /* 0x000fcc00078e00ff */
[----:B------:R-:W1:Y:S01]  /*5d30*/  MUFU.EX2 R2, R2 ;  /* 0x0000000200027308 */ /* 0x000e620000000800 */
[----:B--2---:R-:W-:-:S04]  /*5d40*/  FADD.FTZ R18, R38, R21 ;  /* 0x0000001526127221 */ /* 0x004fc80000010000 */
[C---:B0-----:R-:W-:Y:S01]  /*5d50*/  FADD.FTZ R18, R39.reuse, R18 ;  /* 0x0000001227127221 */ /* 0x041fe20000010000 */
[----:B------:R-:W-:Y:S02]  /*5d60*/  F2FP.BF16.F32.PACK_AB R194, R39, R38 ;  /* 0x0000002627c2723e */ /* 0x000fe400000010ff */
[----:B------:R-:W-:Y:S01]  /*5d70*/  CS2R R38, SRZ ;  /* 0x0000000000267805 */ /* 0x000fe2000001ff00 */
[C---:B-1----:R-:W-:Y:S01]  /*5d80*/  FADD.FTZ R5, R2.reuse, R5 ;  /* 0x0000000502057221 */ /* 0x042fe20000010000 */
[----:B------:R-:W-:Y:S02]  /*5d90*/  F2FP.BF16.F32.PACK_AB R195, R2, R63 ;  /* 0x0000003f02c3723e */ /* 0x000fe400000010ff */
[----:B------:R-:W-:Y:S02]  /*5da0*/  CS2R R62, SRZ ;  /* 0x00000000003e7805 */ /* 0x000fe4000001ff00 */
[----:B------:R-:W-:Y:S01]  /*5db0*/  MOV R2, 0x3f800000 ;  /* 0x3f80000000027802 */ /* 0x000fe20000000f00 */
[----:B------:R-:W-:Y:S06]  /*5dc0*/  @!P1 BRA `(.L_x_2427) ;  /* 0x0000004000d49947 */ /* 0x000fec0003800000 */
[----:B------:R-:W-:Y:S01]  /*5dd0*/  R2UR UR4, R17 ;  /* 0x00000000110472ca */ /* 0x000fe200000e0000 */
[----:B------:R-:W-:Y:S01]  /*5de0*/  IMAD.MOV.U32 R228, RZ, RZ, R3 ;  /* 0x000000ffffe47224 */ /* 0x000fe200078e0003 */
[----:B------:R-:W-:Y:S01]  /*5df0*/  MOV R151, RZ ;  /* 0x000000ff00977202 */ /* 0x000fe20000000f00 */
[----:B------:R-:W-:Y:S01]  /*5e00*/  IMAD.MOV.U32 R21, RZ, RZ, R4 ;  /* 0x000000ffff157224 */ /* 0x000fe200078e0004 */
[----:B------:R-:W-:Y:S01]  /*5e10*/  UMOV UR60, UR36 ;  /* 0x00000024003c7c82 */ /* 0x000fe20008000000 */
[----:B------:R-:W-:Y:S01]  /*5e20*/  IMAD.MOV.U32 R2, RZ, RZ, 0x3f800000 ;  /* 0x3f800000ff027424 */ /* 0x000fe200078e00ff */
[----:B------:R-:W-:-:S07]  /*5e30*/  ULDC UR37, c[0x0][0x9d8] ;  /* 0x0002760000257ab9 */ /* 0x000fce0000000800 */
[----:B------:R-:W-:-:S07]  /*5e40*/  IMAD.U32 R20, RZ, RZ, UR4 ;  /* 0x00000004ff147e24 */ /* 0x000fce000f8e00ff */
.L_x_2438:
[----:B------:R-:W-:Y:S01]  /*5e50*/  R2UR UR5, R20 ;  /* 0x00000000140572ca */ /* 0x000fe200000e0000 */
[----:B------:R-:W-:-:S04]  /*5e60*/  UISETP.NE.AND UP0, UPT, UR60, 0x1, UPT ;  /* 0x000000013c00788c */ /* 0x000fc8000bf05270 */
[----:B------:R-:W-:-:S08]  /*5e70*/  USEL UR4, URZ, 0x1, UP0 ;  /* 0x000000013f047887 */ /* 0x000fd00008000000 */
[----:B------:R-:W-:-:S06]  /*5e80*/  ULOP3.LUT UR4, UR5, UR4, URZ, 0x3c, !UPT ;  /* 0x0000000405047292 */ /* 0x000fcc000f8e3c3f */
[----:B------:R-:W-:Y:S01]  /*5e90*/  IMAD.U32 R17, RZ, RZ, UR4 ;  /* 0x00000004ff117e24 */ /* 0x000fe2000f8e00ff */
[----:B------:R-:W-:Y:S06]  /*5ea0*/  @!P0 BRA `(.L_x_2428) ;  /* 0x0000000000048947 */ /* 0x000fec0003800000 */
[----:B------:R-:W-:Y:S01]  /*5eb0*/  BPT.TRAP 0x1 ;  /* 0x000000040000795c */ /* 0x000fe20000300000 */
.L_x_2428:
[----:B------:R-:W-:Y:S01]  /*5ec0*/  R2UR UR4, R16 ;  /* 0x00000000100472ca */ /* 0x000fe200000e0000 */
[----:B------:R-:W-:Y:S01]  /*5ed0*/  UIADD3 UR36, UR60, 0x1, URZ ;  /* 0x000000013c247890 */ /* 0x000fe2000fffe03f */
[----:B------:R-:W-:-:S03]  /*5ee0*/  R2UR UR5, R17 ;  /* 0x00000000110572ca */ /* 0x000fc600000e0000 */
[----:B------:R-:W-:-:S04]  /*5ef0*/  UISETP.NE.AND UP0, UPT, UR36, 0x2, UPT ;  /* 0x000000022400788c */ /* 0x000fc8000bf05270 */
[----:B------:R-:W-:-:S04]  /*5f00*/  USEL UR36, UR36, URZ, UP0 ;  /* 0x0000003f24247287 */ /* 0x000fc80008000000 */
[----:B------:R-:W-:Y:S02]  /*5f10*/  ULEA UR4, UR36, UR4, 0x3 ;  /* 0x0000000424047291 */ /* 0x000fe4000f8e183f */
[----:B------:R-:W-:-:S04]  /*5f20*/  IMAD.U32 R4, RZ, RZ, UR5 ;  /* 0x00000005ff047e24 */ /* 0x000fc8000f8e00ff */
[----:B------:R-:W-:Y:S01]  /*5f30*/  IMAD.U32 R3, RZ, RZ, UR4 ;  /* 0x00000004ff037e24 */ /* 0x000fe2000f8e00ff */
[----:B------:R-:W-:-:S04]  /*5f40*/  SHF.L.U32 R4, R4, 0x1f, RZ ;  /* 0x0000001f04047819 */ /* 0x000fc800000006ff */
[----:B------:R0:W1:Y:S01]  /*5f50*/  SYNCS.PHASECHK.TRANS64.TRYWAIT P1, [UR4+0x38830], R4 ;  /* 0x03883004ff0075a7 */ /* 0x0000620008020144 */
[----:B------:R-:W-:Y:S05]  /*5f60*/  @!P0 BRA `(.L_x_2429) ;  /* 0x0000000000048947 */ /* 0x000fea0003800000 */
[----:B------:R-:W-:Y:S01]  /*5f70*/  BPT.TRAP 0x1 ;  /* 0x000000040000795c */ /* 0x000fe20000300000 */
.L_x_2429:
[----:B-1----:R-:W-:Y:S05]  /*5f80*/  @P1 BRA `(.L_x_2430) ;  /* 0x00000000000c1947 */ /* 0x002fea0003800000 */
[----:B------:R-:W-:-:S13]  /*5f90*/  R2UR UR4, R3 ;  /* 0x00000000030472ca */ /* 0x000fda00000e0000 */
[----:B------:R-:W1:Y:S02]  /*5fa0*/  SYNCS.PHASECHK.TRANS64.TRYWAIT P1, [UR4+0x38830], R4 ;  /* 0x03883004ff0075a7 */ /* 0x000e640008020144 */
[----:B-1----:R-:W-:Y:S05]  /*5fb0*/  @!P1 BRA `(.L_x_2431) ;  /* 0x0000012000a89947 */ /* 0x002fea0003800000 */
.L_x_2430:
        /* <DEDUP_REMOVED lines=25> */
[----:B------:R-:W-:Y:S01]  /*6150*/  UMOV UR59, 0x40000040 ;  /* 0x40000040003b7882 */ /* 0x000fe20000000000 */
[----:B------:R-:W-:Y:S01]  /*6160*/  UMOV UR56, UR6 ;  /* 0x0000000600387c82 */ /* 0x000fe20008000000 */
[----:B------:R-:W-:Y:S01]  /*6170*/  UMOV UR57, UR7 ;  /* 0x0000000700397c82 */ /* 0x000fe20008000000 */
        /* <DEDUP_REMOVED lines=56> */
[----:B------:R-:W-:Y:S01]  /*6500*/  UMOV UR59, 0x40000040 ;  /* 0x40000040003b7882 */ /* 0x000fe20000000000 */
[----:B------:R-:W-:Y:S01]  /*6510*/  UMOV UR56, UR6 ;  /* 0x0000000600387c82 */ /* 0x000fe20008000000 */
[----:B------:R-:W-:Y:S01]  /*6520*/  UMOV UR57, UR7 ;  /* 0x0000000700397c82 */ /* 0x000fe20008000000 */
        /* <DEDUP_REMOVED lines=95> */
[----:B------:R-:W-:Y:S01]  /*6b20*/  UMOV UR59, 0x40000040 ;  /* 0x40000040003b7882 */ /* 0x000fe20000000000 */
[----:B------:R-:W-:Y:S01]  /*6b30*/  UMOV UR56, UR6 ;  /* 0x0000000600387c82 */ /* 0x000fe20008000000 */
[----:B------:R-:W-:Y:S01]  /*6b40*/  UMOV UR57, UR7 ;  /* 0x0000000700397c82 */ /* 0x000fe20008000000 */
[----:B------:R-:W-:Y:S02]  /*6b50*/  R2UR UR6, R8 ;  /* 0x00000000080672ca */ /* 0x000fe400000e0000 */
[----:B------:R-:W-:Y:S01]  /*6b60*/  R2UR UR7, R9 ;  /* 0x00000000090772ca */ /* 0x000fe200000e0000 */
[----:B------:R-:W-:Y:S02]  /*6b70*/  WARPGROUP.DEPBAR.LE gsb0, 0x0 ;  /* 0x00008000000079c5 */ /* 0x000fe40000010000 */
[----:B-1----:R-:W-:-:S06]  /*6b80*/  WARPGROUP.ARRIVE ;  /* 0x00000000000079c5 */ /* 0x002fcc0000000000 */
[----:B------:R-:W-:Y:S01]  /*6b90*/  HGMMA.64x16x16.F32.BF16 R152, gdesc[UR56], RZ, !UPT, gsb0 ;  /* 0x00200000389879f0 */ /* 0x000fe2000c0018ff */
[----:B------:R-:W-:Y:S01]  /*6ba0*/  UIADD3 UR58, UR4, 0x2, URZ ;  /* 0x00000002043a7890 */ /* 0x000fe2000fffe03f */
[----:B------:R-:W-:Y:S01]  /*6bb0*/  UMOV UR59, 0x40000040 ;  /* 0x40000040003b7882 */ /* 0x000fe20000000000 */
[----:B------:R-:W-:Y:S01]  /*6bc0*/  UMOV UR56, UR14 ;  /* 0x0000000e00387c82 */ /* 0x000fe20008000000 */
[----:B------:R-:W-:Y:S01]  /*6bd0*/  UMOV UR57, UR15 ;  /* 0x0000000f00397c82 */ /* 0x000fe20008000000 */
[----:B------:R-:W-:Y:S02]  /*6be0*/  WARPGROUP.DEPBAR.LE gsb0, 0x0 ;  /* 0x00008000000079c5 */ /* 0x000fe40000010000 */
[----:B------:R-:W-:-:S06]  /*6bf0*/  WARPGROUP.ARRIVE ;  /* 0x00000000000079c5 */ /* 0x000fcc0000000000 */
[----:B------:R-:W-:Y:S01]  /*6c00*/  HGMMA.64x16x16.F32.BF16 R184, gdesc[UR56], R184, gsb0 ;  /* 0x0020000038b879f0 */ /* 0x000fe200080018b8 */
        /* <DEDUP_REMOVED lines=25> */
[----:B------:R-:W-:Y:S01]  /*6da0*/  UIADD3 UR14, UR4, 0x282, URZ ;  /* 0x00000282040e7890 */ /* 0x000fe2000fffe03f */
[----:B------:R-:W-:Y:S01]  /*6db0*/  UMOV UR15, 0x40000040 ;  /* 0x40000040000f7882 */ /* 0x000fe20000000000 */
        /* <DEDUP_REMOVED lines=368> */
.L_x_2432:
        /* <DEDUP_REMOVED lines=8> */
.L_x_2433:
[----:B--2---:R-:W-:Y:S05]  /*8540*/  @P1 BRA `(.L_x_2434) ;  /* 0x0000000000081947 */ /* 0x004fea0003800000 */
[----:B------:R-:W2:Y:S02]  /*8550*/  SYNCS.PHASECHK.TRANS64.TRYWAIT P1, [UR4+0x38850], R0 ;  /* 0x03885000ff0075a7 */ /* 0x000ea40008020144 */
[----:B--2---:R-:W-:Y:S05]  /*8560*/  @!P1 BRA `(.L_x_2435) ;  /* 0x000000fc00589947 */ /* 0x004fea0003800000 */
.L_x_2434:
        /* <DEDUP_REMOVED lines=37> */
.L_x_2436:
[----:B------:R-:W-:Y:S01]  /*87c0*/  R2UR UR6, R213 ;  /* 0x00000000d50672ca */ /* 0x000fe200000e0000 */
[----:B-12---:R-:W-:Y:S01]  /*87d0*/  FMUL.FTZ R0, R187, UR37 ;  /* 0x00000025bb007c20 */ /* 0x006fe20008410000 */
[----:B------:R-:W-:Y:S01]  /*87e0*/  R2UR UR5, R214 ;  /* 0x00000000d60572ca */ /* 0x000fe200000e0000 */
[----:B------:R-:W-:Y:S01]  /*87f0*/  FMUL.FTZ R187, R188, UR37 ;  /* 0x00000025bcbb7c20 */ /* 0x000fe20008410000 */
[----:B------:R-:W-:Y:S01]  /*8800*/  FMUL.FTZ R188, R177, UR37 ;  /* 0x00000025b1bc7c20 */ /* 0x000fe20008410000 */
[----:B------:R-:W-:Y:S01]  /*8810*/  FMUL.FTZ R177, R179, UR37 ;  /* 0x00000025b3b17c20 */ /* 0x000fe20008410000 */
[----:B------:R-:W-:Y:S01]  /*8820*/  FMUL.FTZ R2, R186, UR37 ;  /* 0x00000025ba027c20 */ /* 0x000fe20008410000 */
[----:B------:R-:W-:Y:S01]  /*8830*/  FMUL.FTZ R186, R189, UR37 ;  /* 0x00000025bdba7c20 */ /* 0x000fe20008410000 */
[----:B------:R-:W-:Y:S01]  /*8840*/  R2UR UR7, R23 ;  /* 0x00000000170772ca */ /* 0x000fe200000e0000 */
[----:B------:R-:W-:Y:S01]  /*8850*/  FMUL.FTZ R192, R184, UR37 ;  /* 0x00000025b8c07c20 */ /* 0x000fe20008410000 */
[----:B------:R-:W-:Y:S01]  /*8860*/  FMUL.FTZ R184, R191, UR37 ;  /* 0x00000025bfb87c20 */ /* 0x000fe20008410000 */
[----:B------:R-:W-:Y:S01]  /*8870*/  FMUL.FTZ R191, R181, UR37 ;  /* 0x00000025b5bf7c20 */ /* 0x000fe20008410000 */
[----:B------:R-:W-:Y:S01]  /*8880*/  FMUL.FTZ R185, R185, UR37 ;  /* 0x00000025b9b97c20 */ /* 0x000fe20008410000 */
[----:B------:R-:W-:Y:S01]  /*8890*/  UISETP.NE.AND UP0, UPT, UR6, URZ, UPT ;  /* 0x0000003f0600728c */ /* 0x000fe2000bf05270 */
[----:B------:R-:W-:Y:S01]  /*88a0*/  R2UR UR6, R212 ;  /* 0x00000000d40672ca */ /* 0x000fe200000e0000 */
[----:B0-----:R-:W-:-:S02]  /*88b0*/  VIADD R4, R216, UR5 ;  /* 0x00000005d8047c36 */ /* 0x001fc40008000000 */
[----:B------:R-:W-:Y:S01]  /*88c0*/  FMUL.FTZ R181, R169, UR37 ;  /* 0x00000025a9b57c20 */ /* 0x000fe20008410000 */
[----:B------:R-:W0:Y:S01]  /*88d0*/  MUFU.TANH R192, R192 ;  /* 0x000000c000c07308 */ /* 0x000e220000002400 */
[----:B------:R-:W-:Y:S01]  /*88e0*/  FMUL.FTZ R20, R190, UR37 ;  /* 0x00000025be147c20 */ /* 0x000fe20008410000 */
[----:B------:R-:W-:Y:S01]  /*88f0*/  PLOP3.LUT P1, PT, PT, PT, UP0, 0x80, 0x0 ;  /* 0x000000000000781c */ /* 0x000fe20003f2f008 */
[----:B------:R-:W-:Y:S01]  /*8900*/  FMUL.FTZ R190, R176, UR37 ;  /* 0x00000025b0be7c20 */ /* 0x000fe20008410000 */
[----:B------:R-:W-:Y:S01]  /*8910*/  PLOP3.LUT P2, PT, PT, PT, UP0, 0x80, 0x0 ;  /* 0x000000000000781c */ /* 0x000fe20003f4f008 */
[----:B------:R-:W-:Y:S01]  /*8920*/  FMUL.FTZ R193, R173, UR37 ;  /* 0x00000025adc17c20 */ /* 0x000fe20008410000 */
[----:B------:R-:W-:Y:S01]  /*8930*/  MOV R169, UR7 ;  /* 0x0000000700a97c02 */ /* 0x000fe20008000f00 */
[----:B------:R-:W-:Y:S01]  /*8940*/  @UP0 ULDC UR5, c[0x0][0x44c] ;  /* 0x0001130000050ab9 */ /* 0x000fe20000000800 */
[----:B------:R-:W1:Y:S01]  /*8950*/  MUFU.TANH R185, R185 ;  /* 0x000000b900b97308 */ /* 0x000e620000002400 */
        /* <DEDUP_REMOVED lines=12> */
[----:B------:R-:W-:Y:S01]  /*8a20*/  UMOV UR5, 0x1 ;  /* 0x0000000100057882 */ /* 0x000fe20000000000 */
[----:B------:R-:W-:Y:S01]  /*8a30*/  FMUL.FTZ R179, R168, UR37 ;  /* 0x00000025a8b37c20 */ /* 0x000fe20008410000 */
[----:B------:R-:W-:Y:S01]  /*8a40*/  UIMAD UR5, UR61, -0x50, UR5 ;  /* 0xffffffb03d0578a4 */ /* 0x000fe2000f8e0205 */
[----:B------:R-:W-:Y:S01]  /*8a50*/  IMAD.MOV.U32 R168, RZ, RZ, -0x2 ;  /* 0xfffffffeffa87424 */ /* 0x000fe200078e00ff */
[----:B------:R-:W3:Y:S01]  /*8a60*/  SHFL.IDX PT, R189, R4, RZ, 0x1c1f ;  /* 0x001c1fff04bd7589 */ /* 0x000ee200000e0000 */
[----:B------:R-:W4:Y:S01]  /*8a70*/  MUFU.TANH R186, R186 ;  /* 0x000000ba00ba7308 */ /* 0x000f220000002400 */
[----:B------:R-:W-:Y:S01]  /*8a80*/  FMUL.FTZ R162, R162, UR37 ;  /* 0x00000025a2a27c20 */ /* 0x000fe20008410000 */
[----:B------:R-:W-:Y:S01]  /*8a90*/  FMUL.FTZ R159, R159, UR37 ;  /* 0x000000259f9f7c20 */ /* 0x000fe20008410000 */
[----:B------:R-:W-:Y:S01]  /*8aa0*/  IMAD R168, R215, R168, UR5 ;  /* 0x00000005d7a87e24 */ /* 0x000fe2000f8e02a8 */
[----:B------:R-:W-:Y:S01]  /*8ab0*/  ULDC UR5, c[0x0][0x988] ;  /* 0x0002620000057ab9 */ /* 0x000fe20000000800 */
[----:B------:R-:W-:Y:S01]  /*8ac0*/  FMUL.FTZ R163, R163, UR37 ;  /* 0x00000025a3a37c20 */ /* 0x000fe20008410000 */
[----:B------:R-:W-:Y:S01]  /*8ad0*/  FMUL.FTZ R166, R166, UR37 ;  /* 0x00000025a6a67c20 */ /* 0x000fe20008410000 */
[----:B------:R-:W-:Y:S01]  /*8ae0*/  FMUL.FTZ R167, R167, UR37 ;  /* 0x00000025a7a77c20 */ /* 0x000fe20008410000 */
[----:B------:R-:W-:Y:S01]  /*8af0*/  IADD3 R168, -R169, UR6, R168 ;  /* 0x00000006a9a87c10 */ /* 0x000fe2000fffe1a8 */
[----:B------:R-:W5:Y:S01]  /*8b00*/  MUFU.TANH R190, R190 ;  /* 0x000000be00be7308 */ /* 0x000f620000002400 */
[----:B------:R-:W-:Y:S01]  /*8b10*/  R2UR UR6, R3 ;  /* 0x00000000030672ca */ /* 0x000fe200000e0000 */
[----:B------:R-:W-:Y:S01]  /*8b20*/  FMUL.FTZ R154, R154, UR37 ;  /* 0x000000259a9a7c20 */ /* 0x000fe20008410000 */
[----:B------:R-:W-:Y:S01]  /*8b30*/  FMUL.FTZ R155, R155, UR37 ;  /* 0x000000259b9b7c20 */ /* 0x000fe20008410000 */
[----:B------:R-:W-:Y:S01]  /*8b40*/  FMUL.FTZ R158, R158, UR37 ;  /* 0x000000259e9e7c20 */ /* 0x000fe20008410000 */
[----:B------:R-:W2:Y:S03]  /*8b50*/  S2UR UR7, SR_CgaCtaId ;  /* 0x00000000000779c3 */ /* 0x000ea60000008800 */
[----:B------:R-:W5:Y:S01]  /*8b60*/  MUFU.TANH R188, R188 ;  /* 0x000000bc00bc7308 */ /* 0x000f620000002400 */
[----:B---3--:R-:W-:-:S05]  /*8b70*/  IMAD.IADD R189, R168, 0x1, R189 ;  /* 0x00000001a8bd7824 */ /* 0x008fca00078e02bd */
[----:B------:R-:W-:Y:S02]  /*8b80*/  UIADD3 UR6, UR6, 0x38840, URZ ;  /* 0x0003884006067890 */ /* 0x000fe4000fffe03f */
[----:B------:R-:W3:Y:S01]  /*8b90*/  MUFU.TANH R178, R178 ;  /* 0x000000b200b27308 */ /* 0x000ee20000002400 */
[C---:B------:R-:W-:Y:S02]  /*8ba0*/  ISETP.GT.AND P1, PT, R189.reuse, RZ, PT ;  /* 0x000000ffbd00720c */ /* 0x040fe40003f24270 */
[----:B------:R-:W-:Y:S02]  /*8bb0*/  ISETP.GT.AND P2, PT, R189, 0x1, PT ;  /* 0x00000001bd00780c */ /* 0x000fe40003f44270 */
[----:B0-----:R-:W-:-:S03]  /*8bc0*/  FSEL R160, R192, -INF , P1 ;  /* 0xff800000c0a07808 */ /* 0x001fc60000800000 */
[----:B------:R-:W0:Y:S01]  /*8bd0*/  MUFU.TANH R191, R191 ;  /* 0x000000bf00bf7308 */ /* 0x000e220000002400 */
[----:B------:R-:W-:Y:S02]  /*8be0*/  ISETP.GT.AND P1, PT, R189, 0x8, PT ;  /* 0x00000008bd00780c */ /* 0x000fe40003f24270 */
[----:B-1----:R-:W-:Y:S01]  /*8bf0*/  FSEL R169, R185, -INF , P2 ;  /* 0xff800000b9a97808 */ /* 0x002fe20001000000 */
[----:B------:R-:W-:Y:S01]  /*8c00*/  FMUL.FTZ R185, R161, UR37 ;  /* 0x00000025a1b97c20 */ /* 0x000fe20008410000 */
[----:B------:R-:W-:Y:S01]  /*8c10*/  FMNMX.FTZ R172, R160, R21, !PT ;  /* 0x00000015a0ac7209 */ /* 0x000fe20007810000 */
[----:B--2---:R-:W-:Y:S01]  /*8c20*/  UPRMT UR6, UR7, 0x654, UR6 ;  /* 0x0000065407067896 */ /* 0x004fe20008000006 */
[----:B------:R-:W-:Y:S01]  /*8c30*/  ISETP.GT.AND P2, PT, R189, 0x9, PT ;  /* 0x00000009bd00780c */ /* 0x000fe20003f44270 */
[----:B------:R1:W-:Y:S01]  /*8c40*/  MUFU.TANH R192, R173 ;  /* 0x000000ad00c07308 */ /* 0x0003e20000002400 */
[----:B------:R-:W-:Y:S02]  /*8c50*/  FSEL R161, R187, -INF , P1 ;  /* 0xff800000bba17808 */ /* 0x000fe40000800000 */
[----:B------:R-:W-:-:S02]  /*8c60*/  FMNMX.FTZ R194, R169, R172, !PT ;  /* 0x000000aca9c27209 */ /* 0x000fc40007810000 */
[----:B------:R-:W-:Y:S02]  /*8c70*/  ISETP.GT.AND P1, PT, R189, 0x10, PT ;  /* 0x00000010bd00780c */ /* 0x000fe40003f24270 */
[----:B----4-:R-:W-:Y:S01]  /*8c80*/  FSEL R172, R186, -INF , P2 ;  /* 0xff800000baac7808 */ /* 0x010fe20001000000 */
[----:B------:R-:W2:Y:S01]  /*8c90*/  MUFU.TANH R179, R179 ;  /* 0x000000b300b37308 */ /* 0x000ea20000002400 */
[----:B-1----:R-:W-:Y:S01]  /*8ca0*/  FMNMX.FTZ R173, R161, R194, !PT ;  /* 0x000000c2a1ad7209 */ /* 0x002fe20007810000 */
[----:B------:R-:W-:Y:S01]  /*8cb0*/  FMUL.FTZ R186, R164, UR37 ;  /* 0x00000025a4ba7c20 */ /* 0x000fe20008410000 */
[----:B------:R-:W-:Y:S01]  /*8cc0*/  ISETP.GT.AND P2, PT, R189, 0x11, PT ;  /* 0x00000011bd00780c */ /* 0x000fe20003f44270 */
[----:B------:R-:W-:Y:S01]  /*8cd0*/  SYNCS.ARRIVE.TRANS64.RED.A1T0 RZ, [UR6], RZ ;  /* 0x000000ffffff79a7 */ /* 0x000fe20008100406 */
[----:B-----5:R-:W-:Y:S02]  /*8ce0*/  FSEL R164, R190, -INF , P1 ;  /* 0xff800000bea47808 */ /* 0x020fe40000800000 */
[----:B------:R-:W-:Y:S01]  /*8cf0*/  FMNMX.FTZ R187, R172, R173, !PT ;  /* 0x000000adacbb7209 */ /* 0x000fe20007810000 */
[----:B------:R-:W1:Y:S01]  /*8d00*/  MUFU.TANH R181, R181 ;  /* 0x000000b500b57308 */ /* 0x000e620000002400 */
[----:B------:R-:W-:-:S02]  /*8d10*/  FSEL R173, R188, -INF , P2 ;  /* 0xff800000bcad7808 */ /* 0x000fc40001000000 */
[----:B------:R-:W-:Y:S02]  /*8d20*/  ISETP.GT.AND P1, PT, R189, 0x18, PT ;  /* 0x00000018bd00780c */ /* 0x000fe40003f24270 */
[----:B------:R-:W-:Y:S01]  /*8d30*/  FMNMX.FTZ R188, R164, R187, !PT ;  /* 0x000000bba4bc7209 */ /* 0x000fe20007810000 */
[----:B------:R-:W-:Y:S01]  /*8d40*/  FMUL.FTZ R187, R165, UR37 ;  /* 0x00000025a5bb7c20 */ /* 0x000fe20008410000 */
[----:B------:R-:W-:Y:S01]  /*8d50*/  ISETP.GT.AND P2, PT, R189, 0x19, PT ;  /* 0x00000019bd00780c */ /* 0x000fe20003f44270 */
[----:B------:R-:W4:Y:S01]  /*8d60*/  MUFU.TANH R180, R180 ;  /* 0x000000b400b47308 */ /* 0x000f220000002400 */
[----:B---3--:R-:W-:Y:S02]  /*8d70*/  FSEL R178, R178, -INF , P1 ;  /* 0xff800000b2b27808 */ /* 0x008fe40000800000 */
[----:B------:R-:W-:Y:S01]  /*8d80*/  FMNMX.FTZ R195, R173, R188, !PT ;  /* 0x000000bcadc37209 */ /* 0x000fe20007810000 */
[----:B------:R-:W-:Y:S01]  /*8d90*/  FMUL.FTZ R188, R152, UR37 ;  /* 0x0000002598bc7c20 */ /* 0x000fe20008410000 */
[----:B------:R-:W-:-:S02]  /*8da0*/  ISETP.GT.AND P1, PT, R189, 0x20, PT ;  /* 0x00000020bd00780c */ /* 0x000fc40003f24270 */
[----:B0-----:R-:W-:Y:S01]  /*8db0*/  FSEL R165, R191, -INF , P2 ;  /* 0xff800000bfa57808 */ /* 0x001fe20001000000 */
[----:B------:R-:W0:Y:S01]  /*8dc0*/  MUFU.TANH R193, R193 ;  /* 0x000000c100c17308 */ /* 0x000e220000002400 */
[----:B------:R-:W-:Y:S02]  /*8dd0*/  FMNMX.FTZ R190, R178, R195, !PT ;  /* 0x000000c3b2be7209 */ /* 0x000fe40007810000 */
[----:B------:R-:W-:Y:S02]  /*8de0*/  ISETP.GT.AND P2, PT, R189, 0x21, PT ;  /* 0x00000021bd00780c */ /* 0x000fe40003f44270 */
[----:B--2---:R-:W-:Y:S02]  /*8df0*/  FSEL R152, R179, -INF , P1 ;  /* 0xff800000b3987808 */ /* 0x004fe40000800000 */
[----:B------:R-:W-:Y:S01]  /*8e00*/  FMNMX.FTZ R191, R165, R190, !PT ;  /* 0x000000bea5bf7209 */ /* 0x000fe20007810000 */
[----:B------:R-:W2:Y:S01]  /*8e10*/  MUFU.TANH R185, R185 ;  /* 0x000000b900b97308 */ /* 0x000ea20000002400 */
[----:B------:R-:W-:Y:S01]  /*8e20*/  ISETP.GT.AND P1, PT, R189, 0x28, PT ;  /* 0x00000028bd00780c */ /* 0x000fe20003f24270 */
[----:B------:R-:W-:Y:S01]  /*8e30*/  FMUL.FTZ R190, R153, UR37 ;  /* 0x0000002599be7c20 */ /* 0x000fe20008410000 */
[----:B-1----:R-:W-:-:S02]  /*8e40*/  FSEL R179, R181, -INF , P2 ;  /* 0xff800000b5b37808 */ /* 0x002fc40001000000 */
[----:B------:R-:W-:Y:S01]  /*8e50*/  FMNMX.FTZ R194, R152, R191, !PT ;  /* 0x000000bf98c27209 */ /* 0x000fe20007810000 */
[----:B------:R-:W-:Y:S01]  /*8e60*/  FMUL.FTZ R191, R156, UR37 ;  /* 0x000000259cbf7c20 */ /* 0x000fe20008410000 */
[----:B------:R-:W-:Y:S01]  /*8e70*/  ISETP.GT.AND P2, PT, R189, 0x29, PT ;  /* 0x00000029bd00780c */ /* 0x000fe20003f44270 */
[----:B------:R-:W1:Y:S01]  /*8e80*/  MUFU.TANH R186, R186 ;  /* 0x000000ba00ba7308 */ /* 0x000e620000002400 */
[----:B----4-:R-:W-:Y:S02]  /*8e90*/  FSEL R153, R180, -INF , P1 ;  /* 0xff800000b4997808 */ /* 0x010fe40000800000 */
[----:B------:R-:W-:Y:S02]  /*8ea0*/  FMNMX.FTZ R194, R179, R194, !PT ;  /* 0x000000c2b3c27209 */ /* 0x000fe40007810000 */
[----:B------:R-:W-:Y:S02]  /*8eb0*/  ISETP.GT.AND P1, PT, R189, 0x30, PT ;  /* 0x00000030bd00780c */ /* 0x000fe40003f24270 */
[----:B0-----:R-:W-:Y:S01]  /*8ec0*/  FSEL R180, R193, -INF , P2 ;  /* 0xff800000c1b47808 */ /* 0x001fe20001000000 */
[----:B------:R-:W0:Y:S01]  /*8ed0*/  MUFU.TANH R187, R187 ;  /* 0x000000bb00bb7308 */ /* 0x000e220000002400 */
[----:B------:R-:W-:-:S02]  /*8ee0*/  FMNMX.FTZ R193, R153, R194, !PT ;  /* 0x000000c299c17209 */ /* 0x000fc40007810000 */
[C---:B------:R-:W-:Y:S02]  /*8ef0*/  ISETP.GT.AND P2, PT, R189.reuse, 0x31, PT ;  /* 0x00000031bd00780c */ /* 0x040fe40003f44270 */
[----:B------:R-:W-:Y:S02]  /*8f00*/  FSEL R181, R192, -INF , P1 ;  /* 0xff800000c0b57808 */ /* 0x000fe40000800000 */
[----:B------:R-:W-:Y:S01]  /*8f10*/  FMNMX.FTZ R192, R180, R193, !PT ;  /* 0x000000c1b4c07209 */ /* 0x000fe20007810000 */
[----:B------:R-:W3:Y:S01]  /*8f20*/  MUFU.TANH R188, R188 ;  /* 0x000000bc00bc7308 */ /* 0x000ee20000002400 */
[----:B------:R-:W-:Y:S01]  /*8f30*/  ISETP.GT.AND P1, PT, R189, 0x38, PT ;  /* 0x00000038bd00780c */ /* 0x000fe20003f24270 */
[----:B------:R-:W-:Y:S01]  /*8f40*/  FMUL.FTZ R193, R182, UR37 ;  /* 0x00000025b6c17c20 */ /* 0x000fe20008410000 */
[----:B--2---:R-:W-:Y:S02]  /*8f50*/  FSEL R156, R185, -INF , P2 ;  /* 0xff800000b99c7808 */ /* 0x004fe40001000000 */
[----:B------:R-:W-:Y:S01]  /*8f60*/  FMNMX.FTZ R185, R181, R192, !PT ;  /* 0x000000c0b5b97209 */ /* 0x000fe20007810000 */
[----:B------:R-:W-:Y:S01]  /*8f70*/  FMUL.FTZ R192, R157, UR37 ;  /* 0x000000259dc07c20 */ /* 0x000fe20008410000 */
[----:B-1----:R-:W-:Y:S01]  /*8f80*/  FSEL R157, R186, -INF , P1 ;  /* 0xff800000ba9d7808 */ /* 0x002fe20000800000 */
[----:B------:R-:W1:Y:S01]  /*8f90*/  MUFU.TANH R190, R190 ;  /* 0x000000be00be7308 */ /* 0x000e620000002400 */
[----:B------:R-:W-:-:S02]  /*8fa0*/  ISETP.GT.AND P2, PT, R189, 0x39, PT ;  /* 0x00000039bd00780c */ /* 0x000fc40003f44270 */
[----:B------:R-:W-:Y:S02]  /*8fb0*/  FMNMX.FTZ R186, R156, R185, !PT ;  /* 0x000000b99cba7209 */ /* 0x000fe40007810000 */
[----:B------:R-:W-:Y:S02]  /*8fc0*/  ISETP.GT.AND P1, PT, R189, 0x40, PT ;  /* 0x00000040bd00780c */ /* 0x000fe40003f24270 */
[----:B0-----:R-:W-:Y:S01]  /*8fd0*/  FSEL R185, R187, -INF , P2 ;  /* 0xff800000bbb97808 */ /* 0x001fe20001000000 */
[----:B------:R-:W0:Y:S01]  /*8fe0*/  MUFU.TANH R191, R191 ;  /* 0x000000bf00bf7308 */ /* 0x000e220000002400 */
[----:B------:R-:W-:Y:S02]  /*8ff0*/  FMNMX.FTZ R194, R157, R186, !PT ;  /* 0x000000ba9dc27209 */ /* 0x000fe40007810000 */
[----:B------:R-:W-:Y:S02]  /*9000*/  ISETP.GT.AND P2, PT, R189, 0x41, PT ;  /* 0x00000041bd00780c */ /* 0x000fe40003f44270 */
[----:B---3--:R-:W-:-:S02]  /*9010*/  FSEL R186, R188, -INF , P1 ;  /* 0xff800000bcba7808 */ /* 0x008fc40000800000 */
[----:B------:R-:W-:Y:S01]  /*9020*/  FMNMX.FTZ R195, R185, R194, !PT ;  /* 0x000000c2b9c37209 */ /* 0x000fe20007810000 */
[----:B------:R-:W2:Y:S01]  /*9030*/  MUFU.TANH R192, R192 ;  /* 0x000000c000c07308 */ /* 0x000ea20000002400 */
[----:B------:R-:W-:Y:S02]  /*9040*/  ISETP.GT.AND P1, PT, R189, 0x48, PT ;  /* 0x00000048bd00780c */ /* 0x000fe40003f24270 */
[----:B-1----:R-:W-:Y:S01]  /*9050*/  FSEL R187, R190, -INF , P2 ;  /* 0xff800000bebb7808 */ /* 0x002fe20001000000 */
[----:B------:R-:W-:Y:S01]  /*9060*/  FMUL.FTZ R190, R183, UR37 ;  /* 0x00000025b7be7c20 */ /* 0x000fe20008410000 */
[----:B------:R-:W-:Y:S02]  /*9070*/  FMNMX.FTZ R182, R186, R195, !PT ;  /* 0x000000c3bab67209 */ /* 0x000fe40007810000 */
[----:B------:R-:W-:Y:S01]  /*9080*/  ISETP.GT.AND P2, PT, R189, 0x49, PT ;  /* 0x00000049bd00780c */ /* 0x000fe20003f44270 */
[----:B------:R1:W-:Y:S01]  /*9090*/  MUFU.TANH R188, R193 ;  /* 0x000000c100bc7308 */ /* 0x0003e20000002400 */
[----:B0-----:R-:W-:-:S02]  /*90a0*/  FSEL R183, R191, -INF , P1 ;  /* 0xff800000bfb77808 */ /* 0x001fc40000800000 */
[----:B------:R-:W-:-:S04]  /*90b0*/  FMNMX.FTZ R194, R187, R182, !PT ;  /* 0x000000b6bbc27209 */ /* 0x000fc80007810000 */
[----:B------:R-:W-:Y:S01]  /*90c0*/  FMNMX.FTZ R191, R183, R194, !PT ;  /* 0x000000c2b7bf7209 */ /* 0x000fe20007810000 */
[----:B------:R0:W-:Y:S01]  /*90d0*/  MUFU.TANH R189, R190 ;  /* 0x000000be00bd7308 */ /* 0x0001e20000002400 */
[----:B--2---:R-:W-:Y:S01]  /*90e0*/  FSEL R182, R192, -INF , P2 ;  /* 0xff800000c0b67808 */ /* 0x004fe20001000000 */
[----:B-1----:R-:W1:Y:S03]  /*90f0*/  SHFL.IDX PT, R193, R4, 0x1, 0x1c1f ;  /* 0x003c1f0004c17f89 */ /* 0x002e6600000e0000 */
[----:B------:R-:W-:-:S03]  /*9100*/  FMNMX.FTZ R191, R182, R191, !PT ;  /* 0x000000bfb6bf7209 */ /* 0x000fc60007810000 */
[----:B------:R-:W2:Y:S02]  /*9110*/  MUFU.TANH R2, R2 ;  /* 0x0000000200027308 */ /* 0x000ea40000002400 */
[----:B------:R-:W0:Y:S06]  /*9120*/  SHFL.BFLY PT, R192, R191, 0x2, 0x1f ;  /* 0x0c401f00bfc07f89 */ /* 0x000e2c00000e0000 */
[----:B------:R-:W3:Y:S08]  /*9130*/  MUFU.TANH R0, R0 ;  /* 0x0000000000007308 */ /* 0x000ef00000002400 */
[----:B------:R-:W4:Y:S01]  /*9140*/  MUFU.TANH R20, R20 ;  /* 0x0000001400147308 */ /* 0x000f220000002400 */
[----:B-1----:R-:W-:-:S05]  /*9150*/  IMAD.IADD R168, R168, 0x1, R193 ;  /* 0x00000001a8a87824 */ /* 0x002fca00078e02c1 */
[C---:B------:R-:W-:Y:S02]  /*9160*/  ISETP.GT.AND P1, PT, R168.reuse, RZ, PT ;  /* 0x000000ffa800720c */ /* 0x040fe40003f24270 */
[----:B------:R-:W1:Y:S01]  /*9170*/  MUFU.TANH R184, R184 ;  /* 0x000000b800b87308 */ /* 0x000e620000002400 */
[----:B------:R-:W-:Y:S02]  /*9180*/  ISETP.GT.AND P2, PT, R168, 0x1, PT ;  /* 0x00000001a800780c */ /* 0x000fe40003f44270 */
[----:B0-----:R-:W-:Y:S02]  /*9190*/  FMNMX.FTZ R190, R191, R192, !PT ;  /* 0x000000c0bfbe7209 */ /* 0x001fe40007810000 */
[----:B--2---:R-:W-:Y:S02]  /*91a0*/  FSEL R2, R2, -INF , P1 ;  /* 0xff80000002027808 */ /* 0x004fe40000800000 */
[----:B------:R-:W-:Y:S01]  /*91b0*/  ISETP.GT.AND P1, PT, R168, 0x8, PT ;  /* 0x00000008a800780c */ /* 0x000fe20003f24270 */
[----:B------:R-:W0:Y:S01]  /*91c0*/  SHFL.BFLY PT, R191, R190, 0x1, 0x1f ;  /* 0x0c201f00bebf7f89 */ /* 0x000e2200000e0000 */
[----:B------:R-:W2:Y:S01]  /*91d0*/  MUFU.TANH R176, R176 ;  /* 0x000000b000b07308 */ /* 0x000ea20000002400 */
[----:B---3--:R-:W-:-:S02]  /*91e0*/  FSEL R0, R0, -INF , P2 ;  /* 0xff80000000007808 */ /* 0x008fc40001000000 */
[----:B------:R-:W-:Y:S02]  /*91f0*/  ISETP.GT.AND P2, PT, R168, 0x9, PT ;  /* 0x00000009a800780c */ /* 0x000fe40003f44270 */
[----:B----4-:R-:W-:Y:S02]  /*9200*/  FSEL R20, R20, -INF , P1 ;  /* 0xff80000014147808 */ /* 0x010fe40000800000 */
[----:B------:R-:W-:Y:S01]  /*9210*/  ISETP.GT.AND P1, PT, R168, 0x10, PT ;  /* 0x00000010a800780c */ /* 0x000fe20003f24270 */
[----:B------:R-:W3:Y:S01]  /*9220*/  MUFU.TANH R177, R177 ;  /* 0x000000b100b17308 */ /* 0x000ee20000002400 */
[----:B-1----:R-:W-:Y:S02]  /*9230*/  FSEL R184, R184, -INF , P2 ;  /* 0xff800000b8b87808 */ /* 0x002fe40001000000 */
[C---:B------:R-:W-:Y:S02]  /*9240*/  ISETP.GT.AND P2, PT, R168.reuse, 0x11, PT ;  /* 0x00000011a800780c */ /* 0x040fe40003f44270 */
[----:B------:R-:W-:-:S02]  /*9250*/  ISETP.GT.AND P3, PT, R168, 0x18, PT ;  /* 0x00000018a800780c */ /* 0x000fc40003f64270 */
[----:B------:R-:W-:Y:S01]  /*9260*/  ISETP.GT.AND P4, PT, R168, 0x19, PT ;  /* 0x00000019a800780c */ /* 0x000fe20003f84270 */
[----:B------:R-:W1:Y:S01]  /*9270*/  MUFU.TANH R170, R170 ;  /* 0x000000aa00aa7308 */ /* 0x000e620000002400 */
[----:B--2---:R-:W-:Y:S02]  /*9280*/  FSEL R176, R176, -INF , P1 ;  /* 0xff800000b0b07808 */ /* 0x004fe40000800000 */
[----:B------:R-:W-:Y:S02]  /*9290*/  FSEL R188, R188, -INF , P3 ;  /* 0xff800000bcbc7808 */ /* 0x000fe40001800000 */
[----:B------:R-:W-:Y:S02]  /*92a0*/  FSEL R189, R189, -INF , P4 ;  /* 0xff800000bdbd7808 */ /* 0x000fe40002000000 */
[----:B0-----:R-:W-:Y:S01]  /*92b0*/  FMNMX.FTZ R4, R190, R191, !PT ;  /* 0x000000bfbe047209 */ /* 0x001fe20007810000 */
[----:B------:R-:W0:Y:S01]  /*92c0*/  MUFU.TANH R171, R171 ;  /* 0x000000ab00ab7308 */ /* 0x000e220000002400 */
[----:B------:R-:W-:-:S02]  /*92d0*/  FMNMX.FTZ R191, R2, R228, !PT ;  /* 0x000000e402bf7209 */ /* 0x000fc40007810000 */
[----:B---3--:R-:W-:Y:S01]  /*92e0*/  FSEL R177, R177, -INF , P2 ;  /* 0xff800000b1b17808 */ /* 0x008fe20001000000 */
[----:B------:R-:W-:Y:S01]  /*92f0*/  FMUL.FTZ R192, R4, UR5 ;  /* 0x0000000504c07c20 */ /* 0x000fe20008410000 */
[----:B------:R-:W-:Y:S02]  /*9300*/  FMNMX.FTZ R191, R0, R191, !PT ;  /* 0x000000bf00bf7209 */ /* 0x000fe40007810000 */
[----:B------:R-:W-:Y:S01]  /*9310*/  FSETP.NEU.FTZ.AND P1, PT, R4, -INF , PT ;  /* 0xff8000000400780b */ /* 0x000fe20003f3d000 */
[----:B------:R-:W2:Y:S01]  /*9320*/  MUFU.TANH R174, R174 ;  /* 0x000000ae00ae7308 */ /* 0x000ea20000002400 */
[----:B------:R-:W-:Y:S02]  /*9330*/  FMNMX.FTZ R191, R20, R191, !PT ;  /* 0x000000bf14bf7209 */ /* 0x000fe40007810000 */
[----:B------:R-:W-:Y:S02]  /*9340*/  ISETP.GT.AND P2, PT, R168, 0x20, PT ;  /* 0x00000020a800780c */ /* 0x000fe40003f44270 */
[----:B------:R-:W-:-:S02]  /*9350*/  FMNMX.FTZ R191, R184, R191, !PT ;  /* 0x000000bfb8bf7209 */ /* 0x000fc40007810000 */
[----:B------:R-:W-:Y:S01]  /*9360*/  ISETP.GT.AND P3, PT, R168, 0x21, PT ;  /* 0x00000021a800780c */ /* 0x000fe20003f64270 */
[----:B------:R-:W3:Y:S01]  /*9370*/  MUFU.TANH R175, R175 ;  /* 0x000000af00af7308 */ /* 0x000ee20000002400 */
[----:B------:R-:W-:Y:S02]  /*9380*/  FMNMX.FTZ R190, R176, R191, !PT ;  /* 0x000000bfb0be7209 */ /* 0x000fe40007810000 */
[----:B-1----:R-:W-:Y:S02]  /*9390*/  FSEL R170, R170, -INF , P2 ;  /* 0xff800000aaaa7808 */ /* 0x002fe40001000000 */
[----:B------:R-:W-:Y:S02]  /*93a0*/  FMNMX.FTZ R191, R177, R190, !PT ;  /* 0x000000beb1bf7209 */ /* 0x000fe40007810000 */
[----:B------:R-:W-:Y:S01]  /*93b0*/  ISETP.GT.AND P2, PT, R168, 0x28, PT ;  /* 0x00000028a800780c */ /* 0x000fe20003f44270 */
[----:B------:R1:W-:Y:S01]  /*93c0*/  MUFU.TANH R3, R159 ;  /* 0x0000009f00037308 */ /* 0x0003e20000002400 */
[----:B------:R-:W-:-:S02]  /*93d0*/  FMNMX.FTZ R190, R188, R191, !PT ;  /* 0x000000bfbcbe7209 */ /* 0x000fc40007810000 */
[----:B0-----:R-:W-:Y:S02]  /*93e0*/  FSEL R171, R171, -INF , P3 ;  /* 0xff800000abab7808 */ /* 0x001fe40001800000 */
[----:B------:R-:W-:Y:S02]  /*93f0*/  FMNMX.FTZ R191, R189, R190, !PT ;  /* 0x000000bebdbf7209 */ /* 0x000fe40007810000 */
[----:B------:R-:W-:Y:S01]  /*9400*/  ISETP.GT.AND P3, PT, R168, 0x29, PT ;  /* 0x00000029a800780c */ /* 0x000fe20003f64270 */
[----:B------:R-:W0:Y:S01]  /*9410*/  MUFU.TANH R162, R162 ;  /* 0x000000a200a27308 */ /* 0x000e220000002400 */
[----:B-1----:R-:W-:Y:S02]  /*9420*/  FSEL R159, R192, RZ, P1 ;  /* 0x000000ffc09f7208 */ /* 0x002fe40000800000 */
[----:B--2---:R-:W-:Y:S02]  /*9430*/  FSEL R174, R174, -INF , P2 ;  /* 0xff800000aeae7808 */ /* 0x004fe40001000000 */
[----:B------:R-:W-:Y:S01]  /*9440*/  ISETP.GT.AND P2, PT, R168, 0x30, PT ;  /* 0x00000030a800780c */ /* 0x000fe20003f44270 */
[--C-:B------:R-:W-:Y:S01]  /*9450*/  FFMA.FTZ R208, R160, UR5, -R159.reuse ;  /* 0x00000005a0d07c23 */ /* 0x100fe2000801089f */
[----:B------:R-:W-:Y:S01]  /*9460*/  FMNMX.FTZ R160, R170, R191, !PT ;  /* 0x000000bfaaa07209 */ /* 0x000fe20007810000 */
[----:B------:R-:W1:Y:S01]  /*9470*/  MUFU.TANH R163, R163 ;  /* 0x000000a300a37308 */ /* 0x000e620000002400 */
[--C-:B------:R-:W-:Y:S01]  /*9480*/  FFMA.FTZ R191, R169, UR5, -R159.reuse ;  /* 0x00000005a9bf7c23 */ /* 0x100fe2000801089f */
[----:B---3--:R-:W-:Y:S01]  /*9490*/  FSEL R175, R175, -INF , P3 ;  /* 0xff800000afaf7808 */ /* 0x008fe20001800000 */
[--C-:B------:R-:W-:Y:S01]  /*94a0*/  FFMA.FTZ R210, R161, UR5, -R159.reuse ;  /* 0x00000005a1d27c23 */ /* 0x100fe2000801089f */
[----:B------:R-:W-:Y:S01]  /*94b0*/  FMNMX.FTZ R169, R171, R160, !PT ;  /* 0x000000a0aba97209 */ /* 0x000fe20007810000 */
[--C-:B------:R-:W-:Y:S01]  /*94c0*/  FFMA.FTZ R204, R164, UR5, -R159.reuse ;  /* 0x00000005a4cc7c23 */ /* 0x100fe2000801089f */
[----:B------:R-:W-:Y:S01]  /*94d0*/  ISETP.GT.AND P3, PT, R168, 0x31, PT ;  /* 0x00000031a800780c */ /* 0x000fe20003f64270 */
[--C-:B------:R-:W-:Y:S01]  /*94e0*/  FFMA.FTZ R206, R178, UR5, -R159.reuse ;  /* 0x00000005b2ce7c23 */ /* 0x100fe2000801089f */
[----:B------:R-:W2:Y:S01]  /*94f0*/  MUFU.TANH R166, R166 ;  /* 0x000000a600a67308 */ /* 0x000ea20000002400 */
[----:B------:R-:W-:Y:S01]  /*9500*/  FMNMX.FTZ R190, R174, R169, !PT ;  /* 0x000000a9aebe7209 */ /* 0x000fe20007810000 */
[--C-:B------:R-:W-:Y:S01]  /*9510*/  FFMA.FTZ R198, R157, UR5, -R159.reuse ;  /* 0x000000059dc67c23 */ /* 0x100fe2000801089f */
[----:B0-----:R-:W-:Y:S01]  /*9520*/  FSEL R162, R162, -INF , P2 ;  /* 0xff800000a2a27808 */ /* 0x001fe20001000000 */
[--C-:B------:R-:W-:Y:S01]  /*9530*/  FFMA.FTZ R200, R152, UR5, -R159.reuse ;  /* 0x0000000598c87c23 */ /* 0x100fe2000801089f */
[----:B------:R-:W-:Y:S01]  /*9540*/  FMNMX.FTZ R161, R175, R190, !PT ;  /* 0x000000beafa17209 */ /* 0x000fe20007810000 */
[--C-:B------:R-:W-:Y:S01]  /*9550*/  FFMA.FTZ R202, R153, UR5, -R159.reuse ;  /* 0x0000000599ca7c23 */ /* 0x100fe2000801089f */
[----:B------:R-:W-:Y:S01]  /*9560*/  ISETP.GT.AND P2, PT, R168, 0x38, PT ;  /* 0x00000038a800780c */ /* 0x000fe20003f44270 */
[----:B------:R-:W0:Y:S01]  /*9570*/  MUFU.TANH R167, R167 ;  /* 0x000000a700a77308 */ /* 0x000e220000002400 */
[----:B-1----:R-:W-:Y:S01]  /*9580*/  FSEL R163, R163, -INF , P3 ;  /* 0xff800000a3a37808 */ /* 0x002fe20001800000 */
[--C-:B------:R-:W-:Y:S01]  /*9590*/  FFMA.FTZ R165, R165, UR5, -R159.reuse ;  /* 0x00000005a5a57c23 */ /* 0x100fe2000801089f */
[----:B------:R-:W-:Y:S01]  /*95a0*/  FMNMX.FTZ R190, R162, R161, !PT ;  /* 0x000000a1a2be7209 */ /* 0x000fe20007810000 */
[--C-:B------:R-:W-:Y:S01]  /*95b0*/  FFMA.FTZ R161, R172, UR5, -R159.reuse ;  /* 0x00000005aca17c23 */ /* 0x100fe2000801089f */
[----:B------:R-:W-:Y:S01]  /*95c0*/  ISETP.GT.AND P3, PT, R168, 0x39, PT ;  /* 0x00000039a800780c */ /* 0x000fe20003f64270 */
[--C-:B------:R-:W-:Y:S01]  /*95d0*/  FFMA.FTZ R196, R181, UR5, -R159.reuse ;  /* 0x00000005b5c47c23 */ /* 0x100fe2000801089f */
[----:B------:R-:W-:Y:S01]  /*95e0*/  FMNMX.FTZ R169, R163, R190, !PT ;  /* 0x000000bea3a97209 */ /* 0x000fe20007810000 */
[----:B------:R-:W1:Y:S01]  /*95f0*/  MUFU.TANH R154, R154 ;  /* 0x0000009a009a7308 */ /* 0x000e620000002400 */
[----:B--2---:R-:W-:Y:S01]  /*9600*/  FSEL R166, R166, -INF , P2 ;  /* 0xff800000a6a67808 */ /* 0x004fe20001000000 */
[--C-:B------:R-:W-:Y:S01]  /*9610*/  FFMA.FTZ R153, R185, UR5, -R159.reuse ;  /* 0x00000005b9997c23 */ /* 0x100fe2000801089f */
[----:B------:R-:W-:Y:S01]  /*9620*/  ISETP.GT.AND P2, PT, R168, 0x40, PT ;  /* 0x00000040a800780c */ /* 0x000fe20003f44270 */
[--C-:B------:R-:W-:Y:S01]  /*9630*/  FFMA.FTZ R192, R186, UR5, -R159.reuse ;  /* 0x00000005bac07c23 */ /* 0x100fe2000801089f */
[----:B------:R-:W-:Y:S01]  /*9640*/  FMNMX.FTZ R172, R166, R169, !PT ;  /* 0x000000a9a6ac7209 */ /* 0x000fe20007810000 */
[--C-:B------:R-:W-:Y:S01]  /*9650*/  FFMA.FTZ R152, R187, UR5, -R159.reuse ;  /* 0x00000005bb987c23 */ /* 0x100fe2000801089f */
[----:B------:R-:W-:Y:S01]  /*9660*/  FFMA.FTZ R194, R183, UR5, -R159 ;  /* 0x00000005b7c27c23 */ /* 0x000fe2000801089f */
[----:B------:R-:W2:Y:S01]  /*9670*/  MUFU.TANH R155, R155 ;  /* 0x0000009b009b7308 */ /* 0x000ea20000002400 */
[----:B0-----:R-:W-:-:S02]  /*9680*/  FSEL R167, R167, -INF , P3 ;  /* 0xff800000a7a77808 */ /* 0x001fc40001800000 */
[----:B------:R-:W-:-:S05]  /*9690*/  ISETP.GT.AND P3, PT, R168, 0x41, PT ;  /* 0x00000041a800780c */ /* 0x000fca0003f64270 */
[----:B------:R-:W0:Y:S01]  /*96a0*/  MUFU.TANH R158, R158 ;  /* 0x0000009e009e7308 */ /* 0x000e220000002400 */
[----:B-1----:R-:W-:Y:S02]  /*96b0*/  FSEL R154, R154, -INF , P2 ;  /* 0xff8000009a9a7808 */ /* 0x002fe40001000000 */
[----:B------:R-:W-:-:S05]  /*96c0*/  ISETP.GT.AND P2, PT, R168, 0x48, PT ;  /* 0x00000048a800780c */ /* 0x000fca0003f44270 */
[----:B------:R1:W-:Y:S01]  /*96d0*/  MUFU.EX2 R160, R191 ;  /* 0x000000bf00a07308 */ /* 0x0003e20000000800 */
[----:B--2---:R-:W-:Y:S02]  /*96e0*/  FSEL R169, R155, -INF , P3 ;  /* 0xff8000009ba97808 */ /* 0x004fe40001800000 */
[----:B------:R-:W-:Y:S01]  /*96f0*/  ISETP.GT.AND P3, PT, R168, 0x49, PT ;  /* 0x00000049a800780c */ /* 0x000fe20003f64270 */
[----:B------:R-:W-:-:S03]  /*9700*/  FFMA.FTZ R168, R173, UR5, -R159 ;  /* 0x00000005ada87c23 */ /* 0x000fc6000801089f */
[----:B------:R-:W-:Y:S01]  /*9710*/  FSEL R173, R3, -INF , P3 ;  /* 0xff80000003ad7808 */ /* 0x000fe20001800000 */
[----:B------:R-:W-:Y:S01]  /*9720*/  MUFU.EX2 R208, R208 ;  /* 0x000000d000d07308 */ /* 0x000fe20000000800 */
[----:B-1----:R-:W-:Y:S02]  /*9730*/  FMNMX.FTZ R191, R167, R172, !PT ;  /* 0x000000aca7bf7209 */ /* 0x002fe40007810000 */
[----:B0-----:R-:W-:Y:S02]  /*9740*/  FSEL R172, R158, -INF , P2 ;  /* 0xff8000009eac7808 */ /* 0x001fe40001000000 */
        /* <DEDUP_REMOVED lines=123> */
.L_x_2437:
        /* <DEDUP_REMOVED lines=34> */
.L_x_2427:
[----:B------:R-:W-:-:S13]  /*a120*/  ISETP.LE.AND P1, PT, RZ, UR61, PT ;  /* 0x0000003dff007c0c */ /* 0x000fda000bf23270 */
[----:B------:R-:W-:Y:S05]  /*a130*/  @!P1 BRA `(.L_x_2439) ;  /* 0x0000004000089947 */ /* 0x000fea0003800000 */
[----:B------:R-:W-:Y:S01]  /*a140*/  R2UR UR4, R17 ;  /* 0x00000000110472ca */ /* 0x000fe200000e0000 */
[----:B------:R-:W-:Y:S01]  /*a150*/  IMAD.MOV.U32 R20, RZ, RZ, R3 ;  /* 0x000000ffff147224 */ /* 0x000fe200078e0003 */
[----:B------:R-:W-:Y:S01]  /*a160*/  MOV R21, R4 ;  /* 0x0000000400157202 */ /* 0x000fe20000000f00 */
[----:B------:R-:W-:Y:S01]  /*a170*/  UMOV UR60, UR36 ;  /* 0x00000024003c7c82 */ /* 0x000fe20008000000 */
[----:B------:R-:W-:-:S09]  /*a180*/  ULDC UR37, c[0x0][0x9d8] ;  /* 0x0002760000257ab9 */ /* 0x000fd20000000800 */
[----:B------:R-:W-:-:S07]  /*a190*/  IMAD.U32 R23, RZ, RZ, UR4 ;  /* 0x00000004ff177e24 */ /* 0x000fce000f8e00ff */
.L_x_2450:
        /* <DEDUP_REMOVED lines=9> */
.L_x_2440:
        /* <DEDUP_REMOVED lines=8> */
.L_x_2441:
[----:B-1----:R-:W-:Y:S05]  /*a2b0*/  @P1 BRA `(.L_x_2442) ;  /* 0x0000000000081947 */ /* 0x002fea0003800000 */
[----:B------:R-:W1:Y:S02]  /*a2c0*/  SYNCS.PHASECHK.TRANS64.TRYWAIT P1, [UR4+0x38830], R3 ;  /* 0x03883003ff0075a7 */ /* 0x000e640008020144 */
[----:B-1----:R-:W-:Y:S05]  /*a2d0*/  @!P1 BRA `(.L_x_2443) ;  /* 0x000000e000149947 */ /* 0x002fea0003800000 */
.L_x_2442:
        /* <DEDUP_REMOVED lines=655> */
.L_x_2444:
        /* <DEDUP_REMOVED lines=8> */
.L_x_2445:
[----:B---3--:R-:W-:Y:S05]  /*cc50*/  @P1 BRA `(.L_x_2446) ;  /* 0x0000000000081947 */ /* 0x008fea0003800000 */
[----:B------:R-:W3:Y:S02]  /*cc60*/  SYNCS.PHASECHK.TRANS64.TRYWAIT P1, [UR4+0x38850], R0 ;  /* 0x03885000ff0075a7 */ /* 0x000ee40008020144 */
[----:B---3--:R-:W-:Y:S05]  /*cc70*/  @!P1 BRA `(.L_x_2447) ;  /* 0x000000b400c49947 */ /* 0x008fea0003800000 */
.L_x_2446:
        /* <DEDUP_REMOVED lines=37> */
.L_x_2448:
        /* <DEDUP_REMOVED lines=265> */
.L_x_2449:
        /* <DEDUP_REMOVED lines=29> */
[----:B------:R-:W-:Y:S02]  /*e130*/  F2FP.BF16.F32.PACK_AB R195, R152, R195 ;  /* 0x000000c398c3723e */ /* 0x000fe400000010ff */
[----:B------:R-:W-:Y:S01]  /*e140*/  MOV R23, UR4 ;  /* 0x0000000400177c02 */ /* 0x000fe20008000f00 */
[----:B------:R-:W-:Y:S06]  /*e150*/  @P1 BRA `(.L_x_2450) ;  /* 0xffffffc000101947 */ /* 0x000fec000383ffff */
.L_x_2439:
        /* <DEDUP_REMOVED lines=131> */
.L_x_2451:
        /* <DEDUP_REMOVED lines=8> */
.L_x_2452:
[----:B-1----:R-:W-:Y:S05]  /*ea10*/  @P1 BRA `(.L_x_2453) ;  /* 0x0000000000081947 */ /* 0x002fea0003800000 */
[----:B------:R-:W1:Y:S02]  /*ea20*/  SYNCS.PHASECHK.TRANS64.TRYWAIT P1, [UR8+0x38850], R0 ;  /* 0x03885000ff0075a7 */ /* 0x000e640008020148 */
[----:B-1----:R-:W-:Y:S05]  /*ea30*/  @!P1 BRA `(.L_x_2454) ;  /* 0x00000098006c9947 */ /* 0x002fea0003800000 */
.L_x_2453:
[----:B------:R-:W-:Y:S01]  /*ea40*/  R2UR UR4, R16 ;  /* 0x00000000100472ca */ /* 0x000fe200000e0000 */
[----:B------:R-:W-:Y:S01]  /*ea50*/  WARPGROUP.ARRIVE ;  /* 0x00000000000079c5 */ /* 0x000fe20000000000 */
[----:B------:R-:W-:Y:S01]  /*ea60*/  UMOV UR7, 0x40000040 ;  /* 0x4000004000077882 */ /* 0x000fe20000000000 */
[----:B-1----:R-:W1:Y:S01]  /*ea70*/  SHFL.BFLY PT, R7, R18, 0x2, 0x1f ;  /* 0x0c401f0012077f89 */ /* 0x002e6200000e0000 */
[----:B------:R-:W-:Y:S02]  /*ea80*/  IMAD.MOV.U32 R6, RZ, RZ, RZ ;  /* 0x000000ffff067224 */ /* 0x000fe400078e00ff */
[----:B------:R-:W-:Y:S01]  /*ea90*/  IMAD.U32 R13, RZ, RZ, UR5 ;  /* 0x00000005ff0d7e24 */ /* 0x000fe2000f8e00ff */
        /* <DEDUP_REMOVED lines=8> */
[----:B------:R-:W-:Y:S01]  /*eb20*/  IMAD.MOV.U32 R5, RZ, RZ, RZ ;  /* 0x000000ffff057224 */ /* 0x000fe200078e00ff */
[----:B------:R-:W0:Y:S04]  /*eb30*/  SHFL.BFLY PT, R0, R7, 0x1, 0x1f ;  /* 0x0c201f0007007f89 */ /* 0x000e2800000e0000 */
[----:B------:R-:W-:Y:S01]  /*eb40*/  UMOV UR6, UR4 ;  /* 0x0000000400067c82 */ /* 0x000fe20008000000 */
[----:B------:R-:W1:Y:S01]  /*eb50*/  SHFL.BFLY PT, R9, R2, 0x1, 0x1f ;  /* 0x0c201f0002097f89 */ /* 0x000e6200000e0000 */
[----:B------:R-:W-:Y:S01]  /*eb60*/  HGMMA.64x256x16.F32.BF16 R24, R208, gdesc[UR4].tnspB, R24, gsb0 ;  /* 0x43e00004d0187df0 */ /* 0x000fe20008001818 */
[----:B------:R-:W-:Y:S01]  /*eb70*/  UIADD3 UR6, UR4, 0x80, URZ ;  /* 0x0000008004067890 */ /* 0x000fe2000fffe03f */
[----:B------:R-:W-:Y:S01]  /*eb80*/  UMOV UR7, 0x40000040 ;  /* 0x4000004000077882 */ /* 0x000fe20000000000 */
[----:B0-----:R-:W-:Y:S01]  /*eb90*/  FADD.FTZ R11, R7, R0 ;  /* 0x00000000070b7221 */ /* 0x001fe20000010000 */
[----:B------:R-:W-:Y:S01]  /*eba0*/  IMAD.U32 R7, RZ, RZ, UR5 ;  /* 0x00000005ff077e24 */ /* 0x000fe2000f8e00ff */
[----:B------:R-:W-:Y:S01]  /*ebb0*/  MOV R0, 0xff800000 ;  /* 0xff80000000007802 */ /* 0x000fe20000000f00 */
[----:B-1----:R-:W-:-:S02]  /*ebc0*/  FADD.FTZ R12, R2, R9 ;  /* 0x00000009020c7221 */ /* 0x002fc40000010000 */
[----:B------:R-:W-:Y:S01]  /*ebd0*/  FSETP.NE.FTZ.AND P1, PT, R11, RZ, PT ;  /* 0x000000ff0b00720b */ /* 0x000fe20003f35000 */
[----:B------:R-:W-:Y:S02]  /*ebe0*/  IMAD.MOV.U32 R2, RZ, RZ, -0x800000 ;  /* 0xff800000ff027424 */ /* 0x000fe400078e00ff */
[----:B------:R-:W-:-:S10]  /*ebf0*/  FSETP.NE.FTZ.AND P2, PT, R12, RZ, PT ;  /* 0x000000ff0c00720b */ /* 0x000fd40003f55000 */
[----:B------:R-:W0:Y:S01]  /*ec00*/  @P1 MUFU.LG2 R8, R11 ;  /* 0x0000000b00081308 */ /* 0x000e220000000c00 */
[----:B------:R-:W-:Y:S02]  /*ec10*/  @P1 FMUL.FTZ R7, R7, 0.69314718246459960938 ;  /* 0x3f31721807071820 */ /* 0x000fe40000410000 */
[----:B------:R-:W-:-:S05]  /*ec20*/  @P2 FMUL.FTZ R13, R13, 0.69314718246459960938 ;  /* 0x3f3172180d0d2820 */ /* 0x000fca0000410000 */
        /* <DEDUP_REMOVED lines=32> */
.L_x_2455:
        /* <DEDUP_REMOVED lines=143> */
.L_x_2419:
[----:B------:R-:W0:Y:S08]  /*f720*/  S2UR UR4, SR_CgaCtaId ;  /* 0x00000000000479c3 */ /* 0x000e300000008800 */
[----:B------:R-:W-:Y:S06]  /*f730*/  BAR.SYNC.DEFER_BLOCKING 0x5, 0x180 ;  /* 0x0146000000007b1d */ /* 0x000fec0000010000 */
[----:B------:R-:W-:Y:S01]  /*f740*/  UMOV UR7, 0x400 ;  /* 0x0000040000077882 */ /* 0x000fe20000000000 */
[----:B------:R-:W-:Y:S01]  /*f750*/  BSSY B0, `(.L_x_2456) ;  /* 0x00002f0000007945 */ /* 0x000fe20003800000 */
[----:B0-----:R-:W-:-:S09]  /*f760*/  ULEA UR7, UR4, UR7, 0x18 ;  /* 0x0000000704077291 */ /* 0x001fd2000f8ec03f */
[----:B------:R-:W0:Y:S02]  /*f770*/  LDS.128 R4, [UR7+0x388d0] ;  /* 0x0388d007ff047984 */ /* 0x000e240008000c00 */
[----:B0-----:R-:W-:Y:S02]  /*f780*/  R2UR UR5, R5 ;  /* 0x00000000050572ca */ /* 0x001fe400000e0000 */
[----:B------:R-:W-:Y:S01]  /*f790*/  R2UR UR6, R6 ;  /* 0x00000000060672ca */ /* 0x000fe200000e0000 */
[----:B------:R-:W-:Y:S06]  /*f7a0*/  BAR.ARV 0x4, 0x180 ;  /* 0x0106000000007b1d */ /* 0x000fec0000002000 */
[----:B------:R-:W-:Y:S08]  /*f7b0*/  @P0 BRA `(.L_x_2457) ;  /* 0x0000002000100947 */ /* 0x000ff00003800000 */
[----:B------:R-:W2:Y:S01]  /*f7c0*/  LDL R8, [R1+0x4] ;  /* 0x0000040001087983 */ /* 0x000ea20000100800 */
[----:B------:R-:W0:Y:S01]  /*f7d0*/  S2UR UR4, SR_SWINHI ;  /* 0x00000000000479c3 */ /* 0x000e220000002f00 */
[----:B------:R-:W-:Y:S01]  /*f7e0*/  IMAD.MOV.U32 R98, RZ, RZ, 0x2 ;  /* 0x00000002ff627424 */ /* 0x000fe200078e00ff */
        /* <DEDUP_REMOVED lines=11> */
[----:B------:R-:W-:Y:S01]  /*f8a0*/  UMOV UR8, UR7 ;  /* 0x0000000700087c82 */ /* 0x000fe20008000000 */
[----:B0-----:R-:W-:Y:S01]  /*f8b0*/  UMOV UR9, UR4 ;  /* 0x0000000400097c82 */ /* 0x001fe20008000000 */
        /* <DEDUP_REMOVED lines=16> */
[----:B------:R-:W-:Y:S02]  /*f9c0*/  R2UR UR11, R223 ;  /* 0x00000000df0b72ca */ /* 0x000fe400000e0000 */
[----:B------:R-:W-:Y:S02]  /*f9d0*/  R2UR UR10, R221 ;  /* 0x00000000dd0a72ca */ /* 0x000fe400000e0000 */
[----:B------:R-:W-:-:S02]  /*f9e0*/  F2FP.BF16.F32.PACK_AB R74, R77, R76 ;  /* 0x0000004c4d4a723e */ /* 0x000fc400000010ff */
[----:B------:R-:W-:Y:S02]  /*f9f0*/  F2FP.BF16.F32.PACK_AB R75, R16, R75 ;  /* 0x0000004b104b723e */ /* 0x000fe400000010ff */
[----:B------:R-:W-:Y:S01]  /*fa00*/  F2FP.BF16.F32.PACK_AB R81, R3, R82 ;  /* 0x000000520351723e */ /* 0x000fe200000010ff */
[----:B------:R-:W0:Y:S01]  /*fa10*/  LDC R16, c[0x0][0xbe8] ;  /* 0x0002fa00ff107b82 */ /* 0x000e220000000800 */
[----:B------:R-:W-:Y:S02]  /*fa20*/  F2FP.BF16.F32.PACK_AB R82, R85, R84 ;  /* 0x000000545552723e */ /* 0x000fe400000010ff */
[----:B------:R-:W-:Y:S02]  /*fa30*/  F2FP.BF16.F32.PACK_AB R83, R83, R86 ;  /* 0x000000565353723e */ /* 0x000fe400000010ff */
[----:B------:R-:W-:Y:S01]  /*fa40*/  F2FP.BF16.F32.PACK_AB R84, R89, R88 ;  /* 0x000000585954723e */ /* 0x000fe200000010ff */
[----:B------:R-:W-:Y:S01]  /*fa50*/  USHF.L.U64.HI UR13, UR10, 0x2, UR11 ;  /* 0x000000020a0d7899 */ /* 0x000fe2000801020b */
[----:B------:R-:W-:Y:S01]  /*fa60*/  F2FP.BF16.F32.PACK_AB R85, R91, R90 ;  /* 0x0000005a5b55723e */ /* 0x000fe200000010ff */
[----:B------:R-:W-:Y:S01]  /*fa70*/  USHF.L.U32 UR12, UR10, 0x2, URZ ;  /* 0x000000020a0c7899 */ /* 0x000fe2000800063f */
[----:B------:R-:W-:-:S02]  /*fa80*/  F2FP.BF16.F32.PACK_AB R86, R93, R92 ;  /* 0x0000005c5d56723e */ /* 0x000fc400000010ff */
[----:B------:R-:W-:Y:S01]  /*fa90*/  F2FP.BF16.F32.PACK_AB R87, R165, R87 ;  /* 0x00000057a557723e */ /* 0x000fe200000010ff */
[----:B------:R-:W-:Y:S01]  /*faa0*/  ULDC.64 UR10, c[0x0][0xc00] ;  /* 0x00030000000a7ab9 */ /* 0x000fe20000000a00 */
[----:B------:R-:W-:Y:S01]  /*fab0*/  F2FP.BF16.F32.PACK_AB R96, R97, R96 ;  /* 0x000000606160723e */ /* 0x000fe200000010ff */
[----:B------:R-:W-:Y:S01]  /*fac0*/  UISETP.NE.U32.AND UP0, UPT, UR10, URZ, UPT ;  /* 0x0000003f0a00728c */ /* 0x000fe2000bf05070 */
[----:B------:R-:W-:Y:S01]  /*fad0*/  F2FP.BF16.F32.PACK_AB R104, R105, R104 ;  /* 0x000000686968723e */ /* 0x000fe200000010ff */
[----:B------:R-:W-:Y:S01]  /*fae0*/  UIADD3 UR4, UP1, UR12, UR10, URZ ;  /* 0x0000000a0c047290 */ /* 0x000fe2000ff3e03f */
[----:B------:R-:W-:Y:S01]  /*faf0*/  F2FP.BF16.F32.PACK_AB R97, R167, R166 ;  /* 0x000000a6a761723e */ /* 0x000fe200000010ff */
[----:B------:R-:W-:Y:S01]  /*fb00*/  UISETP.NE.AND.EX UP0, UPT, UR11, URZ, UPT, UP0 ;  /* 0x0000003f0b00728c */ /* 0x000fe2000bf05300 */
[----:B------:R-:W-:Y:S01]  /*fb10*/  F2FP.BF16.F32.PACK_AB R105, R107, R106 ;  /* 0x0000006a6b69723e */ /* 0x000fe200000010ff */
[----:B------:R-:W-:Y:S01]  /*fb20*/  UIADD3.X UR10, UR13, UR11, URZ, UP1, !UPT ;  /* 0x0000000b0d0a7290 */ /* 0x000fe20008ffe43f */
        /* <DEDUP_REMOVED lines=22> */
[----:B------:R-:W-:Y:S01]  /*fc90*/  R2UR UR14, R214 ;  /* 0x00000000d60e72ca */ /* 0x000fe200000e0000 */
[----:B--2---:R-:W-:-:S03]  /*fca0*/  IMAD.WIDE R98, R8, R98, UR8 ;  /* 0x0000000808627e25 */ /* 0x004fc6000f8e0262 */
[C---:B------:R-:W-:Y:S02]  /*fcb0*/  IADD3 R169, P1, R98.reuse, 0x20, RZ ;  /* 0x0000002062a97810 */ /* 0x040fe40007f3e0ff */
[C---:B------:R-:W-:Y:S02]  /*fcc0*/  IADD3 R171, P0, R98.reuse, 0x40, RZ ;  /* 0x0000004062ab7810 */ /* 0x040fe40007f1e0ff */
[C---:B------:R-:W-:Y:S01]  /*fcd0*/  IADD3 R173, P4, R98.reuse, 0x60, RZ ;  /* 0x0000006062ad7810 */ /* 0x040fe20007f9e0ff */
[--C-:B------:R-:W-:Y:S01]  /*fce0*/  IMAD.X R9, RZ, RZ, R99.reuse, P1 ;  /* 0x000000ffff097224 */ /* 0x100fe200008e0663 */
[C---:B------:R-:W-:Y:S01]  /*fcf0*/  LOP3.LUT R5, R98.reuse, 0x380, RZ, 0xc0, !PT ;  /* 0x0000038062057812 */ /* 0x040fe200078ec0ff */
[--C-:B------:R-:W-:Y:S01]  /*fd00*/  IMAD.X R11, RZ, RZ, R99.reuse, P0 ;  /* 0x000000ffff0b7224 */ /* 0x100fe200000e0663 */
[C---:B------:R-:W-:Y:S01]  /*fd10*/  IADD3 R175, P3, R98.reuse, 0x4000, RZ ;  /* 0x0000400062af7810 */ /* 0x040fe20007f7e0ff */
[----:B------:R-:W-:Y:S01]  /*fd20*/  IMAD.X R13, RZ, RZ, R99, P4 ;  /* 0x000000ffff0d7224 */ /* 0x000fe200020e0663 */
[----:B------:R-:W-:-:S02]  /*fd30*/  IADD3 R177, P6, R98, 0x4020, RZ ;  /* 0x0000402062b17810 */ /* 0x000fc40007fde0ff */
[C---:B------:R-:W-:Y:S02]  /*fd40*/  IADD3 R179, P5, R98.reuse, 0x4040, RZ ;  /* 0x0000404062b37810 */ /* 0x040fe40007fbe0ff */
[C---:B------:R-:W-:Y:S01]  /*fd50*/  IADD3 R181, P2, R98.reuse, 0x4060, RZ ;  /* 0x0000406062b57810 */ /* 0x040fe20007f5e0ff */
[--C-:B------:R-:W-:Y:S01]  /*fd60*/  IMAD.X R19, RZ, RZ, R99.reuse, P6 ;  /* 0x000000ffff137224 */ /* 0x100fe200030e0663 */
[----:B------:R-:W-:Y:S01]  /*fd70*/  IADD3 R183, P1, R98, 0x8000, RZ ;  /* 0x0000800062b77810 */ /* 0x000fe20007f3e0ff */
[--C-:B------:R-:W-:Y:S01]  /*fd80*/  IMAD.X R21, RZ, RZ, R99.reuse, P5 ;  /* 0x000000ffff157224 */ /* 0x100fe200028e0663 */
[----:B------:R-:W-:Y:S01]  /*fd90*/  LOP3.LUT R8, R169, 0x380, RZ, 0xc0, !PT ;  /* 0x00000380a9087812 */ /* 0x000fe200078ec0ff */
[--C-:B------:R-:W-:Y:S01]  /*fda0*/  IMAD.X R31, RZ, RZ, R99.reuse, P2 ;  /* 0x000000ffff1f7224 */ /* 0x100fe200010e0663 */
[----:B------:R-:W-:Y:S01]  /*fdb0*/  LOP3.LUT R10, R171, 0x380, RZ, 0xc0, !PT ;  /* 0x00000380ab0a7812 */ /* 0x000fe200078ec0ff */
[----:B------:R-:W-:Y:S01]  /*fdc0*/  IMAD.X R39, RZ, RZ, R99, P1 ;  /* 0x000000ffff277224 */ /* 0x000fe200008e0663 */
[----:B------:R-:W-:-:S02]  /*fdd0*/  LOP3.LUT R12, R173, 0x380, RZ, 0xc0, !PT ;  /* 0x00000380ad0c7812 */ /* 0x000fc400078ec0ff */
[----:B------:R-:W-:Y:S02]  /*fde0*/  SHF.R.U64 R5, R5, 0x3, RZ ;  /* 0x0000000305057819 */ /* 0x000fe400000012ff */
[----:B------:R-:W-:Y:S02]  /*fdf0*/  LOP3.LUT R14, R175, 0x380, RZ, 0xc0, !PT ;  /* 0x00000380af0e7812 */ /* 0x000fe400078ec0ff */
[----:B------:R-:W-:Y:S02]  /*fe00*/  SHF.R.U64 R8, R8, 0x3, RZ ;  /* 0x0000000308087819 */ /* 0x000fe400000012ff */
[----:B------:R-:W-:Y:S02]  /*fe10*/  IADD3 R46, P0, R98, 0x8020, RZ ;  /* 0x00008020622e7810 */ /* 0x000fe40007f1e0ff */
[----:B------:R-:W-:Y:S02]  /*fe20*/  IADD3.X R15, RZ, R99, RZ, P3, !PT ;  /* 0x00000063ff0f7210 */ /* 0x000fe40001ffe4ff */
[----:B------:R-:W-:Y:S01]  /*fe30*/  SHF.R.U64 R10, R10, 0x3, RZ ;  /* 0x000000030a0a7819 */ /* 0x000fe200000012ff */
[----:B------:R-:W-:Y:S01]  /*fe40*/  IMAD.X R47, RZ, RZ, R99, P0 ;  /* 0x000000ffff2f7224 */ /* 0x000fe200000e0663 */
[----:B------:R-:W-:-:S02]  /*fe50*/  LOP3.LUT R18, R177, 0x380, RZ, 0xc0, !PT ;  /* 0x00000380b1127812 */ /* 0x000fc400078ec0ff */
[C---:B------:R-:W-:Y:S02]  /*fe60*/  IADD3 R54, P4, R98.reuse, 0x8040, RZ ;  /* 0x0000804062367810 */ /* 0x040fe40007f9e0ff */
[C---:B------:R-:W-:Y:S02]  /*fe70*/  IADD3 R62, P3, R98.reuse, 0x8060, RZ ;  /* 0x00008060623e7810 */ /* 0x040fe40007f7e0ff */
[C---:B------:R-:W-:Y:S01]  /*fe80*/  IADD3 R70, P6, R98.reuse, 0xc000, RZ ;  /* 0x0000c00062467810 */ /* 0x040fe20007fde0ff */
[--C-:B------:R-:W-:Y:S01]  /*fe90*/  IMAD.X R55, RZ, RZ, R99.reuse, P4 ;  /* 0x000000ffff377224 */ /* 0x100fe200020e0663 */
[C---:B------:R-:W-:Y:S02]  /*fea0*/  IADD3 R4, P5, R98.reuse, 0xc020, RZ ;  /* 0x0000c02062047810 */ /* 0x040fe40007fbe0ff */
[C---:B------:R-:W-:Y:S01]  /*feb0*/  IADD3 R23, P2, R98.reuse, 0xc040, RZ ;  /* 0x0000c04062177810 */ /* 0x040fe20007f5e0ff */
[--C-:B------:R-:W-:Y:S01]  /*fec0*/  IMAD.X R71, RZ, RZ, R99.reuse, P6 ;  /* 0x000000ffff477224 */ /* 0x100fe200030e0663 */
[----:B------:R-:W-:Y:S01]  /*fed0*/  IADD3 R6, P1, R98, 0xc060, RZ ;  /* 0x0000c06062067810 */ /* 0x000fe20007f3e0ff */
[--C-:B------:R-:W-:Y:S01]  /*fee0*/  IMAD.X R79, RZ, RZ, R99.reuse, P5 ;  /* 0x000000ffff4f7224 */ /* 0x100fe200028e0663 */
[----:B------:R-:W-:Y:S01]  /*fef0*/  SHF.R.U64 R12, R12, 0x3, RZ ;  /* 0x000000030c0c7819 */ /* 0x000fe200000012ff */
[----:B------:R-:W-:Y:S01]  /*ff00*/  IMAD.X R95, RZ, RZ, R99, P2 ;  /* 0x000000ffff5f7224 */ /* 0x000fe200010e0663 */
[----:B------:R-:W-:-:S02]  /*ff10*/  LOP3.LUT R20, R179, 0x380, RZ, 0xc0, !PT ;  /* 0x00000380b3147812 */ /* 0x000fc400078ec0ff */
[----:B------:R-:W-:Y:S01]  /*ff20*/  LOP3.LUT R98, R5, R98, RZ, 0x3c, !PT ;  /* 0x0000006205627212 */ /* 0x000fe200078e3cff */
[----:B------:R-:W-:Y:S01]  /*ff30*/  IMAD.X R5, RZ, RZ, R99, P1 ;  /* 0x000000ffff057224 */ /* 0x000fe200008e0663 */
[----:B------:R-:W-:Y:S02]  /*ff40*/  SHF.R.U64 R14, R14, 0x3, RZ ;  /* 0x000000030e0e7819 */ /* 0x000fe400000012ff */
[----:B------:R-:W-:Y:S02]  /*ff50*/  LOP3.LUT R30, R181, 0x380, RZ, 0xc0, !PT ;  /* 0x00000380b51e7812 */ /* 0x000fe400078ec0ff */
        /* <DEDUP_REMOVED lines=8> */
[----:B------:R-:W-:-:S02]  /*ffe0*/  IADD3.X R63, RZ, R99, RZ, P3, !PT ;  /* 0x00000063ff3f7210 */ /* 0x000fc40001ffe4ff */
[----:B------:R-:W-:Y:S02]  /*fff0*/  LOP3.LUT R14, R14, R175, RZ, 0x3c, !PT ;  /* 0x000000af0e0e7212 */ /* 0x000fe400078e3cff */
[----:B------:R-:W-:Y:S02]  /*10000*/  SHF.R.U64 R30, R30, 0x3, RZ ;  /* 0x000000031e1e7819 */ /* 0x000fe400000012ff */
[----:B------:R-:W-:Y:S02]  /*10010*/  LOP3.LUT R173, R62, 0x380, RZ, 0xc0, !PT ;  /* 0x000003803ead7812 */ /* 0x000fe400078ec0ff */
[----:B------:R-:W-:Y:S01]  /*10020*/  MOV R98, R98 ;  /* 0x0000006200627202 */ /* 0x000fe20000000f00 */
[----:B------:R-:W-:Y:S01]  /*10030*/  BAR.SYNC.DEFER_BLOCKING 0x1, 0x100 ;  /* 0x0044000000007b1d */ /* 0x000fe20000010000 */
[----:B------:R-:W-:Y:S02]  /*10040*/  LOP3.LUT R78, R4, 0x380, RZ, 0xc0, !PT ;  /* 0x00000380044e7812 */ /* 0x000fe400078ec0ff */
[----:B------:R-:W-:-:S02]  /*10050*/  SHF.R.U64 R38, R38, 0x3, RZ ;  /* 0x0000000326267819 */ /* 0x000fc400000012ff */
[----:B------:R-:W-:Y:S02]  /*10060*/  LOP3.LUT R175, R70, 0x380, RZ, 0xc0, !PT ;  /* 0x0000038046af7812 */ /* 0x000fe400078ec0ff */
[----:B------:R-:W-:Y:S02]  /*10070*/  LOP3.LUT R99, R6, 0x380, RZ, 0xc0, !PT ;  /* 0x0000038006637812 */ /* 0x000fe400078ec0ff */
[----:B------:R-:W-:Y:S02]  /*10080*/  LOP3.LUT R18, R18, R177, RZ, 0x3c, !PT ;  /* 0x000000b112127212 */ /* 0x000fe400078e3cff */
[----:B------:R-:W-:Y:S02]  /*10090*/  SHF.R.U64 R169, R169, 0x3, RZ ;  /* 0x00000003a9a97819 */ /* 0x000fe400000012ff */
[----:B------:R-:W-:Y:S02]  /*100a0*/  MOV R8, R8 ;  /* 0x0000000800087202 */ /* 0x000fe40000000f00 */
[----:B------:R-:W-:-:S02]  /*100b0*/  LOP3.LUT R20, R20, R179, RZ, 0x3c, !PT ;  /* 0x000000b314147212 */ /* 0x000fc400078e3cff */
[----:B------:R-:W-:Y:S02]  /*100c0*/  SHF.R.U64 R171, R171, 0x3, RZ ;  /* 0x00000003abab7819 */ /* 0x000fe400000012ff */
[----:B------:R-:W-:Y:S02]  /*100d0*/  LOP3.LUT R94, R23, 0x380, RZ, 0xc0, !PT ;  /* 0x00000380175e7812 */ /* 0x000fe400078ec0ff */
[----:B------:R-:W-:Y:S02]  /*100e0*/  MOV R10, R10 ;  /* 0x0000000a000a7202 */ /* 0x000fe40000000f00 */
[----:B------:R-:W-:Y:S01]  /*100f0*/  LOP3.LUT R30, R30, R181, RZ, 0x3c, !PT ;  /* 0x000000b51e1e7212 */ /* 0x000fe200078e3cff */
[----:B------:R1:W-:Y:S01]  /*10100*/  STSM.16.M88.4 [R98], R24 ;  /* 0x0000001862007844 */ /* 0x0003e20000000200 */
[----:B------:R-:W-:Y:S02]  /*10110*/  SHF.R.U64 R173, R173, 0x3, RZ ;  /* 0x00000003adad7819 */ /* 0x000fe400000012ff */
[----:B------:R-:W-:Y:S01]  /*10120*/  SHF.R.U64 R29, R78, 0x3, RZ ;  /* 0x000000034e1d7819 */ /* 0x000fe200000012ff */
[----:B------:R2:W-:Y:S01]  /*10130*/  STSM.16.M88.4 [R8], R32 ;  /* 0x0000002008007844 */ /* 0x0005e20000000200 */
[----:B------:R-:W-:-:S02]  /*10140*/  MOV R12, R12 ;  /* 0x0000000c000c7202 */ /* 0x000fc40000000f00 */
[----:B------:R-:W-:Y:S01]  /*10150*/  LOP3.LUT R38, R38, R183, RZ, 0x3c, !PT ;  /* 0x000000b726267212 */ /* 0x000fe200078e3cff */
[----:B------:R3:W-:Y:S01]  /*10160*/  STSM.16.M88.4 [R10], R40 ;  /* 0x000000280a007844 */ /* 0x0007e20000000200 */
[----:B------:R-:W-:Y:S02]  /*10170*/  SHF.R.U64 R175, R175, 0x3, RZ ;  /* 0x00000003afaf7819 */ /* 0x000fe400000012ff */
[----:B------:R-:W-:Y:S01]  /*10180*/  SHF.R.U64 R99, R99, 0x3, RZ ;  /* 0x0000000363637819 */ /* 0x000fe200000012ff */
[----:B------:R4:W-:Y:S01]  /*10190*/  STSM.16.M88.4 [R12], R48 ;  /* 0x000000300c007844 */ /* 0x0009e20000000200 */
[----:B------:R-:W-:Y:S02]  /*101a0*/  MOV R14, R14 ;  /* 0x0000000e000e7202 */ /* 0x000fe40000000f00 */
[----:B------:R-:W-:Y:S02]  /*101b0*/  LOP3.LUT R46, R169, R46, RZ, 0x3c, !PT ;  /* 0x0000002ea92e7212 */ /* 0x000fe400078e3cff */
[----:B------:R-:W-:Y:S01]  /*101c0*/  MOV R18, R18 ;  /* 0x0000001200127202 */ /* 0x000fe20000000f00 */
[----:B------:R4:W-:Y:S01]  /*101d0*/  STSM.16.M88.4 [R14], R56 ;  /* 0x000000380e007844 */ /* 0x0009e20000000200 */
[----:B------:R-:W-:-:S02]  /*101e0*/  LOP3.LUT R54, R171, R54, RZ, 0x3c, !PT ;  /* 0x00000036ab367212 */ /* 0x000fc400078e3cff */
[----:B------:R-:W-:Y:S01]  /*101f0*/  SHF.R.U64 R28, R94, 0x3, RZ ;  /* 0x000000035e1c7819 */ /* 0x000fe200000012ff */
[----:B------:R4:W-:Y:S01]  /*10200*/  STSM.16.M88.4 [R18], R64 ;  /* 0x0000004012007844 */ /* 0x0009e20000000200 */
[----:B------:R-:W-:Y:S02]  /*10210*/  MOV R20, R20 ;  /* 0x0000001400147202 */ /* 0x000fe40000000f00 */
[----:B------:R-:W-:Y:S02]  /*10220*/  LOP3.LUT R62, R173, R62, RZ, 0x3c, !PT ;  /* 0x0000003ead3e7212 */ /* 0x000fe400078e3cff */
[----:B------:R-:W-:Y:S01]  /*10230*/  LOP3.LUT R78, R29, R4, RZ, 0x3c, !PT ;  /* 0x000000041d4e7212 */ /* 0x000fe200078e3cff */
[----:B------:R4:W-:Y:S01]  /*10240*/  STSM.16.M88.4 [R20], R72 ;  /* 0x0000004814007844 */ /* 0x0009e20000000200 */
[----:B------:R-:W-:Y:S02]  /*10250*/  MOV R30, R30 ;  /* 0x0000001e001e7202 */ /* 0x000fe40000000f00 */
[----:B------:R-:W-:-:S02]  /*10260*/  LOP3.LUT R70, R175, R70, RZ, 0x3c, !PT ;  /* 0x00000046af467212 */ /* 0x000fc400078e3cff */
[----:B------:R-:W-:Y:S01]  /*10270*/  LOP3.LUT R4, R99, R6, RZ, 0x3c, !PT ;  /* 0x0000000663047212 */ /* 0x000fe200078e3cff */
[----:B------:R4:W-:Y:S01]  /*10280*/  STSM.16.M88.4 [R30], R80 ;  /* 0x000000501e007844 */ /* 0x0009e20000000200 */
[----:B------:R-:W-:Y:S02]  /*10290*/  MOV R38, R38 ;  /* 0x0000002600267202 */ /* 0x000fe40000000f00 */
[----:B------:R-:W-:Y:S02]  /*102a0*/  MOV R46, R46 ;  /* 0x0000002e002e7202 */ /* 0x000fe40000000f00 */
[----:B-1----:R-:W-:Y:S01]  /*102b0*/  F2FP.BF16.F32.PACK_AB R98, R101, R100 ;  /* 0x000000646562723e */ /* 0x002fe200000010ff */
[----:B------:R4:W-:Y:S01]  /*102c0*/  STSM.16.M88.4 [R38], R84 ;  /* 0x0000005426007844 */ /* 0x0009e20000000200 */
[----:B------:R-:W-:Y:S02]  /*102d0*/  F2FP.BF16.F32.PACK_AB R99, R103, R102 ;  /* 0x000000666763723e */ /* 0x000fe400000010ff */
[----:B------:R-:W-:-:S02]  /*102e0*/  LOP3.LUT R94, R28, R23, RZ, 0x3c, !PT ;  /* 0x000000171c5e7212 */ /* 0x000fc400078e3cff */
[----:B------:R-:W-:Y:S01]  /*102f0*/  MOV R54, R54 ;  /* 0x0000003600367202 */ /* 0x000fe20000000f00 */
[----:B------:R4:W-:Y:S01]  /*10300*/  STSM.16.M88.4 [R46], R96 ;  /* 0x000000602e007844 */ /* 0x0009e20000000200 */
[----:B------:R-:W-:Y:S02]  /*10310*/  MOV R62, R62 ;  /* 0x0000003e003e7202 */ /* 0x000fe40000000f00 */
[----:B------:R-:W-:Y:S01]  /*10320*/  MOV R70, R70 ;  /* 0x0000004600467202 */ /* 0x000fe20000000f00 */
[----:B------:R4:W-:Y:S01]  /*10330*/  STSM.16.M88.4 [R54], R104 ;  /* 0x0000006836007844 */ /* 0x0009e20000000200 */
[----:B------:R-:W-:Y:S02]  /*10340*/  MOV R78, R78 ;  /* 0x0000004e004e7202 */ /* 0x000fe40000000f00 */
[----:B------:R-:W-:Y:S01]  /*10350*/  MOV R94, R94 ;  /* 0x0000005e005e7202 */ /* 0x000fe20000000f00 */
[----:B------:R4:W-:Y:S01]  /*10360*/  STSM.16.M88.4 [R62], R112 ;  /* 0x000000703e007844 */ /* 0x0009e20000000200 */
[----:B------:R-:W-:Y:S01]  /*10370*/  MOV R6, R4 ;  /* 0x0000000400067202 */ /* 0x000fe20000000f00 */
[----:B------:R-:W-:Y:S01]  /*10380*/  IMAD.U32 R4, RZ, RZ, UR4 ;  /* 0x00000004ff047e24 */ /* 0x000fe2000f8e00ff */
[----:B------:R-:W-:Y:S01]  /*10390*/  PLOP3.LUT P0, PT, PT, PT, UP0, 0x80, 0x0 ;  /* 0x000000000000781c */ /* 0x000fe20003f0f008 */
[----:B------:R4:W-:Y:S01]  /*103a0*/  STSM.16.M88.4 [R70], R120 ;  /* 0x0000007846007844 */ /* 0x0009e20000000200 */
[----:B------:R-:W-:Y:S01]  /*103b0*/  IMAD.U32 R5, RZ, RZ, UR10 ;  /* 0x0000000aff057e24 */ /* 0x000fe2000f8e00ff */
[----:B------:R-:W-:-:S02]  /*103c0*/  ULDC.64 UR10, c[0x0][0xc08] ;  /* 0x00030200000a7ab9 */ /* 0x000fc40000000a00 */
[----:B------:R4:W-:Y:S04]  /*103d0*/  STSM.16.M88.4 [R78], R128 ;  /* 0x000000804e007844 */ /* 0x0009e80000000200 */
[----:B------:R4:W-:Y:S04]  /*103e0*/  STSM.16.M88.4 [R94], R136 ;  /* 0x000000885e007844 */ /* 0x0009e80000000200 */
[----:B------:R4:W-:Y:S01]  /*103f0*/  STSM.16.M88.4 [R6], R144 ;  /* 0x0000009006007844 */ /* 0x0009e20000000200 */
[----:B------:R-:W-:Y:S06]  /*10400*/  BAR.SYNC.DEFER_BLOCKING 0x1, 0x100 ;  /* 0x0044000000007b1d */ /* 0x000fec0000010000 */
[----:B------:R-:W4:Y:S01]  /*10410*/  @P0 LDG.E R3, desc[UR38][R4.64] ;  /* 0x0000002604030981 */ /* 0x000f22000c1e1900 */
[----:B------:R-:W-:Y:S01]  /*10420*/  UISETP.NE.U32.AND UP1, UPT, UR10, URZ, UPT ;  /* 0x0000003f0a00728c */ /* 0x000fe2000bf25070 */
[----:B0-----:R-:W-:Y:S01]  /*10430*/  ISETP.NE.AND P1, PT, R16, 0x1, PT ;  /* 0x000000011000780c */ /* 0x001fe20003f25270 */
[----:B------:R-:W-:Y:S01]  /*10440*/  UMOV UR4, URZ ;  /* 0x0000003f00047c82 */ /* 0x000fe20008000000 */
[----:B------:R-:W-:Y:S01]  /*10450*/  VIADD R13, R216, UR14 ;  /* 0x0000000ed80d7c36 */ /* 0x000fe20008000000 */
[----:B------:R-:W-:-:S06]  /*10460*/  UISETP.NE.AND.EX UP1, UPT, UR11, URZ, UPT, UP1 ;  /* 0x0000003f0b00728c */ /* 0x000fcc000bf25310 */
[----:B------:R-:W-:-:S04]  /*10470*/  PLOP3.LUT P2, PT, PT, PT, UP1, 0x80, 0x0 ;  /* 0x000000000000781c */ /* 0x000fc80003f4f018 */
[----:B--2---:R-:W0:Y:S01]  /*10480*/  @P1 LDC R8, c[0x0][0xbec] ;  /* 0x0002fb00ff081b82 */ /* 0x004e220000000800 */
[----:B------:R-:W-:-:S03]  /*10490*/  @UP1 UIADD3 UR10, UP2, UR12, UR10, URZ ;  /* 0x0000000a0c0a1290 */ /* 0x000fc6000ff5e03f */
[----:B------:R-:W-:Y:S01]  /*104a0*/  ULDC UR12, c[0x0][0xa88] ;  /* 0x0002a200000c7ab9 */ /* 0x000fe20000000800 */
[----:B------:R-:W-:Y:S02]  /*104b0*/  @UP1 UIADD3.X UR11, UR13, UR11, URZ, UP2, !UPT ;  /* 0x0000000b0d0b1290 */ /* 0x000fe400097fe43f */
[----:B---3--:R-:W-:Y:S01]  /*104c0*/  IMAD.U32 R10, RZ, RZ, UR10 ;  /* 0x0000000aff0a7e24 */ /* 0x008fe2000f8e00ff */
[----:B------:R-:W1:Y:S03]  /*104d0*/  @P1 LDC R9, c[0x0][0xbf0] ;  /* 0x0002fc00ff091b82 */ /* 0x000e660000000800 */
[----:B------:R-:W-:Y:S01]  /*104e0*/  IMAD.U32 R11, RZ, RZ, UR11 ;  /* 0x0000000bff0b7e24 */ /* 0x000fe2000f8e00ff */
[----:B----4-:R-:W-:Y:S02]  /*104f0*/  @P0 R2UR UR4, R3 ;  /* 0x00000000030402ca */ /* 0x010fe400000e0000 */
[----:B------:R-:W-:-:S06]  /*10500*/  MOV R3, UR12 ;  /* 0x0000000c00037c02 */ /* 0x000fcc0008000f00 */
[----:B------:R2:W5:Y:S01]  /*10510*/  @P2 LDG.E R3, desc[UR38][R10.64] ;  /* 0x000000260a032981 */ /* 0x000562000c1e1900 */
[----:B01----:R-:W-:Y:S06]  /*10520*/  @P2 BRA `(.L_x_2458) ;  /* 0x0000000000102947 */ /* 0x003fec0003800000 */
[----:B------:R-:W-:Y:S05]  /*10530*/  @!P0 BRA `(.L_x_2458) ;  /* 0x00000000000c8947 */ /* 0x000fea0003800000 */
[----:B------:R-:W3:Y:S04]  /*10540*/  LDG.E R6, desc[UR38][R4.64] ;  /* 0x0000002604067981 */ /* 0x000ee8000c1e1900 */
[----:B-----5:R-:W3:Y:S02]  /*10550*/  LDG.E R3, desc[UR38][R4.64+0x4] ;  /* 0x0000042604037981 */ /* 0x020ee4000c1e1900 */
[----:B---3--:R-:W-:-:S07]  /*10560*/  IMAD.IADD R3, R3, 0x1, -R6 ;  /* 0x0000000103037824 */ /* 0x008fce00078e0a06 */
.L_x_2458:
[----:B------:R-:W3:Y:S01]  /*10570*/  LDL R14, [R1] ;  /* 0x00000000010e7983 */ /* 0x000ee20000100800 */
[----:B------:R-:W-:Y:S01]  /*10580*/  R2UR UR21, R222 ;  /* 0x00000000de1572ca */ /* 0x000fe200000e0000 */
[----:B------:R-:W-:Y:S01]  /*10590*/  ULDC.64 UR16, c[0x0][0xb90] ;  /* 0x0002e40000107ab9 */ /* 0x000fe20000000a00 */
[----:B------:R-:W-:Y:S01]  /*105a0*/  R2UR UR19, R223 ;  /* 0x00000000df1372ca */ /* 0x000fe200000e0000 */
[----:B------:R-:W-:Y:S01]  /*105b0*/  @P1 IMAD.HI.U32 R4, R13, R8, RZ ;  /* 0x000000080d041227 */ /* 0x000fe200078e00ff */
[----:B------:R-:W-:Y:S01]  /*105c0*/  R2UR UR18, R221 ;  /* 0x00000000dd1272ca */ /* 0x000fe200000e0000 */
[----:B------:R-:W-:Y:S01]  /*105d0*/  USHF.R.S32.HI UR11, URZ, 0x1f, UR4 ;  /* 0x0000001f3f0b7899 */ /* 0x000fe20008011404 */
[----:B------:R-:W-:Y:S01]  /*105e0*/  R2UR UR20, R214 ;  /* 0x00000000d61472ca */ /* 0x000fe200000e0000 */
[----:B------:R-:W-:Y:S01]  /*105f0*/  UMOV UR10, UR4 ;  /* 0x00000004000a7c82 */ /* 0x000fe20008000000 */
[--C-:B------:R-:W-:Y:S01]  /*10600*/  IMAD.MOV.U32 R8, RZ, RZ, R13.reuse ;  /* 0x000000ffff087224 */ /* 0x100fe200078e000d */
[----:B------:R-:W-:Y:S01]  /*10610*/  @P1 SHF.R.U32.HI R8, RZ, R9, R4 ;  /* 0x00000009ff081219 */ /* 0x000fe20000011604 */
[----:B------:R-:W-:Y:S01]  /*10620*/  IMAD.MOV.U32 R5, RZ, RZ, 0x2 ;  /* 0x00000002ff057424 */ /* 0x000fe200078e00ff */
[----:B------:R-:W-:Y:S01]  /*10630*/  LEA R4, R224, R22, 0x6 ;  /* 0x00000016e0047211 */ /* 0x000fe200078e30ff */
[----:B-----5:R-:W-:Y:S01]  /*10640*/  IMAD R23, R3, R16, RZ ;  /* 0x0000001003177224 */ /* 0x020fe200078e02ff */
[----:B------:R-:W-:Y:S01]  /*10650*/  USHF.R.S32.HI UR15, URZ, 0x1f, UR21 ;  /* 0x0000001f3f0f7899 */ /* 0x000fe20008011415 */
[--C-:B--2---:R-:W-:Y:S01]  /*10660*/  IMAD.MOV R11, RZ, RZ, -R8.reuse ;  /* 0x000000ffff0b7224 */ /* 0x104fe200078e0a08 */
[----:B------:R-:W-:Y:S01]  /*10670*/  USEL UR19, UR19, URZ, !UP0 ;  /* 0x0000003f13137287 */ /* 0x000fe2000c000000 */
[----:B------:R-:W-:Y:S01]  /*10680*/  SHF.R.S32.HI R9, RZ, 0x1f, R8 ;  /* 0x0000001fff097819 */ /* 0x000fe20000011408 */
[----:B------:R-:W-:Y:S01]  /*10690*/  UIMAD UR14, UR15, UR16, URZ ;  /* 0x000000100f0e72a4 */ /* 0x000fe2000f8e023f */
[----:B------:R-:W-:Y:S01]  /*106a0*/  IMAD R11, R16, R11, R13 ;  /* 0x0000000b100b7224 */ /* 0x000fe200078e020d */
[----:B------:R-:W-:Y:S01]  /*106b0*/  UIMAD.WIDE.U32 UR12, UR21, UR16, UR10 ;  /* 0x00000010150c72a5 */ /* 0x000fe2000f8e000a */
[----:B------:R-:W-:Y:S01]  /*106c0*/  IMAD.WIDE R4, R4, R5, UR8 ;  /* 0x0000000804047e25 */ /* 0x000fe2000f8e0205 */
[----:B------:R-:W-:-:S02]  /*106d0*/  UIMAD UR14, UR21, UR17, UR14 ;  /* 0x00000011150e72a4 */ /* 0x000fc4000f8e020e */
[----:B------:R-:W-:Y:S01]  /*106e0*/  USEL UR18, UR18, URZ, !UP0 ;  /* 0x0000003f12127287 */ /* 0x000fe2000c000000 */
[----:B------:R-:W-:Y:S01]  /*106f0*/  SHF.R.S32.HI R6, RZ, 0x1f, R11 ;  /* 0x0000001fff067819 */ /* 0x000fe2000001140b */
[----:B------:R-:W-:Y:S01]  /*10700*/  ULDC.64 UR16, c[0x0][0xb98] ;  /* 0x0002e60000107ab9 */ /* 0x000fe20000000a00 */
[----:B------:R-:W-:Y:S01]  /*10710*/  UIADD3 UR13, UR13, UR14, URZ ;  /* 0x0000000e0d0d7290 */ /* 0x000fe2000fffe03f */
[C---:B------:R-:W-:Y:S01]  /*10720*/  IADD3 R33, P3, R4.reuse, 0x4000, RZ ;  /* 0x0000400004217810 */ /* 0x040fe20007f7e0ff */
[----:B------:R-:W-:Y:S01]  /*10730*/  UIMAD UR10, UR19, UR16, URZ ;  /* 0x00000010130a72a4 */ /* 0x000fe2000f8e023f */
[----:B------:R-:W-:Y:S01]  /*10740*/  IADD3 R37, P2, R4, 0x5000, RZ ;  /* 0x0000500004257810 */ /* 0x000fe20007f5e0ff */
[----:B------:R-:W-:Y:S01]  /*10750*/  UIMAD.WIDE.U32 UR12, UR18, UR16, UR12 ;  /* 0x00000010120c72a5 */ /* 0x000fe2000f8e000c */
[----:B------:R-:W-:Y:S01]  /*10760*/  LOP3.LUT R32, R33, 0x380, RZ, 0xc0, !PT ;  /* 0x0000038021207812 */ /* 0x000fe200078ec0ff */
[----:B------:R-:W-:Y:S01]  /*10770*/  UIMAD UR10, UR18, UR17, UR10 ;  /* 0x00000011120a72a4 */ /* 0x000fe2000f8e020a */
[----:B------:R-:W-:Y:S01]  /*10780*/  LOP3.LUT R36, R37, 0x380, RZ, 0xc0, !PT ;  /* 0x0000038025247812 */ /* 0x000fe200078ec0ff */
[----:B------:R-:W-:Y:S01]  /*10790*/  ULDC.64 UR8, c[0x0][0xb88] ;  /* 0x0002e20000087ab9 */ /* 0x000fe20000000a00 */
[----:B------:R-:W-:Y:S01]  /*107a0*/  SHF.R.U64 R32, R32, 0x3, RZ ;  /* 0x0000000320207819 */ /* 0x000fe200000012ff */
[----:B------:R-:W-:Y:S01]  /*107b0*/  IMAD R6, R6, UR8, RZ ;  /* 0x0000000806067c24 */ /* 0x000fe2000f8e02ff */
[----:B------:R-:W-:Y:S01]  /*107c0*/  IADD3 R8, P0, R8, UR12, RZ ;  /* 0x0000000c08087c10 */ /* 0x000fe2000ff1e0ff */
[----:B------:R-:W-:Y:S01]  /*107d0*/  IMAD.U32 R10, RZ, RZ, UR10 ;  /* 0x0000000aff0a7e24 */ /* 0x000fe2000f8e00ff */
[----:B------:R-:W-:Y:S01]  /*107e0*/  LOP3.LUT R32, R32, R33, RZ, 0x3c, !PT ;  /* 0x0000002120207212 */ /* 0x000fe200078e3cff */
[----:B------:R-:W-:Y:S01]  /*107f0*/  IMAD R15, R11, UR9, R6 ;  /* 0x000000090b0f7c24 */ /* 0x000fe2000f8e0206 */
[----:B------:R-:W-:-:S02]  /*10800*/  SHF.R.U64 R36, R36, 0x3, RZ ;  /* 0x0000000324247819 */ /* 0x000fc400000012ff */
[----:B------:R-:W-:Y:S01]  /*10810*/  IADD3.X R9, R9, UR13, R10, P0, !PT ;  /* 0x0000000d09097c10 */ /* 0x000fe200087fe40a */
[----:B------:R-:W-:Y:S01]  /*10820*/  ULDC.64 UR12, c[0x0][0xaa0] ;  /* 0x0002a800000c7ab9 */ /* 0x000fe20000000a00 */
[----:B------:R-:W-:Y:S02]  /*10830*/  IADD3.X R33, RZ, R5, RZ, P3, !PT ;  /* 0x00000005ff217210 */ /* 0x000fe40001ffe4ff */
[----:B------:R-:W-:Y:S01]  /*10840*/  IADD3 R53, P3, R4, 0xa000, RZ ;  /* 0x0000a00004357810 */ /* 0x000fe20007f7e0ff */
[----:B------:R-:W-:Y:S01]  /*10850*/  IMAD.WIDE.U32 R8, R11, UR8, R8 ;  /* 0x000000080b087c25 */ /* 0x000fe2000f8e0008 */
[----:B------:R-:W-:Y:S01]  /*10860*/  ULDC.64 UR8, c[0x0][0xb50] ;  /* 0x0002d40000087ab9 */ /* 0x000fe20000000a00 */
[----:B------:R-:W-:Y:S02]  /*10870*/  LOP3.LUT R36, R36, R37, RZ, 0x3c, !PT ;  /* 0x0000002524247212 */ /* 0x000fe400078e3cff */
[----:B------:R-:W-:Y:S01]  /*10880*/  IMAD.IADD R9, R9, 0x1, R15 ;  /* 0x0000000109097824 */ /* 0x000fe200078e020f */
[----:B------:R-:W-:Y:S01]  /*10890*/  LEA R10, P0, R8, UR8, 0x2 ;  /* 0x00000008080a7c11 */ /* 0x000fe2000f8010ff */
[----:B------:R-:W-:Y:S01]  /*108a0*/  IMAD.X R37, RZ, RZ, R5, P2 ;  /* 0x000000ffff257224 */ /* 0x000fe200010e0605 */
[----:B------:R-:W-:-:S02]  /*108b0*/  LOP3.LUT R52, R53, 0x380, RZ, 0xc0, !PT ;  /* 0x0000038035347812 */ /* 0x000fc400078ec0ff */
[----:B------:R-:W-:Y:S01]  /*108c0*/  LEA.HI.X R11, R8, UR9, R9, 0x2, P0 ;  /* 0x00000009080b7c11 */ /* 0x000fe200080f1409 */
[----:B------:R-:W-:Y:S01]  /*108d0*/  SHFL.IDX PT, R18, R10, RZ, 0x1c1f ;  /* 0x001c1fff0a127589 */ /* 0x000fe200000e0000 */
[C---:B------:R-:W-:Y:S02]  /*108e0*/  IADD3 R29, P0, R4.reuse, 0x3000, RZ ;  /* 0x00003000041d7810 */ /* 0x040fe40007f1e0ff */
[----:B------:R-:W-:Y:S01]  /*108f0*/  IADD3 R57, P2, R4, 0xb000, RZ ;  /* 0x0000b00004397810 */ /* 0x000fe20007f5e0ff */
[----:B------:R-:W0:Y:S01]  /*10900*/  SHFL.IDX PT, R19, R11, RZ, 0x1c1f ;  /* 0x001c1fff0b137589 */ /* 0x000e2200000e0000 */
[----:B------:R-:W-:Y:S02]  /*10910*/  LOP3.LUT R28, R29, 0x380, RZ, 0xc0, !PT ;  /* 0x000003801d1c7812 */ /* 0x000fe400078ec0ff */
[----:B------:R-:W-:Y:S01]  /*10920*/  SHF.R.U64 R52, R52, 0x3, RZ ;  /* 0x0000000334347819 */ /* 0x000fe200000012ff */
[----:B------:R-:W-:Y:S01]  /*10930*/  SHFL.IDX PT, R20, R10, 0x1, 0x1c1f ;  /* 0x003c1f000a147f89 */ /* 0x000fe200000e0000 */
[----:B------:R-:W-:-:S02]  /*10940*/  SHF.R.U64 R28, R28, 0x3, RZ ;  /* 0x000000031c1c7819 */ /* 0x000fc400000012ff */
[----:B------:R-:W-:Y:S01]  /*10950*/  LOP3.LUT R56, R57, 0x380, RZ, 0xc0, !PT ;  /* 0x0000038039387812 */ /* 0x000fe200078ec0ff */
[----:B------:R-:W1:Y:S01]  /*10960*/  SHFL.IDX PT, R21, R11, 0x1, 0x1c1f ;  /* 0x003c1f000b157f89 */ /* 0x000e6200000e0000 */
[----:B------:R-:W-:Y:S01]  /*10970*/  LOP3.LUT R28, R28, R29, RZ, 0x3c, !PT ;  /* 0x0000001d1c1c7212 */ /* 0x000fe200078e3cff */
[--C-:B------:R-:W-:Y:S01]  /*10980*/  IMAD.X R29, RZ, RZ, R5.reuse, P0 ;  /* 0x000000ffff1d7224 */ /* 0x100fe200000e0605 */
[----:B------:R-:W-:Y:S02]  /*10990*/  IADD3 R49, P0, R4, 0x9000, RZ ;  /* 0x0000900004317810 */ /* 0x000fe40007f1e0ff */
[----:B------:R-:W-:Y:S01]  /*109a0*/  LOP3.LUT R52, R52, R53, RZ, 0x3c, !PT ;  /* 0x0000003534347212 */ /* 0x000fe200078e3cff */
[----:B------:R-:W-:Y:S01]  /*109b0*/  IMAD.X R53, RZ, RZ, R5, P3 ;  /* 0x000000ffff357224 */ /* 0x000fe200018e0605 */
[----:B------:R-:W-:Y:S02]  /*109c0*/  LOP3.LUT R48, R49, 0x380, RZ, 0xc0, !PT ;  /* 0x0000038031307812 */ /* 0x000fe400078ec0ff */
[----:B------:R-:W-:-:S02]  /*109d0*/  IADD3 R13, P5, R4, 0x1000, RZ ;  /* 0x00001000040d7810 */ /* 0x000fc40007fbe0ff */
[----:B------:R-:W-:Y:S02]  /*109e0*/  SHF.R.U64 R48, R48, 0x3, RZ ;  /* 0x0000000330307819 */ /* 0x000fe400000012ff */
[----:B------:R-:W-:Y:S02]  /*109f0*/  IADD3 R25, P4, R4, 0x2000, RZ ;  /* 0x0000200004197810 */ /* 0x000fe40007f9e0ff */
[----:B------:R-:W-:Y:S01]  /*10a00*/  LOP3.LUT R48, R48, R49, RZ, 0x3c, !PT ;  /* 0x0000003130307212 */ /* 0x000fe200078e3cff */
[----:B------:R-:W-:Y:S01]  /*10a10*/  IMAD.X R49, RZ, RZ, R5, P0 ;  /* 0x000000ffff317224 */ /* 0x000fe200000e0605 */
[----:B------:R-:W-:Y:S02]  /*10a20*/  SHF.R.U64 R56, R56, 0x3, RZ ;  /* 0x0000000338387819 */ /* 0x000fe400000012ff */
[----:B------:R-:W-:Y:S02]  /*10a30*/  IADD3 R8, P3, R4, 0xf000, RZ ;  /* 0x0000f00004087810 */ /* 0x000fe40007f7e0ff */
[----:B------:R-:W-:-:S02]  /*10a40*/  LOP3.LUT P0, RZ, R226, 0x3, RZ, 0xc0, !PT ;  /* 0x00000003e2ff7812 */ /* 0x000fc4000780c0ff */
[----:B------:R-:W-:Y:S02]  /*10a50*/  LOP3.LUT R12, R13, 0x380, RZ, 0xc0, !PT ;  /* 0x000003800d0c7812 */ /* 0x000fe400078ec0ff */
[----:B------:R-:W-:Y:S01]  /*10a60*/  IADD3 R41, P6, R4, 0x6000, RZ ;  /* 0x0000600004297810 */ /* 0x000fe20007fde0ff */
[----:B------:R-:W-:Y:S01]  /*10a70*/  UIMAD UR10, UR11, UR12, URZ ;  /* 0x0000000c0b0a72a4 */ /* 0x000fe2000f8e023f */
[----:B------:R-:W-:Y:S01]  /*10a80*/  LOP3.LUT R24, R25, 0x380, RZ, 0xc0, !PT ;  /* 0x0000038019187812 */ /* 0x000fe200078ec0ff */
[----:B------:R-:W-:Y:S01]  /*10a90*/  UIMAD.WIDE.U32 UR8, UR4, UR12, URZ ;  /* 0x0000000c040872a5 */ /* 0x000fe2000f8e003f */
[----:B------:R-:W-:Y:S01]  /*10aa0*/  LOP3.LUT R56, R56, R57, RZ, 0x3c, !PT ;  /* 0x0000003938387212 */ /* 0x000fe200078e3cff */
[--C-:B------:R-:W-:Y:S01]  /*10ab0*/  IMAD.X R57, RZ, RZ, R5.reuse, P2 ;  /* 0x000000ffff397224 */ /* 0x100fe200010e0605 */
[----:B------:R-:W-:Y:S01]  /*10ac0*/  LOP3.LUT R3, R8, 0x380, RZ, 0xc0, !PT ;  /* 0x0000038008037812 */ /* 0x000fe200078ec0ff */
[----:B------:R-:W-:Y:S01]  /*10ad0*/  IMAD.X R61, RZ, RZ, R5, P3 ;  /* 0x000000ffff3d7224 */ /* 0x000fe200018e0605 */
[----:B------:R-:W-:-:S02]  /*10ae0*/  SHF.R.U64 R12, R12, 0x3, RZ ;  /* 0x000000030c0c7819 */ /* 0x000fc400000012ff */
[----:B------:R-:W-:Y:S02]  /*10af0*/  SHF.R.U64 R24, R24, 0x3, RZ ;  /* 0x0000000318187819 */ /* 0x000fe400000012ff */
[----:B------:R-:W-:Y:S02]  /*10b00*/  SHF.R.U64 R3, R3, 0x3, RZ ;  /* 0x0000000303037819 */ /* 0x000fe400000012ff */
[----:B------:R-:W-:Y:S01]  /*10b10*/  LOP3.LUT R12, R12, R13, RZ, 0x3c, !PT ;  /* 0x0000000d0c0c7212 */ /* 0x000fe200078e3cff */
[--C-:B------:R-:W-:Y:S01]  /*10b20*/  IMAD.X R13, RZ, RZ, R5.reuse, P5 ;  /* 0x000000ffff0d7224 */ /* 0x100fe200028e0605 */
[----:B------:R-:W-:Y:S01]  /*10b30*/  LOP3.LUT R24, R24, R25, RZ, 0x3c, !PT ;  /* 0x0000001918187212 */ /* 0x000fe200078e3cff */
[----:B------:R-:W-:Y:S01]  /*10b40*/  IMAD.X R25, RZ, RZ, R5, P4 ;  /* 0x000000ffff197224 */ /* 0x000fe200020e0605 */
[C---:B------:R-:W-:Y:S02]  /*10b50*/  IADD3 R45, P5, R4.reuse, 0x7000, RZ ;  /* 0x00007000042d7810 */ /* 0x040fe40007fbe0ff */
[----:B------:R-:W-:-:S02]  /*10b60*/  IADD3 R69, P4, R4, 0x8000, RZ ;  /* 0x0000800004457810 */ /* 0x000fc40007f9e0ff */
[----:B------:R-:W-:Y:S02]  /*10b70*/  LOP3.LUT R60, R3, R8, RZ, 0x3c, !PT ;  /* 0x00000008033c7212 */ /* 0x000fe400078e3cff */
[----:B------:R-:W2:Y:S01]  /*10b80*/  @P1 LDC R3, c[0x0][0xbec] ;  /* 0x0002fb00ff031b82 */ /* 0x000ea20000000800 */
[----:B------:R-:W-:Y:S02]  /*10b90*/  LOP3.LUT R40, R41, 0x380, RZ, 0xc0, !PT ;  /* 0x0000038029287812 */ /* 0x000fe400078ec0ff */
[----:B------:R-:W-:Y:S02]  /*10ba0*/  LOP3.LUT R44, R45, 0x380, RZ, 0xc0, !PT ;  /* 0x000003802d2c7812 */ /* 0x000fe400078ec0ff */
[----:B------:R-:W-:Y:S02]  /*10bb0*/  LOP3.LUT R68, R69, 0x380, RZ, 0xc0, !PT ;  /* 0x0000038045447812 */ /* 0x000fe400078ec0ff */
[----:B------:R-:W-:Y:S02]  /*10bc0*/  LOP3.LUT R9, R4, 0x380, RZ, 0xc0, !PT ;  /* 0x0000038004097812 */ /* 0x000fe400078ec0ff */
[----:B------:R-:W-:-:S02]  /*10bd0*/  SHF.R.U64 R40, R40, 0x3, RZ ;  /* 0x0000000328287819 */ /* 0x000fc400000012ff */
[----:B------:R-:W-:Y:S02]  /*10be0*/  SHF.R.U64 R44, R44, 0x3, RZ ;  /* 0x000000032c2c7819 */ /* 0x000fe400000012ff */
[----:B------:R-:W-:Y:S02]  /*10bf0*/  SHF.R.U64 R68, R68, 0x3, RZ ;  /* 0x0000000344447819 */ /* 0x000fe400000012ff */
[----:B------:R-:W-:Y:S02]  /*10c00*/  SHF.R.U64 R9, R9, 0x3, RZ ;  /* 0x0000000309097819 */ /* 0x000fe400000012ff */
[----:B------:R-:W-:Y:S01]  /*10c10*/  LOP3.LUT R40, R40, R41, RZ, 0x3c, !PT ;  /* 0x0000002928287212 */ /* 0x000fe200078e3cff */
[--C-:B------:R-:W-:Y:S01]  /*10c20*/  IMAD.X R41, RZ, RZ, R5.reuse, P6 ;  /* 0x000000ffff297224 */ /* 0x100fe200030e0605 */
[----:B------:R-:W-:Y:S01]  /*10c30*/  LOP3.LUT R44, R44, R45, RZ, 0x3c, !PT ;  /* 0x0000002d2c2c7212 */ /* 0x000fe200078e3cff */
[--C-:B------:R-:W-:Y:S01]  /*10c40*/  IMAD.X R45, RZ, RZ, R5.reuse, P5 ;  /* 0x000000ffff2d7224 */ /* 0x100fe200028e0605 */
[----:B------:R-:W-:Y:S01]  /*10c50*/  LOP3.LUT R68, R68, R69, RZ, 0x3c, !PT ;  /* 0x0000004544447212 */ /* 0x000fe200078e3cff */
[----:B------:R-:W-:Y:S01]  /*10c60*/  IMAD.X R69, RZ, RZ, R5, P4 ;  /* 0x000000ffff457224 */ /* 0x000fe200020e0605 */
[C---:B------:R-:W-:Y:S01]  /*10c70*/  IADD3 R77, P6, R4.reuse, 0xc000, RZ ;  /* 0x0000c000044d7810 */ /* 0x040fe20007fde0ff */
[----:B------:R-:W-:Y:S01]  /*10c80*/  UIMAD UR10, UR4, UR13, UR10 ;  /* 0x0000000d040a72a4 */ /* 0x000fe2000f8e020a */
[----:B------:R-:W-:-:S02]  /*10c90*/  IADD3 R73, P5, R4, 0xd000, RZ ;  /* 0x0000d00004497810 */ /* 0x000fc40007fbe0ff */
[----:B------:R-:W-:Y:S01]  /*10ca0*/  IADD3 R65, P4, R4, 0xe000, RZ ;  /* 0x0000e00004417810 */ /* 0x000fe20007f9e0ff */
[----:B------:R-:W-:Y:S01]  /*10cb0*/  ULDC.64 UR12, c[0x0][0xae8] ;  /* 0x0002ba00000c7ab9 */ /* 0x000fe20000000a00 */
[----:B------:R-:W-:Y:S01]  /*10cc0*/  LOP3.LUT R4, R9, R4, RZ, 0x3c, !PT ;  /* 0x0000000409047212 */ /* 0x000fe200078e3cff */
[----:B------:R-:W-:Y:S01]  /*10cd0*/  UIADD3 UR9, UR9, UR10, URZ ;  /* 0x0000000a09097290 */ /* 0x000fe2000fffe03f */
[----:B------:R-:W-:Y:S01]  /*10ce0*/  LOP3.LUT R76, R77, 0x380, RZ, 0xc0, !PT ;  /* 0x000003804d4c7812 */ /* 0x000fe200078ec0ff */
[----:B------:R-:W-:Y:S01]  /*10cf0*/  UIMAD UR4, UR15, UR12, URZ ;  /* 0x0000000c0f0472a4 */ /* 0x000fe2000f8e023f */
[----:B------:R-:W-:Y:S02]  /*10d00*/  LOP3.LUT R72, R73, 0x380, RZ, 0xc0, !PT ;  /* 0x0000038049487812 */ /* 0x000fe400078ec0ff */
[----:B------:R-:W-:Y:S01]  /*10d10*/  LOP3.LUT R64, R65, 0x380, RZ, 0xc0, !PT ;  /* 0x0000038041407812 */ /* 0x000fe200078ec0ff */
[----:B------:R-:W-:Y:S01]  /*10d20*/  UIMAD UR4, UR21, UR13, UR4 ;  /* 0x0000000d150472a4 */ /* 0x000fe2000f8e0204 */
[----:B------:R-:W-:Y:S01]  /*10d30*/  SHF.R.U64 R76, R76, 0x3, RZ ;  /* 0x000000034c4c7819 */ /* 0x000fe200000012ff */
[----:B------:R-:W-:Y:S01]  /*10d40*/  UIMAD.WIDE.U32 UR8, UR21, UR12, UR8 ;  /* 0x0000000c150872a5 */ /* 0x000fe2000f8e0008 */
[----:B------:R-:W-:Y:S01]  /*10d50*/  SHF.R.U64 R72, R72, 0x3, RZ ;  /* 0x0000000348487819 */ /* 0x000fe200000012ff */
[----:B------:R-:W-:Y:S01]  /*10d60*/  ULDC.64 UR10, c[0x0][0xaf0] ;  /* 0x0002bc00000a7ab9 */ /* 0x000fe20000000a00 */
[----:B------:R-:W-:Y:S01]  /*10d70*/  SHF.R.U64 R64, R64, 0x3, RZ ;  /* 0x0000000340407819 */ /* 0x000fe200000012ff */
[----:B------:R-:W-:Y:S01]  /*10d80*/  UIADD3 UR9, UR9, UR4, URZ ;  /* 0x0000000409097290 */ /* 0x000fe2000fffe03f */
[----:B------:R-:W-:Y:S01]  /*10d90*/  LOP3.LUT R76, R76, R77, RZ, 0x3c, !PT ;  /* 0x0000004d4c4c7212 */ /* 0x000fe200078e3cff */
[----:B------:R-:W-:Y:S01]  /*10da0*/  UIMAD UR4, UR19, UR10, URZ ;  /* 0x0000000a130472a4 */ /* 0x000fe2000f8e023f */
[----:B------:R-:W-:Y:S01]  /*10db0*/  LOP3.LUT R72, R72, R73, RZ, 0x3c, !PT ;  /* 0x0000004948487212 */ /* 0x000fe200078e3cff */
[--C-:B------:R-:W-:Y:S01]  /*10dc0*/  IMAD.X R77, RZ, RZ, R5.reuse, P6 ;  /* 0x000000ffff4d7224 */ /* 0x100fe200030e0605 */
[----:B------:R-:W-:Y:S01]  /*10dd0*/  LOP3.LUT R64, R64, R65, RZ, 0x3c, !PT ;  /* 0x0000004140407212 */ /* 0x000fe200078e3cff */
[----:B------:R-:W-:-:S02]  /*10de0*/  IMAD.X R73, RZ, RZ, R5, P5 ;  /* 0x000000ffff497224 */ /* 0x000fc400028e0605 */
[----:B------:R-:W-:Y:S01]  /*10df0*/  IMAD.X R65, RZ, RZ, R5, P4 ;  /* 0x000000ffff417224 */ /* 0x000fe200020e0605 */
[----:B------:R-:W-:Y:S02]  /*10e00*/  UIMAD UR4, UR18, UR11, UR4 ;  /* 0x0000000b120472a4 */ /* 0x000fe4000f8e0204 */
[----:B------:R-:W-:-:S03]  /*10e10*/  UIMAD.WIDE.U32 UR8, UR18, UR10, UR8 ;  /* 0x0000000a120872a5 */ /* 0x000fc6000f8e0008 */
[----:B------:R-:W-:Y:S01]  /*10e20*/  ULDC.64 UR10, c[0x0][0xae0] ;  /* 0x0002b800000a7ab9 */ /* 0x000fe20000000a00 */
[----:B------:R-:W-:Y:S01]  /*10e30*/  UIADD3 UR4, UR9, UR4, URZ ;  /* 0x0000000409047290 */ /* 0x000fe2000fffe03f */
[----:B------:R-:W-:Y:S01]  /*10e40*/  IADD3 R80, R224, UR20, RZ ;  /* 0x00000014e0507c10 */ /* 0x000fe2000fffe0ff */
[----:B------:R-:W-:-:S04]  /*10e50*/  UIADD3 UR7, UR7, 0x38820, URZ ;  /* 0x0003882007077890 */ /* 0x000fc8000fffe03f */
[----:B------:R-:W-:Y:S01]  /*10e60*/  UPRMT UR7, URZ, 0x654, UR7 ;  /* 0x000006543f077896 */ /* 0x000fe20008000007 */
[----:B------:R-:W-:Y:S01]  /*10e70*/  BSSY B1, `(.L_x_2459) ;  /* 0x0000054000017945 */ /* 0x000fe20003800000 */
[----:B------:R-:W-:Y:S02]  /*10e80*/  SHF.R.S32.HI R81, RZ, 0x1f, R219 ;  /* 0x0000001fff517819 */ /* 0x000fe400000114db */
[----:B------:R-:W-:Y:S02]  /*10e90*/  SHF.R.S32.HI R82, RZ, 0x1f, R217 ;  /* 0x0000001fff527819 */ /* 0x000fe400000114d9 */
[----:B------:R-:W-:Y:S02]  /*10ea0*/  SHF.R.S32.HI R83, RZ, 0x1f, R218 ;  /* 0x0000001fff537819 */ /* 0x000fe400000114da */
[----:B------:R-:W-:Y:S01]  /*10eb0*/  SHF.R.S32.HI R84, RZ, 0x1f, R22 ;  /* 0x0000001fff547819 */ /* 0x000fe20000011416 */
[----:B---3--:R-:W-:-:S05]  /*10ec0*/  VIADD R14, R14, UR20 ;  /* 0x000000140e0e7c36 */ /* 0x008fca0008000000 */
[C---:B------:R-:W-:Y:S02]  /*10ed0*/  ISETP.GE.OR P2, PT, R14.reuse, R23, P0 ;  /* 0x000000170e00720c */ /* 0x040fe40000746670 */
[----:B------:R-:W-:-:S04]  /*10ee0*/  IADD3 R6, R14, 0x8, RZ ;  /* 0x000000080e067810 */ /* 0x000fc80007ffe0ff */
[----:B------:R-:W-:-:S07]  /*10ef0*/  ISETP.GE.OR P0, PT, R6, R23, P0 ;  /* 0x000000170600720c */ /* 0x000fce0000706670 */
[----:B0-----:R0:W-:Y:S06]  /*10f00*/  @!P2 ST.E desc[UR38][R18.64], R2 ;  /* 0x000000021200a985 */ /* 0x0011ec000c101926 */
[----:B-1----:R1:W-:Y:S04]  /*10f10*/  @!P0 ST.E desc[UR38][R20.64], R0 ;  /* 0x0000000014008985 */ /* 0x0023e8000c101926 */
[----:B------:R3:W5:Y:S01]  /*10f20*/  LD.E.128 R8, desc[UR38][R4.64] ;  /* 0x0000002604087980 */ /* 0x000762000c101d00 */
[----:B0-----:R-:W0:Y:S01]  /*10f30*/  @P1 LDC R19, c[0x0][0xbf0] ;  /* 0x0002fc00ff131b82 */ /* 0x001e220000000800 */
[----:B------:R-:W-:-:S02]  /*10f40*/  IMAD.U32 R2, RZ, RZ, UR8 ;  /* 0x00000008ff027e24 */ /* 0x000fc4000f8e00ff */
[----:B------:R-:W5:Y:S01]  /*10f50*/  LD.E.128 R12, desc[UR38][R12.64] ;  /* 0x000000260c0c7980 */ /* 0x000f62000c101d00 */
[----:B-1----:R-:W-:-:S03]  /*10f60*/  LEA R0, R220, R224, 0x5 ;  /* 0x000000e0dc007211 */ /* 0x002fc600078e28ff */
[----:B------:R-:W5:Y:S02]  /*10f70*/  LD.E.128 R24, desc[UR38][R24.64] ;  /* 0x0000002618187980 */ /* 0x000f64000c101d00 */
[----:B---3--:R-:W-:Y:S02]  /*10f80*/  VIADD R4, R0, UR20 ;  /* 0x0000001400047c36 */ /* 0x008fe40008000000 */
[----:B------:R-:W5:Y:S02]  /*10f90*/  LD.E.128 R28, desc[UR38][R28.64] ;  /* 0x000000261c1c7980 */ /* 0x000f64000c101d00 */
[----:B--2---:R-:W-:Y:S02]  /*10fa0*/  @P1 IMAD.HI.U32 R0, R4, R3, RZ ;  /* 0x0000000304001227 */ /* 0x004fe400078e00ff */
[----:B------:R-:W5:Y:S02]  /*10fb0*/  LD.E.128 R32, desc[UR38][R32.64] ;  /* 0x0000002620207980 */ /* 0x000f64000c101d00 */
[----:B------:R-:W-:-:S02]  /*10fc0*/  IMAD.MOV.U32 R5, RZ, RZ, R4 ;  /* 0x000000ffff057224 */ /* 0x000fc400078e0004 */
[----:B------:R-:W5:Y:S01]  /*10fd0*/  LD.E.128 R36, desc[UR38][R36.64] ;  /* 0x0000002624247980 */ /* 0x000f62000c101d00 */
[----:B0-----:R-:W-:-:S03]  /*10fe0*/  @P1 SHF.R.U32.HI R5, RZ, R19, R0 ;  /* 0x00000013ff051219 */ /* 0x001fc60000011600 */
[----:B------:R-:W5:Y:S01]  /*10ff0*/  LD.E.128 R40, desc[UR38][R40.64] ;  /* 0x0000002628287980 */ /* 0x000f62000c101d00 */
[--C-:B------:R-:W-:Y:S01]  /*11000*/  SHF.R.S32.HI R0, RZ, 0x1f, R5.reuse ;  /* 0x0000001fff007819 */ /* 0x100fe20000011405 */
[----:B------:R-:W-:Y:S02]  /*11010*/  IMAD.MOV R19, RZ, RZ, -R5 ;  /* 0x000000ffff137224 */ /* 0x000fe400078e0a05 */
[----:B------:R-:W5:Y:S01]  /*11020*/  LD.E.128 R44, desc[UR38][R44.64] ;  /* 0x000000262c2c7980 */ /* 0x000f62000c101d00 */
[----:B------:R-:W-:Y:S01]  /*11030*/  IMAD.U32 R3, RZ, RZ, UR9 ;  /* 0x00000009ff037e24 */ /* 0x000fe2000f8e00ff */
[----:B------:R-:W-:Y:S01]  /*11040*/  ULDC.64 UR8, c[0x0][0xad8] ;  /* 0x0002b60000087ab9 */ /* 0x000fe20000000a00 */
[----:B------:R-:W-:Y:S01]  /*11050*/  IMAD R0, R0, UR10, RZ ;  /* 0x0000000a00007c24 */ /* 0x000fe2000f8e02ff */
[----:B------:R-:W5:Y:S01]  /*11060*/  LD.E.128 R68, desc[UR38][R68.64] ;  /* 0x0000002644447980 */ /* 0x000f62000c101d00 */
[----:B------:R-:W-:Y:S02]  /*11070*/  IMAD R19, R16, R19, R4 ;  /* 0x0000001310137224 */ /* 0x000fe400078e0204 */
[----:B------:R-:W-:Y:S01]  /*11080*/  IMAD.U32 R3, RZ, RZ, UR4 ;  /* 0x00000004ff037e24 */ /* 0x000fe2000f8e00ff */
[----:B------:R-:W5:Y:S01]  /*11090*/  LD.E.128 R48, desc[UR38][R48.64] ;  /* 0x0000002630307980 */ /* 0x000f62000c101d00 */
[----:B------:R-:W-:Y:S01]  /*110a0*/  IMAD R21, R5, UR11, R0 ;  /* 0x0000000b05157c24 */ /* 0x000fe2000f8e0200 */
[----:B------:R-:W-:-:S02]  /*110b0*/  SHF.R.S32.HI R0, RZ, 0x1f, R19 ;  /* 0x0000001fff007819 */ /* 0x000fc40000011413 */
[----:B------:R-:W5:Y:S01]  /*110c0*/  LD.E.128 R52, desc[UR38][R52.64] ;  /* 0x0000002634347980 */ /* 0x000f62000c101d00 */
[----:B------:R-:W-:-:S03]  /*110d0*/  IMAD.WIDE.U32 R2, R5, UR10, R2 ;  /* 0x0000000a05027c25 */ /* 0x000fc6000f8e0002 */
[----:B------:R-:W5:Y:S04]  /*110e0*/  LD.E.128 R56, desc[UR38][R56.64] ;  /* 0x0000002638387980 */ /* 0x000f68000c101d00 */
[----:B------:R-:W5:Y:S04]  /*110f0*/  LD.E.128 R76, desc[UR38][R76.64] ;  /* 0x000000264c4c7980 */ /* 0x000f68000c101d00 */
[----:B------:R-:W5:Y:S04]  /*11100*/  LD.E.128 R72, desc[UR38][R72.64] ;  /* 0x0000002648487980 */ /* 0x000f68000c101d00 */
[----:B------:R-:W5:Y:S04]  /*11110*/  LD.E.128 R64, desc[UR38][R64.64] ;  /* 0x0000002640407980 */ /* 0x000f68000c101d00 */
[----:B------:R-:W5:Y:S01]  /*11120*/  LD.E.128 R60, desc[UR38][R60.64] ;  /* 0x000000263c3c7980 */ /* 0x000f62000c101d00 */
[----:B------:R-:W-:Y:S01]  /*11130*/  IMAD.IADD R3, R3, 0x1, R21 ;  /* 0x0000000103037824 */ /* 0x000fe200078e0215 */
[----:B------:R-:W-:Y:S01]  /*11140*/  ISETP.GE.AND P2, PT, R80, R23, PT ;  /* 0x000000175000720c */ /* 0x000fe20003f46270 */
[----:B------:R-:W-:Y:S01]  /*11150*/  IMAD R4, R0, UR8, RZ ;  /* 0x0000000800047c24 */ /* 0x000fe2000f8e02ff */
[----:B------:R-:W-:Y:S01]  /*11160*/  @!PT LDS RZ, [RZ] ;  /* 0x00000000fffff984 */ /* 0x000fe20000000800 */
[----:B------:R-:W-:Y:S01]  /*11170*/  @!PT LDS RZ, [RZ] ;  /* 0x00000000fffff984 */ /* 0x000fe20000000800 */
[----:B------:R-:W-:Y:S01]  /*11180*/  @!PT LDS RZ, [RZ] ;  /* 0x00000000fffff984 */ /* 0x000fe20000000800 */
[----:B------:R-:W-:Y:S01]  /*11190*/  @!PT LDS RZ, [RZ] ;  /* 0x00000000fffff984 */ /* 0x000fe20000000800 */
[----:B------:R0:W-:Y:S06]  /*111a0*/  MEMBAR.ALL.CTA ;  /* 0x0000000000007992 */ /* 0x0001ec0000008000 */
[----:B0-----:R-:W0:Y:S01]  /*111b0*/  FENCE.VIEW.ASYNC.S ;  /* 0x00000000000073c6 */ /* 0x001e220000000000 */
[----:B------:R-:W-:-:S04]  /*111c0*/  IMAD.WIDE.U32 R2, R19, UR8, R2 ;  /* 0x0000000813027c25 */ /* 0x000fc8000f8e0002 */
[----:B------:R-:W-:Y:S01]  /*111d0*/  IMAD R5, R19, UR9, R4 ;  /* 0x0000000913057c24 */ /* 0x000fe2000f8e0204 */
[----:B------:R-:W-:Y:S01]  /*111e0*/  ULDC.64 UR8, c[0x0][0xa80] ;  /* 0x0002a00000087ab9 */ /* 0x000fe20000000a00 */
[----:B------:R-:W-:Y:S01]  /*111f0*/  VIADD R0, R80, 0x20 ;  /* 0x0000002050007836 */ /* 0x000fe20000000000 */
[----:B------:R-:W-:Y:S01]  /*11200*/  LEA R6, P3, R2, UR8, 0x1 ;  /* 0x0000000802067c11 */ /* 0x000fe2000f8608ff */
[----:B------:R-:W-:-:S03]  /*11210*/  IMAD.IADD R3, R3, 0x1, R5 ;  /* 0x0000000103037824 */ /* 0x000fc600078e0205 */
[-C--:B------:R-:W-:Y:S01]  /*11220*/  ISETP.GE.AND P1, PT, R0, R23.reuse, PT ;  /* 0x000000170000720c */ /* 0x080fe20003f26270 */
[----:B------:R-:W-:Y:S01]  /*11230*/  VIADD R0, R80, 0x40 ;  /* 0x0000004050007836 */ /* 0x000fe20000000000 */
[----:B------:R-:W-:Y:S01]  /*11240*/  LEA.HI.X R16, R2, UR9, R3, 0x1, P3 ;  /* 0x0000000902107c11 */ /* 0x000fe200098f0c03 */
[----:B0-----:R0:W1:Y:S03]  /*11250*/  SHFL.IDX PT, R20, R6, RZ, 0x181f ;  /* 0x00181fff06147589 */ /* 0x00106600000e0000 */
[----:B------:R-:W-:Y:S02]  /*11260*/  ISETP.GE.AND P0, PT, R0, R23, PT ;  /* 0x000000170000720c */ /* 0x000fe40003f06270 */
[----:B------:R0:W2:Y:S01]  /*11270*/  SHFL.IDX PT, R0, R16, RZ, 0x181f ;  /* 0x00181fff10007589 */ /* 0x0000a200000e0000 */
[----:B------:R-:W-:Y:S01]  /*11280*/  SYNCS.ARRIVE.TRANS64.RED.A1T0 RZ, [UR7], RZ ;  /* 0x000000ffffff79a7 */ /* 0x000fe20008100407 */
[----:B------:R-:W-:Y:S09]  /*11290*/  @P2 BRA `(.L_x_2460) ;  /* 0x0000000000442947 */ /* 0x000ff20003800000 */
        /* <DEDUP_REMOVED lines=17> */
.L_x_2460:
[----:B------:R-:W-:Y:S05]  /*113b0*/  BSYNC B1 ;  /* 0x0000000000017941 */ /* 0x000fea0003800000 */
.L_x_2459:
[----:B--2---:R2:W4:Y:S01]  /*113c0*/  SHFL.IDX PT, R0, R16, 0x1, 0x181f ;  /* 0x00381f0010007f89 */ /* 0x00452200000e0000 */
        /* <DEDUP_REMOVED lines=9> */
[----:B------:R-:W-:Y:S02]  /*11460*/  @!P3 LEA R4, P5, R218, R10, 0x1 ;  /* 0x0000000ada04b211 */ /* 0x000fe400078a08ff */
        /* <DEDUP_REMOVED lines=10> */
.L_x_2462:
[----:B------:R-:W-:Y:S05]  /*11510*/  BSYNC B1 ;  /* 0x0000000000017941 */ /* 0x000fea0003800000 */
.L_x_2461:
[----:B----4-:R4:W0:Y:S01]  /*11520*/  SHFL.IDX PT, R0, R16, 0x2, 0x181f ;  /* 0x00581f0010007f89 */ /* 0x01082200000e0000 */
        /* <DEDUP_REMOVED lines=20> */
.L_x_2464:
[----:B------:R-:W-:Y:S05]  /*11670*/  BSYNC B1 ;  /* 0x0000000000017941 */ /* 0x000fea0003800000 */
.L_x_2463:
[----:B0-----:R-:W-:Y:S01]  /*11680*/  VIADD R0, R80, 0x60 ;  /* 0x0000006050007836 */ /* 0x001fe20000000000 */
[----:B--2-4-:R-:W4:Y:S04]  /*11690*/  SHFL.IDX PT, R16, R16, 0x3, 0x181f ;  /* 0x00781f0010107f89 */ /* 0x014f2800000e0000 */
[----:B------:R-:W-:Y:S01]  /*116a0*/  ISETP.GE.AND P0, PT, R0, R23, PT ;  /* 0x000000170000720c */ /* 0x000fe20003f06270 */
[----:B------:R-:W0:-:S12]  /*116b0*/  SHFL.IDX PT, R6, R6, 0x3, 0x181f ;  /* 0x00781f0006067f89 */ /* 0x000e1800000e0000 */
[----:B------:R-:W-:Y:S05]  /*116c0*/  @P0 BRA `(.L_x_2465) ;  /* 0x0000000c00e00947 */ /* 0x000fea0003800000 */
[----:B------:R-:W-:Y:S02]  /*116d0*/  ULDC UR4, c[0x0][0xac8] ;  /* 0x0002b20000047ab9 */ /* 0x000fe40000000800 */
[----:B------:R-:W-:Y:S02]  /*116e0*/  ISETP.GE.AND P3, PT, R22, UR4, PT ;  /* 0x0000000416007c0c */ /* 0x000fe4000bf66270 */
[----:B------:R-:W-:Y:S02]  /*116f0*/  ISETP.GE.AND P4, PT, R218, UR4, PT ;  /* 0x00000004da007c0c */ /* 0x000fe4000bf86270 */
[----:B------:R-:W-:-:S09]  /*11700*/  ISETP.GE.AND P5, PT, R217, UR4, PT ;  /* 0x00000004d9007c0c */ /* 0x000fd2000bfa6270 */
[-C--:B0-----:R-:W-:Y:S02]  /*11710*/  @!P3 LEA R2, P0, R22, R6.reuse, 0x1 ;  /* 0x000000061602b211 */ /* 0x081fe400078008ff */
[-C--:B------:R-:W-:Y:S02]  /*11720*/  @!P4 LEA R4, P1, R218, R6.reuse, 0x1 ;  /* 0x00000006da04c211 */ /* 0x080fe400078208ff */
[C---:B------:R-:W-:Y:S02]  /*11730*/  @!P5 LEA R8, P2, R217.reuse, R6, 0x1 ;  /* 0x00000006d908d211 */ /* 0x040fe400078408ff */
[-C--:B----4-:R-:W-:Y:S02]  /*11740*/  @!P3 LEA.HI.X R3, R22, R16.reuse, R84, 0x1, P0 ;  /* 0x000000101603b211 */ /* 0x090fe400000f0c54 */
        /* <DEDUP_REMOVED lines=11> */
.L_x_2457:
        /* <DEDUP_REMOVED lines=9> */
[----:B------:R-:W-:Y:S01]  /*11890*/  IMAD.U32 R2, RZ, RZ, UR8 ;  /* 0x00000008ff027e24 */ /* 0x000fe2000f8e00ff */
[----:B------:R-:W-:Y:S01]  /*118a0*/  MOV R3, UR9 ;  /* 0x0000000900037c02 */ /* 0x000fe20008000f00 */
[----:B------:R-:W-:Y:S02]  /*118b0*/  ULDC.64 UR8, c[0x0][0xc08] ;  /* 0x0003020000087ab9 */ /* 0x000fe40000000a00 */
[----:B------:R-:W-:-:S04]  /*118c0*/  UISETP.NE.U32.AND UP1, UPT, UR8, URZ, UPT ;  /* 0x0000003f0800728c */ /* 0x000fc8000bf25070 */
[----:B------:R-:W-:Y:S01]  /*118d0*/  UISETP.NE.AND.EX UP1, UPT, UR9, URZ, UPT, UP1 ;  /* 0x0000003f0900728c */ /* 0x000fe2000bf25310 */
[----:B------:R-:W2:Y:S05]  /*118e0*/  @P2 LDG.E R6, desc[UR38][R2.64] ;  /* 0x0000002602062981 */ /* 0x000eaa000c1e1900 */
        /* <DEDUP_REMOVED lines=22> */
.L_x_2466:
        /* <DEDUP_REMOVED lines=49> */
.L_x_2468:
[----:B------:R-:W-:Y:S05]  /*11d60*/  BSYNC B1 ;  /* 0x0000000000017941 */ /* 0x000fea0003800000 */
.L_x_2467:
[----:B0-----:R-:W0:Y:S01]  /*11d70*/  @P0 LDC R3, c[0x0][0xbf0] ;  /* 0x0002fc00ff030b82 */ /* 0x001e220000000800 */
[----:B------:R-:W-:Y:S01]  /*11d80*/  R2UR UR16, R214 ;  /* 0x00000000d61072ca */ /* 0x000fe200000e0000 */
        /* <DEDUP_REMOVED lines=10> */
[----:B------:R-:W-:Y:S01]  /*11e30*/  SHF.R.S32.HI R18, RZ, 0x1f, R217 ;  /* 0x0000001fff127819 */ /* 0x000fe200000114d9 */
[----:B------:R-:W-:Y:S01]  /*11e40*/  UIMAD UR4, UR11, UR14, URZ ;  /* 0x0000000e0b0472a4 */ /* 0x000fe2000f8e023f */
[----:B------:R-:W-:Y:S01]  /*11e50*/  VIADD R6, R2, UR16 ;  /* 0x0000001002067c36 */ /* 0x000fe20008000000 */
[----:B------:R-:W-:Y:S01]  /*11e60*/  UIMAD.WIDE.U32 UR8, UR17, UR14, UR8 ;  /* 0x0000000e110872a5 */ /* 0x000fe2000f8e0008 */
[----:B------:R-:W-:Y:S01]  /*11e70*/  SHF.R.S32.HI R19, RZ, 0x1f, R218 ;  /* 0x0000001fff137819 */ /* 0x000fe200000114da */
[----:B------:R-:W-:Y:S01]  /*11e80*/  UIMAD UR4, UR17, UR15, UR4 ;  /* 0x0000000f110472a4 */ /* 0x000fe2000f8e0204 */
[----:B------:R-:W-:Y:S01]  /*11e90*/  @P0 IMAD.HI.U32 R2, R6, R11, RZ ;  /* 0x0000000b06020227 */ /* 0x000fe200078e00ff */
[----:B------:R-:W-:Y:S01]  /*11ea0*/  ULDC.64 UR10, c[0x0][0xaf0] ;  /* 0x0002bc00000a7ab9 */ /* 0x000fe20000000a00 */
[----:B------:R-:W-:Y:S01]  /*11eb0*/  MOV R5, R6 ;  /* 0x0000000600057202 */ /* 0x000fe20000000f00 */
[----:B------:R-:W-:Y:S01]  /*11ec0*/  UIADD3 UR9, UR9, UR4, URZ ;  /* 0x0000000409097290 */ /* 0x000fe2000fffe03f */
[----:B------:R-:W-:Y:S01]  /*11ed0*/  SHF.R.S32.HI R20, RZ, 0x1f, R22 ;  /* 0x0000001fff147819 */ /* 0x000fe20000011416 */
        /* <DEDUP_REMOVED lines=10> */
[----:B------:R-:W-:-:S02]  /*11f80*/  IMAD R9, R13, R9, R6 ;  /* 0x000000090d097224 */ /* 0x000fc400078e0206 */
[----:B------:R-:W-:Y:S01]  /*11f90*/  IMAD.U32 R2, RZ, RZ, UR8 ;  /* 0x00000008ff027e24 */ /* 0x000fe2000f8e00ff */
[----:B------:R-:W-:Y:S01]  /*11fa0*/  ULDC.64 UR8, c[0x0][0xad8] ;  /* 0x0002b60000087ab9 */ /* 0x000fe20000000a00 */
[----:B------:R-:W-:Y:S02]  /*11fb0*/  IMAD.U32 R3, RZ, RZ, UR4 ;  /* 0x00000004ff037e24 */ /* 0x000fe4000f8e00ff */
[C---:B------:R-:W-:Y:S01]  /*11fc0*/  IMAD R11, R5.reuse, UR11, R4 ;  /* 0x0000000b050b7c24 */ /* 0x040fe2000f8e0204 */
[----:B------:R-:W-:Y:S01]  /*11fd0*/  SHF.R.S32.HI R4, RZ, 0x1f, R9 ;  /* 0x0000001fff047819 */ /* 0x000fe20000011409 */
[----:B------:R-:W-:-:S04]  /*11fe0*/  IMAD.WIDE.U32 R2, R5, UR10, R2 ;  /* 0x0000000a05027c25 */ /* 0x000fc8000f8e0002 */
[----:B------:R-:W-:Y:S02]  /*11ff0*/  IMAD.IADD R3, R3, 0x1, R11 ;  /* 0x0000000103037824 */ /* 0x000fe400078e020b */
[----:B------:R-:W-:Y:S02]  /*12000*/  IMAD R4, R4, UR8, RZ ;  /* 0x0000000804047c24 */ /* 0x000fe4000f8e02ff */
[----:B------:R-:W-:Y:S02]  /*12010*/  VIADD R6, R224, UR16 ;  /* 0x00000010e0067c36 */ /* 0x000fe40008000000 */
[----:B-----5:R-:W-:Y:S02]  /*12020*/  IMAD R13, R0, R13, RZ ;  /* 0x0000000d000d7224 */ /* 0x020fe400078e02ff */
[C---:B------:R-:W-:Y:S01]  /*12030*/  IMAD R5, R9.reuse, UR9, R4 ;  /* 0x0000000909057c24 */ /* 0x040fe2000f8e0204 */
[C---:B------:R-:W-:Y:S01]  /*12040*/  IADD3 R0, R6.reuse, 0x20, RZ ;  /* 0x0000002006007810 */ /* 0x040fe20007ffe0ff */
        /* <DEDUP_REMOVED lines=29> */
.L_x_2470:
[----:B------:R-:W-:Y:S05]  /*12220*/  BSYNC B1 ;  /* 0x0000000000017941 */ /* 0x000fea0003800000 */
.L_x_2469:
        /* <DEDUP_REMOVED lines=21> */
.L_x_2472:
[----:B------:R-:W-:Y:S05]  /*12380*/  BSYNC B1 ;  /* 0x0000000000017941 */ /* 0x000fea0003800000 */
.L_x_2471:
        /* <DEDUP_REMOVED lines=21> */
.L_x_2474:
[----:B------:R-:W-:Y:S05]  /*124e0*/  BSYNC B1 ;  /* 0x0000000000017941 */ /* 0x000fea0003800000 */
.L_x_2473:
        /* <DEDUP_REMOVED lines=22> */
.L_x_2465:
[----:B------:R-:W-:Y:S05]  /*12650*/  BSYNC B0 ;  /* 0x0000000000007941 */ /* 0x000fea0003800000 */
.L_x_2456:
[----:B------:R-:W-:Y:S02]  /*12660*/  ULDC UR4, c[0x0][0xc3c] ;  /* 0x00030f0000047ab9 */ /* 0x000fe40000000800 */
[----:B------:R-:W-:-:S13]  /*12670*/  ISETP.GE.AND P0, PT, R7, UR4, PT ;  /* 0x0000000407007c0c */ /* 0x000fda000bf06270 */
[----:B------:R-:W-:Y:S05]  /*12680*/  @!P0 BRA `(.L_x_2475) ;  /* 0xfffffee400d48947 */ /* 0x000fea000383ffff */
[----:B------:R-:W-:Y:S05]  /*12690*/  EXIT ;  /* 0x000000000000794d */ /* 0x000fea0003800000 */
.L_x_2414:
        /* <DEDUP_REMOVED lines=16> */
.L_x_2476:
        /* <DEDUP_REMOVED lines=40> */
.L_x_2482:
        /* <DEDUP_REMOVED lines=12> */
.L_x_2481:
[----:B------:R-:W-:Y:S05]  /*12ae0*/  BSYNC B0 ;  /* 0x0000000000007941 */ /* 0x000fea0003800000 */
.L_x_2480:
        /* <DEDUP_REMOVED lines=20> */
.L_x_2478:
[----:B------:R-:W-:-:S05]  /*12c30*/  IADD3 R11, -R3, R4, RZ ;  /* 0x00000004030b7210 */ /* 0x000fca0007ffe1ff */
        /* <DEDUP_REMOVED lines=19> */
.L_x_2483:
[----:B-1----:R-:W-:Y:S02]  /*12d70*/  IMAD.MOV R2, RZ, RZ, -R3 ;  /* 0x000000ffff027224 */ /* 0x002fe400078e0a03 */
[----:B---3--:R-:W-:Y:S02]  /*12d80*/  IMAD R16, R16, UR5, R11 ;  /* 0x0000000510107c24 */ /* 0x008fe4000f8e020b */
[----:B------:R-:W-:Y:S01]  /*12d90*/  IMAD.MOV.U32 R11, RZ, RZ, R2 ;  /* 0x000000ffff0b7224 */ /* 0x000fe200078e0002 */
[----:B------:R-:W-:Y:S02]  /*12da0*/  IABS R2, R4 ;  /* 0x0000000400027213 */ /* 0x000fe40000000000 */
[----:B--2---:R-:W-:Y:S01]  /*12db0*/  IADD3 R9, -R16, UR6, RZ ;  /* 0x0000000610097c10 */ /* 0x004fe2000fffe1ff */
[----:B------:R-:W-:Y:S02]  /*12dc0*/  IMAD R11, R11, R12, RZ ;  /* 0x0000000c0b0b7224 */ /* 0x000fe400078e02ff */
[----:B------:R-:W-:Y:S01]  /*12dd0*/  IMAD.MOV R8, RZ, RZ, -R2 ;  /* 0x000000ffff087224 */ /* 0x000fe200078e0a02 */
[----:B------:R-:W-:-:S02]  /*12de0*/  MOV R2, RZ ;  /* 0x000000ff00027202 */ /* 0x000fc40000000f00 */
        /* <DEDUP_REMOVED lines=17> */
[----:B------:R-:W-:-:S03]  /*12f00*/  IMAD.MOV R2, RZ, RZ, -R2 ;  /* 0x000000ffff027224 */ /* 0x000fc600078e0a02 */
[----:B------:R-:W-:Y:S01]  /*12f10*/  IADD3 R6, -R11, RZ, RZ ;  /* 0x000000ff0b067210 */ /* 0x000fe20007ffe1ff */
[----:B------:R-:W-:Y:S02]  /*12f20*/  IMAD R4, R4, R2, R9 ;  /* 0x0000000204047224 */ /* 0x000fe400078e0209 */
[----:B------:R-:W-:Y:S01]  /*12f30*/  IMAD.MOV.U32 R2, RZ, RZ, RZ ;  /* 0x000000ffff027224 */ /* 0x000fe200078e00ff */
[----:B------:R-:W-:Y:S02]  /*12f40*/  VIADDMNMX R13, R6, UR5, R7, PT ;  /* 0x00000005060d7c46 */ /* 0x000fe4000b800107 */
[----:B------:R-:W-:Y:S02]  /*12f50*/  IABS R9, R4 ;  /* 0x0000000400097213 */ /* 0x000fe40000000000 */
[-C--:B------:R-:W-:Y:S01]  /*12f60*/  IABS R8, R13.reuse ;  /* 0x0000000d00087213 */ /* 0x080fe20000000000 */
[----:B------:R-:W-:Y:S01]  /*12f70*/  IMAD.MOV R18, RZ, RZ, -R13 ;  /* 0x000000ffff127224 */ /* 0x000fe200078e0a0d */
[----:B0-----:R-:W-:-:S02]  /*12f80*/  IABS R10, R13 ;  /* 0x0000000d000a7213 */ /* 0x001fc40000000000 */
[----:B------:R-:W0:Y:S08]  /*12f90*/  I2F.RP R6, R8 ;  /* 0x0000000800067306 */ /* 0x000e300000209400 */
[----:B0-----:R-:W0:Y:S02]  /*12fa0*/  MUFU.RCP R6, R6 ;  /* 0x0000000600067308 */ /* 0x001e240000001000 */
[----:B0-----:R-:W-:-:S06]  /*12fb0*/  VIADD R3, R6, 0xffffffe ;  /* 0x0ffffffe06037836 */ /* 0x001fcc0000000000 */
[----:B------:R-:W0:Y:S02]  /*12fc0*/  F2I.FTZ.U32.TRUNC.NTZ R3, R3 ;  /* 0x0000000300037305 */ /* 0x000e24000021f000 */
[----:B0-----:R-:W-:-:S04]  /*12fd0*/  IMAD.MOV R7, RZ, RZ, -R3 ;  /* 0x000000ffff077224 */ /* 0x001fc800078e0a03 */
[----:B------:R-:W-:-:S04]  /*12fe0*/  IMAD R7, R7, R8, RZ ;  /* 0x0000000807077224 */ /* 0x000fc800078e02ff */
[----:B------:R-:W-:-:S04]  /*12ff0*/  IMAD.HI.U32 R2, R3, R7, R2 ;  /* 0x0000000703027227 */ /* 0x000fc800078e0002 */
[----:B------:R-:W-:Y:S02]  /*13000*/  IMAD.MOV R3, RZ, RZ, -R10 ;  /* 0x000000ffff037224 */ /* 0x000fe400078e0a0a */
[----:B------:R-:W-:-:S04]  /*13010*/  IMAD.HI.U32 R2, R2, R9, RZ ;  /* 0x0000000902027227 */ /* 0x000fc800078e00ff */
[----:B------:R-:W-:-:S05]  /*13020*/  IMAD R3, R2, R3, R9 ;  /* 0x0000000302037224 */ /* 0x000fca00078e0209 */
[----:B------:R-:W-:-:S13]  /*13030*/  ISETP.GT.U32.AND P1, PT, R8, R3, PT ;  /* 0x000000030800720c */ /* 0x000fda0003f24070 */
[----:B------:R-:W-:Y:S01]  /*13040*/  @!P1 IMAD.IADD R3, R3, 0x1, -R8 ;  /* 0x0000000103039824 */ /* 0x000fe200078e0a08 */
[----:B------:R-:W-:Y:S02]  /*13050*/  @!P1 IADD3 R2, R2, 0x1, RZ ;  /* 0x0000000102029810 */ /* 0x000fe40007ffe0ff */
        /* <DEDUP_REMOVED lines=9> */
[----:B------:R-:W-:-:S04]  /*130f0*/  IMAD R18, R2, R18, R3 ;  /* 0x0000001202127224 */ /* 0x000fc800078e0203 */
[----:B------:R-:W-:Y:S01]  /*13100*/  IMAD.IADD R17, R0, 0x1, R17 ;  /* 0x0000000100117824 */ /* 0x000fe200078e0211 */
[----:B------:R-:W-:Y:S06]  /*13110*/  BRA `(.L_x_2484) ;  /* 0x0000000000147947 */ /* 0x000fec0003800000 */
.L_x_2479:
[----:B------:R-:W-:Y:S01]  /*13120*/  ULDC UR4, c[0x0][0xc3c] ;  /* 0x00030f0000047ab9 */ /* 0x000fe20000000800 */
[----:B------:R-:W-:Y:S01]  /*13130*/  IMAD.MOV.U32 R17, RZ, RZ, RZ ;  /* 0x000000ffff117224 */ /* 0x000fe200078e00ff */
[----:B------:R-:W-:Y:S01]  /*13140*/  MOV R16, UR6 ;  /* 0x0000000600107c02 */ /* 0x000fe20008000f00 */
[----:B------:R-:W-:Y:S02]  /*13150*/  IMAD.MOV.U32 R18, RZ, RZ, RZ ;  /* 0x000000ffff127224 */ /* 0x000fe400078e00ff */
[----:B------:R-:W-:-:S07]  /*13160*/  IMAD.U32 R19, RZ, RZ, UR4 ;  /* 0x00000004ff137e24 */ /* 0x000fce000f8e00ff */
.L_x_2484:
[----:B------:R-:W-:-:S13]  /*13170*/  ISETP.NE.AND P0, PT, R5, RZ, PT ;  /* 0x000000ff0500720c */ /* 0x000fda0003f05270 */
[----:B------:R-:W0:Y:S01]  /*13180*/  @!P0 S2R R3, SR_CgaCtaId ;  /* 0x0000000000038919 */ /* 0x000e220000008800 */
[----:B------:R-:W-:-:S04]  /*13190*/  @!P0 MOV R0, 0x400 ;  /* 0x0000040000008802 */ /* 0x000fc80000000f00 */
[----:B0-----:R-:W-:-:S05]  /*131a0*/  @!P0 LEA R0, R3, R0, 0x18 ;  /* 0x0000000003008211 */ /* 0x001fca00078ec0ff */
[----:B------:R1:W-:Y:S01]  /*131b0*/  @!P0 STS.128 [R0+0x388d0], R16 ;  /* 0x0388d01000008388 */ /* 0x0003e20000000c00 */
[----:B------:R-:W-:Y:S06]  /*131c0*/  BAR.ARV 0x5, 0x180 ;  /* 0x0146000000007b1d */ /* 0x000fec0000002000 */
.L_x_2477:
        /* <DEDUP_REMOVED lines=8> */
[----:B------:R-:W-:Y:S01]  /*13250*/  BSSY B8, `(.L_x_2485) ;  /* 0x00004b8000087945 */ /* 0x000fe20003800000 */
[----:B------:R-:W-:Y:S01]  /*13260*/  MOV R28, 0x1 ;  /* 0x00000001001c7802 */ /* 0x000fe20000000f00 */
        /* <DEDUP_REMOVED lines=9> */
[----:B------:R-:W-:Y:S01]  /*13300*/  LOP3.LUT R0, R0, 0x38, R2, 0x78, !PT ;  /* 0x0000003800007812 */ /* 0x000fe200078e7802 */
[----:B------:R-:W-:-:S03]  /*13310*/  IMAD.SHL.U32 R2, R2, 0x10, RZ ;  /* 0x0000001002027824 */ /* 0x000fc600078e00ff */
[----:B------:R-:W-:Y:S02]  /*13320*/  LOP3.LUT R32, R0, 0x200, R33, 0xf8, !PT ;  /* 0x0000020000207812 */ /* 0x000fe400078ef821 */
[----:B------:R-:W-:Y:S01]  /*13330*/  LOP3.LUT R33, R33, 0x38, RZ, 0xc0, !PT ;  /* 0x0000003821217812 */ /* 0x000fe200078ec0ff */
[----:B------:R-:W-:Y:S01]  /*13340*/  ULOP3.LUT UR36, UR4, 0x2, URZ, 0xfc, !UPT ;  /* 0x0000000204247892 */ /* 0x000fe2000f8efc3f */
[----:B------:R-:W-:Y:S02]  /*13350*/  LOP3.LUT R2, R3, 0x70, R2, 0xf8, !PT ;  /* 0x0000007003027812 */ /* 0x000fe400078ef802 */
[----:B------:R-:W-:Y:S01]  /*13360*/  UMOV UR4, 0x400 ;  /* 0x0000040000047882 */ /* 0x000fe20000000000 */
[C---:B------:R-:W-:Y:S01]  /*13370*/  LOP3.LUT R0, R33.reuse, 0x40, RZ, 0xfc, !PT ;  /* 0x0000004021007812 */ /* 0x040fe200078efcff */
[----:B0-----:R-:W-:Y:S01]  /*13380*/  ULEA UR4, UR5, UR4, 0x18 ;  /* 0x0000000405047291 */ /* 0x001fe2000f8ec03f */
[C---:B------:R-:W-:Y:S02]  /*13390*/  LOP3.LUT R37, R33.reuse, 0x80, RZ, 0xfc, !PT ;  /* 0x0000008021257812 */ /* 0x040fe400078efcff */
[----:B------:R-:W-:-:S03]  /*133a0*/  LOP3.LUT R36, R33, 0xc0, RZ, 0xfc, !PT ;  /* 0x000000c021247812 */ /* 0x000fc600078efcff */
[----:B------:R-:W-:-:S04]  /*133b0*/  IMAD.U32 R22, RZ, RZ, UR4 ;  /* 0x00000004ff167e24 */ /* 0x000fc8000f8e00ff */
[----:B---3--:R-:W-:-:S07]  /*133c0*/  IMAD R34, R32, 0x2, R22 ;  /* 0x0000000220227824 */ /* 0x008fce00078e0216 */
.L_x_2550:
        /* <DEDUP_REMOVED lines=11> */
[C---:B------:R-:W-:Y:S01]  /*13480*/  @P0 LEA R2, P1, R29.reuse, UR4, 0x2 ;  /* 0x000000041d020c11 */ /* 0x040fe2000f8210ff */
[C---:B------:R-:W-:Y:S01]  /*13490*/  IMAD.SHL.U32 R24, R29.reuse, 0x4, RZ ;  /* 0x000000041d187824 */ /* 0x040fe200078e00ff */
[C-C-:B------:R-:W-:Y:S01]  /*134a0*/  SHF.L.U64.HI R25, R29.reuse, 0x2, R0.reuse ;  /* 0x000000021d197819 */ /* 0x140fe20000010200 */
[----:B------:R0:W-:Y:S01]  /*134b0*/  STL [R1+0x18], R0 ;  /* 0x0000180001007387 */ /* 0x0001e20000100800 */
[----:B------:R-:W-:Y:S01]  /*134c0*/  @P0 LEA.HI.X R3, R29, UR5, R0, 0x2, P1 ;  /* 0x000000051d030c11 */ /* 0x000fe200088f1400 */
[----:B------:R-:W-:-:S04]  /*134d0*/  ULDC.64 UR4, c[0x0][0xa00] ;  /* 0x0002800000047ab9 */ /* 0x000fc80000000a00 */
[----:B------:R1:W2:Y:S01]  /*134e0*/  @P0 LDG.E R30, desc[UR38][R2.64] ;  /* 0x00000026021e0981 */ /* 0x0002a2000c1e1900 */
[----:B------:R-:W-:Y:S02]  /*134f0*/  ISETP.NE.U32.AND P0, PT, RZ, UR4, PT ;  /* 0x00000004ff007c0c */ /* 0x000fe4000bf05070 */
[----:B------:R-:W-:Y:S02]  /*13500*/  LOP3.LUT R23, R23, 0xffffff7f, RZ, 0xc0, !PT ;  /* 0xffffff7f17177812 */ /* 0x000fe400078ec0ff */
[----:B------:R-:W-:Y:S02]  /*13510*/  ISETP.NE.AND.EX P2, PT, RZ, UR5, PT, P0 ;  /* 0x00000005ff007c0c */ /* 0x000fe4000bf45300 */
[----:B------:R-:W-:Y:S02]  /*13520*/  ISETP.NE.U32.AND P0, PT, RZ, UR6, PT ;  /* 0x00000006ff007c0c */ /* 0x000fe4000bf05070 */
[----:B-1----:R-:W-:Y:S02]  /*13530*/  IADD3 R2, P1, R24, UR4, RZ ;  /* 0x0000000418027c10 */ /* 0x002fe4000ff3e0ff */
[----:B------:R-:W-:-:S02]  /*13540*/  ISETP.NE.AND.EX P0, PT, RZ, UR7, PT, P0 ;  /* 0x00000007ff007c0c */ /* 0x000fc4000bf05300 */
[----:B------:R-:W-:Y:S01]  /*13550*/  IADD3.X R3, R25, UR5, RZ, P1, !PT ;  /* 0x0000000519037c10 */ /* 0x000fe20008ffe4ff */
[----:B------:R-:W-:-:S04]  /*13560*/  ULDC.64 UR4, c[0x0][0x418] ;  /* 0x0001060000047ab9 */ /* 0x000fc80000000a00 */
[----:B------:R-:W-:Y:S01]  /*13570*/  @P2 LOP3.LUT R23, R23, 0x80, RZ, 0xfc, !PT ;  /* 0x0000008017172812 */ /* 0x000fe200078efcff */
[----:B------:R1:W5:Y:S05]  /*13580*/  @P2 LDG.E R35, desc[UR38][R2.64] ;  /* 0x0000002602232981 */ /* 0x00036a000c1e1900 */
        /* <DEDUP_REMOVED lines=9> */
[----:B0-----:R-:W-:Y:S01]  /*13620*/  MOV R0, UR4 ;  /* 0x0000000400007c02 */ /* 0x001fe20008000f00 */
        /* <DEDUP_REMOVED lines=11> */
.L_x_2486:
        /* <DEDUP_REMOVED lines=9> */
.L_x_2487:
        /* <DEDUP_REMOVED lines=8> */
[----:B--2---:R-:W-:-:S07]  /*137f0*/  IMAD.IADD R0, R5, 0x1, -R0 ;  /* 0x0000000105007824 */ /* 0x004fce00078e0a00 */
.L_x_2488:
[----:B------:R-:W3:Y:S01]  /*13800*/  LDL R5, [R1+0x10] ;  /* 0x0000100001057983 */ /* 0x000ee20000100800 */
[----:B-12---:R-:W1:Y:S01]  /*13810*/  LDC R2, c[0x0][0x448] ;  /* 0x00011200ff027b82 */ /* 0x006e620000000800 */
[----:B-----5:R-:W-:Y:S01]  /*13820*/  IADD3 R0, -R30, R0, RZ ;  /* 0x000000001e007210 */ /* 0x020fe20007ffe1ff */
[----:B------:R-:W-:Y:S01]  /*13830*/  BSSY B7, `(.L_x_2489) ;  /* 0x0000398000077945 */ /* 0x000fe20003800000 */
[----:B------:R-:W-:-:S03]  /*13840*/  LOP3.LUT R23, R23, 0xfffffeff, RZ, 0xc0, !PT ;  /* 0xfffffeff17177812 */ /* 0x000fc600078ec0ff */
[----:B------:R2:W-:Y:S01]  /*13850*/  STL [R1+0x4], R0 ;  /* 0x0000040001007387 */ /* 0x0005e20000100800 */
[----:B-1----:R-:W-:Y:S01]  /*13860*/  ISETP.NE.AND P0, PT, R2, 0x1, PT ;  /* 0x000000010200780c */ /* 0x002fe20003f05270 */
[----:B------:R-:W-:-:S04]  /*13870*/  IMAD.SHL.U32 R2, R17, 0x80, RZ ;  /* 0x0000008011027824 */ /* 0x000fc800078e00ff */
[----:B------:R-:W-:-:S08]  /*13880*/  VIADD R2, R2, 0x7f ;  /* 0x0000007f02027836 */ /* 0x000fd00000000000 */
[----:B------:R-:W1:Y:S01]  /*13890*/  @P0 LDC R3, c[0x0][0x44c] ;  /* 0x00011300ff030b82 */ /* 0x000e620000000800 */
[----:B------:R-:W-:-:S07]  /*138a0*/  @P0 LOP3.LUT R23, R23, 0x100, RZ, 0xfc, !PT ;  /* 0x0000010017170812 */ /* 0x000fce00078efcff */
[----:B0-----:R-:W0:Y:S01]  /*138b0*/  @P0 LDC R4, c[0x0][0x450] ;  /* 0x00011400ff040b82 */ /* 0x001e220000000800 */
[----:B-1----:R-:W-:-:S05]  /*138c0*/  @P0 IMAD.HI.U32 R3, R2, R3, RZ ;  /* 0x0000000302030227 */ /* 0x002fca00078e00ff */
[----:B0-----:R-:W-:Y:S02]  /*138d0*/  @P0 SHF.R.U32.HI R2, RZ, R4, R3 ;  /* 0x00000004ff020219 */ /* 0x001fe40000011603 */
[C---:B---3--:R-:W-:Y:S01]  /*138e0*/  IADD3 R3, R0.reuse, 0x50, -R5 ;  /* 0x0000005000037810 */ /* 0x048fe20007ffe805 */
[----:B--2---:R-:W-:-:S04]  /*138f0*/  VIADD R0, R0, 0x4f ;  /* 0x0000004f00007836 */ /* 0x004fc80000000000 */
[----:B------:R-:W-:Y:S02]  /*13900*/  IMAD.IADD R2, R3, 0x1, R2 ;  /* 0x0000000103027824 */ /* 0x000fe400078e0202 */
[----:B------:R-:W-:-:S04]  /*13910*/  IMAD.HI R0, R0, 0x66666667, RZ ;  /* 0x6666666700007827 */ /* 0x000fc800078e02ff */
[----:B------:R-:W-:Y:S01]  /*13920*/  IMAD.HI R2, R2, 0x66666667, RZ ;  /* 0x6666666702027827 */ /* 0x000fe200078e02ff */
[----:B------:R-:W-:-:S04]  /*13930*/  SHF.R.U32.HI R3, RZ, 0x1f, R0 ;  /* 0x0000001fff037819 */ /* 0x000fc80000011600 */
[----:B------:R-:W-:Y:S02]  /*13940*/  SHF.R.U32.HI R5, RZ, 0x1f, R2 ;  /* 0x0000001fff057819 */ /* 0x000fe40000011602 */
[----:B------:R-:W-:Y:S02]  /*13950*/  LEA.HI.SX32 R3, R0, R3, 0x1b ;  /* 0x0000000300037211 */ /* 0x000fe400078fdaff */
[----:B------:R-:W-:-:S04]  /*13960*/  LEA.HI.SX32 R2, R2, R5, 0x1b ;  /* 0x0000000502027211 */ /* 0x000fc800078fdaff */
[----:B------:R-:W-:-:S04]  /*13970*/  VIMNMX R4, R3, R2, PT ;  /* 0x0000000203047248 */ /* 0x000fc80003fe0100 */
[----:B------:R-:W-:Y:S01]  /*13980*/  ISETP.GT.AND P0, PT, R4, RZ, PT ;  /* 0x000000ff0400720c */ /* 0x000fe20003f04270 */
[----:B------:R0:W-:-:S12]  /*13990*/  STL [R1+0x14], R4 ;  /* 0x0000140401007387 */ /* 0x0001d80000100800 */
        /* <DEDUP_REMOVED lines=18> */
.L_x_2490:
        /* <DEDUP_REMOVED lines=20> */
.L_x_2493:
[----:B------:R-:W-:Y:S05]  /*13c00*/  BSYNC B6 ;  /* 0x0000000000067941 */ /* 0x000fea0003800000 */
.L_x_2492:
        /* <DEDUP_REMOVED lines=8> */
[----:B------:R0:W1:Y:S01]  /*13c90*/  LDC.64 R2, c[0x4][R26] ;  /* 0x010000001a027b82 */ /* 0x0000620000000a00 */
[----:B------:R-:W-:Y:S01]  /*13ca0*/  MOV R4, UR6 ;  /* 0x0000000600047c02 */ /* 0x000fe20008000f00 */
[----:B------:R-:W-:Y:S01]  /*13cb0*/  IMAD.U32 R5, RZ, RZ, UR7 ;  /* 0x00000007ff057e24 */ /* 0x000fe2000f8e00ff */
[----:B------:R-:W-:Y:S01]  /*13cc0*/  MOV R12, 0x1 ;  /* 0x00000001000c7802 */ /* 0x000fe20000000f00 */
        /* <DEDUP_REMOVED lines=8> */
.L_x_2496:
[----:B------:R0:W1:Y:S01]  /*13d50*/  LDC.64 R2, c[0x4][R26] ;  /* 0x010000001a027b82 */ /* 0x0000620000000a00 */
[----:B------:R-:W-:Y:S01]  /*13d60*/  ULDC.64 UR6, c[0x4][0xa8] ;  /* 0x01002a0000067ab9 */ /* 0x000fe20000000a00 */
[----:B------:R-:W-:Y:S01]  /*13d70*/  ULDC.64 UR8, c[0x4][0xb0] ;  /* 0x01002c0000087ab9 */ /* 0x000fe20000000a00 */
[----:B------:R-:W-:Y:S01]  /*13d80*/  ULDC.64 UR4, c[0x4][0x18] ;  /* 0x0100060000047ab9 */ /* 0x000fe20000000a00 */
[----:B------:R-:W-:Y:S01]  /*13d90*/  IMAD.U32 R4, RZ, RZ, UR6 ;  /* 0x00000006ff047e24 */ /* 0x000fe2000f8e00ff */
[----:B------:R-:W-:Y:S01]  /*13da0*/  MOV R11, UR5 ;  /* 0x00000005000b7c02 */ /* 0x000fe20008000f00 */
        /* <DEDUP_REMOVED lines=9> */
.L_x_2495:
[----:B------:R-:W-:Y:S05]  /*13e40*/  BSYNC B6 ;  /* 0x0000000000067941 */ /* 0x000fea0003800000 */
.L_x_2494:
[----:B------:R-:W2:Y:S01]  /*13e50*/  LDL R2, [R1+0x14] ;  /* 0x0000140001027983 */ /* 0x000ea20000100800 */
[----:B------:R-:W-:Y:S01]  /*13e60*/  ULDC.64 UR4, c[0x0][0x9f8] ;  /* 0x00027e0000047ab9 */ /* 0x000fe20000000a00 */
[----:B------:R-:W0:Y:S01]  /*13e70*/  LDC R9, c[0x0][0x430] ;  /* 0x00010c00ff097b82 */ /* 0x000e220000000800 */
[----:B------:R-:W-:-:S04]  /*13e80*/  ISETP.NE.U32.AND P0, PT, RZ, UR4, PT ;  /* 0x00000004ff007c0c */ /* 0x000fc8000bf05070 */
[----:B------:R-:W-:-:S13]  /*13e90*/  ISETP.NE.AND.EX P0, PT, RZ, UR5, PT, P0 ;  /* 0x00000005ff007c0c */ /* 0x000fda000bf05300 */
[----:B------:R-:W-:Y:S01]  /*13ea0*/  @P0 IADD3 R24, P1, R24, UR4, RZ ;  /* 0x0000000418180c10 */ /* 0x000fe2000ff3e0ff */
[----:B------:R-:W-:-:S03]  /*13eb0*/  ULDC UR4, c[0x0][0x2f4] ;  /* 0x0000bd0000047ab9 */ /* 0x000fc60000000800 */
[----:B------:R-:W-:-:S05]  /*13ec0*/  @P0 IADD3.X R25, R25, UR5, RZ, P1, !PT ;  /* 0x0000000519190c10 */ /* 0x000fca0008ffe4ff */
[----:B------:R1:W5:Y:S01]  /*13ed0*/  @P0 LDG.E R31, desc[UR38][R24.64] ;  /* 0x00000026181f0981 */ /* 0x000362000c1e1900 */
[C---:B------:R-:W-:Y:S01]  /*13ee0*/  ISETP.GE.AND P0, PT, R33.reuse, UR4, PT ;  /* 0x0000000421007c0c */ /* 0x040fe2000bf06270 */
[----:B------:R-:W-:Y:S01]  /*13ef0*/  UMOV UR5, 0xffffffff ;  /* 0xffffffff00057882 */ /* 0x000fe20000000000 */
[----:B------:R-:W-:Y:S02]  /*13f00*/  LOP3.LUT R20, R33, 0x40, RZ, 0xfc, !PT ;  /* 0x0000004021147812 */ /* 0x000fe400078efcff */
[----:B------:R-:W-:Y:S02]  /*13f10*/  LOP3.LUT R23, R23, 0xffffffef, RZ, 0xc0, !PT ;  /* 0xffffffef17177812 */ /* 0x000fe400078ec0ff */
[----:B------:R-:W-:Y:S02]  /*13f20*/  ISETP.GE.AND P2, PT, R20, UR4, PT ;  /* 0x0000000414007c0c */ /* 0x000fe4000bf46270 */
[----:B------:R-:W-:-:S05]  /*13f30*/  ISETP.GE.AND P1, PT, R37, UR4, PT ;  /* 0x0000000425007c0c */ /* 0x000fca000bf26270 */
        /* <DEDUP_REMOVED lines=8> */
[----:B--2---:R-:W-:Y:S01]  /*13fc0*/  VIADD R26, R2, 0xffffffff ;  /* 0xffffffff021a7836 */ /* 0x004fe20000000000 */
[----:B01----:R-:W-:Y:S06]  /*13fd0*/  BRA.DIV UR5, `(.L_x_2497) ;  /* 0x00000046051c7947 */ /* 0x003fec000b800000 */
.L_x_2567:
[----:B------:R-:W0:Y:S01]  /*13fe0*/  S2R R0, SR_TID.X ;  /* 0x0000000000007919 */ /* 0x000e220000002100 */
[----:B------:R-:W1:Y:S01]  /*13ff0*/  S2R R3, SR_TID.X ;  /* 0x0000000000037919 */ /* 0x000e620000002100 */
[----:B0-----:R-:W-:-:S04]  /*14000*/  LOP3.LUT R0, R0, 0x7f, RZ, 0xc0, !PT ;  /* 0x0000007f00007812 */ /* 0x001fc800078ec0ff */
[----:B------:R-:W-:Y:S02]  /*14010*/  SHF.R.U32.HI R2, RZ, 0x3, R0 ;  /* 0x00000003ff027819 */ /* 0x000fe40000011600 */
[----:B------:R-:W2:Y:S01]  /*14020*/  LDL R0, [R1+0x4] ;  /* 0x0000040001007983 */ /* 0x000ea20000100800 */
[----:B-1----:R-:W-:Y:S01]  /*14030*/  IMAD.SHL.U32 R8, R3, 0x10, RZ ;  /* 0x0000001003087824 */ /* 0x002fe200078e00ff */
[----:B------:R-:W-:Y:S02]  /*14040*/  ISETP.NE.AND P1, PT, R9, 0x1, PT ;  /* 0x000000010900780c */ /* 0x000fe40003f25270 */
[----:B-----5:R-:W-:Y:S02]  /*14050*/  SHF.R.S32.HI R10, RZ, 0x1f, R31 ;  /* 0x0000001fff0a7819 */ /* 0x020fe4000001141f */
[----:B------:R-:W-:Y:S02]  /*14060*/  LOP3.LUT R8, R2, 0x70, R8, 0xf8, !PT ;  /* 0x0000007002087812 */ /* 0x000fe400078ef808 */
[----:B------:R-:W-:Y:S01]  /*14070*/  LOP3.LUT R23, R23, 0xffffffbf, RZ, 0xc0, !PT ;  /* 0xffffffbf17177812 */ /* 0x000fe200078ec0ff */
[----:B------:R0:W-:Y:S02]  /*14080*/  STL [R1+0xc], R10 ;  /* 0x00000c0a01007387 */ /* 0x0001e40000100800 */
[----:B------:R-:W-:-:S04]  /*14090*/  IMAD R6, R26, 0x50, R8 ;  /* 0x000000501a067824 */ /* 0x000fc800078e0208 */
[----:B------:R-:W1:Y:S01]  /*140a0*/  @P1 LDC R5, c[0x0][0x434] ;  /* 0x00010d00ff051b82 */ /* 0x000e620000000800 */
[----:B------:R-:W-:-:S04]  /*140b0*/  @P1 LOP3.LUT R23, R23, 0x40, RZ, 0xfc, !PT ;  /* 0x0000004017171812 */ /* 0x000fc800078efcff */
[----:B------:R-:W-:Y:S02]  /*140c0*/  LOP3.LUT R23, R23, 0xffffffdf, RZ, 0xc0, !PT ;  /* 0xffffffdf17177812 */ /* 0x000fe400078ec0ff */
[C---:B--2---:R-:W-:Y:S01]  /*140d0*/  ISETP.GE.AND P0, PT, R6.reuse, R0, PT ;  /* 0x000000000600720c */ /* 0x044fe20003f06270 */
[----:B------:R-:W-:Y:S01]  /*140e0*/  IMAD.IADD R6, R6, 0x1, R30 ;  /* 0x0000000106067824 */ /* 0x000fe200078e021e */
[----:B------:R-:W2:Y:S02]  /*140f0*/  @P1 LDC R0, c[0x0][0x438] ;  /* 0x00010e00ff001b82 */ /* 0x000ea40000000800 */
[----:B------:R-:W-:Y:S01]  /*14100*/  ISETP.GT.U32.OR P0, PT, R8, 0x4f, P0 ;  /* 0x0000004f0800780c */ /* 0x000fe20000704470 */
[----:B-1----:R-:W-:Y:S01]  /*14110*/  @P1 IMAD.HI.U32 R4, R6, R5, RZ ;  /* 0x0000000506041227 */ /* 0x002fe200078e00ff */
[----:B------:R-:W-:-:S11]  /*14120*/  MOV R7, R6 ;  /* 0x0000000600077202 */ /* 0x000fd60000000f00 */
[----:B------:R-:W1:Y:S01]  /*14130*/  @!P0 LDC.64 R2, c[0x0][0x428] ;  /* 0x00010a00ff028b82 */ /* 0x000e620000000a00 */
[----:B--2---:R-:W-:-:S04]  /*14140*/  @P1 SHF.R.U32.HI R7, RZ, R0, R4 ;  /* 0x00000000ff071219 */ /* 0x004fc80000011604 */
        /* <DEDUP_REMOVED lines=16> */
[----:B------:R-:W-:-:S07]  /*14250*/  SHF.R.S32.HI R30, RZ, 0x1f, R18 ;  /* 0x0000001fff1e7819 */ /* 0x000fce0000011412 */
[----:B------:R-:W-:-:S04]  /*14260*/  @P2 LOP3.LUT R23, R23, 0x20, RZ, 0xfc, !PT ;  /* 0x0000002017172812 */ /* 0x000fc800078efcff */
[----:B------:R-:W-:-:S04]  /*14270*/  LOP3.LUT R23, R23, 0xfffffffe, RZ, 0xc0, !PT ;  /* 0xfffffffe17177812 */ /* 0x000fc800078ec0ff */
[----:B------:R-:W-:Y:S01]  /*14280*/  @P0 LOP3.LUT R23, R23, 0x1, RZ, 0xfc, !PT ;  /* 0x0000000117170812 */ /* 0x000fe200078efcff */
[----:B0-----:R-:W-:Y:S06]  /*14290*/  @!P2 BRA `(.L_x_2498) ;  /* 0x000000000004a947 */ /* 0x001fec0003800000 */
[----:B------:R-:W-:Y:S01]  /*142a0*/  BPT.TRAP 0x1 ;  /* 0x000000040000795c */ /* 0x000fe20000300000 */
.L_x_2498:
        /* <DEDUP_REMOVED lines=12> */
[----:B------:R-:W-:-:S04]  /*14370*/  ULDC.64 UR4, c[0x0][0x330] ;  /* 0x0000cc0000047ab9 */ /* 0x000fc80000000a00 */
[----:B------:R-:W-:Y:S01]  /*14380*/  IADD3 R3, R3, R5, RZ ;  /* 0x0000000503037210 */ /* 0x000fe20007ffe0ff */
        /* <DEDUP_REMOVED lines=11> */
.L_x_2568:
[----:B------:R-:W-:Y:S05]  /*14440*/  BSYNC B0 ;  /* 0x0000000000007941 */ /* 0x000fea0003800000 */
.L_x_2499:
        /* <DEDUP_REMOVED lines=67> */
[----:B------:R-:W-:Y:S01]  /*14880*/  @P0 LEA R21, R7, R22, 0x1 ;  /* 0x0000001607150211 */ /* 0x000fe200078e08ff */
        /* <DEDUP_REMOVED lines=8> */
.L_x_2580:
        /* <DEDUP_REMOVED lines=17> */
.L_x_2503:
[----:B------:R-:W-:Y:S05]  /*14a20*/  BSYNC B0 ;  /* 0x0000000000007941 */ /* 0x000fea0003800000 */
.L_x_2502:
[----:B------:R-:W-:Y:S01]  /*14a30*/  NOP ;  /* 0x0000000000007918 */ /* 0x000fe20000000000 */
[----:B------:R-:W-:-:S13]  /*14a40*/  PLOP3.LUT P0, PT, PT, PT, PT, 0x80, 0x0 ;  /* 0x000000000000781c */ /* 0x000fda0003f0f070 */
.L_x_2504:
        /* <DEDUP_REMOVED lines=10> */
.L_x_2505:
        /* <DEDUP_REMOVED lines=23> */
[----:B------:R-:W-:Y:S01]  /*14c60*/  IMAD.U32 R4, RZ, RZ, UR6 ;  /* 0x00000006ff047e24 */ /* 0x000fe2000f8e00ff */
[----:B------:R-:W-:Y:S01]  /*14c70*/  MOV R6, UR8 ;  /* 0x0000000800067c02 */ /* 0x000fe20008000f00 */
[----:B------:R-:W0:Y:S01]  /*14c80*/  LDC.64 R2, c[0x4][R2] ;  /* 0x0100000002027b82 */ /* 0x000e220000000a00 */
[----:B---3--:R-:W-:Y:S02]  /*14c90*/  IMAD.U32 R5, RZ, RZ, UR7 ;  /* 0x00000007ff057e24 */ /* 0x008fe4000f8e00ff */
[----:B------:R-:W-:Y:S02]  /*14ca0*/  IMAD.U32 R7, RZ, RZ, UR9 ;  /* 0x00000009ff077e24 */ /* 0x000fe4000f8e00ff */
[----:B------:R-:W-:-:S02]  /*14cb0*/  IMAD.U32 R10, RZ, RZ, UR4 ;  /* 0x00000004ff0a7e24 */ /* 0x000fc4000f8e00ff */
[----:B------:R-:W-:Y:S02]  /*14cc0*/  IMAD.U32 R11, RZ, RZ, UR5 ;  /* 0x00000005ff0b7e24 */ /* 0x000fe4000f8e00ff */
[----:B--2---:R-:W-:Y:S02]  /*14cd0*/  IMAD.MOV.U32 R8, RZ, RZ, 0x70 ;  /* 0x00000070ff087424 */ /* 0x004fe400078e00ff */
[----:B------:R-:W-:Y:S02]  /*14ce0*/  IMAD.MOV.U32 R12, RZ, RZ, 0x1 ;  /* 0x00000001ff0c7424 */ /* 0x000fe400078e00ff */
[----:B------:R-:W-:-:S07]  /*14cf0*/  IMAD.MOV.U32 R13, RZ, RZ, RZ ;  /* 0x000000ffff0d7224 */ /* 0x000fce00078e00ff */
[----:B------:R-:W-:-:S07]  /*14d00*/  LEPC R20, `(.L_x_2507) ;  /* 0x000000001014794e */ /* 0x000fce0000000000 */
[----:B0-----:R-:W-:Y:S05]  /*14d10*/  CALL.ABS.NOINC R2 ;  /* 0x0000000002007343 */ /* 0x001fea0003c00000 */
.L_x_2507:
[----:B------:R-:W-:Y:S05]  /*14d20*/  BSYNC B6 ;  /* 0x0000000000067941 */ /* 0x000fea0003800000 */
.L_x_2506:
[----:B------:R-:W4:Y:S01]  /*14d30*/  LDL.LU R2, [R1+0x18] ;  /* 0x0000180001027983 */ /* 0x000f220000300800 */
[----:B------:R-:W-:-:S03]  /*14d40*/  ULDC.64 UR4, c[0x0][0x2d8] ;  /* 0x0000b60000047ab9 */ /* 0x000fc60000000a00 */
[----:B------:R-:W3:Y:S01]  /*14d50*/  LDL.LU.64 R20, [R1+0x20] ;  /* 0x0000200001147983 */ /* 0x000ee20000300a00 */
[----:B------:R-:W-:Y:S02]  /*14d60*/  IMAD.MOV.U32 R3, RZ, RZ, R35 ;  /* 0x000000ffff037224 */ /* 0x000fe400078e0023 */
[----:B------:R-:W-:Y:S01]  /*14d70*/  IMAD R0, R30, UR4, RZ ;  /* 0x000000041e007c24 */ /* 0x000fe2000f8e02ff */
[----:B------:R0:W5:Y:S03]  /*14d80*/  LDL R9, [R1+0x10] ;  /* 0x0000100001097983 */ /* 0x0001660000100800 */
[C---:B------:R-:W-:Y:S01]  /*14d90*/  IMAD R0, R18.reuse, UR5, R0 ;  /* 0x0000000512007c24 */ /* 0x040fe2000f8e0200 */
[----:B--2---:R-:W-:Y:S02]  /*14da0*/  LOP3.LUT R8, R33, 0x40, RZ, 0xfc, !PT ;  /* 0x0000004021087812 */ /* 0x004fe400078efcff */
[----:B----4-:R-:W-:Y:S01]  /*14db0*/  MOV R4, R2 ;  /* 0x0000000200047202 */ /* 0x010fe20000000f00 */
[----:B---3--:R-:W-:Y:S01]  /*14dc0*/  IMAD.MOV.U32 R2, RZ, RZ, R20 ;  /* 0x000000ffff027224 */ /* 0x008fe200078e0014 */
[----:B------:R-:W1:Y:S01]  /*14dd0*/  S2R R21, SR_TID.X ;  /* 0x0000000000157919 */ /* 0x000e620000002100 */
[----:B------:R-:W2:Y:S02]  /*14de0*/  LDC R20, c[0x0][0x448] ;  /* 0x00011200ff147b82 */ /* 0x000ea40000000800 */
[----:B------:R-:W-:Y:S01]  /*14df0*/  IMAD.WIDE.U32 R2, R18, UR4, R2 ;  /* 0x0000000412027c25 */ /* 0x000fe2000f8e0002 */
[----:B------:R-:W-:-:S03]  /*14e00*/  ULDC.64 UR4, c[0x0][0x2e0] ;  /* 0x0000b80000047ab9 */ /* 0x000fc60000000a00 */
[----:B------:R-:W-:Y:S02]  /*14e10*/  IMAD.IADD R3, R3, 0x1, R0 ;  /* 0x0000000103037824 */ /* 0x000fe400078e0200 */
[----:B------:R-:W-:Y:S02]  /*14e20*/  IMAD R4, R4, UR4, RZ ;  /* 0x0000000404047c24 */ /* 0x000fe4000f8e02ff */
[----:B------:R-:W-:-:S04]  /*14e30*/  IMAD.WIDE.U32 R2, R29, UR4, R2 ;  /* 0x000000041d027c25 */ /* 0x000fc8000f8e0002 */
[----:B------:R-:W-:Y:S01]  /*14e40*/  IMAD R4, R29, UR5, R4 ;  /* 0x000000051d047c24 */ /* 0x000fe2000f8e0204 */
[----:B------:R-:W-:Y:S01]  /*14e50*/  ULDC.64 UR4, c[0x0][0x2d0] ;  /* 0x0000b40000047ab9 */ /* 0x000fe20000000a00 */
[----:B--2---:R-:W-:Y:S02]  /*14e60*/  ISETP.NE.AND P6, PT, R20, 0x1, PT ;  /* 0x000000011400780c */ /* 0x004fe40003fc5270 */
[----:B------:R-:W2:Y:S01]  /*14e70*/  S2R R20, SR_TID.X ;  /* 0x0000000000147919 */ /* 0x000ea20000002100 */
[----:B-1----:R-:W-:-:S04]  /*14e80*/  LOP3.LUT R21, R21, 0x7f, RZ, 0xc0, !PT ;  /* 0x0000007f15157812 */ /* 0x002fc800078ec0ff */
[----:B------:R-:W-:-:S06]  /*14e90*/  SHF.R.U32.HI R21, RZ, 0x3, R21 ;  /* 0x00000003ff157819 */ /* 0x000fcc0000011615 */
[----:B------:R-:W1:Y:S08]  /*14ea0*/  @P6 LDC R7, c[0x0][0x44c] ;  /* 0x00011300ff076b82 */ /* 0x000e700000000800 */
[----:B------:R-:W3:Y:S01]  /*14eb0*/  @P6 LDC R5, c[0x0][0x450] ;  /* 0x00011400ff056b82 */ /* 0x000ee20000000800 */
[----:B--2---:R-:W-:-:S05]  /*14ec0*/  IMAD.SHL.U32 R20, R20, 0x10, RZ ;  /* 0x0000001014147824 */ /* 0x004fca00078e00ff */
[----:B------:R-:W-:-:S05]  /*14ed0*/  LOP3.LUT R20, R21, 0x70, R20, 0xf8, !PT ;  /* 0x0000007015147812 */ /* 0x000fca00078ef814 */
[----:B------:R-:W-:-:S04]  /*14ee0*/  IMAD R6, R17, 0x80, R20 ;  /* 0x0000008011067824 */ /* 0x000fc800078e0214 */
[----:B-1----:R-:W-:-:S04]  /*14ef0*/  @P6 IMAD.HI.U32 R7, R6, R7, RZ ;  /* 0x0000000706076227 */ /* 0x002fc800078e00ff */
[----:B------:R-:W-:Y:S01]  /*14f00*/  IMAD.MOV.U32 R0, RZ, RZ, R6 ;  /* 0x000000ffff007224 */ /* 0x000fe200078e0006 */
[----:B---3--:R-:W-:Y:S02]  /*14f10*/  @P6 SHF.R.U32.HI R0, RZ, R5, R7 ;  /* 0x00000005ff006219 */ /* 0x008fe40000011607 */
[----:B------:R-:W1:Y:S01]  /*14f20*/  LDC R5, c[0x0][0x448] ;  /* 0x00011200ff057b82 */ /* 0x000e620000000800 */
[----:B------:R-:W-:Y:S02]  /*14f30*/  IADD3 R3, R3, R4, RZ ;  /* 0x0000000403037210 */ /* 0x000fe40007ffe0ff */
[----:B------:R-:W-:Y:S01]  /*14f40*/  IMAD.MOV R4, RZ, RZ, -R0 ;  /* 0x000000ffff047224 */ /* 0x000fe200078e0a00 */
[----:B------:R-:W2:Y:S01]  /*14f50*/  S2R R20, SR_TID.X ;  /* 0x0000000000147919 */ /* 0x000ea20000002100 */
[----:B------:R-:W-:-:S04]  /*14f60*/  IMAD.WIDE.U32 R2, R0, UR4, R2 ;  /* 0x0000000400027c25 */ /* 0x000fc8000f8e0002 */
[----:B-1----:R-:W-:Y:S01]  /*14f70*/  IMAD R4, R5, R4, R6 ;  /* 0x0000000405047224 */ /* 0x002fe200078e0206 */
[----:B------:R-:W-:-:S05]  /*14f80*/  SHF.R.S32.HI R6, RZ, 0x1f, R0 ;  /* 0x0000001fff067819 */ /* 0x000fca0000011400 */
        /* <DEDUP_REMOVED lines=11> */
[----:B------:R-:W-:Y:S01]  /*15040*/  ULDC UR4, c[0x0][0x2b8] ;  /* 0x0000ae0000047ab9 */ /* 0x000fe20000000800 */
[----:B--2---:R-:W-:-:S03]  /*15050*/  LOP3.LUT R20, R20, 0x7f, RZ, 0xc0, !PT ;  /* 0x0000007f14147812 */ /* 0x004fc600078ec0ff */
[----:B------:R-:W-:Y:S01]  /*15060*/  LEA.HI.X R0, R2, UR5, R3, 0x1, P0 ;  /* 0x0000000502007c11 */ /* 0x000fe200080f0c03 */
[----:B------:R-:W-:Y:S01]  /*15070*/  UMOV UR5, 0xffffffff ;  /* 0xffffffff00057882 */ /* 0x000fe20000000000 */
[----:B------:R-:W-:Y:S02]  /*15080*/  ISETP.GE.AND P4, PT, R33, UR4, PT ;  /* 0x0000000421007c0c */ /* 0x000fe4000bf86270 */
[----:B------:R-:W-:Y:S02]  /*15090*/  ISETP.GE.AND P3, PT, R8, UR4, PT ;  /* 0x0000000408007c0c */ /* 0x000fe4000bf66270 */
[----:B------:R-:W-:Y:S02]  /*150a0*/  ISETP.GE.AND P2, PT, R37, UR4, PT ;  /* 0x0000000425007c0c */ /* 0x000fe4000bf46270 */
[----:B------:R-:W-:Y:S02]  /*150b0*/  ISETP.GE.AND P1, PT, R36, UR4, PT ;  /* 0x0000000424007c0c */ /* 0x000fe4000bf26270 */
[----:B------:R-:W-:Y:S01]  /*150c0*/  SHF.R.U32.HI R8, RZ, 0x3, R20 ;  /* 0x00000003ff087819 */ /* 0x000fe20000011614 */
[----:B0-----:R-:W-:Y:S10]  /*150d0*/  BRA.DIV UR5, `(.L_x_2508) ;  /* 0x0000003a05f47947 */ /* 0x001ff4000b800000 */
[----:B------:R-:W0:Y:S01]  /*150e0*/  SHFL.IDX PT, R14, R4, RZ, 0x181f ;  /* 0x00181fff040e7589 */ /* 0x000e2200000e0000 */
[----:B-----5:R-:W-:Y:S02]  /*150f0*/  IMAD R5, R9, R5, RZ ;  /* 0x0000000509057224 */ /* 0x020fe400078e02ff */
[----:B------:R-:W-:Y:S01]  /*15100*/  IMAD R17, R17, 0x80, R8 ;  /* 0x0000008011117824 */ /* 0x000fe200078e0208 */
[----:B------:R-:W1:Y:S04]  /*15110*/  SHFL.IDX PT, R2, R0, RZ, 0x181f ;  /* 0x00181fff00027589 */ /* 0x000e6800000e0000 */
[C---:B------:R-:W-:Y:S02]  /*15120*/  ISETP.GE.AND P0, PT, R17.reuse, R5, PT ;  /* 0x000000051100720c */ /* 0x040fe40003f06270 */
[----:B------:R-:W-:-:S11]  /*15130*/  IADD3 R6, R17, 0x10, RZ ;  /* 0x0000001011067810 */ /* 0x000fd60007ffe0ff */
        /* <DEDUP_REMOVED lines=8> */
[----:B------:R-:W-:Y:S01]  /*151c0*/  ISETP.GE.AND P0, PT, R6, R5, PT ;  /* 0x000000050600720c */ /* 0x000fe20003f06270 */
[----:B------:R-:W-:-:S02]  /*151d0*/  VIADD R6, R17, 0x20 ;  /* 0x0000002011067836 */ /* 0x000fc40000000000 */
[----:B-1----:R-:W1:Y:S10]  /*151e0*/  SHFL.IDX PT, R2, R0, 0x1, 0x181f ;  /* 0x00381f0000027f89 */ /* 0x002e7400000e0000 */
[----:B0-----:R-:W-:-:S05]  /*151f0*/  @!P0 LEA R14, P5, R33, R14, 0x1 ;  /* 0x0000000e210e8211 */ /* 0x001fca00078a08ff */
[----:B-1----:R-:W-:Y:S02]  /*15200*/  @!P0 IMAD.X R7, RZ, RZ, R2, P5 ;  /* 0x000000ffff078224 */ /* 0x002fe400028e0602 */
[----:B------:R-:W-:Y:S02]  /*15210*/  @!P0 IMAD.MOV.U32 R2, RZ, RZ, R14 ;  /* 0x000000ffff028224 */ /* 0x000fe400078e000e */
[----:B------:R-:W-:Y:S01]  /*15220*/  @!P0 IMAD.MOV.U32 R3, RZ, RZ, R7 ;  /* 0x000000ffff038224 */ /* 0x000fe200078e0007 */
        /* <DEDUP_REMOVED lines=11> */
[----:B------:R-:W0:Y:S01]  /*152e0*/  SHFL.IDX PT, R14, R4, 0x3, 0x181f ;  /* 0x00781f00040e7f89 */ /* 0x000e2200000e0000 */
[----:B------:R-:W-:-:S05]  /*152f0*/  @!P0 MOV R3, R7 ;  /* 0x0000000700038202 */ /* 0x000fca0000000f00 */
        /* <DEDUP_REMOVED lines=20> */
[----:B-1----:R-:W-:Y:S01]  /*15440*/  @!P0 IMAD.X R7, RZ, RZ, R2, P5 ;  /* 0x000000ffff078224 */ /* 0x002fe200028e0602 */
[----:B------:R-:W-:Y:S02]  /*15450*/  @!P0 MOV R2, R14 ;  /* 0x0000000e00028202 */ /* 0x000fe40000000f00 */
[----:B------:R-:W0:Y:S01]  /*15460*/  SHFL.IDX PT, R14, R4, 0x5, 0x181f ;  /* 0x00b81f00040e7f89 */ /* 0x000e2200000e0000 */
[----:B------:R-:W-:-:S05]  /*15470*/  @!P0 IMAD.MOV.U32 R3, RZ, RZ, R7 ;  /* 0x000000ffff038224 */ /* 0x000fca00078e0007 */
        /* <DEDUP_REMOVED lines=16> */
[----:B------:R-:W-:-:S03]  /*15580*/  ISETP.GE.AND P0, PT, R6, R5, PT ;  /* 0x000000050600720c */ /* 0x000fc60003f06270 */
[----:B------:R-:W-:Y:S04]  /*15590*/  SHFL.IDX PT, R6, R0, 0x7, 0x181f ;  /* 0x00f81f0000067f89 */ /* 0x000fe800000e0000 */
[----:B-1----:R-:W1:Y:S06]  /*155a0*/  SHFL.IDX PT, R2, R0, 0x6, 0x181f ;  /* 0x00d81f0000027f89 */ /* 0x002e6c00000e0000 */
        /* <DEDUP_REMOVED lines=9> */
.L_x_2597:
[----:B------:R-:W-:Y:S01]  /*15640*/  VIADD R0, R17, 0x70 ;  /* 0x0000007011007836 */ /* 0x000fe20000000000 */
[----:B------:R-:W-:Y:S04]  /*15650*/  BSSY B0, `(.L_x_2509) ;  /* 0x000000c000007945 */ /* 0x000fe80003800000 */
[----:B------:R-:W-:-:S13]  /*15660*/  ISETP.GE.AND P0, PT, R0, R5, PT ;  /* 0x000000050000720c */ /* 0x000fda0003f06270 */
[----:B------:R-:W-:Y:S05]  /*15670*/  @P0 BRA `(.L_x_2510) ;  /* 0x0000000000240947 */ /* 0x000fea0003800000 */
[----:B01----:R-:W-:-:S05]  /*15680*/  LEA R2, P0, R33, R14, 0x1 ;  /* 0x0000000e21027211 */ /* 0x003fca00078008ff */
        /* <DEDUP_REMOVED lines=8> */
.L_x_2510:
[----:B------:R-:W-:Y:S05]  /*15710*/  BSYNC B0 ;  /* 0x0000000000007941 */ /* 0x000fea0003800000 */
.L_x_2509:
[----:B------:R-:W-:Y:S01]  /*15720*/  NOP ;  /* 0x0000000000007918 */ /* 0x000fe20000000000 */
[----:B------:R-:W-:-:S13]  /*15730*/  PLOP3.LUT P0, PT, PT, PT, PT, 0x80, 0x0 ;  /* 0x000000000000781c */ /* 0x000fda0003f0f070 */
.L_x_2511:
[----:B------:R-:W-:Y:S02]  /*15740*/  PLOP3.LUT P1, PT, P1, P0, PT, 0xa2, 0x0 ;  /* 0x000000000000781c */ /* 0x000fe40000f21472 */
[----:B------:R-:W-:-:S08]  /*15750*/  @P0 R2UR P1, UR4, R22 ;  /* 0x00000000160402ca */ /* 0x000fd00000020000 */
[----:B------:R-:W-:-:S05]  /*15760*/  @P0 PLOP3.LUT P0, PT, P1, PT, PT, 0x80, 0x0 ;  /* 0x000000000000081c */ /* 0x000fca0000f0f070 */
[----:B------:R-:W-:Y:S01]  /*15770*/  @!P1 SYNCS.ARRIVE.TRANS64.RED.A0T1 RZ, [UR4+0x38800], RZ ;  /* 0x038800ffffff99a7 */ /* 0x000fe20008200404 */
[----:B------:R-:W-:Y:S07]  /*15780*/  @!P1 ARRIVES.LDGSTSBAR.64.TRANSCNT [UR4+0x38800] ;  /* 0x03880000ff0099b0 */ /* 0x000fee0008000a84 */
[----:B------:R-:W-:Y:S05]  /*15790*/  @P0 BRA.U.ANY `(.L_x_2511) ;  /* 0xfffffffd00e80947 */ /* 0x000fea000393ffff */
[----:B0-2---:R-:W2:Y:S02]  /*157a0*/  LDL.LU R2, [R1+0x28] ;  /* 0x0000280001027983 */ /* 0x005ea40000300800 */
[----:B--2---:R-:W-:-:S05]  /*157b0*/  VIADD R2, R2, 0x1 ;  /* 0x0000000102027836 */ /* 0x004fca0000000000 */
        /* <DEDUP_REMOVED lines=10> */
.L_x_2598:
[----:B------:R-:W-:Y:S05]  /*15860*/  BSYNC B0 ;  /* 0x0000000000007941 */ /* 0x000fea0003800000 */
.L_x_2512:
[----:B------:R-:W2:Y:S01]  /*15870*/  LDL R0, [R1+0x14] ;  /* 0x0000140001007983 */ /* 0x000ea20000100800 */
[----:B------:R-:W-:Y:S01]  /*15880*/  BSSY B0, `(.L_x_2514) ;  /* 0x0000115000007945 */ /* 0x000fe20003800000 */
[----:B--2---:R-:W-:-:S13]  /*15890*/  ISETP.GE.AND P0, PT, R0, 0x2, PT ;  /* 0x000000020000780c */ /* 0x004fda0003f06270 */
[----:B------:R-:W-:Y:S05]  /*158a0*/  @!P0 BRA `(.L_x_2515) ;  /* 0x0000001000488947 */ /* 0x000fea0003800000 */
[C---:B------:R-:W-:Y:S01]  /*158b0*/  LOP3.LUT R2, R33.reuse, 0x40, RZ, 0xfc, !PT ;  /* 0x0000004021027812 */ /* 0x040fe200078efcff */
[----:B------:R-:W-:Y:S01]  /*158c0*/  ULDC UR4, c[0x0][0x2f4] ;  /* 0x0000bd0000047ab9 */ /* 0x000fe20000000800 */
[----:B------:R-:W-:Y:S01]  /*158d0*/  IADD3 R0, R0, -0x2, RZ ;  /* 0xfffffffe00007810 */ /* 0x000fe20007ffe0ff */
[----:B------:R-:W-:Y:S01]  /*158e0*/  IMAD.MOV.U32 R17, RZ, RZ, R28 ;  /* 0x000000ffff117224 */ /* 0x000fe200078e001c */
[----:B------:R-:W-:Y:S01]  /*158f0*/  ISETP.GE.AND P4, PT, R33, UR4, PT ;  /* 0x0000000421007c0c */ /* 0x000fe2000bf86270 */
[----:B------:R-:W-:Y:S01]  /*15900*/  IMAD.MOV.U32 R7, RZ, RZ, R27 ;  /* 0x000000ffff077224 */ /* 0x000fe200078e001b */
[----:B------:R-:W-:Y:S01]  /*15910*/  ISETP.GE.AND P3, PT, R2, UR4, PT ;  /* 0x0000000402007c0c */ /* 0x000fe2000bf66270 */
[----:B------:R-:W-:Y:S01]  /*15920*/  IMAD.MOV.U32 R29, RZ, RZ, R26 ;  /* 0x000000ffff1d7224 */ /* 0x000fe200078e001a */
[----:B------:R-:W-:Y:S02]  /*15930*/  ISETP.GE.AND P2, PT, R37, UR4, PT ;  /* 0x0000000425007c0c */ /* 0x000fe4000bf46270 */
[----:B------:R-:W-:-:S13]  /*15940*/  ISETP.GE.AND P1, PT, R36, UR4, PT ;  /* 0x0000000424007c0c */ /* 0x000fda000bf26270 */
.L_x_2528:
[----:B------:R-:W2:Y:S04]  /*15950*/  LDL R6, [R1+0x8] ;  /* 0x0000080001067983 */ /* 0x000ea80000100800 */
[----:B------:R-:W3:Y:S01]  /*15960*/  LDL R8, [R1+0xc] ;  /* 0x00000c0001087983 */ /* 0x000ee20000100800 */
[----:B------:R-:W4:Y:S01]  /*15970*/  S2R R2, SR_TID.X ;  /* 0x0000000000027919 */ /* 0x000f220000002100 */
[----:B------:R-:W1:Y:S01]  /*15980*/  S2R R4, SR_TID.X ;  /* 0x0000000000047919 */ /* 0x000e620000002100 */
[----:B----4-:R-:W-:-:S04]  /*15990*/  LOP3.LUT R2, R2, 0x7f, RZ, 0xc0, !PT ;  /* 0x0000007f02027812 */ /* 0x010fc800078ec0ff */
[----:B0-----:R-:W-:Y:S02]  /*159a0*/  SHF.R.U32.HI R3, RZ, 0x3, R2 ;  /* 0x00000003ff037819 */ /* 0x001fe40000011602 */
[----:B------:R-:W0:Y:S01]  /*159b0*/  LDC R2, c[0x0][0x430] ;  /* 0x00010c00ff027b82 */ /* 0x000e220000000800 */
[----:B-1----:R-:W-:-:S05]  /*159c0*/  IMAD.SHL.U32 R9, R4, 0x10, RZ ;  /* 0x0000001004097824 */ /* 0x002fca00078e00ff */
        /* <DEDUP_REMOVED lines=14> */
[----:B------:R-:W-:Y:S01]  /*15ab0*/  @!P6 IMAD R5, R31, R5, R2 ;  /* 0x000000051f05e224 */ /* 0x000fe200078e0202 */
[----:B------:R-:W-:-:S05]  /*15ac0*/  @!P6 MOV R2, R10 ;  /* 0x0000000a0002e202 */ /* 0x000fca0000000f00 */
[----:B------:R-:W-:-:S04]  /*15ad0*/  @!P6 IMAD.WIDE.U32 R2, R31, R4, R2 ;  /* 0x000000041f02e225 */ /* 0x000fc800078e0002 */
[----:B------:R-:W-:Y:S02]  /*15ae0*/  @!P6 IMAD.IADD R5, R5, 0x1, R3 ;  /* 0x000000010505e824 */ /* 0x000fe400078e0203 */
[----:B------:R-:W-:Y:S01]  /*15af0*/  IMAD.MOV.U32 R4, RZ, RZ, RZ ;  /* 0x000000ffff047224 */ /* 0x000fe200078e00ff */
        /* <DEDUP_REMOVED lines=16> */
.L_x_2516:
[----:B------:R-:W-:Y:S01]  /*15c00*/  IMAD R6, R27, 0x8, R22 ;  /* 0x000000081b067824 */ /* 0x000fe200078e0216 */
[----:B------:R-:W-:Y:S01]  /*15c10*/  SHF.L.U32 R3, R28, 0x1f, RZ ;  /* 0x0000001f1c037819 */ /* 0x000fe200000006ff */
[----:B------:R-:W-:Y:S03]  /*15c20*/  BSSY B1, `(.L_x_2517) ;  /* 0x0000003000017945 */ /* 0x000fe60003800000 */
[----:B------:R-:W0:Y:S02]  /*15c30*/  SYNCS.PHASECHK.TRANS64.TRYWAIT P0, [R6+URZ+0x38840], R3 ;  /* 0x03884003060075a7 */ /* 0x000e24000800017f */
[----:B0-----:R-:W-:Y:S05]  /*15c40*/  @!P0 BRA `(.L_x_2518) ;  /* 0x0000003800e48947 */ /* 0x001fea0003800000 */
.L_x_2599:
[----:B------:R-:W-:Y:S05]  /*15c50*/  BSYNC B1 ;  /* 0x0000000000017941 */ /* 0x000fea0003800000 */
.L_x_2517:
        /* <DEDUP_REMOVED lines=8> */
[----:B------:R-:W-:-:S04]  /*15ce0*/  ULDC.64 UR4, c[0x0][0x310] ;  /* 0x0000c40000047ab9 */ /* 0x000fc80000000a00 */
[----:B------:R-:W-:Y:S01]  /*15cf0*/  IADD3 R3, R3, R0, RZ ;  /* 0x0000000003037210 */ /* 0x000fe20007ffe0ff */
[----:B------:R-:W-:-:S04]  /*15d00*/  IMAD R0, R21, UR4, RZ ;  /* 0x0000000415007c24 */ /* 0x000fc8000f8e02ff */
        /* <DEDUP_REMOVED lines=58> */
.L_x_2611:
        /* <DEDUP_REMOVED lines=17> */
.L_x_2520:
        /* <DEDUP_REMOVED lines=10> */
.L_x_2521:
[----:B------:R2:W-:Y:S01]  /*16260*/  SYNCS.ARRIVE.TRANS64.A1T0 RZ, [R6+URZ+0x38830], RZ ;  /* 0x038830ff06ff79a7 */ /* 0x0005e2000810003f */
[----:B------:R-:W-:Y:S05]  /*16270*/  @!P6 BRA `(.L_x_2522) ;  /* 0x000000000004e947 */ /* 0x000fea0003800000 */
[----:B------:R-:W-:Y:S01]  /*16280*/  BPT.TRAP 0x1 ;  /* 0x000000040000795c */ /* 0x000fe20000300000 */
.L_x_2522:
[----:B-1----:R-:W-:Y:S01]  /*16290*/  SHF.L.U32 R2, R17, 0x1f, RZ ;  /* 0x0000001f11027819 */ /* 0x002fe200000006ff */
[----:B--2---:R-:W-:Y:S01]  /*162a0*/  IMAD R6, R7, 0x8, R22 ;  /* 0x0000000807067824 */ /* 0x004fe200078e0216 */
[----:B------:R-:W-:Y:S03]  /*162b0*/  BSSY B1, `(.L_x_2523) ;  /* 0x0000003000017945 */ /* 0x000fe60003800000 */
[----:B------:R-:W1:Y:S02]  /*162c0*/  SYNCS.PHASECHK.TRANS64.TRYWAIT P0, [R6+URZ+0x38860], R2 ;  /* 0x03886002060075a7 */ /* 0x000e64000800017f */
[----:B-1----:R-:W-:Y:S05]  /*162d0*/  @!P0 BRA `(.L_x_2524) ;  /* 0x0000003c00188947 */ /* 0x002fea0003800000 */
.L_x_2612:
[----:B------:R-:W-:Y:S05]  /*162e0*/  BSYNC B1 ;  /* 0x0000000000017941 */ /* 0x000fea0003800000 */
.L_x_2523:
        /* <DEDUP_REMOVED lines=60> */
.L_x_2624:
        /* <DEDUP_REMOVED lines=33> */
.L_x_2526:
        /* <DEDUP_REMOVED lines=10> */
.L_x_2527:
[C---:B------:R-:W-:Y:S01]  /*16960*/  ISETP.GT.AND P0, PT, R26.reuse, RZ, PT ;  /* 0x000000ff1a00720c */ /* 0x040fe20003f04270 */
[----:B------:R2:W-:Y:S01]  /*16970*/  SYNCS.ARRIVE.TRANS64.A1T0 RZ, [R6+URZ+0x38850], RZ ;  /* 0x038850ff06ff79a7 */ /* 0x0005e2000810003f */
[----:B------:R-:W-:Y:S01]  /*16980*/  IADD3 R0, R26, -0x1, RZ ;  /* 0xffffffff1a007810 */ /* 0x000fe20007ffe0ff */
[----:B------:R-:W-:Y:S02]  /*16990*/  IMAD.MOV.U32 R17, RZ, RZ, R28 ;  /* 0x000000ffff117224 */ /* 0x000fe400078e001c */
[----:B------:R-:W-:Y:S02]  /*169a0*/  IMAD.MOV.U32 R7, RZ, RZ, R27 ;  /* 0x000000ffff077224 */ /* 0x000fe400078e001b */
[----:B------:R-:W-:-:S06]  /*169b0*/  IMAD.MOV.U32 R29, RZ, RZ, R26 ;  /* 0x000000ffff1d7224 */ /* 0x000fcc00078e001a */
[----:B--2---:R-:W-:Y:S05]  /*169c0*/  @P0 BRA `(.L_x_2528) ;  /* 0xffffffec00e00947 */ /* 0x004fea000383ffff */
.L_x_2515:
[----:B------:R-:W-:Y:S05]  /*169d0*/  BSYNC B0 ;  /* 0x0000000000007941 */ /* 0x000fea0003800000 */
.L_x_2514:
        /* <DEDUP_REMOVED lines=17> */
.L_x_2530:
[----:B------:R-:W-:Y:S05]  /*16af0*/  BSYNC B0 ;  /* 0x0000000000007941 */ /* 0x000fea0003800000 */
.L_x_2529:
[----:B------:R-:W-:-:S13]  /*16b00*/  LOP3.LUT P0, RZ, R23, 0x20, RZ, 0xc0, !PT ;  /* 0x0000002017ff7812 */ /* 0x000fda000780c0ff */
[----:B------:R-:W-:Y:S05]  /*16b10*/  @!P0 BRA `(.L_x_2531) ;  /* 0x0000000000048947 */ /* 0x000fea0003800000 */
[----:B------:R-:W-:Y:S01]  /*16b20*/  BPT.TRAP 0x1 ;  /* 0x000000040000795c */ /* 0x000fe20000300000 */
.L_x_2531:
[----:B------:R-:W2:Y:S01]  /*16b30*/  LDL.LU R0, [R1+0x4] ;  /* 0x0000040001007983 */ /* 0x000ea20000300800 */
[----:B------:R-:W-:Y:S01]  /*16b40*/  IMAD R4, R27, 0x8, R22 ;  /* 0x000000081b047824 */ /* 0x000fe200078e0216 */
[----:B0-----:R-:W-:Y:S01]  /*16b50*/  SHF.L.U32 R3, R28, 0x1f, RZ ;  /* 0x0000001f1c037819 */ /* 0x001fe200000006ff */
[----:B------:R-:W-:Y:S03]  /*16b60*/  BSSY B0, `(.L_x_2532) ;  /* 0x0000004000007945 */ /* 0x000fe60003800000 */
[----:B------:R-:W0:Y:S01]  /*16b70*/  SYNCS.PHASECHK.TRANS64.TRYWAIT P0, [R4+URZ+0x38860], R3 ;  /* 0x03886003040075a7 */ /* 0x000e22000800017f */
[----:B--2---:R-:W-:Y:S01]  /*16b80*/  IMAD R5, R26, -0x50, R0 ;  /* 0xffffffb01a057824 */ /* 0x004fe200078e0200 */
[----:B0-----:R-:W-:Y:S06]  /*16b90*/  @!P0 BRA `(.L_x_2533) ;  /* 0x0000003800d48947 */ /* 0x001fec0003800000 */
.L_x_2625:
[----:B------:R-:W-:Y:S05]  /*16ba0*/  BSYNC B0 ;  /* 0x0000000000007941 */ /* 0x000fea0003800000 */
.L_x_2532:
[----:B------:R-:W2:Y:S01]  /*16bb0*/  S2R R0, SR_TID.X ;  /* 0x0000000000007919 */ /* 0x000ea20000002100 */
[----:B------:R-:W-:Y:S01]  /*16bc0*/  UMOV UR4, 0xffffffff ;  /* 0xffffffff00047882 */ /* 0x000fe20000000000 */
[----:B------:R-:W-:Y:S01]  /*16bd0*/  IMAD R7, R27, 0x5000, R32 ;  /* 0x000050001b077824 */ /* 0x000fe200078e0220 */
[----:B--2---:R-:W-:-:S04]  /*16be0*/  LOP3.LUT R0, R0, 0x7f, RZ, 0xc0, !PT ;  /* 0x0000007f00007812 */ /* 0x004fc800078ec0ff */
[----:B------:R-:W-:-:S05]  /*16bf0*/  SHF.R.U32.HI R0, RZ, 0x3, R0 ;  /* 0x00000003ff007819 */ /* 0x000fca0000011600 */
[----:B------:R-:W-:Y:S01]  /*16c00*/  IMAD.IADD R5, R5, 0x1, -R0 ;  /* 0x0000000105057824 */ /* 0x000fe200078e0a00 */
[----:B------:R-:W-:Y:S06]  /*16c10*/  BRA.DIV UR4, `(.L_x_2534) ;  /* 0x0000003a04c87947 */ /* 0x000fec000b800000 */
[----:B-1----:R-:W1:Y:S01]  /*16c20*/  SHFL.IDX PT, R14, R24, RZ, 0x181f ;  /* 0x00181fff180e7589 */ /* 0x002e6200000e0000 */
[----:B------:R-:W-:Y:S01]  /*16c30*/  ULDC UR4, c[0x0][0x2f4] ;  /* 0x0000bd0000047ab9 */ /* 0x000fe20000000800 */
[C---:B------:R-:W-:Y:S01]  /*16c40*/  IMAD.SHL.U32 R8, R33.reuse, 0x2, RZ ;  /* 0x0000000221087824 */ /* 0x040fe200078e00ff */
[C---:B------:R-:W-:Y:S01]  /*16c50*/  ISETP.GE.AND P3, PT, R33.reuse, UR4, PT ;  /* 0x0000000421007c0c */ /* 0x040fe2000bf66270 */
[----:B0-----:R-:W0:Y:S01]  /*16c60*/  SHFL.IDX PT, R3, R25, RZ, 0x181f ;  /* 0x00181fff19037589 */ /* 0x001e2200000e0000 */
[----:B------:R-:W-:Y:S02]  /*16c70*/  LOP3.LUT R6, R33, 0x40, RZ, 0xfc, !PT ;  /* 0x0000004021067812 */ /* 0x000fe400078efcff */
[----:B------:R-:W-:Y:S01]  /*16c80*/  ISETP.LT.OR P4, PT, R5, 0x1, P3 ;  /* 0x000000010500780c */ /* 0x000fe20001f81670 */
[----:B------:R-:W-:Y:S01]  /*16c90*/  SHFL.IDX PT, R9, R25, 0x2, 0x181f ;  /* 0x00581f0019097f89 */ /* 0x000fe200000e0000 */
[----:B------:R-:W-:Y:S02]  /*16ca0*/  ISETP.GE.AND P2, PT, R6, UR4, PT ;  /* 0x0000000406007c0c */ /* 0x000fe4000bf46270 */
[----:B------:R-:W-:-:S02]  /*16cb0*/  LEA R0, R7, R22, 0x1 ;  /* 0x0000001607007211 */ /* 0x000fc400078e08ff */
        /* <DEDUP_REMOVED lines=48> */
.L_x_2637:
        /* <DEDUP_REMOVED lines=15> */
.L_x_2535:
        /* <DEDUP_REMOVED lines=10> */
.L_x_2536:
[----:B------:R1:W-:Y:S01]  /*17150*/  SYNCS.ARRIVE.TRANS64.A1T0 RZ, [R4+URZ+0x38850], RZ ;  /* 0x038850ff04ff79a7 */ /* 0x0003e2000810003f */
[----:B------:R-:W-:-:S05]  /*17160*/  VIADD R27, R27, 0x1 ;  /* 0x000000011b1b7836 */ /* 0x000fca0000000000 */
[----:B------:R-:W-:-:S04]  /*17170*/  ISETP.NE.AND P0, PT, R27, 0x2, PT ;  /* 0x000000021b00780c */ /* 0x000fc80003f05270 */
[----:B0-----:R-:W-:Y:S02]  /*17180*/  SEL R3, RZ, 0x1, P0 ;  /* 0x00000001ff037807 */ /* 0x001fe40000000000 */
[----:B------:R-:W-:Y:S02]  /*17190*/  SEL R27, R27, RZ, P0 ;  /* 0x000000ff1b1b7207 */ /* 0x000fe40000000000 */
[----:B-1----:R-:W-:-:S07]  /*171a0*/  LOP3.LUT R28, R28, R3, RZ, 0x3c, !PT ;  /* 0x000000031c1c7212 */ /* 0x002fce00078e3cff */
.L_x_2491:
[----:B------:R-:W-:Y:S05]  /*171b0*/  BSYNC B7 ;  /* 0x0000000000077941 */ /* 0x000fea0003800000 */
.L_x_2489:
[----:B------:R-:W-:-:S13]  /*171c0*/  LOP3.LUT P0, RZ, R23, 0x200, RZ, 0xc0, !PT ;  /* 0x0000020017ff7812 */ /* 0x000fda000780c0ff */
[----:B------:R-:W-:Y:S05]  /*171d0*/  @!P0 BRA `(.L_x_2537) ;  /* 0x0000000000248947 */ /* 0x000fea0003800000 */
[----:B------:R-:W-:Y:S05]  /*171e0*/  WARPSYNC.ALL ;  /* 0x0000000000007948 */ /* 0x000fea0003800000 */
[----:B------:R-:W0:Y:S08]  /*171f0*/  S2UR UR5, SR_CgaCtaId ;  /* 0x00000000000579c3 */ /* 0x000e300000008800 */
[----:B------:R-:W-:Y:S06]  /*17200*/  BAR.SYNC.DEFER_BLOCKING 0x5, 0x180 ;  /* 0x0146000000007b1d */ /* 0x000fec0000010000 */
[----:B------:R-:W-:-:S02]  /*17210*/  UMOV UR4, 0x400 ;  /* 0x0000040000047882 */ /* 0x000fc40000000000 */
[----:B0-----:R-:W-:-:S06]  /*17220*/  ULEA UR4, UR5, UR4, 0x18 ;  /* 0x0000000405047291 */ /* 0x001fcc000f8ec03f */
[----:B------:R-:W-:-:S05]  /*17230*/  MOV R22, UR4 ;  /* 0x0000000400167c02 */ /* 0x000fca0008000f00 */
[----:B------:R0:W1:Y:S01]  /*17240*/  LDS.128 R16, [R22+0x388d0] ;  /* 0x0388d00016107984 */ /* 0x0000620000000c00 */
[----:B------:R-:W-:Y:S06]  /*17250*/  BAR.ARV 0x4, 0x180 ;  /* 0x0106000000007b1d */ /* 0x000fec0000002000 */
[----:B------:R-:W-:Y:S05]  /*17260*/  BRA `(.L_x_2538) ;  /* 0x0000000800cc7947 */ /* 0x000fea0003800000 */
.L_x_2537:
[----:B------:R-:W0:Y:S01]  /*17270*/  S2R R0, SR_TID.X ;  /* 0x0000000000007919 */ /* 0x000e220000002100 */
[----:B------:R-:W-:Y:S01]  /*17280*/  UMOV UR4, 0xffffffff ;  /* 0xffffffff00047882 */ /* 0x000fe20000000000 */
[----:B0-----:R-:W-:-:S04]  /*17290*/  LOP3.LUT R8, R0, 0x1f, RZ, 0xc0, !PT ;  /* 0x0000001f00087812 */ /* 0x001fc800078ec0ff */
[----:B------:R-:W-:Y:S01]  /*172a0*/  ISETP.NE.AND P0, PT, R8, 0x1f, PT ;  /* 0x0000001f0800780c */ /* 0x000fe20003f05270 */
[----:B------:R-:W-:-:S12]  /*172b0*/  BRA.DIV UR4, `(.L_x_2539) ;  /* 0x0000003e04287947 */ /* 0x000fd8000b800000 */
[----:B------:R-:W-:Y:S01]  /*172c0*/  IMAD.IADD R5, R19, 0x1, R8 ;  /* 0x0000000113057824 */ /* 0x000fe200078e0208 */
[----:B------:R-:W-:-:S04]  /*172d0*/  ULDC UR4, c[0x0][0xc3c] ;  /* 0x00030f0000047ab9 */ /* 0x000fc80000000800 */
[----:B------:R-:W-:-:S13]  /*172e0*/  ISETP.GE.OR P1, PT, R5, UR4, !P0 ;  /* 0x0000000405007c0c */ /* 0x000fda000c726670 */
[----:B------:R-:W0:Y:S02]  /*172f0*/  @!P1 LDC.64 R2, c[0x0][0xc80] ;  /* 0x00032000ff029b82 */ /* 0x000e240000000a00 */
[----:B0-----:R-:W-:-:S06]  /*17300*/  @!P1 IMAD.WIDE R2, R5, 0x4, R2 ;  /* 0x0000000405029825 */ /* 0x001fcc00078e0202 */
        /* <DEDUP_REMOVED lines=25> */
[----:B------:R0:W1:Y:S02]  /*174a0*/  SHFL.IDX PT, R14, R6, 0x1f, 0x1f ;  /* 0x03e01f00060e7f89 */ /* 0x00006400000e0000 */
.L_x_2647:
[----:B------:R-:W-:Y:S02]  /*174b0*/  ULDC UR4, c[0x0][0xc38] ;  /* 0x00030e0000047ab9 */ /* 0x000fe40000000800 */
[----:B------:R-:W-:-:S04]  /*174c0*/  IMAD.U32 R7, RZ, RZ, UR4 ;  /* 0x00000004ff077e24 */ /* 0x000fc8000f8e00ff */
[----:B-1----:R-:W-:-:S04]  /*174d0*/  IMAD R14, R14, R7, RZ ;  /* 0x000000070e0e7224 */ /* 0x002fc800078e02ff */
[----:B------:R-:W-:-:S05]  /*174e0*/  IMAD.IADD R9, R4, 0x1, R14 ;  /* 0x0000000104097824 */ /* 0x000fca00078e020e */
[----:B------:R-:W-:-:S13]  /*174f0*/  ISETP.GT.AND P6, PT, R9, R0, PT ;  /* 0x000000000900720c */ /* 0x000fda0003fc4270 */
[----:B------:R-:W-:Y:S05]  /*17500*/  @P6 BRA `(.L_x_2540) ;  /* 0x00000000009c6947 */ /* 0x000fea0003800000 */
.L_x_2545:
        /* <DEDUP_REMOVED lines=14> */
.L_x_2543:
[----:B------:R-:W-:Y:S05]  /*175f0*/  BSYNC B0 ;  /* 0x0000000000007941 */ /* 0x000fea0003800000 */
.L_x_2542:
[----:B------:R-:W-:-:S03]  /*17600*/  UMOV UR4, 0xffffffff ;  /* 0xffffffff00047882 */ /* 0x000fc60000000000 */
[----:B------:R-:W-:Y:S05]  /*17610*/  BRA.DIV UR4, `(.L_x_2544) ;  /* 0x0000003e04747947 */ /* 0x000fea000b800000 */
[----:B-----5:R-:W2:Y:S02]  /*17620*/  SHFL.UP PT, R14, R5, 0x1, RZ ;  /* 0x04200000050e7989 */ /* 0x020ea400000e00ff */
        /* <DEDUP_REMOVED lines=13> */
[----:B0-----:R-:W-:-:S05]  /*17700*/  IMAD.IADD R6, R4, 0x1, R7 ;  /* 0x0000000104067824 */ /* 0x001fca00078e0207 */
[----:B------:R0:W1:Y:S02]  /*17710*/  SHFL.IDX PT, R14, R6, 0x1f, 0x1f ;  /* 0x03e01f00060e7f89 */ /* 0x00006400000e0000 */
.L_x_2655:
[----:B------:R-:W-:Y:S02]  /*17720*/  ULDC UR4, c[0x0][0xc38] ;  /* 0x00030e0000047ab9 */ /* 0x000fe40000000800 */
[----:B------:R-:W-:-:S04]  /*17730*/  IMAD.U32 R7, RZ, RZ, UR4 ;  /* 0x00000004ff077e24 */ /* 0x000fc8000f8e00ff */
[----:B-1----:R-:W-:-:S04]  /*17740*/  IMAD R14, R14, R7, RZ ;  /* 0x000000070e0e7224 */ /* 0x002fc800078e02ff */
[----:B------:R-:W-:-:S05]  /*17750*/  IMAD.IADD R9, R14, 0x1, R9 ;  /* 0x000000010e097824 */ /* 0x000fca00078e0209 */
[----:B------:R-:W-:-:S13]  /*17760*/  ISETP.GT.AND P6, PT, R9, R0, PT ;  /* 0x000000000900720c */ /* 0x000fda0003fc4270 */
[----:B------:R-:W-:Y:S05]  /*17770*/  @!P6 BRA `(.L_x_2545) ;  /* 0xfffffffc0064e947 */ /* 0x000fea000383ffff */
.L_x_2540:
        /* <DEDUP_REMOVED lines=8> */
.L_x_2659:
[----:B------:R-:W-:Y:S01]  /*17800*/  ISETP.NE.AND P0, PT, R2, RZ, PT ;  /* 0x000000ff0200720c */ /* 0x000fe20003f05270 */
[----:B------:R-:W-:-:S12]  /*17810*/  IMAD.MOV.U32 R14, RZ, RZ, RZ ;  /* 0x000000ffff0e7224 */ /* 0x000fd800078e00ff */
[----:B------:R-:W-:Y:S05]  /*17820*/  @!P0 BRA `(.L_x_2547) ;  /* 0x0000000000108947 */ /* 0x000fea0003800000 */
[----:B------:R-:W-:Y:S01]  /*17830*/  UMOV UR4, 0xffffffff ;  /* 0xffffffff00047882 */ /* 0x000fe20000000000 */
[----:B------:R-:W-:Y:S02]  /*17840*/  VIADD R12, R4, 0xffffffff ;  /* 0xffffffff040c7836 */ /* 0x000fe40000000000 */
[----:B------:R-:W-:Y:S05]  /*17850*/  BRA.DIV UR4, `(.L_x_2548) ;  /* 0x0000003e04e87947 */ /* 0x000fea000b800000 */
[----:B------:R3:W4:Y:S02]  /*17860*/  SHFL.IDX PT, R14, R6, R12, 0x1f ;  /* 0x00001f0c060e7589 */ /* 0x00072400000e0000 */
.L_x_2547:
[----:B------:R-:W5:Y:S01]  /*17870*/  LDC.64 R2, c[0x0][0xc90] ;  /* 0x00032400ff027b82 */ /* 0x000f620000000a00 */
[----:B------:R-:W-:-:S04]  /*17880*/  IMAD.IADD R19, R4, 0x1, R19 ;  /* 0x0000000104137824 */ /* 0x000fc800078e0213 */
[----:B-----5:R-:W-:-:S05]  /*17890*/  IMAD.WIDE R2, R19, 0x4, R2 ;  /* 0x0000000413027825 */ /* 0x020fca00078e0202 */
[----:B0--3--:R0:W1:Y:S01]  /*178a0*/  LDG.E R6, desc[UR38][R2.64] ;  /* 0x0000002602067981 */ /* 0x009062000c1e1900 */
[----:B----4-:R-:W-:Y:S02]  /*178b0*/  IMAD R16, R14, R7, R16 ;  /* 0x000000070e107224 */ /* 0x010fe400078e0210 */
[----:B0-----:R-:W-:Y:S02]  /*178c0*/  IMAD.MOV.U32 R2, RZ, RZ, RZ ;  /* 0x000000ffff027224 */ /* 0x001fe400078e00ff */
[----:B-12---:R-:W-:-:S05]  /*178d0*/  IMAD R4, R5, R6, RZ ;  /* 0x0000000605047224 */ /* 0x006fca00078e02ff */
[----:B------:R-:W-:-:S04]  /*178e0*/  IABS R8, R4 ;  /* 0x0000000400087213 */ /* 0x000fc80000000000 */
[----:B------:R-:W0:Y:S08]  /*178f0*/  I2F.RP R10, R8 ;  /* 0x00000008000a7306 */ /* 0x000e300000209400 */
[----:B0-----:R-:W0:Y:S02]  /*17900*/  MUFU.RCP R10, R10 ;  /* 0x0000000a000a7308 */ /* 0x001e240000001000 */
[----:B0-----:R-:W-:-:S06]  /*17910*/  VIADD R11, R10, 0xffffffe ;  /* 0x0ffffffe0a0b7836 */ /* 0x001fcc0000000000 */
[----:B------:R-:W0:Y:S02]  /*17920*/  F2I.FTZ.U32.TRUNC.NTZ R3, R11 ;  /* 0x0000000b00037305 */ /* 0x000e24000021f000 */
[----:B0-----:R-:W-:-:S04]  /*17930*/  IMAD.MOV R9, RZ, RZ, -R3 ;  /* 0x000000ffff097224 */ /* 0x001fc800078e0a03 */
        /* <DEDUP_REMOVED lines=28> */
[----:B0-----:R-:W-:-:S06]  /*17b00*/  IADD3 R3, R8, 0xffffffe, RZ ;  /* 0x0ffffffe08037810 */ /* 0x001fcc0007ffe0ff */
        /* <DEDUP_REMOVED lines=16> */
[----:B------:R-:W-:-:S05]  /*17c10*/  @P0 IADD3 R2, R2, 0x1, RZ ;  /* 0x0000000102020810 */ /* 0x000fca0007ffe0ff */
[----:B------:R-:W-:Y:S01]  /*17c20*/  @!P2 IMAD.MOV R2, RZ, RZ, -R2 ;  /* 0x000000ffff02a224 */ /* 0x000fe200078e0a02 */
[----:B------:R-:W-:Y:S01]  /*17c30*/  @!P1 LOP3.LUT R2, RZ, R6, RZ, 0x33, !PT ;  /* 0x00000006ff029212 */ /* 0x000fe200078e33ff */
[----:B------:R-:W-:-:S04]  /*17c40*/  IMAD.MOV R6, RZ, RZ, -R6 ;  /* 0x000000ffff067224 */ /* 0x000fc800078e0a06 */
[----:B------:R-:W-:Y:S01]  /*17c50*/  IMAD R18, R2, R6, R9 ;  /* 0x0000000602127224 */ /* 0x000fe200078e0209 */
[----:B------:R-:W-:-:S05]  /*17c60*/  LOP3.LUT R2, RZ, R2, RZ, 0x33, !PT ;  /* 0x00000002ff027212 */ /* 0x000fca00078e33ff */
[----:B------:R-:W-:Y:S01]  /*17c70*/  IMAD.IADD R17, R5, 0x1, R2 ;  /* 0x0000000105117824 */ /* 0x000fe200078e0202 */
[----:B------:R-:W-:Y:S06]  /*17c80*/  BRA `(.L_x_2549) ;  /* 0x00000000001c7947 */ /* 0x000fec0003800000 */
.L_x_2541:
[----:B------:R-:W-:Y:S01]  /*17c90*/  UMOV UR4, URZ ;  /* 0x0000003f00047c82 */ /* 0x000fe20008000000 */
[----:B------:R-:W-:Y:S01]  /*17ca0*/  UMOV UR5, URZ ;  /* 0x0000003f00057c82 */ /* 0x000fe20008000000 */
[----:B------:R-:W-:Y:S01]  /*17cb0*/  ULDC UR6, c[0x0][0xc3c] ;  /* 0x00030f0000067ab9 */ /* 0x000fe20000000800 */
[----:B------:R-:W-:Y:S01]  /*17cc0*/  IMAD.MOV.U32 R16, RZ, RZ, R0 ;  /* 0x000000ffff107224 */ /* 0x000fe200078e0000 */
[----:B------:R-:W-:Y:S01]  /*17cd0*/  MOV R18, UR5 ;  /* 0x0000000500127c02 */ /* 0x000fe20008000f00 */
[----:B------:R-:W-:Y:S02]  /*17ce0*/  IMAD.U32 R17, RZ, RZ, UR4 ;  /* 0x00000004ff117e24 */ /* 0x000fe4000f8e00ff */
[----:B------:R-:W-:-:S07]  /*17cf0*/  IMAD.U32 R19, RZ, RZ, UR6 ;  /* 0x00000006ff137e24 */ /* 0x000fce000f8e00ff */
.L_x_2549:
[----:B------:R-:W1:Y:S01]  /*17d00*/  S2R R0, SR_TID.X ;  /* 0x0000000000007919 */ /* 0x000e620000002100 */
        /* <DEDUP_REMOVED lines=9> */
.L_x_2538:
[----:B------:R-:W-:Y:S02]  /*17da0*/  ULDC UR4, c[0x0][0xc3c] ;  /* 0x00030f0000047ab9 */ /* 0x000fe40000000800 */
[----:B-1----:R-:W-:-:S13]  /*17db0*/  ISETP.GE.AND P0, PT, R19, UR4, PT ;  /* 0x0000000413007c0c */ /* 0x002fda000bf06270 */
[----:B------:R-:W-:Y:S05]  /*17dc0*/  @!P0 BRA `(.L_x_2550) ;  /* 0xffffffb400808947 */ /* 0x000fea000383ffff */
[----:B------:R-:W-:Y:S05]  /*17dd0*/  BSYNC B8 ;  /* 0x0000000000087941 */ /* 0x000fea0003800000 */
.L_x_2485:
[----:B-1----:R-:W3:Y:S01]  /*17de0*/  LDL.LU R0, [R1+0x28] ;  /* 0x0000280001007983 */ /* 0x002ee20000300800 */
[----:B------:R-:W-:Y:S01]  /*17df0*/  BSSY B0, `(.L_x_2551) ;  /* 0x000000b000007945 */ /* 0x000fe20003800000 */
[----:B------:R-:W1:Y:S01]  /*17e00*/  S2R R5, SR_CgaCtaId ;  /* 0x0000000000057919 */ /* 0x000e620000008800 */
[----:B---3--:R-:W-:-:S05]  /*17e10*/  VIADD R0, R0, 0x1 ;  /* 0x0000000100007836 */ /* 0x008fca0000000000 */
        /* <DEDUP_REMOVED lines=8> */
.L_x_2662:
[----:B------:R-:W-:Y:S05]  /*17ea0*/  BSYNC B0 ;  /* 0x0000000000007941 */ /* 0x000fea0003800000 */
.L_x_2551:
[----:B------:R-:W-:-:S03]  /*17eb0*/  UMOV UR4, 0xffffffff ;  /* 0xffffffff00047882 */ /* 0x000fc60000000000 */
[----:B------:R-:W-:Y:S05]  /*17ec0*/  BRA.DIV UR4, `(.L_x_2553) ;  /* 0x0000003a04847947 */ /* 0x000fea000b800000 */
[----:B-1----:R-:W1:Y:S02]  /*17ed0*/  S2R R0, SR_TID.X ;  /* 0x0000000000007919 */ /* 0x002e640000002100 */
[----:B-1----:R-:W-:-:S04]  /*17ee0*/  SHF.R.U32.HI R0, RZ, 0x5, R0 ;  /* 0x00000005ff007819 */ /* 0x002fc80000011600 */
[----:B------:R-:W-:-:S05]  /*17ef0*/  LOP3.LUT R0, R0, 0x3, RZ, 0xc0, !PT ;  /* 0x0000000300007812 */ /* 0x000fca00078ec0ff */
[----:B------:R1:W3:Y:S02]  /*17f00*/  SHFL.IDX PT, R14, R0, RZ, 0x1f ;  /* 0x00001fff000e7589 */ /* 0x0002e400000e0000 */
.L_x_2665:
[----:B---3--:R-:W-:Y:S01]  /*17f10*/  ISETP.NE.AND P0, PT, R14, RZ, PT ;  /* 0x000000ff0e00720c */ /* 0x008fe20003f05270 */
[----:B------:R-:W-:-:S12]  /*17f20*/  BSSY B0, `(.L_x_2554) ;  /* 0x0000026000007945 */ /* 0x000fd80003800000 */
[----:B------:R-:W-:Y:S05]  /*17f30*/  @P0 BRA `(.L_x_2555) ;  /* 0x0000000000900947 */ /* 0x000fea0003800000 */
[----:B------:R-:W-:-:S03]  /*17f40*/  UMOV UR4, 0xffffffff ;  /* 0xffffffff00047882 */ /* 0x000fc60000000000 */
[----:B------:R-:W-:Y:S05]  /*17f50*/  BRA.DIV UR4, `(.L_x_2556) ;  /* 0x0000003a04947947 */ /* 0x000fea000b800000 */
[----:B------:R-:W-:-:S13]  /*17f60*/  ELECT P6, URZ, PT ;  /* 0x00000000003f782f */ /* 0x000fda00038c0000 */
.L_x_2668:
[----:B------:R-:W-:Y:S05]  /*17f70*/  @!P6 BRA `(.L_x_2555) ;  /* 0x000000000080e947 */ /* 0x000fea0003800000 */
[----:B-1----:R-:W3:Y:S02]  /*17f80*/  LDL R0, [R1+0x2c] ;  /* 0x00002c0001007983 */ /* 0x002ee40000100800 */
[----:B---3--:R-:W-:-:S13]  /*17f90*/  R2UR UR4, R0 ;  /* 0x00000000000472ca */ /* 0x008fda00000e0000 */
[----:B------:R-:W-:-:S06]  /*17fa0*/  ULOP3.LUT UR4, UR4, 0x2, URZ, 0xfc, !UPT ;  /* 0x0000000204047892 */ /* 0x000fcc000f8efc3f */
[----:B------:R-:W-:-:S05]  /*17fb0*/  IMAD.U32 R0, RZ, RZ, UR4 ;  /* 0x00000004ff007e24 */ /* 0x000fca000f8e00ff */
[----:B------:R-:W-:-:S13]  /*17fc0*/  ISETP.NE.AND P0, PT, R0, 0x3, PT ;  /* 0x000000030000780c */ /* 0x000fda0003f05270 */
[----:B------:R-:W-:Y:S05]  /*17fd0*/  @!P0 BRA `(.L_x_2557) ;  /* 0x0000000000048947 */ /* 0x000fea0003800000 */
[----:B------:R-:W-:Y:S01]  /*17fe0*/  BPT.TRAP 0x1 ;  /* 0x000000040000795c */ /* 0x000fe20000300000 */
.L_x_2557:
[C---:B------:R-:W-:Y:S01]  /*17ff0*/  IMAD R5, R27.reuse, 0x8, R4 ;  /* 0x000000081b057824 */ /* 0x040fe200078e0204 */
[----:B------:R-:W-:Y:S01]  /*18000*/  SHF.L.U32 R0, R28, 0x1f, RZ ;  /* 0x0000001f1c007819 */ /* 0x000fe200000006ff */
[----:B------:R-:W-:-:S03]  /*18010*/  VIADD R27, R27, 0x1 ;  /* 0x000000011b1b7836 */ /* 0x000fc60000000000 */
[----:B------:R-:W1:Y:S02]  /*18020*/  SYNCS.PHASECHK.TRANS64.TRYWAIT P1, [R5+URZ+0x38840], R0 ;  /* 0x03884000050075a7 */ /* 0x000e64000802017f */
[----:B------:R-:W-:-:S04]  /*18030*/  ISETP.NE.AND P2, PT, R27, 0x2, PT ;  /* 0x000000021b00780c */ /* 0x000fc80003f45270 */
[----:B------:R-:W-:Y:S01]  /*18040*/  SEL R3, RZ, 0x1, P2 ;  /* 0x00000001ff037807 */ /* 0x000fe20001000000 */
[----:B-1----:R-:W-:Y:S08]  /*18050*/  @!P1 BRA `(.L_x_2558) ;  /* 0x0000003800749947 */ /* 0x002ff00003800000 */
.L_x_2669:
[----:B------:R-:W-:Y:S02]  /*18060*/  SEL R27, R27, RZ, P2 ;  /* 0x000000ff1b1b7207 */ /* 0x000fe40001000000 */
[----:B------:R-:W-:Y:S01]  /*18070*/  LOP3.LUT R2, R28, R3, RZ, 0x3c, !PT ;  /* 0x000000031c027212 */ /* 0x000fe200078e3cff */
[----:B------:R-:W-:Y:S06]  /*18080*/  @!P0 BRA `(.L_x_2559) ;  /* 0x0000000000048947 */ /* 0x000fec0003800000 */
[----:B------:R-:W-:Y:S01]  /*18090*/  BPT.TRAP 0x1 ;  /* 0x000000040000795c */ /* 0x000fe20000300000 */
.L_x_2559:
[----:B------:R-:W-:Y:S02]  /*180a0*/  LEA R27, R27, R4, 0x3 ;  /* 0x000000041b1b7211 */ /* 0x000fe400078e18ff */
[----:B------:R-:W-:-:S04]  /*180b0*/  SHF.L.U32 R2, R2, 0x1f, RZ ;  /* 0x0000001f02027819 */ /* 0x000fc800000006ff */
[----:B------:R-:W3:Y:S02]  /*180c0*/  SYNCS.PHASECHK.TRANS64.TRYWAIT P1, [R27+URZ+0x38840], R2 ;  /* 0x038840021b0075a7 */ /* 0x000ee4000802017f */
[----:B---3--:R-:W-:Y:S05]  /*180d0*/  @!P1 BRA `(.L_x_2560) ;  /* 0x0000003800689947 */ /* 0x008fea0003800000 */
.L_x_2670:
[----:B------:R-:W-:Y:S05]  /*180e0*/  @!P0 BRA `(.L_x_2561) ;  /* 0x0000000000048947 */ /* 0x000fea0003800000 */
[----:B------:R-:W-:Y:S01]  /*180f0*/  BPT.TRAP 0x1 ;  /* 0x000000040000795c */ /* 0x000fe20000300000 */
.L_x_2561:
[----:B------:R-:W4:Y:S02]  /*18100*/  SYNCS.PHASECHK.TRANS64.TRYWAIT P1, [R5+URZ+0x38860], R0 ;  /* 0x03886000050075a7 */ /* 0x000f24000802017f */
[----:B----4-:R-:W-:Y:S05]  /*18110*/  @!P1 BRA `(.L_x_2562) ;  /* 0x00000038006c9947 */ /* 0x010fea0003800000 */
.L_x_2671:
[----:B------:R-:W-:Y:S05]  /*18120*/  @!P0 BRA `(.L_x_2563) ;  /* 0x0000000000048947 */ /* 0x000fea0003800000 */
[----:B------:R-:W-:Y:S01]  /*18130*/  BPT.TRAP 0x1 ;  /* 0x000000040000795c */ /* 0x000fe20000300000 */
.L_x_2563:
[----:B------:R0:W0:Y:S02]  /*18140*/  SYNCS.PHASECHK.TRANS64.TRYWAIT P0, [R27+URZ+0x38860], R2 ;  /* 0x038860021b0075a7 */ /* 0x000024000800017f */
[----:B0-----:R-:W-:Y:S05]  /*18150*/  @!P0 NANOSLEEP.SYNCS 0x989680 ;  /* 0x009896800000895d */ /* 0x001fea0003900000 */
[----:B------:R-:W0:Y:S02]  /*18160*/  @!P0 SYNCS.PHASECHK.TRANS64 P0, [R27+URZ+0x38860], R2 ;  /* 0x038860021b0085a7 */ /* 0x000e24000800007f */
[----:B0-----:R-:W-:Y:S05]  /*18170*/  @!P0 BRA `(.L_x_2563) ;  /* 0xfffffffc00f08947 */ /* 0x001fea000383ffff */
.L_x_2555:
[----:B------:R-:W-:Y:S05]  /*18180*/  BSYNC B0 ;  /* 0x0000000000007941 */ /* 0x000fea0003800000 */
.L_x_2554:
[----:B------:R-:W-:Y:S05]  /*18190*/  EXIT ;  /* 0x000000000000794d */ /* 0x000fea0003800000 */
.L_x_2421:
[----:B------:R-:W-:-:S13]  /*181a0*/  R2UR UR4, R16 ;  /* 0x00000000100472ca */ /* 0x000fda00000e0000 */
[----:B0-----:R-:W-:-:S04]  /*181b0*/  IMAD.U32 R3, RZ, RZ, UR4 ;  /* 0x00000004ff037e24 */ /* 0x001fc8000f8e00ff */
[----:B------:R0:W1:Y:S03]  /*181c0*/  SYNCS.PHASECHK.TRANS64.TRYWAIT P1, [R3+URZ+0x38800], R0 ;  /* 0x03880000030075a7 */ /* 0x000066000802017f */
[----:B-1----:R-:W-:Y:S05]  /*181d0*/  @!P1 NANOSLEEP.SYNCS 0x989680 ;  /* 0x009896800000995d */ /* 0x002fea0003900000 */
[----:B------:R-:W1:Y:S02]  /*181e0*/  @!P1 SYNCS.PHASECHK.TRANS64 P1, [R3+URZ+0x38800], R0 ;  /* 0x03880000030095a7 */ /* 0x000e64000802007f */
[----:B-1----:R-:W-:Y:S05]  /*181f0*/  @!P1 BRA `(.L_x_2421) ;  /* 0xfffffffc00e89947 */ /* 0x002fea000383ffff */
[----:B------:R-:W-:Y:S05]  /*18200*/  BRA `(.L_x_2564) ;  /* 0xfffffe98006c7947 */ /* 0x000fea000383ffff */
.L_x_2425:
[----:B-1----:R1:W2:Y:S02]  /*18210*/  SYNCS.PHASECHK.TRANS64.TRYWAIT P1, [R0+URZ+0x38830], R3 ;  /* 0x03883003000075a7 */ /* 0x0022a4000802017f */
[----:B--2---:R-:W-:Y:S05]  /*18220*/  @!P1 NANOSLEEP.SYNCS 0x989680 ;  /* 0x009896800000995d */ /* 0x004fea0003900000 */
[----:B------:R-:W2:Y:S02]  /*18230*/  @!P1 SYNCS.PHASECHK.TRANS64 P1, [R0+URZ+0x38830], R3 ;  /* 0x03883003000095a7 */ /* 0x000ea4000802007f */
[----:B--2---:R-:W-:Y:S05]  /*18240*/  @!P1 BRA `(.L_x_2425) ;  /* 0xfffffffc00f09947 */ /* 0x004fea000383ffff */
[----:B------:R-:W-:Y:S05]  /*18250*/  BRA `(.L_x_2424) ;  /* 0xfffffe9800907947 */ /* 0x000fea000383ffff */
.L_x_2431:
[----:B------:R-:W-:-:S13]  /*18260*/  R2UR UR4, R3 ;  /* 0x00000000030472ca */ /* 0x000fda00000e0000 */
[----:B-1----:R-:W-:-:S04]  /*18270*/  IMAD.U32 R153, RZ, RZ, UR4 ;  /* 0x00000004ff997e24 */ /* 0x002fc8000f8e00ff */
[----:B------:R1:W2:Y:S03]  /*18280*/  SYNCS.PHASECHK.TRANS64.TRYWAIT P1, [R153+URZ+0x38830], R4 ;  /* 0x03883004990075a7 */ /* 0x0002a6000802017f */
[----:B--2---:R-:W-:Y:S05]  /*18290*/  @!P1 NANOSLEEP.SYNCS 0x989680 ;  /* 0x009896800000995d */ /* 0x004fea0003900000 */
[----:B------:R-:W2:Y:S02]  /*182a0*/  @!P1 SYNCS.PHASECHK.TRANS64 P1, [R153+URZ+0x38830], R4 ;  /* 0x03883004990095a7 */ /* 0x000ea4000802007f */
[----:B--2---:R-:W-:Y:S05]  /*182b0*/  @!P1 BRA `(.L_x_2431) ;  /* 0xfffffffc00e89947 */ /* 0x004fea000383ffff */
[----:B------:R-:W-:Y:S05]  /*182c0*/  BRA `(.L_x_2430) ;  /* 0xfffffedc003c7947 */ /* 0x000fea000383ffff */
.L_x_2435:
[----:B--2---:R-:W-:-:S04]  /*182d0*/  IMAD.U32 R2, RZ, RZ, UR4 ;  /* 0x00000004ff027e24 */ /* 0x004fc8000f8e00ff */
[----:B------:R2:W3:Y:S03]  /*182e0*/  SYNCS.PHASECHK.TRANS64.TRYWAIT P1, [R2+URZ+0x38850], R0 ;  /* 0x03885000020075a7 */ /* 0x0004e6000802017f */
[----:B---3--:R-:W-:Y:S05]  /*182f0*/  @!P1 NANOSLEEP.SYNCS 0x989680 ;  /* 0x009896800000995d */ /* 0x008fea0003900000 */
[----:B------:R-:W3:Y:S02]  /*18300*/  @!P1 SYNCS.PHASECHK.TRANS64 P1, [R2+URZ+0x38850], R0 ;  /* 0x03885000020095a7 */ /* 0x000ee4000802007f */
[----:B---3--:R-:W-:Y:S05]  /*18310*/  @!P1 BRA `(.L_x_2435) ;  /* 0xfffffffc00ec9947 */ /* 0x008fea000383ffff */
[----:B------:R-:W-:Y:S05]  /*18320*/  BRA `(.L_x_2434) ;  /* 0xffffff0000907947 */ /* 0x000fea000383ffff */
.L_x_2443:
[----:B-1----:R-:W-:-:S04]  /*18330*/  IMAD.U32 R4, RZ, RZ, UR4 ;  /* 0x00000004ff047e24 */ /* 0x002fc8000f8e00ff */
[----:B------:R1:W2:Y:S03]  /*18340*/  SYNCS.PHASECHK.TRANS64.TRYWAIT P1, [R4+URZ+0x38830], R3 ;  /* 0x03883003040075a7 */ /* 0x0002a6000802017f */
[----:B--2---:R-:W-:Y:S05]  /*18350*/  @!P1 NANOSLEEP.SYNCS 0x989680 ;  /* 0x009896800000995d */ /* 0x004fea0003900000 */
[----:B------:R-:W2:Y:S02]  /*18360*/  @!P1 SYNCS.PHASECHK.TRANS64 P1, [R4+URZ+0x38830], R3 ;  /* 0x03883003040095a7 */ /* 0x000ea4000802007f */
[----:B--2---:R-:W-:Y:S05]  /*18370*/  @!P1 BRA `(.L_x_2443) ;  /* 0xfffffffc00ec9947 */ /* 0x004fea000383ffff */
[----:B------:R-:W-:Y:S05]  /*18380*/  BRA `(.L_x_2442) ;  /* 0xffffff1c00d47947 */ /* 0x000fea000383ffff */
.L_x_2447:
[----:B---3--:R-:W-:-:S04]  /*18390*/  IMAD.U32 R2, RZ, RZ, UR4 ;  /* 0x00000004ff027e24 */ /* 0x008fc8000f8e00ff */
[----:B------:R3:W4:Y:S03]  /*183a0*/  SYNCS.PHASECHK.TRANS64.TRYWAIT P1, [R2+URZ+0x38850], R0 ;  /* 0x03885000020075a7 */ /* 0x000726000802017f */
[----:B----4-:R-:W-:Y:S05]  /*183b0*/  @!P1 NANOSLEEP.SYNCS 0x989680 ;  /* 0x009896800000995d */ /* 0x010fea0003900000 */
[----:B------:R-:W4:Y:S02]  /*183c0*/  @!P1 SYNCS.PHASECHK.TRANS64 P1, [R2+URZ+0x38850], R0 ;  /* 0x03885000020095a7 */ /* 0x000f24000802007f */
[----:B----4-:R-:W-:Y:S05]  /*183d0*/  @!P1 BRA `(.L_x_2447) ;  /* 0xfffffffc00ec9947 */ /* 0x010fea000383ffff */
[----:B------:R-:W-:Y:S05]  /*183e0*/  BRA `(.L_x_2446) ;  /* 0xffffff4800247947 */ /* 0x000fea000383ffff */
.L_x_2454:
[----:B-1----:R-:W-:-:S04]  /*183f0*/  IMAD.U32 R7, RZ, RZ, UR8 ;  /* 0x00000008ff077e24 */ /* 0x002fc8000f8e00ff */
[----:B------:R1:W2:Y:S03]  /*18400*/  SYNCS.PHASECHK.TRANS64.TRYWAIT P1, [R7+URZ+0x38850], R0 ;  /* 0x03885000070075a7 */ /* 0x0002a6000802017f */
[----:B--2---:R-:W-:Y:S05]  /*18410*/  @!P1 NANOSLEEP.SYNCS 0x989680 ;  /* 0x009896800000995d */ /* 0x004fea0003900000 */
[----:B------:R-:W2:Y:S02]  /*18420*/  @!P1 SYNCS.PHASECHK.TRANS64 P1, [R7+URZ+0x38850], R0 ;  /* 0x03885000070095a7 */ /* 0x000ea4000802007f */
[----:B--2---:R-:W-:Y:S05]  /*18430*/  @!P1 BRA `(.L_x_2454) ;  /* 0xfffffffc00ec9947 */ /* 0x004fea000383ffff */
[----:B------:R-:W-:Y:S05]  /*18440*/  BRA `(.L_x_2453) ;  /* 0xffffff64007c7947 */ /* 0x000fea000383ffff */
.L_x_2497:
[----:B------:R-:W0:Y:S01]  /*18450*/  S2R R2, SR_TID.X ;  /* 0x0000000000027919 */ /* 0x000e220000002100 */
[----:B------:R-:W-:Y:S01]  /*18460*/  BSSY B0, `(.L_x_2565) ;  /* 0x000000a000007945 */ /* 0x000fe20003800000 */
[----:B------:R-:W-:Y:S02]  /*18470*/  IMAD.MOV.U32 R12, RZ, RZ, RZ ;  /* 0x000000ffff0c7224 */ /* 0x000fe400078e00ff */
[----:B------:R-:W-:Y:S02]  /*18480*/  IMAD.MOV.U32 R11, RZ, RZ, 0x1f ;  /* 0x0000001fff0b7424 */ /* 0x000fe400078e00ff */
[----:B------:R-:W-:Y:S01]  /*18490*/  IMAD.MOV.U32 R15, RZ, RZ, -0x1 ;  /* 0xffffffffff0f7424 */ /* 0x000fe200078e00ff */
[----:B0-----:R-:W-:-:S04]  /*184a0*/  SHF.R.U32.HI R2, RZ, 0x5, R2 ;  /* 0x00000005ff027819 */ /* 0x001fc80000011602 */
[----:B------:R-:W-:-:S04]  /*184b0*/  LOP3.LUT R2, R2, 0x3, RZ, 0xc0, !PT ;  /* 0x0000000302027812 */ /* 0x000fc800078ec0ff */
[----:B------:R-:W-:-:S07]  /*184c0*/  MOV R13, R2 ;  /* 0x00000002000d7202 */ /* 0x000fce0000000f00 */
[----:B-----5:R-:W-:Y:S05]  /*184d0*/  WARPSYNC.COLLECTIVE R15, `(.L_x_2566) ;  /* 0x000000000f087348 */ /* 0x020fea0003c00000 */
[----:B------:R0:W1:Y:S02]  /*184e0*/  SHFL.IDX P6, R14, R13, R12, R11 ;  /* 0x0000000c0d0e7389 */ /* 0x00006400000c000b */
[----:B01---5:R-:W-:Y:S01]  /*184f0*/  ENDCOLLECTIVE ;  /* 0x000000000000791b */ /* 0x023fe20003800000 */
.L_x_2566:
[----:B------:R-:W-:Y:S05]  /*18500*/  BSYNC B0 ;  /* 0x0000000000007941 */ /* 0x000fea0003800000 */
.L_x_2565:
[----:B------:R-:W-:Y:S05]  /*18510*/  BRA `(.L_x_2567) ;  /* 0xffffffb800b07947 */ /* 0x000fea000383ffff */
.L_x_2500:
[----:B0-----:R0:W1:Y:S02]  /*18520*/  SYNCS.PHASECHK.TRANS64.TRYWAIT P0, [R5+URZ+0x38840], R2 ;  /* 0x03884002050075a7 */ /* 0x001064000800017f */
[----:B-1----:R-:W-:Y:S05]  /*18530*/  @!P0 NANOSLEEP.SYNCS 0x989680 ;  /* 0x009896800000895d */ /* 0x002fea0003900000 */
[----:B------:R-:W1:Y:S02]  /*18540*/  @!P0 SYNCS.PHASECHK.TRANS64 P0, [R5+URZ+0x38840], R2 ;  /* 0x03884002050085a7 */ /* 0x000e64000800007f */
[----:B-1----:R-:W-:Y:S05]  /*18550*/  @!P0 BRA `(.L_x_2500) ;  /* 0xfffffffc00f08947 */ /* 0x002fea000383ffff */
[----:B------:R-:W-:Y:S05]  /*18560*/  BRA `(.L_x_2568) ;  /* 0xffffffbc00b47947 */ /* 0x000fea000383ffff */
.L_x_2501:
        /* <DEDUP_REMOVED lines=8> */
.L_x_2570:
[----:B------:R-:W-:Y:S05]  /*185f0*/  BSYNC B0 ;  /* 0x0000000000007941 */ /* 0x000fea0003800000 */
.L_x_2569:
        /* <DEDUP_REMOVED lines=13> */
.L_x_2571:
[----:B------:R-:W-:Y:S02]  /*186d0*/  IMAD.MOV.U32 R13, RZ, RZ, R6 ;  /* 0x000000ffff0d7224 */ /* 0x000fe400078e0006 */
[----:B------:R-:W-:Y:S02]  /*186e0*/  IMAD.MOV.U32 R12, RZ, RZ, 0x1 ;  /* 0x00000001ff0c7424 */ /* 0x000fe400078e00ff */
[----:B------:R-:W-:-:S07]  /*186f0*/  IMAD.MOV.U32 R3, RZ, RZ, R14 ;  /* 0x000000ffff037224 */ /* 0x000fce00078e000e */
[----:B------:R-:W-:Y:S05]  /*18700*/  WARPSYNC.COLLECTIVE R15, `(.L_x_2572) ;  /* 0x000000000f087348 */ /* 0x000fea0003c00000 */
[----:B------:R0:W1:Y:S02]  /*18710*/  SHFL.IDX P6, R14, R13, R12, R11 ;  /* 0x0000000c0d0e7389 */ /* 0x00006400000c000b */
[----:B01----:R-:W-:Y:S01]  /*18720*/  ENDCOLLECTIVE ;  /* 0x000000000000791b */ /* 0x003fe20003800000 */
.L_x_2572:
[----:B------:R-:W-:-:S04]  /*18730*/  @P0 LEA R3, P1, R33, R3, 0x1 ;  /* 0x0000000321030211 */ /* 0x000fc800078208ff */
[----:B------:R-:W-:-:S04]  /*18740*/  @P0 IADD3.X R2, RZ, R2, RZ, P1, !PT ;  /* 0x00000002ff020210 */ /* 0x000fc80000ffe4ff */
[----:B------:R-:W-:Y:S01]  /*18750*/  @P0 LOP3.LUT R3, R3, R2, RZ, 0x3c, !PT ;  /* 0x0000000203030212 */ /* 0x000fe200078e3cff */
[----:B------:R-:W-:-:S03]  /*18760*/  IMAD.MOV.U32 R13, RZ, RZ, R0 ;  /* 0x000000ffff0d7224 */ /* 0x000fc600078e0000 */
[----:B------:R-:W-:-:S04]  /*18770*/  @P0 LOP3.LUT R2, R3, R2, RZ, 0x3c, !PT ;  /* 0x0000000203020212 */ /* 0x000fc800078e3cff */
[----:B------:R-:W-:Y:S01]  /*18780*/  @P0 LOP3.LUT R3, R3, R2, RZ, 0x3c, !PT ;  /* 0x0000000203030212 */ /* 0x000fe200078e3cff */
[----:B------:R-:W-:-:S04]  /*18790*/  IMAD.MOV.U32 R8, RZ, RZ, R14 ;  /* 0x000000ffff087224 */ /* 0x000fc800078e000e */
[----:B------:R-:W-:Y:S01]  /*187a0*/  @!PT LDS RZ, [RZ] ;  /* 0x00000000fffff984 */ /* 0x000fe20000000800 */
[----:B------:R-:W-:Y:S01]  /*187b0*/  @!PT LDS RZ, [RZ] ;  /* 0x00000000fffff984 */ /* 0x000fe20000000800 */
[----:B------:R-:W-:Y:S01]  /*187c0*/  @!PT LDS RZ, [RZ] ;  /* 0x00000000fffff984 */ /* 0x000fe20000000800 */
[----:B------:R0:W-:Y:S03]  /*187d0*/  @P0 LDGSTS.E.BYPASS.LTC128B.128 [R9+0x24400], desc[UR38][R2.64], !P5 ;  /* 0x2440000002090fae */ /* 0x0001e6000e901d66 */
[----:B0-----:R-:W-:Y:S05]  /*187e0*/  WARPSYNC.COLLECTIVE R15, `(.L_x_2573) ;  /* 0x000000000f087348 */ /* 0x001fea0003c00000 */
[----:B------:R1:W2:Y:S02]  /*187f0*/  SHFL.IDX P6, R14, R13, R12, R11 ;  /* 0x0000000c0d0e7389 */ /* 0x0002a400000c000b */
[----:B012---:R-:W-:Y:S01]  /*18800*/  ENDCOLLECTIVE ;  /* 0x000000000000791b */ /* 0x007fe20003800000 */
.L_x_2573:
[----:B------:R-:W-:Y:S01]  /*18810*/  @!PT LDS RZ, [RZ] ;  /* 0x00000000fffff984 */ /* 0x000fe20000000800 */
[----:B------:R-:W-:Y:S01]  /*18820*/  @!PT LDS RZ, [RZ] ;  /* 0x00000000fffff984 */ /* 0x000fe20000000800 */
[----:B------:R-:W-:Y:S01]  /*18830*/  @!PT LDS RZ, [RZ] ;  /* 0x00000000fffff984 */ /* 0x000fe20000000800 */
[----:B------:R-:W-:Y:S04]  /*18840*/  @P0 LDGSTS.E.BYPASS.LTC128B.128 [R9+0x26c00], desc[UR38][R2.64+0x80], !P4 ;  /* 0x26c0008002090fae */ /* 0x000fe8000e101d66 */
[----:B------:R-:W-:Y:S04]  /*18850*/  @P0 LDGSTS.E.BYPASS.LTC128B.128 [R9+0x29400], desc[UR38][R2.64+0x100], !P3 ;  /* 0x2940010002090fae */ /* 0x000fe8000d901d66 */
[----:B------:R0:W-:Y:S01]  /*18860*/  @P0 LDGSTS.E.BYPASS.LTC128B.128 [R9+0x2bc00], desc[UR38][R2.64+0x180], !P2 ;  /* 0x2bc0018002090fae */ /* 0x0001e2000d101d66 */
[----:B------:R-:W-:Y:S01]  /*18870*/  ISETP.GE.AND P0, PT, R4, 0x11, PT ;  /* 0x000000110400780c */ /* 0x000fe20003f06270 */
[----:B------:R-:W-:-:S02]  /*18880*/  IMAD.MOV.U32 R13, RZ, RZ, R6 ;  /* 0x000000ffff0d7224 */ /* 0x000fc400078e0006 */
[----:B------:R-:W-:Y:S01]  /*18890*/  IMAD.MOV.U32 R12, RZ, RZ, 0x2 ;  /* 0x00000002ff0c7424 */ /* 0x000fe200078e00ff */
[----:B0-----:R-:W-:-:S09]  /*188a0*/  MOV R2, R14 ;  /* 0x0000000e00027202 */ /* 0x001fd20000000f00 */
[----:B------:R-:W-:Y:S05]  /*188b0*/  WARPSYNC.COLLECTIVE R15, `(.L_x_2574) ;  /* 0x000000000f087348 */ /* 0x000fea0003c00000 */
[----:B------:R0:W1:Y:S02]  /*188c0*/  SHFL.IDX P6, R14, R13, R12, R11 ;  /* 0x0000000c0d0e7389 */ /* 0x00006400000c000b */
[----:B01----:R-:W-:Y:S01]  /*188d0*/  ENDCOLLECTIVE ;  /* 0x000000000000791b */ /* 0x003fe20003800000 */
.L_x_2574:
[----:B------:R-:W-:Y:S01]  /*188e0*/  @P0 IMAD R21, R7, 0x2, R22 ;  /* 0x0000000207150824 */ /* 0x000fe200078e0216 */
[----:B------:R-:W-:-:S05]  /*188f0*/  @P0 LEA R2, P1, R33, R2, 0x1 ;  /* 0x0000000221020211 */ /* 0x000fca00078208ff */
[----:B------:R-:W-:-:S05]  /*18900*/  @P0 IMAD.X R3, RZ, RZ, R8, P1 ;  /* 0x000000ffff030224 */ /* 0x000fca00008e0608 */
[----:B------:R-:W-:Y:S01]  /*18910*/  @!PT LDS RZ, [RZ] ;  /* 0x00000000fffff984 */ /* 0x000fe20000000800 */
[----:B------:R-:W-:Y:S01]  /*18920*/  @!PT LDS RZ, [RZ] ;  /* 0x00000000fffff984 */ /* 0x000fe20000000800 */
[----:B------:R-:W-:Y:S01]  /*18930*/  @!PT LDS RZ, [RZ] ;  /* 0x00000000fffff984 */ /* 0x000fe20000000800 */
[----:B------:R0:W-:Y:S01]  /*18940*/  @P0 LDGSTS.E.BYPASS.LTC128B.128 [R21+0x24c00], desc[UR38][R2.64], !P5 ;  /* 0x24c0000002150fae */ /* 0x0001e2000e901d66 */
[----:B------:R-:W-:-:S03]  /*18950*/  MOV R13, R0 ;  /* 0x00000000000d7202 */ /* 0x000fc60000000f00 */
        /* <DEDUP_REMOVED lines=8> */
.L_x_2575:
[----:B------:R-:W-:Y:S02]  /*189e0*/  @P0 IMAD R9, R7, 0x2, R22 ;  /* 0x0000000207090824 */ /* 0x000fe400078e0216 */
[----:B------:R-:W-:Y:S02]  /*189f0*/  IMAD.MOV.U32 R13, RZ, RZ, R6 ;  /* 0x000000ffff0d7224 */ /* 0x000fe400078e0006 */
[----:B------:R-:W-:Y:S02]  /*18a00*/  IMAD.MOV.U32 R12, RZ, RZ, 0x3 ;  /* 0x00000003ff0c7424 */ /* 0x000fe400078e00ff */
[----:B------:R-:W-:-:S07]  /*18a10*/  IMAD.MOV.U32 R2, RZ, RZ, R14 ;  /* 0x000000ffff027224 */ /* 0x000fce00078e000e */
[----:B------:R-:W-:Y:S05]  /*18a20*/  WARPSYNC.COLLECTIVE R15, `(.L_x_2576) ;  /* 0x000000000f087348 */ /* 0x000fea0003c00000 */
[----:B------:R0:W1:Y:S02]  /*18a30*/  SHFL.IDX P6, R14, R13, R12, R11 ;  /* 0x0000000c0d0e7389 */ /* 0x00006400000c000b */
[----:B01----:R-:W-:Y:S01]  /*18a40*/  ENDCOLLECTIVE ;  /* 0x000000000000791b */ /* 0x003fe20003800000 */
.L_x_2576:
        /* <DEDUP_REMOVED lines=15> */
.L_x_2577:
[----:B------:R-:W-:Y:S02]  /*18b40*/  @P0 IMAD R21, R7, 0x2, R22 ;  /* 0x0000000207150824 */ /* 0x000fe400078e0216 */
[----:B------:R-:W-:Y:S01]  /*18b50*/  IMAD.MOV.U32 R13, RZ, RZ, R6 ;  /* 0x000000ffff0d7224 */ /* 0x000fe200078e0006 */
[----:B------:R-:W-:Y:S01]  /*18b60*/  MOV R12, 0x4 ;  /* 0x00000004000c7802 */ /* 0x000fe20000000f00 */
[----:B------:R-:W-:-:S07]  /*18b70*/  IMAD.MOV.U32 R2, RZ, RZ, R14 ;  /* 0x000000ffff027224 */ /* 0x000fce00078e000e */
[----:B------:R-:W-:Y:S05]  /*18b80*/  WARPSYNC.COLLECTIVE R15, `(.L_x_2578) ;  /* 0x000000000f087348 */ /* 0x000fea0003c00000 */
[----:B------:R0:W1:Y:S02]  /*18b90*/  SHFL.IDX P6, R14, R13, R12, R11 ;  /* 0x0000000c0d0e7389 */ /* 0x00006400000c000b */
[----:B01----:R-:W-:Y:S01]  /*18ba0*/  ENDCOLLECTIVE ;  /* 0x000000000000791b */ /* 0x003fe20003800000 */
.L_x_2578:
        /* <DEDUP_REMOVED lines=14> */
.L_x_2579:
[----:B------:R-:W-:Y:S01]  /*18c90*/  IMAD.MOV.U32 R0, RZ, RZ, R14 ;  /* 0x000000ffff007224 */ /* 0x000fe200078e000e */
[----:B------:R-:W-:Y:S06]  /*18ca0*/  BRA `(.L_x_2580) ;  /* 0xffffffbc00187947 */ /* 0x000fec000383ffff */
.L_x_2508:
[----:B------:R-:W-:Y:S01]  /*18cb0*/  IMAD.MOV.U32 R13, RZ, RZ, R0 ;  /* 0x000000ffff0d7224 */ /* 0x000fe200078e0000 */
[----:B------:R-:W-:Y:S01]  /*18cc0*/  MOV R11, 0x181f ;  /* 0x0000181f000b7802 */ /* 0x000fe20000000f00 */
[----:B------:R-:W-:Y:S02]  /*18cd0*/  IMAD.MOV.U32 R12, RZ, RZ, RZ ;  /* 0x000000ffff0c7224 */ /* 0x000fe400078e00ff */
[----:B------:R-:W-:Y:S02]  /*18ce0*/  IMAD.MOV.U32 R15, RZ, RZ, -0x1 ;  /* 0xffffffffff0f7424 */ /* 0x000fe400078e00ff */
[----:B-----5:R-:W-:Y:S02]  /*18cf0*/  IMAD R5, R9, R5, RZ ;  /* 0x0000000509057224 */ /* 0x020fe400078e02ff */
[----:B------:R-:W-:-:S07]  /*18d00*/  IMAD R17, R17, 0x80, R8 ;  /* 0x0000008011117824 */ /* 0x000fce00078e0208 */
[----:B------:R-:W-:Y:S05]  /*18d10*/  WARPSYNC.COLLECTIVE R15, `(.L_x_2581) ;  /* 0x000000000f087348 */ /* 0x000fea0003c00000 */
[----:B------:R0:W1:Y:S02]  /*18d20*/  SHFL.IDX P6, R14, R13, R12, R11 ;  /* 0x0000000c0d0e7389 */ /* 0x00006400000c000b */
[----:B01----:R-:W-:Y:S01]  /*18d30*/  ENDCOLLECTIVE ;  /* 0x000000000000791b */ /* 0x003fe20003800000 */
.L_x_2581:
[C---:B------:R-:W-:Y:S01]  /*18d40*/  VIADD R6, R17.reuse, 0x10 ;  /* 0x0000001011067836 */ /* 0x040fe20000000000 */
[----:B------:R-:W-:Y:S01]  /*18d50*/  ISETP.GE.AND P0, PT, R17, R5, PT ;  /* 0x000000051100720c */ /* 0x000fe20003f06270 */
[----:B------:R-:W-:Y:S02]  /*18d60*/  IMAD.MOV.U32 R13, RZ, RZ, R4 ;  /* 0x000000ffff0d7224 */ /* 0x000fe400078e0004 */
[----:B------:R-:W-:-:S10]  /*18d70*/  IMAD.MOV.U32 R2, RZ, RZ, R14 ;  /* 0x000000ffff027224 */ /* 0x000fd400078e000e */
[----:B------:R-:W-:Y:S05]  /*18d80*/  WARPSYNC.COLLECTIVE R15, `(.L_x_2582) ;  /* 0x000000000f087348 */ /* 0x000fea0003c00000 */
[----:B------:R0:W1:Y:S02]  /*18d90*/  SHFL.IDX P6, R14, R13, R12, R11 ;  /* 0x0000000c0d0e7389 */ /* 0x00006400000c000b */
[----:B01----:R-:W-:Y:S01]  /*18da0*/  ENDCOLLECTIVE ;  /* 0x000000000000791b */ /* 0x003fe20003800000 */
.L_x_2582:
        /* <DEDUP_REMOVED lines=8> */
.L_x_2583:
        /* <DEDUP_REMOVED lines=9> */
[----:B------:R-:W-:Y:S02]  /*18ec0*/  VIADD R6, R17, 0x20 ;  /* 0x0000002011067836 */ /* 0x000fe40000000000 */
[----:B0-----:R-:W-:-:S10]  /*18ed0*/  IMAD.MOV.U32 R2, RZ, RZ, R14 ;  /* 0x000000ffff027224 */ /* 0x001fd400078e000e */
[----:B------:R-:W-:Y:S05]  /*18ee0*/  WARPSYNC.COLLECTIVE R15, `(.L_x_2584) ;  /* 0x000000000f087348 */ /* 0x000fea0003c00000 */
[----:B------:R0:W1:Y:S02]  /*18ef0*/  SHFL.IDX P6, R14, R13, R12, R11 ;  /* 0x0000000c0d0e7389 */ /* 0x00006400000c000b */
[----:B01----:R-:W-:Y:S01]  /*18f00*/  ENDCOLLECTIVE ;  /* 0x000000000000791b */ /* 0x003fe20003800000 */
.L_x_2584:
        /* <DEDUP_REMOVED lines=8> */
.L_x_2585:
[----:B------:R-:W-:-:S05]  /*18f90*/  @!P0 IMAD.MOV.U32 R3, RZ, RZ, R7 ;  /* 0x000000ffff038224 */ /* 0x000fca00078e0007 */
        /* <DEDUP_REMOVED lines=9> */
[----:B------:R-:W-:Y:S01]  /*19030*/  VIADD R6, R17, 0x30 ;  /* 0x0000003011067836 */ /* 0x000fe20000000000 */
[----:B0-----:R-:W-:-:S11]  /*19040*/  MOV R2, R14 ;  /* 0x0000000e00027202 */ /* 0x001fd60000000f00 */
[----:B------:R-:W-:Y:S05]  /*19050*/  WARPSYNC.COLLECTIVE R15, `(.L_x_2586) ;  /* 0x000000000f087348 */ /* 0x000fea0003c00000 */
[----:B------:R0:W1:Y:S02]  /*19060*/  SHFL.IDX P6, R14, R13, R12, R11 ;  /* 0x0000000c0d0e7389 */ /* 0x00006400000c000b */
[----:B01----:R-:W-:Y:S01]  /*19070*/  ENDCOLLECTIVE ;  /* 0x000000000000791b */ /* 0x003fe20003800000 */
.L_x_2586:
        /* <DEDUP_REMOVED lines=8> */
.L_x_2587:
        /* <DEDUP_REMOVED lines=10> */
[----:B------:R-:W-:Y:S02]  /*191a0*/  VIADD R6, R17, 0x40 ;  /* 0x0000004011067836 */ /* 0x000fe40000000000 */
[----:B0-----:R-:W-:-:S10]  /*191b0*/  IMAD.MOV.U32 R2, RZ, RZ, R14 ;  /* 0x000000ffff027224 */ /* 0x001fd400078e000e */
[----:B------:R-:W-:Y:S05]  /*191c0*/  WARPSYNC.COLLECTIVE R15, `(.L_x_2588) ;  /* 0x000000000f087348 */ /* 0x000fea0003c00000 */
[----:B------:R0:W1:Y:S02]  /*191d0*/  SHFL.IDX P6, R14, R13, R12, R11 ;  /* 0x0000000c0d0e7389 */ /* 0x00006400000c000b */
[----:B01----:R-:W-:Y:S01]  /*191e0*/  ENDCOLLECTIVE ;  /* 0x000000000000791b */ /* 0x003fe20003800000 */
.L_x_2588:
        /* <DEDUP_REMOVED lines=8> */
.L_x_2589:
[----:B------:R-:W-:-:S05]  /*19270*/  @!P0 MOV R3, R7 ;  /* 0x0000000700038202 */ /* 0x000fca0000000f00 */
        /* <DEDUP_REMOVED lines=14> */
.L_x_2590:
        /* <DEDUP_REMOVED lines=8> */
.L_x_2591:
        /* <DEDUP_REMOVED lines=15> */
.L_x_2592:
        /* <DEDUP_REMOVED lines=8> */
.L_x_2593:
        /* <DEDUP_REMOVED lines=14> */
.L_x_2594:
        /* <DEDUP_REMOVED lines=8> */
.L_x_2595:
[----:B------:R-:W-:-:S05]  /*196b0*/  @!P0 MOV R3, R7 ;  /* 0x0000000700038202 */ /* 0x000fca0000000f00 */
        /* <DEDUP_REMOVED lines=12> */
.L_x_2596:
[----:B------:R-:W-:Y:S05]  /*19780*/  BRA `(.L_x_2597) ;  /* 0xffffffbc00ac7947 */ /* 0x000fea000383ffff */
.L_x_2513:
[----:B0-----:R0:W2:Y:S02]  /*19790*/  SYNCS.PHASECHK.TRANS64.TRYWAIT P0, [R22+URZ+0x38820], R3 ;  /* 0x03882003160075a7 */ /* 0x0010a4000800017f */
[----:B--2---:R-:W-:Y:S05]  /*197a0*/  @!P0 NANOSLEEP.SYNCS 0x989680 ;  /* 0x009896800000895d */ /* 0x004fea0003900000 */
[----:B------:R-:W2:Y:S02]  /*197b0*/  @!P0 SYNCS.PHASECHK.TRANS64 P0, [R22+URZ+0x38820], R3 ;  /* 0x03882003160085a7 */ /* 0x000ea4000800007f */
[----:B--2---:R-:W-:Y:S05]  /*197c0*/  @!P0 BRA `(.L_x_2513) ;  /* 0xfffffffc00f08947 */ /* 0x004fea000383ffff */
[----:B------:R-:W-:Y:S05]  /*197d0*/  BRA `(.L_x_2598) ;  /* 0xffffffc000207947 */ /* 0x000fea000383ffff */
.L_x_2518:
[----:B0-----:R0:W1:Y:S02]  /*197e0*/  SYNCS.PHASECHK.TRANS64.TRYWAIT P0, [R6+URZ+0x38840], R3 ;  /* 0x03884003060075a7 */ /* 0x001064000800017f */
[----:B-1----:R-:W-:Y:S05]  /*197f0*/  @!P0 NANOSLEEP.SYNCS 0x989680 ;  /* 0x009896800000895d */ /* 0x002fea0003900000 */
[----:B------:R-:W1:Y:S02]  /*19800*/  @!P0 SYNCS.PHASECHK.TRANS64 P0, [R6+URZ+0x38840], R3 ;  /* 0x03884003060085a7 */ /* 0x000e64000800007f */
[----:B-1----:R-:W-:Y:S05]  /*19810*/  @!P0 BRA `(.L_x_2518) ;  /* 0xfffffffc00f08947 */ /* 0x002fea000383ffff */
[----:B------:R-:W-:Y:S05]  /*19820*/  BRA `(.L_x_2599) ;  /* 0xffffffc400087947 */ /* 0x000fea000383ffff */
.L_x_2519:
        /* <DEDUP_REMOVED lines=8> */
.L_x_2601:
[----:B------:R-:W-:Y:S05]  /*198b0*/  BSYNC B1 ;  /* 0x0000000000017941 */ /* 0x000fea0003800000 */
.L_x_2600:
[----:B------:R-:W-:Y:S01]  /*198c0*/  IMAD.MOV.U32 R13, RZ, RZ, R8 ;  /* 0x000000ffff0d7224 */ /* 0x000fe200078e0008 */
[----:B------:R-:W-:Y:S01]  /*198d0*/  MOV R11, 0x181f ;  /* 0x0000181f000b7802 */ /* 0x000fe20000000f00 */
[----:B------:R-:W-:Y:S01]  /*198e0*/  IMAD.MOV.U32 R12, RZ, RZ, RZ ;  /* 0x000000ffff0c7224 */ /* 0x000fe200078e00ff */
        /* <DEDUP_REMOVED lines=8> */
.L_x_2602:
        /* <DEDUP_REMOVED lines=14> */
.L_x_2603:
        /* <DEDUP_REMOVED lines=14> */
.L_x_2604:
[----:B------:R-:W-:Y:S01]  /*19b30*/  MOV R13, R10 ;  /* 0x0000000a000d7202 */ /* 0x000fe20000000f00 */
[----:B------:R-:W-:Y:S02]  /*19b40*/  IMAD.MOV.U32 R12, RZ, RZ, 0x2 ;  /* 0x00000002ff0c7424 */ /* 0x000fe400078e00ff */
[----:B------:R-:W-:-:S07]  /*19b50*/  IMAD.MOV.U32 R2, RZ, RZ, R14 ;  /* 0x000000ffff027224 */ /* 0x000fce00078e000e */
[----:B------:R-:W-:Y:S05]  /*19b60*/  WARPSYNC.COLLECTIVE R15, `(.L_x_2605) ;  /* 0x000000000f087348 */ /* 0x000fea0003c00000 */
[----:B------:R0:W1:Y:S02]  /*19b70*/  SHFL.IDX P6, R14, R13, R12, R11 ;  /* 0x0000000c0d0e7389 */ /* 0x00006400000c000b */
[----:B01----:R-:W-:Y:S01]  /*19b80*/  ENDCOLLECTIVE ;  /* 0x000000000000791b */ /* 0x003fe20003800000 */
.L_x_2605:
        /* <DEDUP_REMOVED lines=14> */
.L_x_2606:
[----:B------:R-:W-:Y:S01]  /*19c70*/  MOV R13, R10 ;  /* 0x0000000a000d7202 */ /* 0x000fe20000000f00 */
[----:B------:R-:W-:Y:S02]  /*19c80*/  IMAD.MOV.U32 R12, RZ, RZ, 0x3 ;  /* 0x00000003ff0c7424 */ /* 0x000fe400078e00ff */
[----:B------:R-:W-:-:S07]  /*19c90*/  IMAD.MOV.U32 R2, RZ, RZ, R14 ;  /* 0x000000ffff027224 */ /* 0x000fce00078e000e */
[----:B------:R-:W-:Y:S05]  /*19ca0*/  WARPSYNC.COLLECTIVE R15, `(.L_x_2607) ;  /* 0x000000000f087348 */ /* 0x000fea0003c00000 */
[----:B------:R0:W1:Y:S02]  /*19cb0*/  SHFL.IDX P6, R14, R13, R12, R11 ;  /* 0x0000000c0d0e7389 */ /* 0x00006400000c000b */
[----:B01----:R-:W-:Y:S01]  /*19cc0*/  ENDCOLLECTIVE ;  /* 0x000000000000791b */ /* 0x003fe20003800000 */
.L_x_2607:
        /* <DEDUP_REMOVED lines=14> */
.L_x_2608:
[----:B------:R-:W-:Y:S01]  /*19db0*/  MOV R13, R10 ;  /* 0x0000000a000d7202 */ /* 0x000fe20000000f00 */
[----:B------:R-:W-:Y:S02]  /*19dc0*/  IMAD.MOV.U32 R12, RZ, RZ, 0x4 ;  /* 0x00000004ff0c7424 */ /* 0x000fe400078e00ff */
[----:B------:R-:W-:-:S07]  /*19dd0*/  IMAD.MOV.U32 R2, RZ, RZ, R14 ;  /* 0x000000ffff027224 */ /* 0x000fce00078e000e */
[----:B------:R-:W-:Y:S05]  /*19de0*/  WARPSYNC.COLLECTIVE R15, `(.L_x_2609) ;  /* 0x000000000f087348 */ /* 0x000fea0003c00000 */
[----:B------:R0:W1:Y:S02]  /*19df0*/  SHFL.IDX P6, R14, R13, R12, R11 ;  /* 0x0000000c0d0e7389 */ /* 0x00006400000c000b */
[----:B01----:R-:W-:Y:S01]  /*19e00*/  ENDCOLLECTIVE ;  /* 0x000000000000791b */ /* 0x003fe20003800000 */
.L_x_2609:
        /* <DEDUP_REMOVED lines=17> */
.L_x_2610:
[----:B------:R-:W-:Y:S01]  /*19f20*/  IMAD.MOV.U32 R2, RZ, RZ, R14 ;  /* 0x000000ffff027224 */ /* 0x000fe200078e000e */
[----:B------:R-:W-:Y:S06]  /*19f30*/  BRA `(.L_x_2611) ;  /* 0xffffffc0005c7947 */ /* 0x000fec000383ffff */
.L_x_2524:
[----:B-1----:R1:W2:Y:S02]  /*19f40*/  SYNCS.PHASECHK.TRANS64.TRYWAIT P0, [R6+URZ+0x38860], R2 ;  /* 0x03886002060075a7 */ /* 0x0022a4000800017f */
[----:B--2---:R-:W-:Y:S05]  /*19f50*/  @!P0 NANOSLEEP.SYNCS 0x989680 ;  /* 0x009896800000895d */ /* 0x004fea0003900000 */
[----:B------:R-:W2:Y:S02]  /*19f60*/  @!P0 SYNCS.PHASECHK.TRANS64 P0, [R6+URZ+0x38860], R2 ;  /* 0x03886002060085a7 */ /* 0x000ea4000800007f */
[----:B--2---:R-:W-:Y:S05]  /*19f70*/  @!P0 BRA `(.L_x_2524) ;  /* 0xfffffffc00f08947 */ /* 0x004fea000383ffff */
[----:B------:R-:W-:Y:S05]  /*19f80*/  BRA `(.L_x_2612) ;  /* 0xffffffc000d47947 */ /* 0x000fea000383ffff */
.L_x_2525:
[----:B------:R-:W-:Y:S01]  /*19f90*/  BSSY B1, `(.L_x_2613) ;  /* 0x0000008000017945 */ /* 0x000fe20003800000 */
[----:B------:R-:W-:Y:S01]  /*19fa0*/  IMAD.MOV.U32 R13, RZ, RZ, R25 ;  /* 0x000000ffff0d7224 */ /* 0x000fe200078e0019 */
[----:B------:R-:W-:Y:S01]  /*19fb0*/  MOV R12, RZ ;  /* 0x000000ff000c7202 */ /* 0x000fe20000000f00 */
[----:B------:R-:W-:Y:S02]  /*19fc0*/  IMAD.MOV.U32 R11, RZ, RZ, 0x181f ;  /* 0x0000181fff0b7424 */ /* 0x000fe400078e00ff */
[----:B------:R-:W-:-:S07]  /*19fd0*/  IMAD.MOV.U32 R15, RZ, RZ, -0x1 ;  /* 0xffffffffff0f7424 */ /* 0x000fce00078e00ff */
[----:B-1----:R-:W-:Y:S05]  /*19fe0*/  WARPSYNC.COLLECTIVE R15, `(.L_x_2614) ;  /* 0x000000000f087348 */ /* 0x002fea0003c00000 */
[----:B------:R0:W2:Y:S02]  /*19ff0*/  SHFL.IDX P6, R14, R13, R12, R11 ;  /* 0x0000000c0d0e7389 */ /* 0x0000a400000c000b */
[----:B012---:R-:W-:Y:S01]  /*1a000*/  ENDCOLLECTIVE ;  /* 0x000000000000791b */ /* 0x007fe20003800000 */
.L_x_2614:
[----:B------:R-:W-:Y:S05]  /*1a010*/  BSYNC B1 ;  /* 0x0000000000017941 */ /* 0x000fea0003800000 */
.L_x_2613:
        /* <DEDUP_REMOVED lines=9> */
.L_x_2615:
[----:B------:R-:W-:Y:S01]  /*1a0b0*/  IMAD.MOV.U32 R13, RZ, RZ, R25 ;  /* 0x000000ffff0d7224 */ /* 0x000fe200078e0019 */
[----:B------:R-:W-:Y:S01]  /*1a0c0*/  MOV R12, 0x1 ;  /* 0x00000001000c7802 */ /* 0x000fe20000000f00 */
[----:B------:R-:W-:-:S07]  /*1a0d0*/  IMAD.MOV.U32 R2, RZ, RZ, R14 ;  /* 0x000000ffff027224 */ /* 0x000fce00078e000e */
[----:B------:R-:W-:Y:S05]  /*1a0e0*/  WARPSYNC.COLLECTIVE R15, `(.L_x_2616) ;  /* 0x000000000f087348 */ /* 0x000fea0003c00000 */
[----:B------:R0:W1:Y:S02]  /*1a0f0*/  SHFL.IDX P6, R14, R13, R12, R11 ;  /* 0x0000000c0d0e7389 */ /* 0x00006400000c000b */
[----:B01----:R-:W-:Y:S01]  /*1a100*/  ENDCOLLECTIVE ;  /* 0x000000000000791b */ /* 0x003fe20003800000 */
.L_x_2616:
        /* <DEDUP_REMOVED lines=18> */
.L_x_2617:
[----:B------:R-:W-:Y:S01]  /*1a230*/  IMAD.MOV.U32 R13, RZ, RZ, R25 ;  /* 0x000000ffff0d7224 */ /* 0x000fe200078e0019 */
[----:B------:R-:W-:Y:S01]  /*1a240*/  MOV R12, 0x2 ;  /* 0x00000002000c7802 */ /* 0x000fe20000000f00 */
[----:B------:R-:W-:-:S07]  /*1a250*/  IMAD.MOV.U32 R2, RZ, RZ, R14 ;  /* 0x000000ffff027224 */ /* 0x000fce00078e000e */
[----:B------:R-:W-:Y:S05]  /*1a260*/  WARPSYNC.COLLECTIVE R15, `(.L_x_2618) ;  /* 0x000000000f087348 */ /* 0x000fea0003c00000 */
[----:B------:R0:W1:Y:S02]  /*1a270*/  SHFL.IDX P6, R14, R13, R12, R11 ;  /* 0x0000000c0d0e7389 */ /* 0x00006400000c000b */
[----:B01----:R-:W-:Y:S01]  /*1a280*/  ENDCOLLECTIVE ;  /* 0x000000000000791b */ /* 0x003fe20003800000 */
.L_x_2618:
        /* <DEDUP_REMOVED lines=18> */
.L_x_2619:
[----:B------:R-:W-:Y:S01]  /*1a3b0*/  IMAD.MOV.U32 R13, RZ, RZ, R25 ;  /* 0x000000ffff0d7224 */ /* 0x000fe200078e0019 */
[----:B------:R-:W-:Y:S01]  /*1a3c0*/  MOV R12, 0x3 ;  /* 0x00000003000c7802 */ /* 0x000fe20000000f00 */
[----:B------:R-:W-:-:S07]  /*1a3d0*/  IMAD.MOV.U32 R2, RZ, RZ, R14 ;  /* 0x000000ffff027224 */ /* 0x000fce00078e000e */
[----:B------:R-:W-:Y:S05]  /*1a3e0*/  WARPSYNC.COLLECTIVE R15, `(.L_x_2620) ;  /* 0x000000000f087348 */ /* 0x000fea0003c00000 */
[----:B------:R0:W1:Y:S02]  /*1a3f0*/  SHFL.IDX P6, R14, R13, R12, R11 ;  /* 0x0000000c0d0e7389 */ /* 0x00006400000c000b */
[----:B01----:R-:W-:Y:S01]  /*1a400*/  ENDCOLLECTIVE ;  /* 0x000000000000791b */ /* 0x003fe20003800000 */
.L_x_2620:
        /* <DEDUP_REMOVED lines=18> */
.L_x_2621:
[----:B------:R-:W-:Y:S01]  /*1a530*/  IMAD.MOV.U32 R13, RZ, RZ, R25 ;  /* 0x000000ffff0d7224 */ /* 0x000fe200078e0019 */
[----:B------:R-:W-:Y:S01]  /*1a540*/  MOV R12, 0x4 ;  /* 0x00000004000c7802 */ /* 0x000fe20000000f00 */
[----:B------:R-:W-:-:S07]  /*1a550*/  IMAD.MOV.U32 R2, RZ, RZ, R14 ;  /* 0x000000ffff027224 */ /* 0x000fce00078e000e */
[----:B------:R-:W-:Y:S05]  /*1a560*/  WARPSYNC.COLLECTIVE R15, `(.L_x_2622) ;  /* 0x000000000f087348 */ /* 0x000fea0003c00000 */
[----:B------:R0:W1:Y:S02]  /*1a570*/  SHFL.IDX P6, R14, R13, R12, R11 ;  /* 0x0000000c0d0e7389 */ /* 0x00006400000c000b */
[----:B01----:R-:W-:Y:S01]  /*1a580*/  ENDCOLLECTIVE ;  /* 0x000000000000791b */ /* 0x003fe20003800000 */
.L_x_2622:
        /* <DEDUP_REMOVED lines=13> */
.L_x_2623:
        /* <DEDUP_REMOVED lines=9> */
.L_x_2533:
[----:B0-----:R0:W2:Y:S02]  /*1a6f0*/  SYNCS.PHASECHK.TRANS64.TRYWAIT P0, [R4+URZ+0x38860], R3 ;  /* 0x03886003040075a7 */ /* 0x0010a4000800017f */
[----:B--2---:R-:W-:Y:S05]  /*1a700*/  @!P0 NANOSLEEP.SYNCS 0x989680 ;  /* 0x009896800000895d */ /* 0x004fea0003900000 */
[----:B------:R-:W2:Y:S02]  /*1a710*/  @!P0 SYNCS.PHASECHK.TRANS64 P0, [R4+URZ+0x38860], R3 ;  /* 0x03886003040085a7 */ /* 0x000ea4000800007f */
[----:B--2---:R-:W-:Y:S05]  /*1a720*/  @!P0 BRA `(.L_x_2533) ;  /* 0xfffffffc00f08947 */ /* 0x004fea000383ffff */
[----:B------:R-:W-:Y:S05]  /*1a730*/  BRA `(.L_x_2625) ;  /* 0xffffffc400187947 */ /* 0x000fea000383ffff */
.L_x_2534:
[----:B------:R-:W-:Y:S01]  /*1a740*/  BSSY B0, `(.L_x_2626) ;  /* 0x0000008000007945 */ /* 0x000fe20003800000 */
[----:B------:R-:W-:Y:S01]  /*1a750*/  IMAD.MOV.U32 R13, RZ, RZ, R25 ;  /* 0x000000ffff0d7224 */ /* 0x000fe200078e0019 */
[----:B------:R-:W-:Y:S01]  /*1a760*/  MOV R15, 0xffffffff ;  /* 0xffffffff000f7802 */ /* 0x000fe20000000f00 */
[----:B------:R-:W-:Y:S02]  /*1a770*/  IMAD.MOV.U32 R12, RZ, RZ, RZ ;  /* 0x000000ffff0c7224 */ /* 0x000fe400078e00ff */
[----:B------:R-:W-:-:S07]  /*1a780*/  IMAD.MOV.U32 R11, RZ, RZ, 0x181f ;  /* 0x0000181fff0b7424 */ /* 0x000fce00078e00ff */
[----:B01----:R-:W-:Y:S05]  /*1a790*/  WARPSYNC.COLLECTIVE R15, `(.L_x_2627) ;  /* 0x000000000f087348 */ /* 0x003fea0003c00000 */
[----:B-1----:R1:W2:Y:S02]  /*1a7a0*/  SHFL.IDX P6, R14, R13, R12, R11 ;  /* 0x0000000c0d0e7389 */ /* 0x0022a400000c000b */
[----:B012---:R-:W-:Y:S01]  /*1a7b0*/  ENDCOLLECTIVE ;  /* 0x000000000000791b */ /* 0x007fe20003800000 */
.L_x_2627:
[----:B------:R-:W-:Y:S05]  /*1a7c0*/  BSYNC B0 ;  /* 0x0000000000007941 */ /* 0x000fea0003800000 */
.L_x_2626:
[----:B------:R-:W-:Y:S01]  /*1a7d0*/  IMAD.MOV.U32 R13, RZ, RZ, R24 ;  /* 0x000000ffff0d7224 */ /* 0x000fe200078e0018 */
[C---:B------:R-:W-:Y:S01]  /*1a7e0*/  SHF.L.U32 R8, R33.reuse, 0x1, RZ ;  /* 0x0000000121087819 */ /* 0x040fe200000006ff */
[----:B------:R-:W-:Y:S01]  /*1a7f0*/  IMAD.MOV.U32 R12, RZ, RZ, RZ ;  /* 0x000000ffff0c7224 */ /* 0x000fe200078e00ff */
[----:B------:R-:W-:Y:S01]  /*1a800*/  LOP3.LUT R0, R33, 0x40, RZ, 0xfc, !PT ;  /* 0x0000004021007812 */ /* 0x000fe200078efcff */
[----:B------:R-:W-:Y:S02]  /*1a810*/  IMAD.MOV.U32 R11, RZ, RZ, 0x181f ;  /* 0x0000181fff0b7424 */ /* 0x000fe400078e00ff */
[----:B------:R-:W-:Y:S02]  /*1a820*/  IMAD.MOV.U32 R15, RZ, RZ, -0x1 ;  /* 0xffffffffff0f7424 */ /* 0x000fe400078e00ff */
[----:B------:R-:W-:-:S07]  /*1a830*/  IMAD.MOV.U32 R3, RZ, RZ, R14 ;  /* 0x000000ffff037224 */ /* 0x000fce00078e000e */
[----:B------:R-:W-:Y:S05]  /*1a840*/  WARPSYNC.COLLECTIVE R15, `(.L_x_2628) ;  /* 0x000000000f087348 */ /* 0x000fea0003c00000 */
[----:B------:R0:W1:Y:S02]  /*1a850*/  SHFL.IDX P6, R14, R13, R12, R11 ;  /* 0x0000000c0d0e7389 */ /* 0x00006400000c000b */
[----:B01----:R-:W-:Y:S01]  /*1a860*/  ENDCOLLECTIVE ;  /* 0x000000000000791b */ /* 0x003fe20003800000 */
.L_x_2628:
        /* <DEDUP_REMOVED lines=21> */
.L_x_2629:
[----:B------:R-:W-:Y:S01]  /*1a9c0*/  @!PT LDS RZ, [RZ] ;  /* 0x00000000fffff984 */ /* 0x000fe20000000800 */
[----:B------:R-:W-:Y:S01]  /*1a9d0*/  @!PT LDS RZ, [RZ] ;  /* 0x00000000fffff984 */ /* 0x000fe20000000800 */
[----:B------:R-:W-:Y:S01]  /*1a9e0*/  @!PT LDS RZ, [RZ] ;  /* 0x00000000fffff984 */ /* 0x000fe20000000800 */
[----:B------:R0:W-:Y:S01]  /*1a9f0*/  LDGSTS.E.BYPASS.LTC128B.128 [R0+0x5400], desc[UR38][R2.64+0x100], !P4 ;  /* 0x0540010002007fae */ /* 0x0001e2000e101d66 */
[----:B------:R-:W-:Y:S02]  /*1aa00*/  ISETP.LT.OR P4, PT, R5, 0x1, P0 ;  /* 0x000000010500780c */ /* 0x000fe40000781670 */
[----:B------:R-:W-:-:S11]  /*1aa10*/  MOV R13, R24 ;  /* 0x00000018000d7202 */ /* 0x000fd60000000f00 */
[----:B------:R0:W-:Y:S01]  /*1aa20*/  LDGSTS.E.BYPASS.LTC128B.128 [R0+0x7c00], desc[UR38][R2.64+0x180], !P4 ;  /* 0x07c0018002007fae */ /* 0x0001e2000e101d66 */
[----:B------:R-:W-:-:S07]  /*1aa30*/  IMAD.MOV.U32 R7, RZ, RZ, R14 ;  /* 0x000000ffff077224 */ /* 0x000fce00078e000e */
[----:B0-----:R-:W-:Y:S05]  /*1aa40*/  WARPSYNC.COLLECTIVE R15, `(.L_x_2630) ;  /* 0x000000000f087348 */ /* 0x001fea0003c00000 */
[----:B------:R1:W2:Y:S02]  /*1aa50*/  SHFL.IDX P6, R14, R13, R12, R11 ;  /* 0x0000000c0d0e7389 */ /* 0x0002a400000c000b */
[----:B012---:R-:W-:Y:S01]  /*1aa60*/  ENDCOLLECTIVE ;  /* 0x000000000000791b */ /* 0x007fe20003800000 */
.L_x_2630:
[----:B------:R-:W-:Y:S02]  /*1aa70*/  IMAD.MOV.U32 R13, RZ, RZ, R25 ;  /* 0x000000ffff0d7224 */ /* 0x000fe400078e0019 */
[----:B------:R-:W-:Y:S01]  /*1aa80*/  IMAD.MOV.U32 R12, RZ, RZ, 0x2 ;  /* 0x00000002ff0c7424 */ /* 0x000fe200078e00ff */
[----:B------:R-:W-:-:S13]  /*1aa90*/  IADD3 R2, P4, R14, R8, RZ ;  /* 0x000000080e027210 */ /* 0x000fda0007f9e0ff */
[----:B------:R-:W-:Y:S05]  /*1aaa0*/  WARPSYNC.COLLECTIVE R15, `(.L_x_2631) ;  /* 0x000000000f087348 */ /* 0x000fea0003c00000 */
[----:B------:R0:W1:Y:S02]  /*1aab0*/  SHFL.IDX P6, R14, R13, R12, R11 ;  /* 0x0000000c0d0e7389 */ /* 0x00006400000c000b */
[----:B01----:R-:W-:Y:S01]  /*1aac0*/  ENDCOLLECTIVE ;  /* 0x000000000000791b */ /* 0x003fe20003800000 */
.L_x_2631:
        /* <DEDUP_REMOVED lines=12> */
.L_x_2632:
        /* <DEDUP_REMOVED lines=14> */
.L_x_2633:
        /* <DEDUP_REMOVED lines=12> */
.L_x_2634:
        /* <DEDUP_REMOVED lines=14> */
.L_x_2635:
        /* <DEDUP_REMOVED lines=12> */
.L_x_2636:
        /* <DEDUP_REMOVED lines=9> */
.L_x_2539:
        /* <DEDUP_REMOVED lines=8> */
.L_x_2639:
[----:B------:R-:W-:Y:S05]  /*1afe0*/  BSYNC B0 ;  /* 0x0000000000007941 */ /* 0x000fea0003800000 */
.L_x_2638:
        /* <DEDUP_REMOVED lines=9> */
.L_x_2640:
[----:B------:R-:W-:Y:S02]  /*1b080*/  ULDC UR4, c[0x0][0xc3c] ;  /* 0x00030f0000047ab9 */ /* 0x000fe40000000800 */
[----:B------:R-:W-:-:S13]  /*1b090*/  ISETP.GE.OR P1, PT, R5, UR4, !P0 ;  /* 0x0000000405007c0c */ /* 0x000fda000c726670 */
[----:B------:R-:W0:Y:S01]  /*1b0a0*/  @!P1 LDC.64 R2, c[0x0][0xc80] ;  /* 0x00032000ff029b82 */ /* 0x000e220000000a00 */
[----:B------:R-:W-:Y:S01]  /*1b0b0*/  MOV R11, RZ ;  /* 0x000000ff000b7202 */ /* 0x000fe20000000f00 */
[----:B------:R-:W-:Y:S02]  /*1b0c0*/  IMAD.MOV.U32 R4, RZ, RZ, R14 ;  /* 0x000000ffff047224 */ /* 0x000fe400078e000e */
[----:B0-----:R-:W-:-:S06]  /*1b0d0*/  @!P1 IMAD.WIDE R2, R5, 0x4, R2 ;  /* 0x0000000405029825 */ /* 0x001fcc00078e0202 */
[----:B------:R-:W2:Y:S01]  /*1b0e0*/  @!P1 LDG.E R2, desc[UR38][R2.64] ;  /* 0x0000002602029981 */ /* 0x000ea2000c1e1900 */
[----:B------:R-:W-:Y:S01]  /*1b0f0*/  IMAD.MOV.U32 R5, RZ, RZ, RZ ;  /* 0x000000ffff057224 */ /* 0x000fe200078e00ff */
        /* <DEDUP_REMOVED lines=10> */
.L_x_2641:
[----:B------:R-:W-:Y:S01]  /*1b1a0*/  IMAD.MOV.U32 R12, RZ, RZ, 0x2 ;  /* 0x00000002ff0c7424 */ /* 0x000fe200078e00ff */
[----:B------:R-:W-:-:S05]  /*1b1b0*/  SEL R6, R14, RZ, P1 ;  /* 0x000000ff0e067207 */ /* 0x000fca0000800000 */
[----:B------:R-:W-:-:S04]  /*1b1c0*/  IMAD.IADD R6, R5, 0x1, R6 ;  /* 0x0000000105067824 */ /* 0x000fc800078e0206 */
[----:B------:R-:W-:-:S07]  /*1b1d0*/  IMAD.MOV.U32 R13, RZ, RZ, R6 ;  /* 0x000000ffff0d7224 */ /* 0x000fce00078e0006 */
[----:B------:R-:W-:Y:S05]  /*1b1e0*/  WARPSYNC.COLLECTIVE R15, `(.L_x_2642) ;  /* 0x000000000f087348 */ /* 0x000fea0003c00000 */
[----:B------:R0:W1:Y:S02]  /*1b1f0*/  SHFL.UP P6, R14, R13, R12, R11 ;  /* 0x0400000c0d0e7389 */ /* 0x00006400000c000b */
[----:B01----:R-:W-:Y:S01]  /*1b200*/  ENDCOLLECTIVE ;  /* 0x000000000000791b */ /* 0x003fe20003800000 */
.L_x_2642:
[----:B------:R-:W-:Y:S02]  /*1b210*/  MOV R12, 0x4 ;  /* 0x00000004000c7802 */ /* 0x000fe40000000f00 */
[----:B------:R-:W-:-:S05]  /*1b220*/  SEL R7, R14, RZ, P2 ;  /* 0x000000ff0e077207 */ /* 0x000fca0001000000 */
[----:B------:R-:W-:-:S04]  /*1b230*/  IMAD.IADD R7, R6, 0x1, R7 ;  /* 0x0000000106077824 */ /* 0x000fc800078e0207 */
[----:B------:R-:W-:-:S07]  /*1b240*/  IMAD.MOV.U32 R13, RZ, RZ, R7 ;  /* 0x000000ffff0d7224 */ /* 0x000fce00078e0007 */
[----:B------:R-:W-:Y:S05]  /*1b250*/  WARPSYNC.COLLECTIVE R15, `(.L_x_2643) ;  /* 0x000000000f087348 */ /* 0x000fea0003c00000 */
[----:B------:R0:W1:Y:S02]  /*1b260*/  SHFL.UP P6, R14, R13, R12, R11 ;  /* 0x0400000c0d0e7389 */ /* 0x00006400000c000b */
[----:B01----:R-:W-:Y:S01]  /*1b270*/  ENDCOLLECTIVE ;  /* 0x000000000000791b */ /* 0x003fe20003800000 */
.L_x_2643:
[----:B------:R-:W-:Y:S01]  /*1b280*/  IMAD.MOV.U32 R12, RZ, RZ, 0x8 ;  /* 0x00000008ff0c7424 */ /* 0x000fe200078e00ff */
[----:B------:R-:W-:-:S05]  /*1b290*/  SEL R2, R14, RZ, P3 ;  /* 0x000000ff0e027207 */ /* 0x000fca0001800000 */
[----:B------:R-:W-:-:S04]  /*1b2a0*/  IMAD.IADD R2, R7, 0x1, R2 ;  /* 0x0000000107027824 */ /* 0x000fc800078e0202 */
[----:B------:R-:W-:-:S07]  /*1b2b0*/  IMAD.MOV.U32 R13, RZ, RZ, R2 ;  /* 0x000000ffff0d7224 */ /* 0x000fce00078e0002 */
[----:B------:R-:W-:Y:S05]  /*1b2c0*/  WARPSYNC.COLLECTIVE R15, `(.L_x_2644) ;  /* 0x000000000f087348 */ /* 0x000fea0003c00000 */
[----:B------:R0:W1:Y:S02]  /*1b2d0*/  SHFL.UP P6, R14, R13, R12, R11 ;  /* 0x0400000c0d0e7389 */ /* 0x00006400000c000b */
[----:B01----:R-:W-:Y:S01]  /*1b2e0*/  ENDCOLLECTIVE ;  /* 0x000000000000791b */ /* 0x003fe20003800000 */
.L_x_2644:
[----:B------:R-:W-:Y:S02]  /*1b2f0*/  MOV R12, 0x10 ;  /* 0x00000010000c7802 */ /* 0x000fe40000000f00 */
[----:B------:R-:W-:-:S05]  /*1b300*/  SEL R3, R14, RZ, P4 ;  /* 0x000000ff0e037207 */ /* 0x000fca0002000000 */
[----:B------:R-:W-:-:S04]  /*1b310*/  IMAD.IADD R3, R2, 0x1, R3 ;  /* 0x0000000102037824 */ /* 0x000fc800078e0203 */
[----:B------:R-:W-:-:S07]  /*1b320*/  IMAD.MOV.U32 R13, RZ, RZ, R3 ;  /* 0x000000ffff0d7224 */ /* 0x000fce00078e0003 */
[----:B------:R-:W-:Y:S05]  /*1b330*/  WARPSYNC.COLLECTIVE R15, `(.L_x_2645) ;  /* 0x000000000f087348 */ /* 0x000fea0003c00000 */
[----:B------:R0:W1:Y:S02]  /*1b340*/  SHFL.UP P6, R14, R13, R12, R11 ;  /* 0x0400000c0d0e7389 */ /* 0x00006400000c000b */
[----:B01----:R-:W-:Y:S01]  /*1b350*/  ENDCOLLECTIVE ;  /* 0x000000000000791b */ /* 0x003fe20003800000 */
.L_x_2645:
        /* <DEDUP_REMOVED lines=8> */
.L_x_2646:
[----:B------:R-:W-:Y:S05]  /*1b3e0*/  BRA `(.L_x_2647) ;  /* 0xffffffc000307947 */ /* 0x000fea000383ffff */
.L_x_2544:
[----:B------:R-:W-:Y:S01]  /*1b3f0*/  BSSY B0, `(.L_x_2648) ;  /* 0x0000008000007945 */ /* 0x000fe20003800000 */
[----:B-----5:R-:W-:Y:S01]  /*1b400*/  IMAD.MOV.U32 R13, RZ, RZ, R5 ;  /* 0x000000ffff0d7224 */ /* 0x020fe200078e0005 */
[----:B------:R-:W-:Y:S01]  /*1b410*/  MOV R12, 0x1 ;  /* 0x00000001000c7802 */ /* 0x000fe20000000f00 */
[----:B------:R-:W-:Y:S02]  /*1b420*/  IMAD.MOV.U32 R11, RZ, RZ, RZ ;  /* 0x000000ffff0b7224 */ /* 0x000fe400078e00ff */
[----:B------:R-:W-:-:S07]  /*1b430*/  IMAD.MOV.U32 R15, RZ, RZ, -0x1 ;  /* 0xffffffffff0f7424 */ /* 0x000fce00078e00ff */
[----:B01----:R-:W-:Y:S05]  /*1b440*/  WARPSYNC.COLLECTIVE R15, `(.L_x_2649) ;  /* 0x000000000f087348 */ /* 0x003fea0003c00000 */
[----:B------:R2:W3:Y:S02]  /*1b450*/  SHFL.UP P6, R14, R13, R12, R11 ;  /* 0x0400000c0d0e7389 */ /* 0x0004e400000c000b */
[----:B0123--:R-:W-:Y:S01]  /*1b460*/  ENDCOLLECTIVE ;  /* 0x000000000000791b */ /* 0x00ffe20003800000 */
.L_x_2649:
[----:B------:R-:W-:Y:S05]  /*1b470*/  BSYNC B0 ;  /* 0x0000000000007941 */ /* 0x000fea0003800000 */
.L_x_2648:
        /* <DEDUP_REMOVED lines=8> */
.L_x_2650:
[----:B------:R-:W-:Y:S01]  /*1b500*/  IMAD.MOV.U32 R12, RZ, RZ, 0x4 ;  /* 0x00000004ff0c7424 */ /* 0x000fe200078e00ff */
[----:B------:R-:W-:-:S05]  /*1b510*/  SEL R2, R14, RZ, P2 ;  /* 0x000000ff0e027207 */ /* 0x000fca0001000000 */
[----:B------:R-:W-:-:S04]  /*1b520*/  IMAD.IADD R2, R13, 0x1, R2 ;  /* 0x000000010d027824 */ /* 0x000fc800078e0202 */
[----:B------:R-:W-:-:S07]  /*1b530*/  IMAD.MOV.U32 R13, RZ, RZ, R2 ;  /* 0x000000ffff0d7224 */ /* 0x000fce00078e0002 */
[----:B------:R-:W-:Y:S05]  /*1b540*/  WARPSYNC.COLLECTIVE R15, `(.L_x_2651) ;  /* 0x000000000f087348 */ /* 0x000fea0003c00000 */
[----:B------:R0:W1:Y:S02]  /*1b550*/  SHFL.UP P6, R14, R13, R12, R11 ;  /* 0x0400000c0d0e7389 */ /* 0x00006400000c000b */
[----:B01----:R-:W-:Y:S01]  /*1b560*/  ENDCOLLECTIVE ;  /* 0x000000000000791b */ /* 0x003fe20003800000 */
.L_x_2651:
[----:B------:R-:W-:Y:S02]  /*1b570*/  MOV R12, 0x8 ;  /* 0x00000008000c7802 */ /* 0x000fe40000000f00 */
[----:B------:R-:W-:-:S05]  /*1b580*/  SEL R3, R14, RZ, P3 ;  /* 0x000000ff0e037207 */ /* 0x000fca0001800000 */
[----:B------:R-:W-:-:S04]  /*1b590*/  IMAD.IADD R3, R2, 0x1, R3 ;  /* 0x0000000102037824 */ /* 0x000fc800078e0203 */
[----:B------:R-:W-:-:S07]  /*1b5a0*/  IMAD.MOV.U32 R13, RZ, RZ, R3 ;  /* 0x000000ffff0d7224 */ /* 0x000fce00078e0003 */
[----:B------:R-:W-:Y:S05]  /*1b5b0*/  WARPSYNC.COLLECTIVE R15, `(.L_x_2652) ;  /* 0x000000000f087348 */ /* 0x000fea0003c00000 */
[----:B------:R0:W1:Y:S02]  /*1b5c0*/  SHFL.UP P6, R14, R13, R12, R11 ;  /* 0x0400000c0d0e7389 */ /* 0x00006400000c000b */
[----:B01----:R-:W-:Y:S01]  /*1b5d0*/  ENDCOLLECTIVE ;  /* 0x000000000000791b */ /* 0x003fe20003800000 */
.L_x_2652:
[----:B------:R-:W-:Y:S01]  /*1b5e0*/  IMAD.MOV.U32 R12, RZ, RZ, 0x10 ;  /* 0x00000010ff0c7424 */ /* 0x000fe200078e00ff */
[----:B------:R-:W-:-:S05]  /*1b5f0*/  SEL R4, R14, RZ, P4 ;  /* 0x000000ff0e047207 */ /* 0x000fca0002000000 */
[----:B------:R-:W-:-:S04]  /*1b600*/  IMAD.IADD R4, R3, 0x1, R4 ;  /* 0x0000000103047824 */ /* 0x000fc800078e0204 */
[----:B------:R-:W-:-:S07]  /*1b610*/  IMAD.MOV.U32 R13, RZ, RZ, R4 ;  /* 0x000000ffff0d7224 */ /* 0x000fce00078e0004 */
[----:B------:R-:W-:Y:S05]  /*1b620*/  WARPSYNC.COLLECTIVE R15, `(.L_x_2653) ;  /* 0x000000000f087348 */ /* 0x000fea0003c00000 */
[----:B------:R0:W1:Y:S02]  /*1b630*/  SHFL.UP P6, R14, R13, R12, R11 ;  /* 0x0400000c0d0e7389 */ /* 0x00006400000c000b */
[----:B01----:R-:W-:Y:S01]  /*1b640*/  ENDCOLLECTIVE ;  /* 0x000000000000791b */ /* 0x003fe20003800000 */
.L_x_2653:
[----:B------:R-:W-:Y:S01]  /*1b650*/  MOV R12, 0x1f ;  /* 0x0000001f000c7802 */ /* 0x000fe20000000f00 */
[----:B------:R-:W-:Y:S01]  /*1b660*/  IMAD.MOV.U32 R11, RZ, RZ, 0x1f ;  /* 0x0000001fff0b7424 */ /* 0x000fe200078e00ff */
[----:B------:R-:W-:-:S05]  /*1b670*/  SEL R3, R14, RZ, P5 ;  /* 0x000000ff0e037207 */ /* 0x000fca0002800000 */
[----:B------:R-:W-:-:S04]  /*1b680*/  IMAD.IADD R6, R4, 0x1, R3 ;  /* 0x0000000104067824 */ /* 0x000fc800078e0203 */
[----:B------:R-:W-:-:S07]  /*1b690*/  IMAD.MOV.U32 R13, RZ, RZ, R6 ;  /* 0x000000ffff0d7224 */ /* 0x000fce00078e0006 */
[----:B------:R-:W-:Y:S05]  /*1b6a0*/  WARPSYNC.COLLECTIVE R15, `(.L_x_2654) ;  /* 0x000000000f087348 */ /* 0x000fea0003c00000 */
[----:B------:R0:W1:Y:S02]  /*1b6b0*/  SHFL.IDX P6, R14, R13, R12, R11 ;  /* 0x0000000c0d0e7389 */ /* 0x00006400000c000b */
[----:B01----:R-:W-:Y:S01]  /*1b6c0*/  ENDCOLLECTIVE ;  /* 0x000000000000791b */ /* 0x003fe20003800000 */
.L_x_2654:
[----:B------:R-:W-:Y:S05]  /*1b6d0*/  BRA `(.L_x_2655) ;  /* 0xffffffc000107947 */ /* 0x000fea000383ffff */
.L_x_2546:
[----:B------:R-:W-:Y:S01]  /*1b6e0*/  BSSY B0, `(.L_x_2656) ;  /* 0x0000006000007945 */ /* 0x000fe20003800000 */
[----:B------:R-:W-:Y:S01]  /*1b6f0*/  PLOP3.LUT P6, PT, P6, PT, PT, 0x8, 0x0 ;  /* 0x000000000000781c */ /* 0x000fe200037ce170 */
[----:B------:R-:W-:-:S12]  /*1b700*/  IMAD.MOV.U32 R15, RZ, RZ, -0x1 ;  /* 0xffffffffff0f7424 */ /* 0x000fd800078e00ff */
[----:B0-----:R-:W-:Y:S05]  /*1b710*/  WARPSYNC.COLLECTIVE R15, `(.L_x_2657) ;  /* 0x000000000f087348 */ /* 0x001fea0003c00000 */
[----:B------:R-:W-:Y:S01]  /*1b720*/  VOTE.ANY R14, PT, P6 ;  /* 0x00000000000e7806 */ /* 0x000fe200030e0100 */
[----:B0-----:R-:W-:Y:S06]  /*1b730*/  ENDCOLLECTIVE ;  /* 0x000000000000791b */ /* 0x001fec0003800000 */
.L_x_2657:
[----:B------:R-:W-:Y:S05]  /*1b740*/  BSYNC B0 ;  /* 0x0000000000007941 */ /* 0x000fea0003800000 */
.L_x_2656:
        /* <DEDUP_REMOVED lines=9> */
.L_x_2658:
[----:B------:R-:W-:Y:S01]  /*1b7e0*/  IMAD.MOV.U32 R5, RZ, RZ, R14 ;  /* 0x000000ffff057224 */ /* 0x000fe200078e000e */
[----:B------:R-:W-:Y:S06]  /*1b7f0*/  BRA `(.L_x_2659) ;  /* 0xffffffc000007947 */ /* 0x000fec000383ffff */
.L_x_2548:
[----:B------:R-:W-:Y:S01]  /*1b800*/  BSSY B0, `(.L_x_2660) ;  /* 0x0000007000007945 */ /* 0x000fe20003800000 */
[----:B------:R-:W-:Y:S02]  /*1b810*/  IMAD.MOV.U32 R13, RZ, RZ, R6 ;  /* 0x000000ffff0d7224 */ /* 0x000fe400078e0006 */
[----:B------:R-:W-:Y:S02]  /*1b820*/  IMAD.MOV.U32 R11, RZ, RZ, 0x1f ;  /* 0x0000001fff0b7424 */ /* 0x000fe400078e00ff */
[----:B------:R-:W-:-:S07]  /*1b830*/  IMAD.MOV.U32 R15, RZ, RZ, -0x1 ;  /* 0xffffffffff0f7424 */ /* 0x000fce00078e00ff */
[----:B012---:R-:W-:Y:S05]  /*1b840*/  WARPSYNC.COLLECTIVE R15, `(.L_x_2661) ;  /* 0x000000000f087348 */ /* 0x007fea0003c00000 */
[----:B------:R3:W4:Y:S02]  /*1b850*/  SHFL.IDX P6, R14, R13, R12, R11 ;  /* 0x0000000c0d0e7389 */ /* 0x00072400000c000b */
[----:B01234-:R-:W-:Y:S01]  /*1b860*/  ENDCOLLECTIVE ;  /* 0x000000000000791b */ /* 0x01ffe20003800000 */
.L_x_2661:
[----:B------:R-:W-:Y:S05]  /*1b870*/  BSYNC B0 ;  /* 0x0000000000007941 */ /* 0x000fea0003800000 */
.L_x_2660:
[----:B------:R-:W-:Y:S05]  /*1b880*/  BRA `(.L_x_2547) ;  /* 0xffffffbc00f87947 */ /* 0x000fea000383ffff */
.L_x_2552:
[----:B-1----:R1:W3:Y:S02]  /*1b890*/  SYNCS.PHASECHK.TRANS64.TRYWAIT P0, [R4+URZ+0x38820], R0 ;  /* 0x03882000040075a7 */ /* 0x0022e4000800017f */
[----:B---3--:R-:W-:Y:S05]  /*1b8a0*/  @!P0 NANOSLEEP.SYNCS 0x989680 ;  /* 0x009896800000895d */ /* 0x008fea0003900000 */
[----:B------:R-:W3:Y:S02]  /*1b8b0*/  @!P0 SYNCS.PHASECHK.TRANS64 P0, [R4+URZ+0x38820], R0 ;  /* 0x03882000040085a7 */ /* 0x000ee4000800007f */
[----:B---3--:R-:W-:Y:S05]  /*1b8c0*/  @!P0 BRA `(.L_x_2552) ;  /* 0xfffffffc00f08947 */ /* 0x008fea000383ffff */
[----:B------:R-:W-:Y:S05]  /*1b8d0*/  BRA `(.L_x_2662) ;  /* 0xffffffc400707947 */ /* 0x000fea000383ffff */
.L_x_2553:
[----:B------:R-:W3:Y:S01]  /*1b8e0*/  S2R R2, SR_TID.X ;  /* 0x0000000000027919 */ /* 0x000ee20000002100 */
[----:B------:R-:W-:Y:S01]  /*1b8f0*/  BSSY B0, `(.L_x_2663) ;  /* 0x000000a000007945 */ /* 0x000fe20003800000 */
[----:B------:R-:W-:Y:S02]  /*1b900*/  IMAD.MOV.U32 R12, RZ, RZ, RZ ;  /* 0x000000ffff0c7224 */ /* 0x000fe400078e00ff */
[----:B------:R-:W-:Y:S02]  /*1b910*/  IMAD.MOV.U32 R11, RZ, RZ, 0x1f ;  /* 0x0000001fff0b7424 */ /* 0x000fe400078e00ff */
[----:B------:R-:W-:Y:S01]  /*1b920*/  IMAD.MOV.U32 R15, RZ, RZ, -0x1 ;  /* 0xffffffffff0f7424 */ /* 0x000fe200078e00ff */
[----:B---3--:R-:W-:-:S04]  /*1b930*/  SHF.R.U32.HI R2, RZ, 0x5, R2 ;  /* 0x00000005ff027819 */ /* 0x008fc80000011602 */
[----:B------:R-:W-:-:S04]  /*1b940*/  LOP3.LUT R2, R2, 0x3, RZ, 0xc0, !PT ;  /* 0x0000000302027812 */ /* 0x000fc800078ec0ff */
[----:B------:R-:W-:-:S07]  /*1b950*/  MOV R13, R2 ;  /* 0x00000002000d7202 */ /* 0x000fce0000000f00 */
[----:B012---:R-:W-:Y:S05]  /*1b960*/  WARPSYNC.COLLECTIVE R15, `(.L_x_2664) ;  /* 0x000000000f087348 */ /* 0x007fea0003c00000 */
[----:B------:R3:W4:Y:S02]  /*1b970*/  SHFL.IDX P6, R14, R13, R12, R11 ;  /* 0x0000000c0d0e7389 */ /* 0x00072400000c000b */
[----:B01234-:R-:W-:Y:S01]  /*1b980*/  ENDCOLLECTIVE ;  /* 0x000000000000791b */ /* 0x01ffe20003800000 */
.L_x_2664:
[----:B------:R-:W-:Y:S05]  /*1b990*/  BSYNC B0 ;  /* 0x0000000000007941 */ /* 0x000fea0003800000 */
.L_x_2663:
[----:B------:R-:W-:Y:S05]  /*1b9a0*/  BRA `(.L_x_2665) ;  /* 0xffffffc400587947 */ /* 0x000fea000383ffff */
.L_x_2556:
[----:B------:R-:W-:Y:S01]  /*1b9b0*/  BSSY B1, `(.L_x_2666) ;  /* 0x0000006000017945 */ /* 0x000fe20003800000 */
[----:B------:R-:W-:-:S07]  /*1b9c0*/  IMAD.MOV.U32 R15, RZ, RZ, -0x1 ;  /* 0xffffffffff0f7424 */ /* 0x000fce00078e00ff */
[----:B012---:R-:W-:Y:S05]  /*1b9d0*/  WARPSYNC.COLLECTIVE R15, `(.L_x_2667) ;  /* 0x000000000f0c7348 */ /* 0x007fea0003c00000 */
[----:B------:R-:W-:Y:S02]  /*1b9e0*/  ELECT P6, UR62, PT ;  /* 0x00000000003e782f */ /* 0x000fe400038c0000 */
[----:B------:R-:W-:Y:S01]  /*1b9f0*/  MOV R14, UR62 ;  /* 0x0000003e000e7c02 */ /* 0x000fe20008000f00 */
[----:B012---:R-:W-:Y:S10]  /*1ba00*/  ENDCOLLECTIVE ;  /* 0x000000000000791b */ /* 0x007ff40003800000 */
.L_x_2667:
[----:B------:R-:W-:Y:S05]  /*1ba10*/  BSYNC B1 ;  /* 0x0000000000017941 */ /* 0x000fea0003800000 */
.L_x_2666:
[----:B------:R-:W-:Y:S05]  /*1ba20*/  BRA `(.L_x_2668) ;  /* 0xffffffc400507947 */ /* 0x000fea000383ffff */
.L_x_2558:
[----:B-1----:R1:W3:Y:S02]  /*1ba30*/  SYNCS.PHASECHK.TRANS64.TRYWAIT P1, [R5+URZ+0x38840], R0 ;  /* 0x03884000050075a7 */ /* 0x0022e4000802017f */
[----:B---3--:R-:W-:Y:S05]  /*1ba40*/  @!P1 NANOSLEEP.SYNCS 0x989680 ;  /* 0x009896800000995d */ /* 0x008fea0003900000 */
[----:B------:R-:W3:Y:S02]  /*1ba50*/  @!P1 SYNCS.PHASECHK.TRANS64 P1, [R5+URZ+0x38840], R0 ;  /* 0x03884000050095a7 */ /* 0x000ee4000802007f */
[----:B---3--:R-:W-:Y:S05]  /*1ba60*/  @!P1 BRA `(.L_x_2558) ;  /* 0xfffffffc00f09947 */ /* 0x008fea000383ffff */
[----:B------:R-:W-:Y:S05]  /*1ba70*/  BRA `(.L_x_2669) ;  /* 0xffffffc400787947 */ /* 0x000fea000383ffff */
.L_x_2560:
[----:B---3--:R3:W4:Y:S02]  /*1ba80*/  SYNCS.PHASECHK.TRANS64.TRYWAIT P1, [R27+URZ+0x38840], R2 ;  /* 0x038840021b0075a7 */ /* 0x008724000802017f */
[----:B----4-:R-:W-:Y:S05]  /*1ba90*/  @!P1 NANOSLEEP.SYNCS 0x989680 ;  /* 0x009896800000995d */ /* 0x010fea0003900000 */
[----:B------:R-:W4:Y:S02]  /*1baa0*/  @!P1 SYNCS.PHASECHK.TRANS64 P1, [R27+URZ+0x38840], R2 ;  /* 0x038840021b0095a7 */ /* 0x000f24000802007f */
[----:B----4-:R-:W-:Y:S05]  /*1bab0*/  @!P1 BRA `(.L_x_2560) ;  /* 0xfffffffc00f09947 */ /* 0x010fea000383ffff */
[----:B------:R-:W-:Y:S05]  /*1bac0*/  BRA `(.L_x_2670) ;  /* 0xffffffc400847947 */ /* 0x000fea000383ffff */
.L_x_2562:
[----:B----4-:R4:W0:Y:S02]  /*1bad0*/  SYNCS.PHASECHK.TRANS64.TRYWAIT P1, [R5+URZ+0x38860], R0 ;  /* 0x03886000050075a7 */ /* 0x010824000802017f */
[----:B0-----:R-:W-:Y:S05]  /*1bae0*/  @!P1 NANOSLEEP.SYNCS 0x989680 ;  /* 0x009896800000995d */ /* 0x001fea0003900000 */
[----:B------:R-:W0:Y:S02]  /*1baf0*/  @!P1 SYNCS.PHASECHK.TRANS64 P1, [R5+URZ+0x38860], R0 ;  /* 0x03886000050095a7 */ /* 0x000e24000802007f */
[----:B0-----:R-:W-:Y:S05]  /*1bb00*/  @!P1 BRA `(.L_x_2562) ;  /* 0xfffffffc00f09947 */ /* 0x001fea000383ffff */
[----:B------:R-:W-:Y:S05]  /*1bb10*/  BRA `(.L_x_2671) ;  /* 0xffffffc400807947 */ /* 0x000fea000383ffff */
.L_x_2672:
        /* <DEDUP_REMOVED lines=14> */
.L_x_3301:


//--------------------- .text._ZN7cutlass13device_kernelIN5flash11enable_sm90INS1_16FlashAttnFwdSm90INS1_25CollectiveMainloopFwdSm90ILi2EN4cute5tupleIJNS5_1CILi1EEES8_S8_EEENS6_IJNS7_ILi128EEENS7_ILi80EEENS7_ILi256EEEEEELi256ENS_10bfloat16_tEfNS_4arch4Sm90ELb1ELb0ELb1ELb1ELb1ELb1ELb0ELb1ELb1ELb1ELb0ELb0EEENS1_21CollectiveEpilogueFwdINS6_IJSA_SC_SB_EEES9_SE_SG_Li256ELb1ELb1ELb0ELb0EEENS1_36VarlenDynamicPersistentTileSchedulerILi128ELi80ELi256ELi128ELb0ELb1ELb1ELb1ELb1ELb1EEEEEEEEEvNT_6ParamsE --------------------------
	.section	.text._ZN7cutlass13device_kernelIN5flash11enable_sm90INS1_16FlashAttnFwdSm90INS1_25CollectiveMainloopFwdSm90ILi2EN4cute5tupleIJNS5_1CILi1EEES8_S8_EEENS6_IJNS7_ILi128EEENS7_ILi80EEENS7_ILi256EEEEEELi256ENS_10bfloat16_tEfNS_4arch4Sm90ELb1ELb0ELb1ELb1ELb1ELb1ELb0ELb1ELb1ELb1ELb0ELb0EEENS1_21CollectiveEpilogueFwdINS6_IJSA_SC_SB_EEES9_SE_SG_Li256ELb1ELb1ELb0ELb0EEENS1_36VarlenDynamicPersistentTileSchedulerILi128ELi80ELi256ELi128ELb0ELb1ELb1ELb1ELb1ELb1EEEEEEEEEvNT_6ParamsE,"ax",@progbits
	.align	128
.text._ZN7cutlass13device_kernelIN5flash11enable_sm90INS1_16FlashAttnFwdSm90INS1_25CollectiveMainloopFwdSm90ILi2EN4cute5tupleIJNS5_1CILi1EEES8_S8_EEENS6_IJNS7_ILi128EEENS7_ILi80EEENS7_ILi256EEEEEELi256ENS_10bfloat16_tEfNS_4arch4Sm90ELb1ELb0ELb1ELb1ELb1ELb1ELb0ELb1ELb1ELb1ELb0ELb0EEENS1_21CollectiveEpilogueFwdINS6_IJSA_SC_SB_EEES9_SE_SG_Li256ELb1ELb1ELb0ELb0EEENS1_36VarlenDynamicPersistentTileSchedulerILi128ELi80ELi256ELi128ELb0ELb1ELb1ELb1ELb1ELb1EEEEEEEEEvNT_6ParamsE:
        .type           _ZN7cutlass13device_kernelIN5flash11enable_sm90INS1_16FlashAttnFwdSm90INS1_25CollectiveMainloopFwdSm90ILi2EN4cute5tupleIJNS5_1CILi1EEES8_S8_EEENS6_IJNS7_ILi128EEENS7_ILi80EEENS7_ILi256EEEEEELi256ENS_10bfloat16_tEfNS_4arch4Sm90ELb1ELb0ELb1ELb1ELb1ELb1ELb0ELb1ELb1ELb1ELb0ELb0EEENS1_21CollectiveEpilogueFwdINS6_IJSA_SC_SB_EEES9_SE_SG_Li256ELb1ELb1ELb0ELb0EEENS1_36VarlenDynamicPersistentTileSchedulerILi128ELi80ELi256ELi128ELb0ELb1ELb1ELb1ELb1ELb1EEEEEEEEEvNT_6ParamsE,@function
        .size           _ZN7cutlass13device_kernelIN5flash11enable_sm90INS1_16FlashAttnFwdSm90INS1_25CollectiveMainloopFwdSm90ILi2EN4cute5tupleIJNS5_1CILi1EEES8_S8_EEENS6_IJNS7_ILi128EEENS7_ILi80EEENS7_ILi256EEEEEELi256ENS_10bfloat16_tEfNS_4arch4Sm90ELb1ELb0ELb1ELb1ELb1ELb1ELb0ELb1ELb1ELb1ELb0ELb0EEENS1_21CollectiveEpilogueFwdINS6_IJSA_SC_SB_EEES9_SE_SG_Li256ELb1ELb1ELb0ELb0EEENS1_36VarlenDynamicPersistentTileSchedulerILi128ELi80ELi256ELi128ELb0ELb1ELb1ELb1ELb1ELb1EEEEEEEEEvNT_6ParamsE,(.L_x_3302 - _ZN7cutlass13device_kernelIN5flash11enable_sm90INS1_16FlashAttnFwdSm90INS1_25CollectiveMainloopFwdSm90ILi2EN4cute5tupleIJNS5_1CILi1EEES8_S8_EEENS6_IJNS7_ILi128EEENS7_ILi80EEENS7_ILi256EEEEEELi256ENS_10bfloat16_tEfNS_4arch4Sm90ELb1ELb0ELb1ELb1ELb1ELb1ELb0ELb1ELb1ELb1ELb0ELb0EEENS1_21CollectiveEpilogueFwdINS6_IJSA_SC_SB_EEES9_SE_SG_Li256ELb1ELb1ELb0ELb0EEENS1_36VarlenDynamicPersistentTileSchedulerILi128ELi80ELi256ELi128ELb0ELb1ELb1ELb1ELb1ELb1EEEEEEEEEvNT_6ParamsE)
        .other          _ZN7cutlass13device_kernelIN5flash11enable_sm90INS1_16FlashAttnFwdSm90INS1_25CollectiveMainloopFwdSm90ILi2EN4cute5tupleIJNS5_1CILi1EEES8_S8_EEENS6_IJNS7_ILi128EEENS7_ILi80EEENS7_ILi256EEEEEELi256ENS_10bfloat16_tEfNS_4arch4Sm90ELb1ELb0ELb1ELb1ELb1ELb1ELb0ELb1ELb1ELb1ELb0ELb0EEENS1_21CollectiveEpilogueFwdINS6_IJSA_SC_SB_EEES9_SE_SG_Li256ELb1ELb1ELb0ELb0EEENS1_36VarlenDynamicPersistentTileSchedulerILi128ELi80ELi256ELi128ELb0ELb1ELb1ELb1ELb1ELb1EEEEEEEEEvNT_6ParamsE,@"STO_CUDA_ENTRY STV_DEFAULT"
_ZN7cutlass13device_kernelIN5flash11enable_sm90INS1_16FlashAttnFwdSm90INS1_25CollectiveMainloopFwdSm90ILi2EN4cute5tupleIJNS5_1CILi1EEES8_S8_EEENS6_IJNS7_ILi128EEENS7_ILi80EEENS7_ILi256EEEEEELi256ENS_10bfloat16_tEfNS_4arch4Sm90ELb1ELb0ELb1ELb1ELb1ELb1ELb0ELb1ELb1ELb1ELb0ELb0EEENS1_21CollectiveEpilogueFwdINS6_IJSA_SC_SB_EEES9_SE_SG_Li256ELb1ELb1ELb0ELb0EEENS1_36VarlenDynamicPersistentTileSchedulerILi128ELi80ELi256ELi128ELb0ELb1ELb1ELb1ELb1ELb1EEEEEEEEEvNT_6ParamsE:
        /* <DEDUP_REMOVED lines=18> */
.L_x_2674:
[----:B------:R-:W-:Y:S05]  /*0120*/  BSYNC B0 ;  /* 0x0000000000007941 */ /* 0x000fea0003800000 */
.L_x_2673:
        /* <DEDUP_REMOVED lines=41> */
.L_x_2675:
        /* <DEDUP_REMOVED lines=22> */
.L_x_2676:
        /* <DEDUP_REMOVED lines=18> */
.L_x_2677:
        /* <DEDUP_REMOVED lines=22> */
.L_x_2678:
        /* <DEDUP_REMOVED lines=22> */
.L_x_2679:
[----:B0-----:R-:W-:Y:S01]  /*0900*/  UMOV UR4, 0x1 ;  /* 0x0000000100047882 */ /* 0x001fe20000000000 */
[----:B------:R-:W-:Y:S01]  /*0910*/  PLOP3.LUT P0, PT, PT, PT, UP0, 0x80, 0x0 ;  /* 0x000000000000781c */ /* 0x000fe20003f0f008 */
[----:B------:R-:W-:Y:S01]  /*0920*/  USEL UR4, UR4, 0x2, !UP0 ;  /* 0x0000000204047887 */ /* 0x000fe2000c000000 */
[----:B------:R-:W-:Y:S01]  /*0930*/  NOP ;  /* 0x0000000000007918 */ /* 0x000fe20000000000 */
[----:B------:R-:W-:Y:S01]  /*0940*/  ULDC.64 UR60, c[0x0][0x208] ;  /* 0x00008200003c7ab9 */ /* 0x000fe20000000a00 */
[----:B------:R-:W-:Y:S03]  /*0950*/  BSSY B9, `(.L_x_2680) ;  /* 0x0002fdc000097945 */ /* 0x000fe60003800000 */
[----:B------:R-:W-:-:S05]  /*0960*/  IMAD.U32 R3, RZ, RZ, UR4 ;  /* 0x00000004ff037e24 */ /* 0x000fca000f8e00ff */
[----:B------:R0:W-:Y:S01]  /*0970*/  STL [R1+0x90], R3 ;  /* 0x0000900301007387 */ /* 0x0001e20000100800 */
[----:B-12-4-:R-:W-:Y:S06]  /*0980*/  BAR.SYNC.DEFER_BLOCKING 0x0 ;  /* 0x0000000000007b1d */ /* 0x016fec0000010000 */
[----:B------:R-:W-:Y:S05]  /*0990*/  @!P0 BRA `(.L_x_2681) ;  /* 0x0000028400f88947 */ /* 0x000fea0003800000 */
.L_x_2682:
        /* <DEDUP_REMOVED lines=10> */
[----:B------:R-:W-:-:S05]  /*0a40*/  LEA R22, R229, R22, 0x18 ;  /* 0x00000016e5167211 */ /* 0x000fca00078ec0ff */
[----:B------:R-:W1:Y:S01]  /*0a50*/  LDS.128 R28, [R22+0x388d0] ;  /* 0x0388d000161c7984 */ /* 0x000e620000000c00 */
[----:B------:R-:W-:Y:S06]  /*0a60*/  BAR.ARV 0x4, 0x180 ;  /* 0x0106000000007b1d */ /* 0x000fec0000002000 */
[----:B-1----:R-:W-:-:S13]  /*0a70*/  ISETP.GE.AND P0, PT, R31, UR4, PT ;  /* 0x000000041f007c0c */ /* 0x002fda000bf06270 */
[----:B------:R-:W-:Y:S05]  /*0a80*/  @P0 BRA `(.L_x_2683) ;  /* 0x000002fc00200947 */ /* 0x000fea0003800000 */
[----:B------:R-:W2:Y:S01]  /*0a90*/  LDL R2, [R1+0x90] ;  /* 0x0000900001027983 */ /* 0x000ea20000100800 */
[----:B------:R-:W-:Y:S01]  /*0aa0*/  VIADD R0, R0, 0xffffff80 ;  /* 0xffffff8000007836 */ /* 0x000fe20000000000 */
[----:B------:R-:W-:Y:S01]  /*0ab0*/  R2UR UR4, R22 ;  /* 0x00000000160472ca */ /* 0x000fe200000e0000 */
[----:B------:R-:W-:Y:S02]  /*0ac0*/  IMAD.MOV.U32 R212, RZ, RZ, RZ ;  /* 0x000000ffffd47224 */ /* 0x000fe400078e00ff */
[----:B------:R-:W-:Y:S01]  /*0ad0*/  IMAD.MOV.U32 R227, RZ, RZ, RZ ;  /* 0x000000ffffe37224 */ /* 0x000fe200078e00ff */
[----:B0-----:R-:W-:Y:S01]  /*0ae0*/  SHF.R.S32.HI R3, RZ, 0x1f, R0 ;  /* 0x0000001fff037819 */ /* 0x001fe20000011400 */
[----:B------:R-:W-:Y:S02]  /*0af0*/  IMAD.MOV.U32 R224, RZ, RZ, RZ ;  /* 0x000000ffffe07224 */ /* 0x000fe400078e00ff */
[----:B------:R-:W-:Y:S01]  /*0b00*/  IMAD.MOV.U32 R219, RZ, RZ, RZ ;  /* 0x000000ffffdb7224 */ /* 0x000fe200078e00ff */
[----:B------:R-:W-:-:S02]  /*0b10*/  LEA.HI R6, R3, R0, RZ, 0x5 ;  /* 0x0000000003067211 */ /* 0x000fc400078f28ff */
[CC--:B------:R-:W-:Y:S02]  /*0b20*/  LEA.HI R4, R3.reuse, R0.reuse, RZ, 0x4 ;  /* 0x0000000003047211 */ /* 0x0c0fe400078f20ff */
[-C--:B------:R-:W-:Y:S01]  /*0b30*/  LEA.HI R13, R3, R0.reuse, RZ, 0x2 ;  /* 0x00000000030d7211 */ /* 0x080fe200078f10ff */
[----:B------:R-:W-:Y:S01]  /*0b40*/  IMAD.SHL.U32 R6, R6, 0x20, RZ ;  /* 0x0000002006067824 */ /* 0x000fe200078e00ff */
[----:B------:R-:W-:Y:S01]  /*0b50*/  LOP3.LUT R7, R4, 0x3fffff0, RZ, 0xc0, !PT ;  /* 0x03fffff004077812 */ /* 0x000fe200078ec0ff */
[----:B------:R-:W-:Y:S01]  /*0b60*/  UIADD3 UR4, UR4, 0x14400, URZ ;  /* 0x0001440004047890 */ /* 0x000fe2000fffe03f */
[----:B------:R-:W-:Y:S02]  /*0b70*/  LOP3.LUT R13, R13, 0xfffffffc, RZ, 0xc0, !PT ;  /* 0xfffffffc0d0d7812 */ /* 0x000fe400078ec0ff */
[----:B------:R-:W-:Y:S01]  /*0b80*/  LOP3.LUT R6, R6, 0xfffffc00, RZ, 0xc0, !PT ;  /* 0xfffffc0006067812 */ /* 0x000fe200078ec0ff */
[C---:B------:R-:W-:Y:S01]  /*0b90*/  IMAD.IADD R7, R0.reuse, 0x1, -R7 ;  /* 0x0000000100077824 */ /* 0x040fe200078e0a07 */
[----:B------:R-:W-:Y:S01]  /*0ba0*/  LEA.HI R220, R3, R0, RZ, 0x3 ;  /* 0x0000000003dc7211 */ /* 0x000fe200078f18ff */
[----:B------:R-:W-:-:S02]  /*0bb0*/  IMAD.IADD R13, R0, 0x1, -R13 ;  /* 0x00000001000d7824 */ /* 0x000fc400078e0a0d */
[----:B------:R-:W-:-:S03]  /*0bc0*/  IMAD R7, R7, 0x40, R6 ;  /* 0x0000004007077824 */ /* 0x000fc600078e0206 */
[----:B------:R-:W-:-:S04]  /*0bd0*/  LEA.HI R6, R13, R13, RZ, 0x1 ;  /* 0x0000000d0d067211 */ /* 0x000fc800078f08ff */
[----:B------:R-:W-:-:S05]  /*0be0*/  LOP3.LUT R6, R6, 0x1ffffffe, RZ, 0xc0, !PT ;  /* 0x1ffffffe06067812 */ /* 0x000fca00078ec0ff */
[----:B------:R-:W-:Y:S01]  /*0bf0*/  IMAD.IADD R13, R13, 0x1, -R6 ;  /* 0x000000010d0d7824 */ /* 0x000fe200078e0a06 */
[----:B--2---:R-:W-:Y:S02]  /*0c00*/  R2UR UR5, R2 ;  /* 0x00000000020572ca */ /* 0x004fe400000e0000 */
[CC--:B------:R-:W-:Y:S02]  /*0c10*/  LEA.HI R2, R3.reuse, R0.reuse, RZ, 0x7 ;  /* 0x0000000003027211 */ /* 0x0c0fe400078f38ff */
[----:B------:R-:W-:Y:S02]  /*0c20*/  LEA.HI R3, R3, R0, RZ, 0x6 ;  /* 0x0000000003037211 */ /* 0x000fe400078f30ff */
[----:B------:R-:W-:-:S03]  /*0c30*/  LOP3.LUT R5, R2, 0xffffff80, RZ, 0xc0, !PT ;  /* 0xffffff8002057812 */ /* 0x000fc600078ec0ff */
[----:B------:R-:W-:Y:S02]  /*0c40*/  IMAD.SHL.U32 R3, R3, 0x8, RZ ;  /* 0x0000000803037824 */ /* 0x000fe400078e00ff */
[----:B------:R-:W-:Y:S01]  /*0c50*/  IMAD.IADD R8, R0, 0x1, -R5 ;  /* 0x0000000100087824 */ /* 0x000fe200078e0a05 */
[----:B------:R-:W-:Y:S01]  /*0c60*/  SHF.R.S32.HI R5, RZ, 0x7, R2 ;  /* 0x00000007ff057819 */ /* 0x000fe20000011402 */
[----:B------:R-:W-:Y:S01]  /*0c70*/  ULOP3.LUT UR5, UR5, 0x1, URZ, 0xfc, !UPT ;  /* 0x0000000105057892 */ /* 0x000fe2000f8efc3f */
[----:B------:R-:W-:Y:S02]  /*0c80*/  LOP3.LUT R3, R3, 0xfffffe00, RZ, 0xc0, !PT ;  /* 0xfffffe0003037812 */ /* 0x000fe400078ec0ff */
[----:B------:R-:W-:Y:S02]  /*0c90*/  SHF.R.S32.HI R9, RZ, 0x1f, R8 ;  /* 0x0000001fff097819 */ /* 0x000fe40000011408 */
[----:B------:R-:W-:Y:S02]  /*0ca0*/  LEA.HI R2, R2, R5, RZ, 0x1 ;  /* 0x0000000502027211 */ /* 0x000fe400078f08ff */
[----:B------:R-:W-:-:S02]  /*0cb0*/  LEA.HI R10, R9, R8, RZ, 0x2 ;  /* 0x00000008090a7211 */ /* 0x000fc400078f10ff */
[----:B------:R-:W-:Y:S02]  /*0cc0*/  LOP3.LUT R2, R2, 0x3fffffe, RZ, 0xc0, !PT ;  /* 0x03fffffe02027812 */ /* 0x000fe400078ec0ff */
[--C-:B------:R-:W-:Y:S02]  /*0cd0*/  SHF.R.S32.HI R11, RZ, 0x2, R10.reuse ;  /* 0x00000002ff0b7819 */ /* 0x100fe4000001140a */
[----:B------:R-:W-:Y:S01]  /*0ce0*/  SHF.R.S32.HI R12, RZ, 0x1f, R10 ;  /* 0x0000001fff0c7819 */ /* 0x000fe2000001140a */
[----:B------:R-:W-:Y:S01]  /*0cf0*/  IMAD.IADD R2, R5, 0x1, -R2 ;  /* 0x0000000105027824 */ /* 0x000fe200078e0a02 */
[----:B------:R-:W-:Y:S02]  /*0d00*/  SHF.R.S32.HI R5, RZ, 0x4, R4 ;  /* 0x00000004ff057819 */ /* 0x000fe40000011404 */
[----:B------:R-:W-:Y:S02]  /*0d10*/  LEA.HI R12, R12, R11, RZ, 0x3 ;  /* 0x0000000b0c0c7211 */ /* 0x000fe400078f18ff */
[----:B------:R-:W-:-:S02]  /*0d20*/  LEA.HI R9, R9, R8, RZ, 0x5 ;  /* 0x0000000809097211 */ /* 0x000fc400078f28ff */
[----:B------:R-:W-:Y:S02]  /*0d30*/  LOP3.LUT R12, R12, 0xfffffff8, RZ, 0xc0, !PT ;  /* 0xfffffff80c0c7812 */ /* 0x000fe400078ec0ff */
[----:B------:R-:W-:Y:S02]  /*0d40*/  LEA.HI R4, R4, R5, RZ, 0x1 ;  /* 0x0000000504047211 */ /* 0x000fe400078f08ff */
[----:B------:R-:W-:Y:S01]  /*0d50*/  SHF.R.S32.HI R9, RZ, 0x5, R9 ;  /* 0x00000005ff097819 */ /* 0x000fe20000011409 */
[----:B------:R-:W-:Y:S01]  /*0d60*/  IMAD.IADD R12, R11, 0x1, -R12 ;  /* 0x000000010b0c7824 */ /* 0x000fe200078e0a0c */
[----:B------:R-:W-:-:S03]  /*0d70*/  LOP3.LUT R4, R4, 0x1ffffffe, RZ, 0xc0, !PT ;  /* 0x1ffffffe04047812 */ /* 0x000fc600078ec0ff */
[----:B------:R-:W-:Y:S02]  /*0d80*/  IMAD R9, R9, 0x10, R12 ;  /* 0x0000001009097824 */ /* 0x000fe400078e020c */
[----:B------:R-:W-:Y:S01]  /*0d90*/  IMAD.IADD R4, R5, 0x1, -R4 ;  /* 0x0000000105047824 */ /* 0x000fe200078e0a04 */
[----:B------:R-:W-:Y:S01]  /*0da0*/  LOP3.LUT R5, R220, 0xfffffff8, RZ, 0xc0, !PT ;  /* 0xfffffff8dc057812 */ /* 0x000fe200078ec0ff */
[----:B------:R-:W-:Y:S01]  /*0db0*/  IMAD R2, R2, 0x40, R9 ;  /* 0x0000004002027824 */ /* 0x000fe200078e0209 */
[----:B------:R-:W-:Y:S01]  /*0dc0*/  LOP3.LUT R9, R10, 0x7ffffffc, RZ, 0xc0, !PT ;  /* 0x7ffffffc0a097812 */ /* 0x000fe200078ec0ff */
[----:B------:R-:W-:Y:S01]  /*0dd0*/  IMAD R6, R4, 0x8, R7 ;  /* 0x0000000804067824 */ /* 0x000fe200078e0207 */
[----:B------:R-:W-:Y:S01]  /*0de0*/  SHF.R.S32.HI R220, RZ, 0x3, R220 ;  /* 0x00000003ffdc7819 */ /* 0x000fe200000114dc */
[----:B------:R-:W-:Y:S02]  /*0df0*/  IMAD.IADD R5, R0, 0x1, -R5 ;  /* 0x0000000100057824 */ /* 0x000fe400078e0a05 */
[----:B------:R-:W-:Y:S01]  /*0e00*/  IMAD.IADD R4, R8, 0x1, -R9 ;  /* 0x0000000108047824 */ /* 0x000fe200078e0a09 */
[----:B------:R-:W-:Y:S01]  /*0e10*/  STL [R1+0x8c], R6 ;  /* 0x00008c0601007387 */ /* 0x000fe20000100800 */
[----:B------:R-:W-:-:S02]  /*0e20*/  IMAD R0, R13, 0x8, R2 ;  /* 0x000000080d007824 */ /* 0x000fc400078e0202 */
[C---:B------:R-:W-:Y:S01]  /*0e30*/  IMAD.SHL.U32 R214, R5.reuse, 0x4, RZ ;  /* 0x0000000405d67824 */ /* 0x040fe200078e00ff */
[----:B------:R0:W-:Y:S01]  /*0e40*/  STL [R1+0x74], R4 ;  /* 0x0000740401007387 */ /* 0x0001e20000100800 */
[----:B------:R-:W-:Y:S02]  /*0e50*/  IMAD.U32 R2, RZ, RZ, UR4 ;  /* 0x00000004ff027e24 */ /* 0x000fe4000f8e00ff */
[----:B------:R-:W-:Y:S01]  /*0e60*/  IMAD.SHL.U32 R228, R220, 0x40, RZ ;  /* 0x00000040dce47824 */ /* 0x000fe200078e00ff */
[----:B------:R1:W-:Y:S01]  /*0e70*/  STL [R1+0x78], R0 ;  /* 0x0000780001007387 */ /* 0x0003e20000100800 */
[----:B------:R-:W-:Y:S02]  /*0e80*/  VIADD R221, R214, 0x40 ;  /* 0x00000040d6dd7836 */ /* 0x000fe40000000000 */
[----:B------:R-:W-:Y:S01]  /*0e90*/  IMAD.SHL.U32 R16, R5, 0x8, RZ ;  /* 0x0000000805107824 */ /* 0x000fe200078e00ff */
[----:B------:R-:W-:Y:S01]  /*0ea0*/  STL [R1+0x88], RZ ;  /* 0x000088ff01007387 */ /* 0x000fe20000100800 */
[----:B------:R-:W-:Y:S01]  /*0eb0*/  LOP3.LUT R228, R228, 0x1c0, RZ, 0xc0, !PT ;  /* 0x000001c0e4e47812 */ /* 0x000fe200078ec0ff */
[----:B0-----:R-:W-:-:S02]  /*0ec0*/  VIADD R4, R220, 0x40 ;  /* 0x00000040dc047836 */ /* 0x001fc40000000000 */
[----:B------:R-:W-:Y:S01]  /*0ed0*/  IMAD.IADD R213, R214, 0x1, R221 ;  /* 0x00000001d6d57824 */ /* 0x000fe200078e02dd */
[----:B------:R-:W-:Y:S01]  /*0ee0*/  SHF.R.S32.HI R17, RZ, 0x1f, R16 ;  /* 0x0000001fff117819 */ /* 0x000fe20000011410 */
[----:B-1----:R-:W-:Y:S02]  /*0ef0*/  IMAD.U32 R0, RZ, RZ, UR5 ;  /* 0x00000005ff007e24 */ /* 0x002fe4000f8e00ff */
[C---:B------:R-:W-:Y:S02]  /*0f00*/  VIADD R18, R16.reuse, 0x80 ;  /* 0x0000008010127836 */ /* 0x040fe40000000000 */
[----:B------:R-:W-:Y:S01]  /*0f10*/  VIADD R19, R16, 0xc0 ;  /* 0x000000c010137836 */ /* 0x000fe20000000000 */
[----:B------:R0:W-:Y:S01]  /*0f20*/  STL [R1+0x5c], R0 ;  /* 0x00005c0001007387 */ /* 0x0001e20000100800 */
[C---:B------:R-:W-:Y:S01]  /*0f30*/  VIADD R222, R214.reuse, 0x20 ;  /* 0x00000020d6de7836 */ /* 0x040fe20000000000 */
[----:B------:R-:W-:Y:S01]  /*0f40*/  SHF.R.S32.HI R218, RZ, 0x1f, R18 ;  /* 0x0000001fffda7819 */ /* 0x000fe20000011412 */
[----:B------:R-:W-:Y:S01]  /*0f50*/  VIADD R223, R214, 0x60 ;  /* 0x00000060d6df7836 */ /* 0x000fe20000000000 */
[----:B------:R-:W-:Y:S01]  /*0f60*/  STL [R1+0x50], R3 ;  /* 0x0000500301007387 */ /* 0x000fe20000100800 */
[----:B------:R-:W-:-:S03]  /*0f70*/  SHF.R.S32.HI R217, RZ, 0x1f, R19 ;  /* 0x0000001fffd97819 */ /* 0x000fc60000011413 */
[----:B------:R1:W-:Y:S01]  /*0f80*/  STL [R1+0x84], R2 ;  /* 0x0000840201007387 */ /* 0x0003e20000100800 */
[----:B0-----:R-:W-:-:S05]  /*0f90*/  VIADD R0, R220, 0x20 ;  /* 0x00000020dc007836 */ /* 0x001fca0000000000 */
[----:B------:R-:W-:Y:S02]  /*0fa0*/  SHF.R.S32.HI R7, RZ, 0x1f, R0 ;  /* 0x0000001fff077819 */ /* 0x000fe40000011400 */
[----:B-1----:R-:W-:Y:S02]  /*0fb0*/  SHF.R.S32.HI R2, RZ, 0x1f, R4 ;  /* 0x0000001fff027819 */ /* 0x002fe40000011404 */
[----:B------:R-:W-:Y:S01]  /*0fc0*/  LEA.HI R7, R7, R0, RZ, 0x3 ;  /* 0x0000000007077211 */ /* 0x000fe200078f18ff */
[----:B------:R-:W-:Y:S01]  /*0fd0*/  IMAD.SHL.U32 R0, R0, 0x40, RZ ;  /* 0x0000004000007824 */ /* 0x000fe200078e00ff */
[----:B------:R-:W-:-:S03]  /*0fe0*/  LEA.HI R2, R2, R4, RZ, 0x3 ;  /* 0x0000000402027211 */ /* 0x000fc600078f18ff */
[----:B------:R-:W-:Y:S01]  /*0ff0*/  IMAD.SHL.U32 R7, R7, 0x40, RZ ;  /* 0x0000004007077824 */ /* 0x000fe200078e00ff */
[----:B------:R-:W-:Y:S01]  /*1000*/  LOP3.LUT R3, R0, 0x1c0, RZ, 0xc0, !PT ;  /* 0x000001c000037812 */ /* 0x000fe200078ec0ff */
[----:B------:R-:W-:Y:S01]  /*1010*/  IMAD.SHL.U32 R2, R2, 0x40, RZ ;  /* 0x0000004002027824 */ /* 0x000fe200078e00ff */
[----:B------:R-:W-:Y:S02]  /*1020*/  SHF.R.U32.HI R0, RZ, 0x3, R228 ;  /* 0x00000003ff007819 */ /* 0x000fe400000116e4 */
[----:B------:R-:W-:Y:S02]  /*1030*/  SHF.R.S32.HI R0, RZ, 0x1f, R213 ;  /* 0x0000001fff007819 */ /* 0x000fe400000114d5 */
[----:B------:R-:W-:Y:S02]  /*1040*/  SHF.R.U32.HI R4, RZ, 0x3, R3 ;  /* 0x00000003ff047819 */ /* 0x000fe40000011603 */
[----:B------:R-:W-:Y:S02]  /*1050*/  LEA.HI R0, R0, R213, RZ, 0x3 ;  /* 0x000000d500007211 */ /* 0x000fe400078f18ff */
[----:B------:R-:W-:-:S02]  /*1060*/  LOP3.LUT R3, R7, 0xfffffe00, RZ, 0xc0, !PT ;  /* 0xfffffe0007037812 */ /* 0x000fc400078ec0ff */
[----:B------:R-:W-:Y:S02]  /*1070*/  LOP3.LUT R23, R0, 0xfffffff8, RZ, 0xc0, !PT ;  /* 0xfffffff800177812 */ /* 0x000fe400078ec0ff */
[----:B------:R-:W-:Y:S01]  /*1080*/  LOP3.LUT R0, R2, 0xfffffe00, RZ, 0xc0, !PT ;  /* 0xfffffe0002007812 */ /* 0x000fe200078ec0ff */
[----:B------:R0:W-:Y:S01]  /*1090*/  STL [R1+0x64], R3 ;  /* 0x0000640301007387 */ /* 0x0001e20000100800 */
[----:B------:R-:W-:-:S03]  /*10a0*/  SHF.R.S32.HI R216, RZ, 0x1f, R23 ;  /* 0x0000001fffd87819 */ /* 0x000fc60000011417 */
[----:B------:R0:W-:Y:S04]  /*10b0*/  STL [R1+0x60], R0 ;  /* 0x0000600001007387 */ /* 0x0001e80000100800 */
.L_x_2955:
[----:B0-234-:R-:W0:Y:S01]  /*10c0*/  LDC.64 R2, c[0x0][0xc88] ;  /* 0x00032200ff027b82 */ /* 0x01de220000000a00 */
        /* <DEDUP_REMOVED lines=13> */
[C---:B------:R-:W-:Y:S02]  /*11a0*/  IMAD.SHL.U32 R26, R8.reuse, 0x4, RZ ;  /* 0x00000004081a7824 */ /* 0x040fe400078e00ff */
[C---:B------:R-:W-:Y:S01]  /*11b0*/  @P2 LEA R2, P3, R8.reuse, UR4, 0x2 ;  /* 0x0000000408022c11 */ /* 0x040fe2000f8610ff */
[----:B------:R0:W-:Y:S01]  /*11c0*/  STL [R1+0x7c], R8 ;  /* 0x00007c0801007387 */ /* 0x0001e20000100800 */
[C-C-:B------:R-:W-:Y:S02]  /*11d0*/  SHF.L.U64.HI R27, R8.reuse, 0x2, R0.reuse ;  /* 0x00000002081b7819 */ /* 0x140fe40000010200 */
[----:B------:R-:W-:Y:S01]  /*11e0*/  @P2 LEA.HI.X R3, R8, UR5, R0, 0x2, P3 ;  /* 0x0000000508032c11 */ /* 0x000fe200098f1400 */
[----:B------:R-:W-:Y:S01]  /*11f0*/  IMAD.MOV.U32 R0, RZ, RZ, RZ ;  /* 0x000000ffff007224 */ /* 0x000fe200078e00ff */
[----:B------:R-:W-:Y:S01]  /*1200*/  ULDC UR4, c[0x0][0x288] ;  /* 0x0000a20000047ab9 */ /* 0x000fe20000000800 */
[----:B------:R-:W-:-:S04]  /*1210*/  IADD3 R6, P4, R26, UR6, RZ ;  /* 0x000000061a067c10 */ /* 0x000fc8000ff9e0ff */
[----:B------:R0:W5:Y:S01]  /*1220*/  @P2 LDG.E R0, desc[UR60][R2.64] ;  /* 0x0000003c02002981 */ /* 0x000162000c1e1900 */
[----:B------:R-:W-:Y:S01]  /*1230*/  @P1 IADD3 R4, P2, R26, UR8, RZ ;  /* 0x000000081a041c10 */ /* 0x000fe2000ff5e0ff */
[----:B------:R-:W-:Y:S01]  /*1240*/  IMAD.U32 R9, RZ, RZ, UR4 ;  /* 0x00000004ff097e24 */ /* 0x000fe2000f8e00ff */
[C---:B------:R-:W-:Y:S01]  /*1250*/  IADD3.X R7, R27.reuse, UR7, RZ, P4, !PT ;  /* 0x000000071b077c10 */ /* 0x040fe2000a7fe4ff */
[----:B------:R-:W-:Y:S01]  /*1260*/  ULDC.64 UR4, c[0x0][0x418] ;  /* 0x0001060000047ab9 */ /* 0x000fe20000000a00 */
[----:B------:R-:W-:Y:S01]  /*1270*/  @P1 IADD3.X R5, R27, UR9, RZ, P2, !PT ;  /* 0x000000091b051c10 */ /* 0x000fe200097fe4ff */
[----:B------:R-:W-:Y:S02]  /*1280*/  ULDC.64 UR6, c[0x0][0xa20] ;  /* 0x0002880000067ab9 */ /* 0x000fe40000000a00 */
[----:B------:R0:W5:Y:S04]  /*1290*/  @P0 LDG.E R118, desc[UR60][R6.64] ;  /* 0x0000003c06760981 */ /* 0x000168000c1e1900 */
[----:B------:R-:W2:Y:S01]  /*12a0*/  @P1 LDG.E R9, desc[UR60][R4.64] ;  /* 0x0000003c04091981 */ /* 0x000ea2000c1e1900 */
        /* <DEDUP_REMOVED lines=9> */
[----:B------:R-:W-:Y:S01]  /*1340*/  IMAD.MOV.U32 R91, RZ, RZ, R8 ;  /* 0x000000ffff5b7224 */ /* 0x000fe200078e0008 */
[----:B--2---:R0:W-:Y:S04]  /*1350*/  STL [R1+0x6c], R9 ;  /* 0x00006c0901007387 */ /* 0x0041e80000100800 */
[----:B------:R0:W-:Y:S01]  /*1360*/  STL [R1+0x80], R30 ;  /* 0x0000801e01007387 */ /* 0x0001e20000100800 */
[----:B------:R-:W-:Y:S01]  /*1370*/  IMAD.MOV.U32 R10, RZ, RZ, R9 ;  /* 0x000000ffff0a7224 */ /* 0x000fe200078e0009 */
[----:B------:R-:W-:Y:S06]  /*1380*/  @P1 BRA `(.L_x_2684) ;  /* 0x0000000000281947 */ /* 0x000fec0003800000 */
        /* <DEDUP_REMOVED lines=8> */
[----:B--2---:R-:W-:-:S05]  /*1410*/  IMAD.IADD R10, R5, 0x1, -R4 ;  /* 0x00000001050a7824 */ /* 0x004fca00078e0a04 */
[----:B------:R1:W-:Y:S02]  /*1420*/  STL [R1+0x6c], R10 ;  /* 0x00006c0a01007387 */ /* 0x0003e40000100800 */
.L_x_2684:
[----:B0-----:R-:W-:Y:S02]  /*1430*/  IMAD.U32 R2, RZ, RZ, UR5 ;  /* 0x00000005ff027e24 */ /* 0x001fe4000f8e00ff */
[----:B------:R-:W-:Y:S01]  /*1440*/  IMAD.U32 R25, RZ, RZ, UR4 ;  /* 0x00000004ff197e24 */ /* 0x000fe2000f8e00ff */
[----:B------:R-:W-:Y:S06]  /*1450*/  @!P2 BRA `(.L_x_2685) ;  /* 0x000000000010a947 */ /* 0x000fec0003800000 */
[----:B------:R-:W-:-:S04]  /*1460*/  IADD3 R4, P0, R26, UR6, RZ ;  /* 0x000000061a047c10 */ /* 0x000fc8000ff1e0ff */
[----:B------:R-:W-:-:S05]  /*1470*/  IADD3.X R5, R27, UR7, RZ, P0, !PT ;  /* 0x000000071b057c10 */ /* 0x000fca00087fe4ff */
[----:B------:R0:W5:Y:S01]  /*1480*/  LDG.E R25, desc[UR60][R4.64] ;  /* 0x0000003c04197981 */ /* 0x000162000c1e1900 */
[----:B------:R-:W-:Y:S05]  /*1490*/  BRA `(.L_x_2686) ;  /* 0x0000000000107947 */ /* 0x000fea0003800000 */
.L_x_2685:
[----:B------:R-:W-:Y:S05]  /*14a0*/  @!P0 BRA `(.L_x_2686) ;  /* 0x00000000000c8947 */ /* 0x000fea0003800000 */
[----:B------:R-:W2:Y:S04]  /*14b0*/  LDG.E R4, desc[UR60][R6.64] ;  /* 0x0000003c06047981 */ /* 0x000ea8000c1e1900 */
[----:B------:R-:W2:Y:S02]  /*14c0*/  LDG.E R25, desc[UR60][R6.64+0x4] ;  /* 0x0000043c06197981 */ /* 0x000ea4000c1e1900 */
[----:B--2---:R-:W-:-:S07]  /*14d0*/  IMAD.IADD R25, R25, 0x1, -R4 ;  /* 0x0000000119197824 */ /* 0x004fce00078e0a04 */
.L_x_2686:
[----:B------:R-:W-:Y:S01]  /*14e0*/  ULDC.64 UR4, c[0x0][0xa10] ;  /* 0x0002840000047ab9 */ /* 0x000fe20000000a00 */
[----:B------:R-:W2:Y:S01]  /*14f0*/  LDC R9, c[0x0][0x448] ;  /* 0x00011200ff097b82 */ /* 0x000ea20000000800 */
[----:B------:R-:W-:-:S04]  /*1500*/  ISETP.NE.U32.AND P0, PT, RZ, UR4, PT ;  /* 0x00000004ff007c0c */ /* 0x000fc8000bf05070 */
[----:B------:R-:W-:Y:S01]  /*1510*/  ISETP.NE.AND.EX P0, PT, RZ, UR5, PT, P0 ;  /* 0x00000005ff007c0c */ /* 0x000fe2000bf05300 */
[----:B------:R-:W-:-:S12]  /*1520*/  ULDC.64 UR4, c[0x0][0xa30] ;  /* 0x00028c0000047ab9 */ /* 0x000fd80000000a00 */
[----:B0-----:R-:W0:Y:S02]  /*1530*/  @P0 LDC.64 R4, c[0x0][0xa10] ;  /* 0x00028400ff040b82 */ /* 0x001e240000000a00 */
[----:B0-----:R-:W-:-:S05]  /*1540*/  @P0 IMAD.WIDE R4, R91, 0x4, R4 ;  /* 0x000000045b040825 */ /* 0x001fca00078e0204 */
[----:B------:R-:W3:Y:S04]  /*1550*/  @P0 LDG.E R3, desc[UR60][R4.64] ;  /* 0x0000003c04030981 */ /* 0x000ee8000c1e1900 */
[----:B------:R0:W3:Y:S01]  /*1560*/  @P0 LDG.E R8, desc[UR60][R4.64+0x4] ;  /* 0x0000043c04080981 */ /* 0x0000e2000c1e1900 */
[----:B------:R-:W-:Y:S01]  /*1570*/  ISETP.NE.U32.AND P1, PT, RZ, UR4, PT ;  /* 0x00000004ff007c0c */ /* 0x000fe2000bf25070 */
[----:B-----5:R-:W-:-:S03]  /*1580*/  IMAD.MOV.U32 R135, RZ, RZ, R25 ;  /* 0x000000ffff877224 */ /* 0x020fc600078e0019 */
[----:B------:R-:W-:-:S13]  /*1590*/  ISETP.NE.AND.EX P1, PT, RZ, UR5, PT, P1 ;  /* 0x00000005ff007c0c */ /* 0x000fda000bf25310 */
[----:B------:R-:W-:-:S04]  /*15a0*/  @P1 IADD3 R6, P2, R26, UR4, RZ ;  /* 0x000000041a061c10 */ /* 0x000fc8000ff5e0ff */
[----:B------:R-:W-:-:S05]  /*15b0*/  @P1 IADD3.X R7, R27, UR5, RZ, P2, !PT ;  /* 0x000000051b071c10 */ /* 0x000fca00097fe4ff */
[----:B------:R4:W5:Y:S01]  /*15c0*/  @P1 LDG.E R135, desc[UR60][R6.64] ;  /* 0x0000003c06871981 */ /* 0x000962000c1e1900 */
[----:B--2---:R-:W-:Y:S01]  /*15d0*/  ISETP.NE.AND P1, PT, R9, 0x1, PT ;  /* 0x000000010900780c */ /* 0x004fe20003f25270 */
[----:B------:R-:W-:-:S04]  /*15e0*/  IMAD.SHL.U32 R11, R29, 0x80, RZ ;  /* 0x000000801d0b7824 */ /* 0x000fc800078e00ff */
[----:B0-----:R-:W-:Y:S01]  /*15f0*/  VIADD R4, R11, 0x7f ;  /* 0x0000007f0b047836 */ /* 0x001fe20000000000 */
[----:B------:R0:W-:Y:S07]  /*1600*/  STL [R1+0x68], R11 ;  /* 0x0000680b01007387 */ /* 0x0001ee0000100800 */
[----:B------:R-:W2:Y:S08]  /*1610*/  @P1 LDC R9, c[0x0][0x44c] ;  /* 0x00011300ff091b82 */ /* 0x000eb00000000800 */
[----:B------:R-:W1:Y:S01]  /*1620*/  @P1 LDC R5, c[0x0][0x450] ;  /* 0x00011400ff051b82 */ /* 0x000e620000000800 */
[----:B---3--:R-:W-:-:S02]  /*1630*/  @P0 IMAD.IADD R2, R8, 0x1, -R3 ;  /* 0x0000000108020824 */ /* 0x008fc400078e0a03 */
[----:B------:R-:W-:Y:S02]  /*1640*/  IMAD.IADD R8, R25, 0x1, -R0 ;  /* 0x0000000119087824 */ /* 0x000fe400078e0a00 */
[----:B--2---:R-:W-:-:S04]  /*1650*/  @P1 IMAD.HI.U32 R0, R4, R9, RZ ;  /* 0x0000000904001227 */ /* 0x004fc800078e00ff */
[----:B----4-:R-:W-:Y:S01]  /*1660*/  IMAD.IADD R6, R8, 0x1, R2 ;  /* 0x0000000108067824 */ /* 0x010fe200078e0202 */
[----:B-1----:R-:W-:Y:S01]  /*1670*/  @P1 SHF.R.U32.HI R4, RZ, R5, R0 ;  /* 0x00000005ff041219 */ /* 0x002fe20000011600 */
[----:B------:R-:W-:Y:S02]  /*1680*/  IMAD.MOV R116, RZ, RZ, -R8 ;  /* 0x000000ffff747224 */ /* 0x000fe400078e0a08 */
[C---:B------:R-:W-:Y:S01]  /*1690*/  VIADD R0, R6.reuse, 0x4f ;  /* 0x0000004f06007836 */ /* 0x040fe20000000000 */
[----:B------:R-:W-:Y:S01]  /*16a0*/  IADD3 R139, R6, 0x50, -R10 ;  /* 0x00000050068b7810 */ /* 0x000fe20007ffe80a */
[----:B------:R0:W-:Y:S01]  /*16b0*/  STL [R1+0x70], R6 ;  /* 0x0000700601007387 */ /* 0x0001e20000100800 */
[----:B------:R-:W-:Y:S01]  /*16c0*/  VIMNMX R116, RZ, R116, !PT ;  /* 0x00000074ff747248 */ /* 0x000fe20007fe0100 */
[----:B------:R-:W-:-:S04]  /*16d0*/  IMAD.HI R0, R0, 0x66666667, RZ ;  /* 0x6666666700007827 */ /* 0x000fc800078e02ff */
[----:B------:R-:W-:Y:S01]  /*16e0*/  IMAD.IADD R4, R139, 0x1, R4 ;  /* 0x000000018b047824 */ /* 0x000fe200078e0204 */
[----:B------:R-:W-:-:S03]  /*16f0*/  SHF.R.U32.HI R3, RZ, 0x1f, R0 ;  /* 0x0000001fff037819 */ /* 0x000fc60000011600 */
[----:B------:R-:W-:Y:S01]  /*1700*/  IMAD.HI R4, R4, 0x66666667, RZ ;  /* 0x6666666704047827 */ /* 0x000fe200078e02ff */
[----:B------:R-:W-:-:S04]  /*1710*/  LEA.HI.SX32 R140, R0, R3, 0x1b ;  /* 0x00000003008c7211 */ /* 0x000fc800078fdaff */
[----:B------:R-:W-:-:S04]  /*1720*/  SHF.R.U32.HI R5, RZ, 0x1f, R4 ;  /* 0x0000001fff057819 */ /* 0x000fc80000011604 */
[----:B------:R-:W-:-:S04]  /*1730*/  LEA.HI.SX32 R5, R4, R5, 0x1b ;  /* 0x0000000504057211 */ /* 0x000fc800078fdaff */
[----:B------:R-:W-:-:S05]  /*1740*/  VIMNMX R5, R140, R5, PT ;  /* 0x000000058c057248 */ /* 0x000fca0003fe0100 */
        /* <DEDUP_REMOVED lines=33> */
.L_x_2689:
[----:B------:R-:W-:Y:S05]  /*1960*/  BSYNC B6 ;  /* 0x0000000000067941 */ /* 0x000fea0003800000 */
.L_x_2688:
        /* <DEDUP_REMOVED lines=20> */
.L_x_2691:
[----:B------:R-:W-:Y:S05]  /*1ab0*/  BSYNC B6 ;  /* 0x0000000000067941 */ /* 0x000fea0003800000 */
.L_x_2690:
[----:B------:R-:W2:Y:S01]  /*1ac0*/  LDL R29, [R1+0x64] ;  /* 0x00006400011d7983 */ /* 0x000ea20000100800 */
[----:B------:R-:W-:Y:S01]  /*1ad0*/  ULDC.64 UR4, c[0x0][0x9f8] ;  /* 0x00027e0000047ab9 */ /* 0x000fe20000000a00 */
[----:B------:R-:W0:Y:S01]  /*1ae0*/  LDC R115, c[0x0][0x3f4] ;  /* 0x0000fd00ff737b82 */ /* 0x000e220000000800 */
[----:B------:R-:W-:Y:S01]  /*1af0*/  ISETP.NE.U32.AND P0, PT, RZ, UR4, PT ;  /* 0x00000004ff007c0c */ /* 0x000fe2000bf05070 */
[----:B------:R-:W3:Y:S04]  /*1b00*/  LDL R31, [R1+0x50] ;  /* 0x00005000011f7983 */ /* 0x000ee80000100800 */
[----:B------:R-:W4:Y:S01]  /*1b10*/  LDL R20, [R1+0x60] ;  /* 0x0000600001147983 */ /* 0x000f220000100800 */
[----:B------:R-:W-:Y:S01]  /*1b20*/  ISETP.NE.AND.EX P0, PT, RZ, UR5, PT, P0 ;  /* 0x00000005ff007c0c */ /* 0x000fe2000bf05300 */
[----:B------:R-:W1:Y:S01]  /*1b30*/  LDC.64 R92, c[0x0][0x408] ;  /* 0x00010200ff5c7b82 */ /* 0x000e620000000a00 */
[----:B------:R-:W0:Y:S07]  /*1b40*/  S2R R0, SR_TID.X ;  /* 0x0000000000007919 */ /* 0x000e2e0000002100 */
[----:B------:R-:W1:Y:S04]  /*1b50*/  LDC.64 R98, c[0x0][0x3f8] ;  /* 0x0000fe00ff627b82 */ /* 0x000e680000000a00 */
[----:B------:R-:W-:Y:S01]  /*1b60*/  @P0 IADD3 R4, P1, R26, UR4, RZ ;  /* 0x000000041a040c10 */ /* 0x000fe2000ff3e0ff */
[----:B------:R-:W-:-:S03]  /*1b70*/  ULDC UR4, c[0x0][0x2f4] ;  /* 0x0000bd0000047ab9 */ /* 0x000fc60000000800 */
[----:B------:R-:W-:-:S05]  /*1b80*/  @P0 IADD3.X R5, R27, UR5, RZ, P1, !PT ;  /* 0x000000051b050c10 */ /* 0x000fca0008ffe4ff */
[----:B------:R0:W4:Y:S01]  /*1b90*/  @P0 LDG.E R91, desc[UR60][R4.64] ;  /* 0x0000003c045b0981 */ /* 0x000122000c1e1900 */
[----:B------:R-:W-:Y:S02]  /*1ba0*/  ISETP.GE.AND P1, PT, R213, UR4, PT ;  /* 0x00000004d5007c0c */ /* 0x000fe4000bf26270 */
[----:B------:R-:W-:Y:S02]  /*1bb0*/  ISETP.GE.AND P0, PT, R16, UR4, PT ;  /* 0x0000000410007c0c */ /* 0x000fe4000bf06270 */
[----:B------:R-:W-:-:S05]  /*1bc0*/  SEL R3, RZ, 0xffffffff, P1 ;  /* 0xffffffffff037807 */ /* 0x000fca0000800000 */
[----:B------:R-:W-:Y:S02]  /*1bd0*/  IMAD.SHL.U32 R3, R3, 0x2, RZ ;  /* 0x0000000203037824 */ /* 0x000fe400078e00ff */
[----:B0-----:R-:W-:Y:S01]  /*1be0*/  VIADD R6, R0, 0xffffff80 ;  /* 0xffffff8000067836 */ /* 0x001fe20000000000 */
[----:B------:R-:W-:Y:S02]  /*1bf0*/  SEL R0, RZ, 0x1, P0 ;  /* 0x00000001ff007807 */ /* 0x000fe40000000000 */
[----:B------:R-:W-:Y:S02]  /*1c00*/  ISETP.GE.AND P0, PT, R18, UR4, PT ;  /* 0x0000000412007c0c */ /* 0x000fe4000bf06270 */
[----:B------:R-:W-:Y:S02]  /*1c10*/  SHF.R.S32.HI R7, RZ, 0x1f, R6 ;  /* 0x0000001fff077819 */ /* 0x000fe40000011406 */
[----:B------:R-:W-:Y:S02]  /*1c20*/  LOP3.LUT R0, R3, 0x2, R0, 0xe2, !PT ;  /* 0x0000000203007812 */ /* 0x000fe400078ee200 */
[----:B------:R-:W-:-:S02]  /*1c30*/  SEL R3, RZ, 0x4, P0 ;  /* 0x00000004ff037807 */ /* 0x000fc40000000000 */
[----:B------:R-:W-:Y:S02]  /*1c40*/  ISETP.GE.AND P2, PT, R16, R115, PT ;  /* 0x000000731000720c */ /* 0x000fe40003f46270 */
[----:B------:R-:W-:Y:S02]  /*1c50*/  SHF.R.S32.HI R9, RZ, 0x1f, R220 ;  /* 0x0000001fff097819 */ /* 0x000fe400000114dc */
[----:B------:R-:W-:Y:S02]  /*1c60*/  LEA.HI R7, R7, R6, RZ, 0x3 ;  /* 0x0000000607077211 */ /* 0x000fe400078f18ff */
[----:B------:R-:W-:Y:S02]  /*1c70*/  LOP3.LUT R5, R0, R3, RZ, 0xfc, !PT ;  /* 0x0000000300057212 */ /* 0x000fe400078efcff */
[----:B------:R-:W-:Y:S01]  /*1c80*/  SEL R3, R115, RZ, P2 ;  /* 0x000000ff73037207 */ /* 0x000fe20001000000 */
[----:B-1----:R-:W-:Y:S01]  /*1c90*/  IMAD R0, R9, R92, RZ ;  /* 0x0000005c09007224 */ /* 0x002fe200078e02ff */
[----:B------:R-:W-:Y:S01]  /*1ca0*/  LOP3.LUT R7, R7, 0xfffffff8, RZ, 0xc0, !PT ;  /* 0xfffffff807077812 */ /* 0x000fe200078ec0ff */
[----:B------:R-:W-:Y:S01]  /*1cb0*/  IMAD R4, R9, R98, RZ ;  /* 0x0000006209047224 */ /* 0x000fe200078e02ff */
[----:B------:R-:W-:Y:S01]  /*1cc0*/  SHF.R.S32.HI R215, RZ, 0x1f, R214 ;  /* 0x0000001fffd77819 */ /* 0x000fe200000114d6 */
[----:B------:R-:W-:Y:S01]  /*1cd0*/  VIADD R21, R220, 0x40 ;  /* 0x00000040dc157836 */ /* 0x000fe20000000000 */
[----:B------:R-:W-:Y:S01]  /*1ce0*/  ISETP.GE.AND P1, PT, R213, R115, PT ;  /* 0x00000073d500720c */ /* 0x000fe20003f26270 */
[----:B------:R-:W-:-:S02]  /*1cf0*/  IMAD.IADD R3, R16, 0x1, R3 ;  /* 0x0000000110037824 */ /* 0x000fc400078e0203 */
[C---:B------:R-:W-:Y:S02]  /*1d00*/  VIADD R33, R220.reuse, 0x20 ;  /* 0x00000020dc217836 */ /* 0x040fe40000000000 */
[----:B------:R-:W-:Y:S02]  /*1d10*/  VIADD R28, R220, 0x20 ;  /* 0x00000020dc1c7836 */ /* 0x000fe40000000000 */
[----:B------:R-:W-:Y:S02]  /*1d20*/  IMAD.IADD R15, R6, 0x1, -R7 ;  /* 0x00000001060f7824 */ /* 0x000fe400078e0a07 */
[C---:B------:R-:W-:Y:S01]  /*1d30*/  IMAD R9, R220.reuse, R93, R0 ;  /* 0x0000005ddc097224 */ /* 0x040fe200078e0200 */
[----:B------:R-:W-:Y:S01]  /*1d40*/  SEL R0, R115, RZ, P1 ;  /* 0x000000ff73007207 */ /* 0x000fe20000800000 */
[C---:B------:R-:W-:Y:S02]  /*1d50*/  IMAD R7, R220.reuse, R99, R4 ;  /* 0x00000063dc077224 */ /* 0x040fe400078e0204 */
[----:B------:R-:W-:Y:S01]  /*1d60*/  IMAD.WIDE.U32 R102, R220, R98, R214 ;  /* 0x00000062dc667225 */ /* 0x000fe200078e00d6 */
[----:B------:R-:W-:-:S03]  /*1d70*/  SHF.R.S32.HI R4, RZ, 0x1f, R3 ;  /* 0x0000001fff047819 */ /* 0x000fc60000011403 */
[----:B------:R-:W-:-:S04]  /*1d80*/  IMAD.WIDE.U32 R100, R220, R98, R16 ;  /* 0x00000062dc647225 */ /* 0x000fc800078e0010 */
[----:B------:R-:W-:Y:S02]  /*1d90*/  IMAD.SHL.U32 R6, R21, 0x40, RZ ;  /* 0x0000004015067824 */ /* 0x000fe400078e00ff */
[----:B------:R-:W-:Y:S02]  /*1da0*/  IMAD.SHL.U32 R33, R33, 0x40, RZ ;  /* 0x0000004021217824 */ /* 0x000fe400078e00ff */
[----:B------:R-:W-:Y:S02]  /*1db0*/  IMAD.SHL.U32 R28, R28, 0x40, RZ ;  /* 0x000000401c1c7824 */ /* 0x000fe400078e00ff */
[----:B------:R-:W-:Y:S02]  /*1dc0*/  IMAD.IADD R103, R103, 0x1, R7 ;  /* 0x0000000167677824 */ /* 0x000fe400078e0207 */
[----:B------:R-:W-:Y:S02]  /*1dd0*/  IMAD.IADD R101, R7, 0x1, R101 ;  /* 0x0000000107657824 */ /* 0x000fe400078e0265 */
[----:B------:R-:W-:Y:S01]  /*1de0*/  IMAD.IADD R7, R213, 0x1, R0 ;  /* 0x00000001d5077824 */ /* 0x000fe200078e0200 */
[----:B------:R-:W-:-:S02]  /*1df0*/  LOP3.LUT R0, R6, 0x1c0, RZ, 0xc0, !PT ;  /* 0x000001c006007812 */ /* 0x000fc400078ec0ff */
[CC--:B------:R-:W-:Y:S02]  /*1e00*/  LEA.HI R6, R4.reuse, R3.reuse, RZ, 0x6 ;  /* 0x0000000304067211 */ /* 0x0c0fe400078f30ff */
[----:B------:R-:W-:Y:S02]  /*1e10*/  LEA.HI R11, R4, R3, RZ, 0x3 ;  /* 0x00000003040b7211 */ /* 0x000fe400078f18ff */
[----:B------:R-:W-:Y:S02]  /*1e20*/  LOP3.LUT R33, R33, 0x1c0, RZ, 0xc0, !PT ;  /* 0x000001c021217812 */ /* 0x000fe400078ec0ff */
[----:B------:R-:W-:Y:S01]  /*1e30*/  LOP3.LUT R28, R28, 0x1c0, RZ, 0xc0, !PT ;  /* 0x000001c01c1c7812 */ /* 0x000fe200078ec0ff */
[CC--:B------:R-:W-:Y:S01]  /*1e40*/  IMAD.WIDE.U32 R96, R220.reuse, R92.reuse, R214 ;  /* 0x0000005cdc607225 */ /* 0x0c0fe200078e00d6 */
[----:B------:R-:W-:Y:S02]  /*1e50*/  SHF.R.S32.HI R4, RZ, 0x1f, R7 ;  /* 0x0000001fff047819 */ /* 0x000fe40000011407 */
[----:B------:R-:W-:Y:S01]  /*1e60*/  SHF.R.S32.HI R6, RZ, 0x6, R6 ;  /* 0x00000006ff067819 */ /* 0x000fe20000011406 */
[----:B------:R-:W-:Y:S01]  /*1e70*/  IMAD.WIDE.U32 R94, R220, R92, R16 ;  /* 0x0000005cdc5e7225 */ /* 0x000fe200078e0010 */
[----:B------:R-:W-:-:S02]  /*1e80*/  LOP3.LUT R8, R33, 0x38, R11, 0xf8, !PT ;  /* 0x0000003821087812 */ /* 0x000fc400078ef80b */
[----:B------:R-:W-:Y:S01]  /*1e90*/  SHF.R.U32.HI R28, RZ, 0x3, R28 ;  /* 0x00000003ff1c7819 */ /* 0x000fe2000001161c */
[----:B------:R-:W0:Y:S01]  /*1ea0*/  S2R R141, SR_TID.X ;  /* 0x00000000008d7919 */ /* 0x000e220000002100 */
[----:B------:R-:W-:Y:S01]  /*1eb0*/  IMAD.IADD R97, R97, 0x1, R9 ;  /* 0x0000000161617824 */ /* 0x000fe200078e0209 */
[----:B------:R-:W-:Y:S01]  /*1ec0*/  LOP3.LUT R3, R228, 0x38, R11, 0xf8, !PT ;  /* 0x00000038e4037812 */ /* 0x000fe200078ef80b */
[----:B------:R-:W-:Y:S01]  /*1ed0*/  IMAD.IADD R95, R9, 0x1, R95 ;  /* 0x00000001095f7824 */ /* 0x000fe200078e025f */
[----:B------:R-:W-:Y:S02]  /*1ee0*/  SHF.R.U32.HI R32, RZ, 0x3, R228 ;  /* 0x00000003ff207819 */ /* 0x000fe400000116e4 */
[-C--:B------:R-:W-:Y:S02]  /*1ef0*/  LEA.HI R21, R4, R7.reuse, RZ, 0x3 ;  /* 0x0000000704157211 */ /* 0x080fe400078f18ff */
[----:B------:R-:W-:Y:S02]  /*1f00*/  LOP3.LUT R9, R8, R28, RZ, 0x3c, !PT ;  /* 0x0000001c08097212 */ /* 0x000fe400078e3cff */
[----:B------:R-:W-:-:S02]  /*1f10*/  LEA.HI R4, R4, R7, RZ, 0x6 ;  /* 0x0000000704047211 */ /* 0x000fc400078f30ff */
[----:B------:R-:W-:Y:S02]  /*1f20*/  SHF.R.U32.HI R138, RZ, 0x3, R0 ;  /* 0x00000003ff8a7819 */ /* 0x000fe40000011600 */
[----:B------:R-:W-:Y:S02]  /*1f30*/  LOP3.LUT R13, R0, 0x38, R11, 0xf8, !PT ;  /* 0x00000038000d7812 */ /* 0x000fe400078ef80b */
[----:B------:R-:W-:Y:S02]  /*1f40*/  LOP3.LUT R3, R3, R32, RZ, 0x3c, !PT ;  /* 0x0000002003037212 */ /* 0x000fe400078e3cff */
[----:B------:R-:W-:Y:S02]  /*1f50*/  SHF.R.S32.HI R4, RZ, 0x6, R4 ;  /* 0x00000006ff047819 */ /* 0x000fe40000011404 */
[----:B------:R-:W-:Y:S02]  /*1f60*/  LOP3.LUT R13, R13, R138, RZ, 0x3c, !PT ;  /* 0x0000008a0d0d7212 */ /* 0x000fe400078e3cff */
[----:B------:R-:W-:-:S02]  /*1f70*/  ISETP.GE.AND P0, PT, R19, UR4, PT ;  /* 0x0000000413007c0c */ /* 0x000fc4000bf06270 */
[----:B------:R-:W-:Y:S01]  /*1f80*/  LOP3.LUT R7, R33, 0x38, R21, 0xf8, !PT ;  /* 0x0000003821077812 */ /* 0x000fe200078ef815 */
[C---:B------:R-:W-:Y:S01]  /*1f90*/  IMAD.SHL.U32 R107, R92.reuse, 0x20, RZ ;  /* 0x000000205c6b7824 */ /* 0x040fe200078e00ff */
[C-C-:B------:R-:W-:Y:S01]  /*1fa0*/  SHF.L.U64.HI R106, R92.reuse, 0x5, R93.reuse ;  /* 0x000000055c6a7819 */ /* 0x140fe2000001025d */
[C---:B------:R-:W-:Y:S01]  /*1fb0*/  IMAD.SHL.U32 R111, R92.reuse, 0x40, RZ ;  /* 0x000000405c6f7824 */ /* 0x040fe200078e00ff */
[----:B------:R-:W-:Y:S01]  /*1fc0*/  LOP3.LUT R8, R7, R28, RZ, 0x3c, !PT ;  /* 0x0000001c07087212 */ /* 0x000fe200078e3cff */
[----:B------:R-:W-:Y:S01]  /*1fd0*/  IMAD R7, R93, 0x50, RZ ;  /* 0x000000505d077824 */ /* 0x000fe200078e02ff */
[----:B------:R-:W-:Y:S01]  /*1fe0*/  SHF.L.U64.HI R110, R92, 0x6, R93 ;  /* 0x000000065c6e7819 */ /* 0x000fe2000001025d */
[CC--:B-----5:R-:W-:Y:S01]  /*1ff0*/  IMAD.WIDE.U32 R96, R135.reuse, R92.reuse, R96 ;  /* 0x0000005c87607225 */ /* 0x0e0fe200078e0060 */
[C-C-:B------:R-:W-:Y:S02]  /*2000*/  SHF.L.U64.HI R104, R98.reuse, 0x5, R99.reuse ;  /* 0x0000000562687819 */ /* 0x140fe40000010263 */
[----:B------:R-:W-:Y:S01]  /*2010*/  SHF.L.U64.HI R108, R98, 0x6, R99 ;  /* 0x00000006626c7819 */ /* 0x000fe20000010263 */
[----:B------:R-:W-:Y:S01]  /*2020*/  IMAD.WIDE.U32 R94, R135, R92, R94 ;  /* 0x0000005c875e7225 */ /* 0x000fe200078e005e */
[----:B------:R-:W-:-:S03]  /*2030*/  LOP3.LUT R10, R11, 0xfffffff8, RZ, 0xc0, !PT ;  /* 0xfffffff80b0a7812 */ /* 0x000fc600078ec0ff */
[----:B------:R-:W-:Y:S02]  /*2040*/  IMAD R121, R99, 0x50, RZ ;  /* 0x0000005063797824 */ /* 0x000fe400078e02ff */
[C---:B------:R-:W-:Y:S02]  /*2050*/  IMAD.SHL.U32 R105, R98.reuse, 0x20, RZ ;  /* 0x0000002062697824 */ /* 0x040fe400078e00ff */
[----:B------:R-:W-:Y:S02]  /*2060*/  IMAD.SHL.U32 R109, R98, 0x40, RZ ;  /* 0x00000040626d7824 */ /* 0x000fe400078e00ff */
[----:B------:R-:W-:-:S04]  /*2070*/  IMAD.WIDE.U32 R102, R135, R98, R102 ;  /* 0x0000006287667225 */ /* 0x000fc800078e0066 */
[----:B------:R-:W-:Y:S01]  /*2080*/  IMAD.WIDE.U32 R100, R135, R98, R100 ;  /* 0x0000006287647225 */ /* 0x000fe200078e0064 */
[----:B0-----:R-:W-:-:S03]  /*2090*/  LEA.HI R141, R141, 0x8, RZ, 0x19 ;  /* 0x000000088d8d7811 */ /* 0x001fc600078fc8ff */
[----:B------:R-:W-:Y:S01]  /*20a0*/  IMAD.IADD R118, R118, 0x1, R25 ;  /* 0x0000000176767824 */ /* 0x000fe200078e0219 */
[----:B------:R-:W-:Y:S01]  /*20b0*/  SHF.R.S32.HI R28, RZ, 0x1f, R10 ;  /* 0x0000001fff1c7819 */ /* 0x000fe2000001140a */
[----:B------:R-:W-:Y:S02]  /*20c0*/  IMAD.SHL.U32 R115, R115, 0x2, RZ ;  /* 0x0000000273737824 */ /* 0x000fe400078e00ff */
[----:B------:R-:W-:Y:S02]  /*20d0*/  IMAD R112, R15, 0x20, R220 ;  /* 0x000000200f707824 */ /* 0x000fe400078e02dc */
[C---:B--2---:R-:W-:Y:S02]  /*20e0*/  IMAD R132, R6.reuse, 0x1400, R29 ;  /* 0x0000140006847824 */ /* 0x044fe400078e021d */
[----:B---3--:R-:W-:Y:S02]  /*20f0*/  IMAD R134, R6, 0x1400, R31 ;  /* 0x0000140006867824 */ /* 0x008fe400078e021f */
[----:B------:R-:W-:Y:S01]  /*2100*/  IMAD.IADD R132, R132, 0x1, R9 ;  /* 0x0000000184847824 */ /* 0x000fe200078e0209 */
[----:B------:R-:W-:Y:S01]  /*2110*/  LOP3.LUT R9, R0, 0x38, R21, 0xf8, !PT ;  /* 0x0000003800097812 */ /* 0x000fe200078ef815 */
[----:B----4-:R-:W-:-:S02]  /*2120*/  IMAD R130, R6, 0x1400, R20 ;  /* 0x0000140006827824 */ /* 0x010fc400078e0214 */
[----:B------:R-:W-:Y:S01]  /*2130*/  IMAD.IADD R134, R134, 0x1, R3 ;  /* 0x0000000186867824 */ /* 0x000fe200078e0203 */
[----:B------:R-:W-:Y:S01]  /*2140*/  LOP3.LUT R3, R228, 0x38, R21, 0xf8, !PT ;  /* 0x00000038e4037812 */ /* 0x000fe200078ef815 */
[C---:B------:R-:W-:Y:S02]  /*2150*/  IMAD R133, R4.reuse, 0x1400, R31 ;  /* 0x0000140004857824 */ /* 0x040fe400078e021f */
[C---:B------:R-:W-:Y:S02]  /*2160*/  IMAD R131, R4.reuse, 0x1400, R29 ;  /* 0x0000140004837824 */ /* 0x040fe400078e021d */
[----:B------:R-:W-:Y:S01]  /*2170*/  IMAD R123, R4, 0x1400, R20 ;  /* 0x00001400047b7824 */ /* 0x000fe200078e0214 */
[----:B------:R-:W-:Y:S01]  /*2180*/  LOP3.LUT R4, R9, R138, RZ, 0x3c, !PT ;  /* 0x0000008a09047212 */ /* 0x000fe200078e3cff */
[----:B------:R-:W-:Y:S01]  /*2190*/  IMAD.IADD R130, R130, 0x1, R13 ;  /* 0x0000000182827824 */ /* 0x000fe200078e020d */
[----:B------:R-:W-:Y:S02]  /*21a0*/  SHF.R.S32.HI R13, RZ, 0x1f, R135 ;  /* 0x0000001fff0d7819 */ /* 0x000fe40000011487 */
[----:B------:R-:W-:Y:S01]  /*21b0*/  LOP3.LUT R6, R3, R32, RZ, 0x3c, !PT ;  /* 0x0000002003067212 */ /* 0x000fe200078e3cff */
[----:B------:R-:W-:-:S02]  /*21c0*/  IMAD.IADD R123, R123, 0x1, R4 ;  /* 0x000000017b7b7824 */ /* 0x000fc400078e0204 */
[----:B------:R-:W-:Y:S02]  /*21d0*/  IMAD R4, R13, R92, RZ ;  /* 0x0000005c0d047224 */ /* 0x000fe400078e02ff */
[----:B------:R-:W-:Y:S02]  /*21e0*/  IMAD.IADD R133, R133, 0x1, R6 ;  /* 0x0000000185857824 */ /* 0x000fe400078e0206 */
[----:B------:R-:W-:Y:S02]  /*21f0*/  IMAD R6, R13, R98, RZ ;  /* 0x000000620d067224 */ /* 0x000fe400078e02ff */
[C---:B------:R-:W-:Y:S01]  /*2200*/  IMAD R13, R135.reuse, R93, R4 ;  /* 0x0000005d870d7224 */ /* 0x040fe200078e0204 */
[----:B------:R-:W-:Y:S01]  /*2210*/  SEL R4, RZ, 0x8, P0 ;  /* 0x00000008ff047807 */ /* 0x000fe20000000000 */
[----:B------:R-:W-:Y:S01]  /*2220*/  IMAD R9, R135, R99, R6 ;  /* 0x0000006387097224 */ /* 0x000fe200078e0206 */
[----:B------:R-:W-:Y:S01]  /*2230*/  SHF.R.S32.HI R20, RZ, 0x3, R21 ;  /* 0x00000003ff147819 */ /* 0x000fe20000011415 */
[----:B------:R-:W-:Y:S01]  /*2240*/  IMAD.WIDE.U32 R92, R92, 0x50, RZ ;  /* 0x000000505c5c7825 */ /* 0x000fe200078e00ff */
[----:B------:R-:W-:-:S02]  /*2250*/  LOP3.LUT R27, R5, R4, RZ, 0xfc, !PT ;  /* 0x00000004051b7212 */ /* 0x000fc400078efcff */
[----:B------:R-:W-:Y:S01]  /*2260*/  LOP3.LUT R21, R21, 0xfffffff8, RZ, 0xc0, !PT ;  /* 0xfffffff815157812 */ /* 0x000fe200078ec0ff */
[----:B------:R-:W-:Y:S01]  /*2270*/  IMAD.WIDE.U32 R98, R98, 0x50, RZ ;  /* 0x0000005062627825 */ /* 0x000fe200078e00ff */
[----:B------:R-:W-:Y:S02]  /*2280*/  LOP3.LUT R4, R5, 0x1, RZ, 0xc0, !PT ;  /* 0x0000000105047812 */ /* 0x000fe400078ec0ff */
[----:B------:R-:W-:Y:S01]  /*2290*/  LOP3.LUT R25, R27, 0x2, RZ, 0xc0, !PT ;  /* 0x000000021b197812 */ /* 0x000fe200078ec0ff */
[----:B------:R-:W-:Y:S01]  /*22a0*/  IMAD.IADD R131, R131, 0x1, R8 ;  /* 0x0000000183837824 */ /* 0x000fe200078e0208 */
[----:B------:R-:W-:Y:S01]  /*22b0*/  LOP3.LUT R26, R27, 0x4, RZ, 0xc0, !PT ;  /* 0x000000041b1a7812 */ /* 0x000fe200078ec0ff */
        /* <DEDUP_REMOVED lines=10> */
[----:B------:R-:W-:-:S07]  /*2360*/  IMAD.IADD R8, R13, 0x1, R95 ;  /* 0x000000010d087824 */ /* 0x000fce00078e025f */
.L_x_2808:
[----:B--2---:R-:W2:Y:S01]  /*2370*/  LDL R34, [R1+0x50] ;  /* 0x0000500001227983 */ /* 0x004ea20000100800 */
[----:B------:R-:W0:Y:S01]  /*2380*/  LDC R84, c[0x0][0x430] ;  /* 0x00010c00ff547b82 */ /* 0x000e220000000800 */
[----:B------:R-:W-:Y:S01]  /*2390*/  VIADD R24, R24, 0xffffffff ;  /* 0xffffffff18187836 */ /* 0x000fe20000000000 */
[----:B------:R-:W-:-:S03]  /*23a0*/  SHF.R.U32.HI R36, RZ, 0x3, R228 ;  /* 0x00000003ff247819 */ /* 0x000fc600000116e4 */
[----:B------:R-:W-:-:S03]  /*23b0*/  IMAD R11, R24, 0x50, R112 ;  /* 0x00000050180b7824 */ /* 0x000fc600078e0270 */
[----:B------:R-:W1:Y:S01]  /*23c0*/  LDC R114, c[0x0][0x3f4] ;  /* 0x0000fd00ff727b82 */ /* 0x000e620000000800 */
        /* <DEDUP_REMOVED lines=17> */
[----:B---3--:R-:W-:Y:S01]  /*24e0*/  @!P0 LEA R12, P3, R14, R12, 0x2 ;  /* 0x0000000c0e0c8211 */ /* 0x008fe200078610ff */
[----:B------:R-:W-:-:S03]  /*24f0*/  IMAD.MOV.U32 R31, RZ, RZ, RZ ;  /* 0x000000ffff1f7224 */ /* 0x000fc600078e00ff */
[----:B------:R-:W-:Y:S02]  /*2500*/  @!P0 LEA.HI.X R13, R14, R13, R15, 0x2, P3 ;  /* 0x0000000d0e0d8211 */ /* 0x000fe400018f140f */
[----:B------:R-:W-:-:S03]  /*2510*/  LOP3.LUT R14, R228, 0x38, R16, 0xf8, !PT ;  /* 0x00000038e40e7812 */ /* 0x000fc600078ef810 */
[----:B------:R0:W5:Y:S01]  /*2520*/  @!P0 LDG.E R31, desc[UR60][R12.64] ;  /* 0x0000003c0c1f8981 */ /* 0x000162000c1e1900 */
[----:B------:R-:W-:Y:S01]  /*2530*/  ISETP.GE.AND P0, PT, R114, 0x1, PT ;  /* 0x000000017200780c */ /* 0x000fe20003f06270 */
[----:B------:R-:W-:Y:S01]  /*2540*/  IMAD.MOV R11, RZ, RZ, -R11 ;  /* 0x000000ffff0b7224 */ /* 0x000fe200078e0a0b */
[----:B------:R-:W-:Y:S01]  /*2550*/  ISETP.GT.AND P3, PT, R24, R116, PT ;  /* 0x000000741800720c */ /* 0x000fe20003f64270 */
[----:B------:R-:W-:Y:S05]  /*2560*/  YIELD ;  /* 0x0000000000007946 */ /* 0x000fea0003800000 */
[----:B------:R-:W-:Y:S01]  /*2570*/  BSSY B0, `(.L_x_2692) ;  /* 0x0000834000007945 */ /* 0x000fe20003800000 */
[----:B------:R-:W-:Y:S01]  /*2580*/  IMAD R84, R84, R11, R35 ;  /* 0x0000000b54547224 */ /* 0x000fe200078e0223 */
[----:B------:R-:W-:-:S02]  /*2590*/  P2R R113, PR, RZ, 0x8 ;  /* 0x00000008ff717803 */ /* 0x000fc40000000000 */
[----:B--2---:R-:W-:-:S05]  /*25a0*/  LOP3.LUT R85, R34, R14, R36, 0xf6, !PT ;  /* 0x0000000e22557212 */ /* 0x004fca00078ef624 */
[----:B------:R-:W-:-:S04]  /*25b0*/  IMAD R85, R212, 0x5000, R85 ;  /* 0x00005000d4557824 */ /* 0x000fc800078e0255 */
[----:B------:R-:W-:Y:S01]  /*25c0*/  IMAD R85, R85, 0x2, R22 ;  /* 0x0000000255557824 */ /* 0x000fe200078e0216 */
[----:B0-----:R-:W-:Y:S06]  /*25d0*/  @!P0 BRA `(.L_x_2693) ;  /* 0x0000007800d48947 */ /* 0x001fec0003800000 */
        /* <DEDUP_REMOVED lines=77> */
.L_x_2696:
[----:B------:R-:W-:Y:S05]  /*2ab0*/  BSYNC B1 ;  /* 0x0000000000017941 */ /* 0x000fea0003800000 */
.L_x_2695:
        /* <DEDUP_REMOVED lines=37> */
[----:B------:R-:W-:-:S02]  /*2d10*/  CS2R R50, SRZ ;  /* 0x0000000000327805 */ /* 0x000fc4000001ff00 */
        /* <DEDUP_REMOVED lines=34> */
.L_x_2698:
[----:B------:R-:W-:Y:S05]  /*2f40*/  BSYNC B1 ;  /* 0x0000000000017941 */ /* 0x000fea0003800000 */
.L_x_2697:
        /* <DEDUP_REMOVED lines=43> */
.L_x_2700:
[----:B------:R-:W-:Y:S05]  /*3200*/  BSYNC B1 ;  /* 0x0000000000017941 */ /* 0x000fea0003800000 */
.L_x_2699:
[----:B------:R-:W2:Y:S01]  /*3210*/  LDL R11, [R1+0x5c] ;  /* 0x00005c00010b7983 */ /* 0x000ea20000100800 */
[----:B0-----:R-:W-:Y:S01]  /*3220*/  IMAD.MOV.U32 R12, RZ, RZ, R52 ;  /* 0x000000ffff0c7224 */ /* 0x001fe200078e0034 */
[----:B------:R-:W-:Y:S01]  /*3230*/  PRMT R150, R81, 0x7610, R150 ;  /* 0x0000761051967816 */ /* 0x000fe20000000096 */
[----:B------:R-:W-:Y:S02]  /*3240*/  IMAD.MOV.U32 R13, RZ, RZ, R53 ;  /* 0x000000ffff0d7224 */ /* 0x000fe400078e0035 */
        /* <DEDUP_REMOVED lines=12> */
[----:B------:R-:W-:Y:S01]  /*3310*/  PRMT R156, R12, 0x7610, R156 ;  /* 0x000076100c9c7816 */ /* 0x000fe2000000009c */
[----:B------:R-:W-:Y:S01]  /*3320*/  IMAD.MOV.U32 R12, RZ, RZ, R62 ;  /* 0x000000ffff0c7224 */ /* 0x000fe200078e003e */
[----:B------:R-:W-:Y:S01]  /*3330*/  PRMT R157, R13, 0x7610, R157 ;  /* 0x000076100d9d7816 */ /* 0x000fe2000000009d */
[----:B------:R-:W-:Y:S01]  /*3340*/  IMAD.MOV.U32 R13, RZ, RZ, R63 ;  /* 0x000000ffff0d7224 */ /* 0x000fe200078e003f */
[----:B------:R-:W-:Y:S02]  /*3350*/  MOV R14, R58 ;  /* 0x0000003a000e7202 */ /* 0x000fe40000000f00 */
        /* <DEDUP_REMOVED lines=27> */
[----:B--2---:R-:W-:Y:S01]  /*3510*/  R2UR UR4, R11 ;  /* 0x000000000b0472ca */ /* 0x004fe200000e0000 */
[----:B------:R-:W-:-:S05]  /*3520*/  IMAD.MOV.U32 R11, RZ, RZ, R49 ;  /* 0x000000ffff0b7224 */ /* 0x000fca00078e0031 */
[----:B------:R-:W-:Y:S01]  /*3530*/  PRMT R151, R11, 0x7610, R151 ;  /* 0x000076100b977816 */ /* 0x000fe20000000097 */
[----:B------:R-:W-:-:S05]  /*3540*/  IMAD.MOV.U32 R11, RZ, RZ, R57 ;  /* 0x000000ffff0b7224 */ /* 0x000fca00078e0039 */
[----:B------:R-:W-:Y:S01]  /*3550*/  PRMT R159, R11, 0x7610, R159 ;  /* 0x000076100b9f7816 */ /* 0x000fe2000000009f */
[----:B------:R-:W-:Y:S01]  /*3560*/  IMAD.MOV.U32 R11, RZ, RZ, R51 ;  /* 0x000000ffff0b7224 */ /* 0x000fe200078e0033 */
[----:B------:R-:W-:-:S04]  /*3570*/  UISETP.NE.AND UP0, UPT, UR4, 0x3, UPT ;  /* 0x000000030400788c */ /* 0x000fc8000bf05270 */
[----:B------:R-:W-:Y:S01]  /*3580*/  PRMT R153, R11, 0x7610, R153 ;  /* 0x000076100b997816 */ /* 0x000fe20000000099 */
[----:B------:R-:W-:Y:S01]  /*3590*/  IMAD.MOV.U32 R11, RZ, RZ, R59 ;  /* 0x000000ffff0b7224 */ /* 0x000fe200078e003b */
[----:B------:R-:W-:-:S04]  /*35a0*/  PLOP3.LUT P0, PT, PT, PT, UP0, 0x80, 0x0 ;  /* 0x000000000000781c */ /* 0x000fc80003f0f008 */
[----:B------:R-:W-:Y:S01]  /*35b0*/  PRMT R161, R11, 0x7610, R161 ;  /* 0x000076100ba17816 */ /* 0x000fe200000000a1 */
[----:B------:R-:W-:-:S05]  /*35c0*/  IMAD.MOV.U32 R11, RZ, RZ, R33 ;  /* 0x000000ffff0b7224 */ /* 0x000fca00078e0021 */
[----:B------:R-:W-:Y:S01]  /*35d0*/  PRMT R126, R11, 0x7610, R126 ;  /* 0x000076100b7e7816 */ /* 0x000fe2000000007e */
[----:B------:R-:W-:-:S05]  /*35e0*/  IMAD.MOV.U32 R11, RZ, RZ, R41 ;  /* 0x000000ffff0b7224 */ /* 0x000fca00078e0029 */
[----:B------:R-:W-:Y:S01]  /*35f0*/  PRMT R144, R11, 0x7610, R144 ;  /* 0x000076100b907816 */ /* 0x000fe20000000090 */
[----:B------:R-:W-:-:S05]  /*3600*/  IMAD.MOV.U32 R11, RZ, RZ, R35 ;  /* 0x000000ffff0b7224 */ /* 0x000fca00078e0023 */
[----:B------:R-:W-:Y:S01]  /*3610*/  PRMT R124, R11, 0x7610, R124 ;  /* 0x000076100b7c7816 */ /* 0x000fe2000000007c */
[----:B------:R-:W-:-:S05]  /*3620*/  IMAD.MOV.U32 R11, RZ, RZ, R42 ;  /* 0x000000ffff0b7224 */ /* 0x000fca00078e002a */
[----:B------:R-:W-:Y:S01]  /*3630*/  PRMT R143, R11, 0x7610, R143 ;  /* 0x000076100b8f7816 */ /* 0x000fe2000000008f */
[----:B------:R-:W-:Y:S06]  /*3640*/  @!P0 BRA `(.L_x_2701) ;  /* 0x0000000000048947 */ /* 0x000fec0003800000 */
[----:B------:R-:W-:Y:S01]  /*3650*/  BPT.TRAP 0x1 ;  /* 0x000000040000795c */ /* 0x000fe20000300000 */
.L_x_2701:
[----:B------:R-:W-:Y:S01]  /*3660*/  IMAD R89, R212, 0x8, R22 ;  /* 0x00000008d4597824 */ /* 0x000fe200078e0216 */
[----:B------:R-:W-:Y:S01]  /*3670*/  SHF.L.U32 R90, R227, 0x1f, RZ ;  /* 0x0000001fe35a7819 */ /* 0x000fe200000006ff */
[----:B------:R-:W-:Y:S03]  /*3680*/  BSSY B1, `(.L_x_2702) ;  /* 0x0000003000017945 */ /* 0x000fe60003800000 */
[----:B------:R-:W0:Y:S02]  /*3690*/  SYNCS.PHASECHK.TRANS64.TRYWAIT P6, [R89+URZ+0x38890], R90 ;  /* 0x0388905a590075a7 */ /* 0x000e2400080c017f */
[----:B0-----:R-:W-:Y:S05]  /*36a0*/  @!P6 BRA `(.L_x_2703) ;  /* 0x000002d00020e947 */ /* 0x001fea0003800000 */
.L_x_3086:
[----:B------:R-:W-:Y:S05]  /*36b0*/  BSYNC B1 ;  /* 0x0000000000017941 */ /* 0x000fea0003800000 */
.L_x_2702:
[----:B------:R-:W-:-:S03]  /*36c0*/  UMOV UR4, 0xffffffff ;  /* 0xffffffff00047882 */ /* 0x000fc60000000000 */
[----:B------:R-:W-:Y:S05]  /*36d0*/  BRA.DIV UR4, `(.L_x_2704) ;  /* 0x000002d204287947 */ /* 0x000fea000b800000 */
[----:B------:R1:W2:Y:S04]  /*36e0*/  SHFL.IDX PT, R83, R119, RZ, 0x181f ;  /* 0x00181fff77537589 */ /* 0x0002a800000e0000 */
[----:B------:R1:W3:Y:S02]  /*36f0*/  SHFL.IDX PT, R82, R120, RZ, 0x181f ;  /* 0x00181fff78527589 */ /* 0x0002e400000e0000 */
.L_x_3090:
        /* <DEDUP_REMOVED lines=13> */
[----:B------:R-:W-:Y:S01]  /*37d0*/  SHF.R.U64 R165, R76, 0x10, R77 ;  /* 0x000000104ca57819 */ /* 0x000fe2000000124d */
[----:B------:R-:W-:Y:S01]  /*37e0*/  IMAD.U32 R76, R14, 0x10000, RZ ;  /* 0x000100000e4c7824 */ /* 0x000fe200078e00ff */
        /* <DEDUP_REMOVED lines=12> */
[----:B------:R-:W-:Y:S01]  /*38b0*/  LOP3.LUT R11, R14, 0xffff0000, RZ, 0xc0, !PT ;  /* 0xffff00000e0b7812 */ /* 0x000fe200078ec0ff */
[----:B------:R-:W-:Y:S01]  /*38c0*/  FMUL.FTZ R171, R171, R170 ;  /* 0x000000aaabab7220 */ /* 0x000fe20000410000 */
[----:B------:R-:W-:Y:S01]  /*38d0*/  LOP3.LUT R14, R15, 0xffff0000, RZ, 0xc0, !PT ;  /* 0xffff00000f0e7812 */ /* 0x000fe200078ec0ff */
[----:B------:R-:W-:-:S02]  /*38e0*/  IMAD.U32 R15, R13, 0x10000, RZ ;  /* 0x000100000d0f7824 */ /* 0x000fc400078e00ff */
[----:B------:R-:W-:Y:S02]  /*38f0*/  IMAD.U32 R169, R77, 0x10000, RZ ;  /* 0x000100004da97824 */ /* 0x000fe400078e00ff */
[----:B------:R-:W-:Y:S01]  /*3900*/  FMUL.FTZ R173, R11, R167 ;  /* 0x000000a70bad7220 */ /* 0x000fe20000410000 */
[C---:B------:R-:W-:Y:S01]  /*3910*/  FFMA.FTZ R172, R15.reuse, R170, -R172 ;  /* 0x000000aa0fac7223 */ /* 0x040fe200000108ac */
[----:B------:R-:W-:Y:S01]  /*3920*/  FFMA.FTZ R171, R15, R168, R171 ;  /* 0x000000a80fab7223 */ /* 0x000fe200000100ab */
[----:B------:R-:W-:Y:S02]  /*3930*/  IMAD.U32 R13, R12, 0x10000, RZ ;  /* 0x000100000c0d7824 */ /* 0x000fe400078e00ff */
[-C--:B------:R-:W-:Y:S01]  /*3940*/  FMUL.FTZ R11, R11, R169.reuse ;  /* 0x000000a90b0b7220 */ /* 0x080fe20000410000 */
[----:B------:R-:W-:Y:S01]  /*3950*/  LOP3.LUT R15, R78, 0xffff0000, RZ, 0xc0, !PT ;  /* 0xffff00004e0f7812 */ /* 0x000fe200078ec0ff */
[----:B------:R-:W-:Y:S01]  /*3960*/  FFMA.FTZ R173, R76, R169, -R173 ;  /* 0x000000a94cad7223 */ /* 0x000fe200000108ad */
[----:B------:R-:W-:Y:S01]  /*3970*/  LOP3.LUT R77, R77, 0xffff0000, RZ, 0xc0, !PT ;  /* 0xffff00004d4d7812 */ /* 0x000fe200078ec0ff */
[----:B------:R-:W-:Y:S01]  /*3980*/  IMAD.U32 R165, R165, 0x10000, RZ ;  /* 0x00010000a5a57824 */ /* 0x000fe200078e00ff */
[----:B------:R-:W-:Y:S01]  /*3990*/  LOP3.LUT R12, R12, 0xffff0000, RZ, 0xc0, !PT ;  /* 0xffff00000c0c7812 */ /* 0x000fe200078ec0ff */
[----:B------:R-:W-:Y:S01]  /*39a0*/  FFMA.FTZ R76, R76, R167, R11 ;  /* 0x000000a74c4c7223 */ /* 0x000fe2000001000b */
[C---:B------:R-:W-:Y:S01]  /*39b0*/  FMUL.FTZ R11, R14.reuse, R15 ;  /* 0x0000000f0e0b7220 */ /* 0x040fe20000410000 */
[----:B------:R-:W-:Y:S01]  /*39c0*/  FMUL.FTZ R78, R14, R77 ;  /* 0x0000004d0e4e7220 */ /* 0x000fe20000410000 */
[----:B------:R-:W-:Y:S01]  /*39d0*/  F2FP.BF16.F32.PACK_AB R171, R171, R172 ;  /* 0x000000acabab723e */ /* 0x000fe200000010ff */
        /* <DEDUP_REMOVED lines=9> */
[----:B------:R-:W-:Y:S02]  /*3a70*/  IMAD.MOV.U32 R14, RZ, RZ, R76 ;  /* 0x000000ffff0e7224 */ /* 0x000fe400078e004c */
[----:B------:R-:W-:-:S07]  /*3a80*/  IMAD.MOV.U32 R13, RZ, RZ, R171 ;  /* 0x000000ffff0d7224 */ /* 0x000fce00078e00ab */
.L_x_2710:
[----:B------:R-:W-:Y:S05]  /*3a90*/  BSYNC B3 ;  /* 0x0000000000037941 */ /* 0x000fea0003800000 */
.L_x_2709:
[----:B0-----:R4:W-:Y:S02]  /*3aa0*/  ST.E.128 desc[UR60][R80.64], R12 ;  /* 0x0000000c50007985 */ /* 0x0019e4000c101d3c */
.L_x_2708:
[----:B------:R-:W-:Y:S05]  /*3ab0*/  BSYNC B2 ;  /* 0x0000000000027941 */ /* 0x000fea0003800000 */
.L_x_2707:
        /* <DEDUP_REMOVED lines=30> */
[----:B------:R-:W-:Y:S02]  /*3ca0*/  IMAD.U32 R13, R12, 0x10000, RZ ;  /* 0x000100000c0d7824 */ /* 0x000fe400078e00ff */
        /* <DEDUP_REMOVED lines=24> */
.L_x_2714:
[----:B------:R-:W-:Y:S05]  /*3e30*/  BSYNC B3 ;  /* 0x0000000000037941 */ /* 0x000fea0003800000 */
.L_x_2713:
[----:B0-----:R0:W-:Y:S02]  /*3e40*/  ST.E.128 desc[UR60][R76.64], R12 ;  /* 0x0000000c4c007985 */ /* 0x0011e4000c101d3c */
.L_x_2712:
[----:B------:R-:W-:Y:S05]  /*3e50*/  BSYNC B2 ;  /* 0x0000000000027941 */ /* 0x000fea0003800000 */
.L_x_2711:
        /* <DEDUP_REMOVED lines=9> */
[--C-:B------:R-:W-:Y:S01]  /*3ef0*/  SHF.R.U64 R74, R68, 0x10, R69.reuse ;  /* 0x00000010444a7819 */ /* 0x100fe20000001245 */
[----:B----4-:R-:W-:Y:S01]  /*3f00*/  IMAD.U32 R68, R14, 0x10000, RZ ;  /* 0x000100000e447824 */ /* 0x010fe200078e00ff */
[----:B------:R-:W-:Y:S02]  /*3f10*/  SHF.R.U32.HI R75, RZ, 0x10, R69 ;  /* 0x00000010ff4b7819 */ /* 0x000fe40000011645 */
[--C-:B------:R-:W-:Y:S02]  /*3f20*/  SHF.R.U64 R69, R70, 0x10, R71.reuse ;  /* 0x0000001046457819 */ /* 0x100fe40000001247 */
[----:B------:R-:W-:Y:S01]  /*3f30*/  SHF.R.U32.HI R70, RZ, 0x10, R71 ;  /* 0x00000010ff467819 */ /* 0x000fe20000011647 */
[----:B------:R-:W-:Y:S01]  /*3f40*/  IMAD.U32 R71, R13, 0x10000, RZ ;  /* 0x000100000d477824 */ /* 0x000fe200078e00ff */
[----:B------:R-:W-:Y:S02]  /*3f50*/  PRMT R182, R182, 0x5410, R69 ;  /* 0x00005410b6b67816 */ /* 0x000fe40000000045 */
[----:B------:R-:W-:-:S02]  /*3f60*/  PRMT R179, R179, 0x5410, R74 ;  /* 0x00005410b3b37816 */ /* 0x000fc4000000004a */
[----:B------:R-:W-:Y:S02]  /*3f70*/  PRMT R183, R183, 0x5410, R70 ;  /* 0x00005410b7b77816 */ /* 0x000fe40000000046 */
[----:B------:R-:W-:Y:S01]  /*3f80*/  LOP3.LUT R77, R13, 0xffff0000, RZ, 0xc0, !PT ;  /* 0xffff00000d4d7812 */ /* 0x000fe200078ec0ff */
[----:B------:R-:W-:Y:S01]  /*3f90*/  IMAD.U32 R13, R12, 0x10000, RZ ;  /* 0x000100000c0d7824 */ /* 0x000fe200078e00ff */
[C---:B------:R-:W-:Y:S01]  /*3fa0*/  LOP3.LUT R74, R182.reuse, 0xffff0000, RZ, 0xc0, !PT ;  /* 0xffff0000b64a7812 */ /* 0x040fe200078ec0ff */
        /* <DEDUP_REMOVED lines=9> */
[C---:B------:R-:W-:Y:S01]  /*4040*/  FFMA.FTZ R70, R71.reuse, R70, -R76 ;  /* 0x0000004647467223 */ /* 0x040fe2000001084c */
[----:B------:R-:W-:Y:S01]  /*4050*/  FFMA.FTZ R71, R71, R74, R77 ;  /* 0x0000004a47477223 */ /* 0x000fe2000001004d */
[C---:B------:R-:W-:Y:S01]  /*4060*/  FMUL.FTZ R79, R14.reuse, R69 ;  /* 0x000000450e4f7220 */ /* 0x040fe20000410000 */
[----:B------:R-:W-:Y:S01]  /*4070*/  LOP3.LUT R74, R183, 0xffff0000, RZ, 0xc0, !PT ;  /* 0xffff0000b74a7812 */ /* 0x000fe200078ec0ff */
[-C--:B------:R-:W-:Y:S01]  /*4080*/  FMUL.FTZ R77, R14, R75.reuse ;  /* 0x0000004b0e4d7220 */ /* 0x080fe20000410000 */
[----:B------:R-:W-:Y:S01]  /*4090*/  LOP3.LUT R180, R180, 0xffff0000, RZ, 0xc0, !PT ;  /* 0xffff0000b4b47812 */ /* 0x000fe200078ec0ff */
[----:B------:R-:W-:Y:S01]  /*40a0*/  IMAD.U32 R179, R179, 0x10000, RZ ;  /* 0x00010000b3b37824 */ /* 0x000fe200078e00ff */
[----:B------:R-:W-:Y:S01]  /*40b0*/  LOP3.LUT R12, R12, 0xffff0000, RZ, 0xc0, !PT ;  /* 0xffff00000c0c7812 */ /* 0x000fe200078ec0ff */
[C---:B------:R-:W-:Y:S01]  /*40c0*/  FFMA.FTZ R14, R68.reuse, R75, -R79 ;  /* 0x0000004b440e7223 */ /* 0x040fe2000001084f */
[----:B------:R-:W-:Y:S01]  /*40d0*/  FFMA.FTZ R69, R68, R69, R77 ;  /* 0x0000004544457223 */ /* 0x000fe2000001004d */
[C---:B------:R-:W-:Y:S01]  /*40e0*/  FMUL.FTZ R76, R11.reuse, R74 ;  /* 0x0000004a0b4c7220 */ /* 0x040fe20000410000 */
[----:B------:R-:W-:Y:S01]  /*40f0*/  FMUL.FTZ R75, R11, R180 ;  /* 0x000000b40b4b7220 */ /* 0x000fe20000410000 */
[----:B------:R-:W-:-:S02]  /*4100*/  IMAD.U32 R15, R15, 0x10000, RZ ;  /* 0x000100000f0f7824 */ /* 0x000fc400078e00ff */
[C---:B------:R-:W-:Y:S01]  /*4110*/  FMUL.FTZ R68, R12.reuse, R182 ;  /* 0x000000b60c447220 */ /* 0x040fe20000410000 */
[-C--:B------:R-:W-:Y:S01]  /*4120*/  FMUL.FTZ R11, R12, R179.reuse ;  /* 0x000000b30c0b7220 */ /* 0x080fe20000410000 */
[----:B------:R-:W-:Y:S01]  /*4130*/  F2FP.BF16.F32.PACK_AB R14, R69, R14 ;  /* 0x0000000e450e723e */ /* 0x000fe200000010ff */
[C---:B------:R-:W-:Y:S01]  /*4140*/  FFMA.FTZ R76, R15.reuse, R180, -R76 ;  /* 0x000000b40f4c7223 */ /* 0x040fe2000001084c */
[----:B------:R-:W-:Y:S01]  /*4150*/  FFMA.FTZ R75, R15, R74, R75 ;  /* 0x0000004a0f4b7223 */ /* 0x000fe2000001004b */
[C---:B------:R-:W-:Y:S01]  /*4160*/  FFMA.FTZ R68, R13.reuse, R179, -R68 ;  /* 0x000000b30d447223 */ /* 0x040fe20000010844 */
[----:B------:R-:W-:Y:S01]  /*4170*/  FFMA.FTZ R11, R13, R182, R11 ;  /* 0x000000b60d0b7223 */ /* 0x000fe2000001000b */
[----:B------:R-:W-:Y:S02]  /*4180*/  F2FP.BF16.F32.PACK_AB R13, R71, R70 ;  /* 0x00000046470d723e */ /* 0x000fe400000010ff */
[----:B------:R-:W-:Y:S02]  /*4190*/  F2FP.BF16.F32.PACK_AB R15, R75, R76 ;  /* 0x0000004c4b0f723e */ /* 0x000fe400000010ff */
[----:B------:R-:W-:-:S07]  /*41a0*/  F2FP.BF16.F32.PACK_AB R12, R11, R68 ;  /* 0x000000440b0c723e */ /* 0x000fce00000010ff */
.L_x_2718:
[----:B------:R-:W-:Y:S05]  /*41b0*/  BSYNC B3 ;  /* 0x0000000000037941 */ /* 0x000fea0003800000 */
.L_x_2717:
[----:B----4-:R0:W-:Y:S02]  /*41c0*/  ST.E.128 desc[UR60][R72.64], R12 ;  /* 0x0000000c48007985 */ /* 0x0101e4000c101d3c */
.L_x_2716:
[----:B------:R-:W-:Y:S05]  /*41d0*/  BSYNC B2 ;  /* 0x0000000000027941 */ /* 0x000fea0003800000 */
.L_x_2715:
        /* <DEDUP_REMOVED lines=8> */
[--C-:B------:R-:W-:Y:S02]  /*4260*/  SHF.R.U64 R66, R66, 0x10, R67.reuse ;  /* 0x0000001042427819 */ /* 0x100fe40000001243 */
[----:B------:R-:W-:Y:S02]  /*4270*/  SHF.R.U32.HI R67, RZ, 0x10, R67 ;  /* 0x00000010ff437819 */ /* 0x000fe40000011643 */
[--C-:B------:R-:W-:Y:S02]  /*4280*/  SHF.R.U32.HI R71, RZ, 0x10, R65.reuse ;  /* 0x00000010ff477819 */ /* 0x100fe40000011641 */
[----:B------:R-:W-:Y:S01]  /*4290*/  SHF.R.U64 R70, R64, 0x10, R65 ;  /* 0x0000001040467819 */ /* 0x000fe20000001241 */
[----:B----4-:R-:W-:Y:S01]  /*42a0*/  IMAD.U32 R64, R14, 0x10000, RZ ;  /* 0x000100000e407824 */ /* 0x010fe200078e00ff */
[----:B------:R-:W-:Y:S02]  /*42b0*/  PRMT R178, R178, 0x5410, R67 ;  /* 0x00005410b2b27816 */ /* 0x000fe40000000043 */
[----:B------:R-:W-:-:S02]  /*42c0*/  PRMT R176, R176, 0x5410, R71 ;  /* 0x00005410b0b07816 */ /* 0x000fc40000000047 */
[----:B------:R-:W-:Y:S01]  /*42d0*/  PRMT R175, R175, 0x5410, R70 ;  /* 0x00005410afaf7816 */ /* 0x000fe20000000046 */
[----:B------:R-:W-:Y:S01]  /*42e0*/  IMAD.U32 R72, R178, 0x10000, RZ ;  /* 0x00010000b2487824 */ /* 0x000fe200078e00ff */
[----:B------:R-:W-:Y:S01]  /*42f0*/  PRMT R177, R177, 0x5410, R66 ;  /* 0x00005410b1b17816 */ /* 0x000fe20000000042 */
[----:B------:R-:W-:Y:S01]  /*4300*/  IMAD.U32 R70, R176, 0x10000, RZ ;  /* 0x00010000b0467824 */ /* 0x000fe200078e00ff */
[----:B------:R-:W-:Y:S01]  /*4310*/  LOP3.LUT R65, R14, 0xffff0000, RZ, 0xc0, !PT ;  /* 0xffff00000e417812 */ /* 0x000fe200078ec0ff */
[C---:B------:R-:W-:Y:S01]  /*4320*/  IMAD.U32 R14, R15.reuse, 0x10000, RZ ;  /* 0x000100000f0e7824 */ /* 0x040fe200078e00ff */
[----:B------:R-:W-:Y:S01]  /*4330*/  LOP3.LUT R11, R15, 0xffff0000, RZ, 0xc0, !PT ;  /* 0xffff00000f0b7812 */ /* 0x000fe200078ec0ff */
[C---:B------:R-:W-:Y:S01]  /*4340*/  IMAD.U32 R66, R13.reuse, 0x10000, RZ ;  /* 0x000100000d427824 */ /* 0x040fe200078e00ff */
[----:B------:R-:W-:Y:S01]  /*4350*/  LOP3.LUT R15, R13, 0xffff0000, RZ, 0xc0, !PT ;  /* 0xffff00000d0f7812 */ /* 0x000fe200078ec0ff */
[----:B------:R-:W-:Y:S01]  /*4360*/  FMUL.FTZ R75, R65, R72 ;  /* 0x00000048414b7220 */ /* 0x000fe20000410000 */
[----:B------:R-:W-:Y:S01]  /*4370*/  LOP3.LUT R71, R177, 0xffff0000, RZ, 0xc0, !PT ;  /* 0xffff0000b1477812 */ /* 0x000fe200078ec0ff */
[-C--:B------:R-:W-:Y:S01]  /*4380*/  FMUL.FTZ R65, R65, R70.reuse ;  /* 0x0000004641417220 */ /* 0x080fe20000410000 */
[----:B------:R-:W-:Y:S01]  /*4390*/  LOP3.LUT R67, R175, 0xffff0000, RZ, 0xc0, !PT ;  /* 0xffff0000af437812 */ /* 0x000fe200078ec0ff */
[----:B------:R-:W-:Y:S01]  /*43a0*/  IMAD.U32 R13, R12, 0x10000, RZ ;  /* 0x000100000c0d7824 */ /* 0x000fe200078e00ff */
[----:B------:R-:W-:Y:S01]  /*43b0*/  LOP3.LUT R178, R178, 0xffff0000, RZ, 0xc0, !PT ;  /* 0xffff0000b2b27812 */ /* 0x000fe200078ec0ff */
[C---:B------:R-:W-:Y:S01]  /*43c0*/  FMUL.FTZ R73, R15.reuse, R71 ;  /* 0x000000470f497220 */ /* 0x040fe20000410000 */
[----:B------:R-:W-:Y:S01]  /*43d0*/  LOP3.LUT R176, R176, 0xffff0000, RZ, 0xc0, !PT ;  /* 0xffff0000b0b07812 */ /* 0x000fe200078ec0ff */
[-C--:B------:R-:W-:Y:S01]  /*43e0*/  FMUL.FTZ R74, R15, R67.reuse ;  /* 0x000000430f4a7220 */ /* 0x080fe20000410000 */
[----:B------:R-:W-:Y:S01]  /*43f0*/  LOP3.LUT R15, R12, 0xffff0000, RZ, 0xc0, !PT ;  /* 0xffff00000c0f7812 */ /* 0x000fe200078ec0ff */
[C---:B------:R-:W-:Y:S01]  /*4400*/  FFMA.FTZ R75, R64.reuse, R70, -R75 ;  /* 0x00000046404b7223 */ /* 0x040fe2000001084b */
[----:B------:R-:W-:Y:S01]  /*4410*/  FFMA.FTZ R72, R64, R72, R65 ;  /* 0x0000004840487223 */ /* 0x000fe20000010041 */
[C---:B------:R-:W-:Y:S01]  /*4420*/  FFMA.FTZ R12, R66.reuse, R67, -R73 ;  /* 0x00000043420c7223 */ /* 0x040fe20000010849 */
[----:B------:R-:W-:Y:S01]  /*4430*/  FFMA.FTZ R71, R66, R71, R74 ;  /* 0x0000004742477223 */ /* 0x000fe2000001004a */
[----:B------:R-:W-:-:S02]  /*4440*/  IMAD.U32 R70, R177, 0x10000, RZ ;  /* 0x00010000b1467824 */ /* 0x000fc400078e00ff */
[----:B------:R-:W-:Y:S01]  /*4450*/  FMUL.FTZ R65, R11, R178 ;  /* 0x000000b20b417220 */ /* 0x000fe20000410000 */
[----:B------:R-:W-:Y:S02]  /*4460*/  IMAD.U32 R66, R175, 0x10000, RZ ;  /* 0x00010000af427824 */ /* 0x000fe400078e00ff */
[----:B------:R-:W-:Y:S01]  /*4470*/  FMUL.FTZ R11, R11, R176 ;  /* 0x000000b00b0b7220 */ /* 0x000fe20000410000 */
[C---:B------:R-:W-:Y:S01]  /*4480*/  FMUL.FTZ R64, R15.reuse, R70 ;  /* 0x000000460f407220 */ /* 0x040fe20000410000 */
[C---:B------:R-:W-:Y:S01]  /*4490*/  FFMA.FTZ R65, R14.reuse, R176, -R65 ;  /* 0x000000b00e417223 */ /* 0x040fe20000010841 */
[----:B------:R-:W-:Y:S01]  /*44a0*/  FMUL.FTZ R15, R15, R66 ;  /* 0x000000420f0f7220 */ /* 0x000fe20000410000 */
[----:B------:R-:W-:Y:S01]  /*44b0*/  FFMA.FTZ R14, R14, R178, R11 ;  /* 0x000000b20e0e7223 */ /* 0x000fe2000001000b */
[C---:B------:R-:W-:Y:S02]  /*44c0*/  FFMA.FTZ R64, R13.reuse, R66, -R64 ;  /* 0x000000420d407223 */ /* 0x040fe40000010840 */
[----:B------:R-:W-:Y:S01]  /*44d0*/  FFMA.FTZ R15, R13, R70, R15 ;  /* 0x000000460d0f7223 */ /* 0x000fe2000001000f */
[----:B------:R-:W-:-:S02]  /*44e0*/  F2FP.BF16.F32.PACK_AB R13, R71, R12 ;  /* 0x0000000c470d723e */ /* 0x000fc400000010ff */
[----:B------:R-:W-:Y:S02]  /*44f0*/  F2FP.BF16.F32.PACK_AB R65, R14, R65 ;  /* 0x000000410e41723e */ /* 0x000fe400000010ff */
[----:B------:R-:W-:Y:S02]  /*4500*/  F2FP.BF16.F32.PACK_AB R12, R15, R64 ;  /* 0x000000400f0c723e */ /* 0x000fe400000010ff */
[----:B------:R-:W-:Y:S01]  /*4510*/  F2FP.BF16.F32.PACK_AB R14, R72, R75 ;  /* 0x0000004b480e723e */ /* 0x000fe200000010ff */
[----:B------:R-:W-:-:S07]  /*4520*/  IMAD.MOV.U32 R15, RZ, RZ, R65 ;  /* 0x000000ffff0f7224 */ /* 0x000fce00078e0041 */
.L_x_2720:
[----:B------:R-:W-:Y:S05]  /*4530*/  BSYNC B2 ;  /* 0x0000000000027941 */ /* 0x000fea0003800000 */
.L_x_2719:
[----:B----4-:R0:W-:Y:S02]  /*4540*/  ST.E.128 desc[UR60][R68.64], R12 ;  /* 0x0000000c44007985 */ /* 0x0101e4000c101d3c */
.L_x_2706:
[----:B------:R-:W-:Y:S05]  /*4550*/  BSYNC B1 ;  /* 0x0000000000017941 */ /* 0x000fea0003800000 */
.L_x_2705:
[----:B------:R-:W-:-:S03]  /*4560*/  UMOV UR4, 0xffffffff ;  /* 0xffffffff00047882 */ /* 0x000fc60000000000 */
[----:B------:R-:W-:Y:S05]  /*4570*/  BRA.DIV UR4, `(.L_x_2721) ;  /* 0x000002c204cc7947 */ /* 0x000fea000b800000 */
[----:B------:R0:W0:Y:S04]  /*4580*/  SHFL.IDX PT, R67, R119, 0x1, 0x181f ;  /* 0x00381f0077437f89 */ /* 0x00002800000e0000 */
[----:B------:R0:W0:Y:S02]  /*4590*/  SHFL.IDX PT, R66, R120, 0x1, 0x181f ;  /* 0x00381f0078427f89 */ /* 0x00002400000e0000 */
.L_x_3094:
        /* <DEDUP_REMOVED lines=11> */
[--C-:B------:R-:W-:Y:S01]  /*4650*/  SHF.R.U64 R69, R60, 0x10, R61.reuse ;  /* 0x000000103c457819 */ /* 0x100fe2000000123d */
[----:B----4-:R-:W-:Y:S01]  /*4660*/  IMAD.U32 R60, R14, 0x10000, RZ ;  /* 0x000100000e3c7824 */ /* 0x010fe200078e00ff */
[----:B------:R-:W-:Y:S02]  /*4670*/  SHF.R.U32.HI R68, RZ, 0x10, R61 ;  /* 0x00000010ff447819 */ /* 0x000fe4000001163d */
[----:B------:R-:W-:Y:S02]  /*4680*/  SHF.R.U64 R61, R62, 0x10, R63 ;  /* 0x000000103e3d7819 */ /* 0x000fe4000000123f */
        /* <DEDUP_REMOVED lines=20> */
[----:B------:R-:W-:Y:S01]  /*47d0*/  FFMA.FTZ R61, R15, R70, R61 ;  /* 0x000000460f3d7223 */ /* 0x000fe2000001003d */
[----:B------:R-:W-:Y:S01]  /*47e0*/  FMUL.FTZ R15, R62, R63 ;  /* 0x0000003f3e0f7220 */ /* 0x000fe20000410000 */
[----:B------:R-:W-:Y:S01]  /*47f0*/  LOP3.LUT R174, R174, 0xffff0000, RZ, 0xc0, !PT ;  /* 0xffff0000aeae7812 */ /* 0x000fe200078ec0ff */
[----:B------:R-:W-:Y:S02]  /*4800*/  IMAD.U32 R13, R12, 0x10000, RZ ;  /* 0x000100000c0d7824 */ /* 0x000fe400078e00ff */
[-C--:B------:R-:W-:Y:S01]  /*4810*/  FMUL.FTZ R71, R62, R69.reuse ;  /* 0x000000453e477220 */ /* 0x080fe20000410000 */
[----:B------:R-:W-:Y:S01]  /*4820*/  LOP3.LUT R12, R12, 0xffff0000, RZ, 0xc0, !PT ;  /* 0xffff00000c0c7812 */ /* 0x000fe200078ec0ff */
[C---:B------:R-:W-:Y:S01]  /*4830*/  FFMA.FTZ R62, R60.reuse, R69, R15 ;  /* 0x000000453c3e7223 */ /* 0x040fe2000001000f */
[C---:B------:R-:W-:Y:S01]  /*4840*/  FMUL.FTZ R15, R11.reuse, R174 ;  /* 0x000000ae0b0f7220 */ /* 0x040fe20000410000 */
[----:B------:R-:W-:Y:S01]  /*4850*/  FFMA.FTZ R71, R60, R63, -R71 ;  /* 0x0000003f3c477223 */ /* 0x000fe20000010847 */
        /* <DEDUP_REMOVED lines=10> */
[----:B------:R-:W-:-:S07]  /*4900*/  F2FP.BF16.F32.PACK_AB R12, R11, R60 ;  /* 0x0000003c0b0c723e */ /* 0x000fce00000010ff */
.L_x_2727:
[----:B------:R-:W-:Y:S05]  /*4910*/  BSYNC B3 ;  /* 0x0000000000037941 */ /* 0x000fea0003800000 */
.L_x_2726:
[----:B----4-:R0:W-:Y:S02]  /*4920*/  ST.E.128 desc[UR60][R64.64], R12 ;  /* 0x0000000c40007985 */ /* 0x0101e4000c101d3c */
.L_x_2725:
[----:B------:R-:W-:Y:S05]  /*4930*/  BSYNC B2 ;  /* 0x0000000000027941 */ /* 0x000fea0003800000 */
.L_x_2724:
        /* <DEDUP_REMOVED lines=55> */
.L_x_2731:
[----:B------:R-:W-:Y:S05]  /*4cb0*/  BSYNC B3 ;  /* 0x0000000000037941 */ /* 0x000fea0003800000 */
.L_x_2730:
[----:B----4-:R0:W-:Y:S02]  /*4cc0*/  ST.E.128 desc[UR60][R60.64], R12 ;  /* 0x0000000c3c007985 */ /* 0x0101e4000c101d3c */
.L_x_2729:
[----:B------:R-:W-:Y:S05]  /*4cd0*/  BSYNC B2 ;  /* 0x0000000000027941 */ /* 0x000fea0003800000 */
.L_x_2728:
        /* <DEDUP_REMOVED lines=55> */
.L_x_2735:
[----:B------:R-:W-:Y:S05]  /*5050*/  BSYNC B3 ;  /* 0x0000000000037941 */ /* 0x000fea0003800000 */
.L_x_2734:
[----:B----4-:R0:W-:Y:S02]  /*5060*/  ST.E.128 desc[UR60][R56.64], R12 ;  /* 0x0000000c38007985 */ /* 0x0101e4000c101d3c */
.L_x_2733:
[----:B------:R-:W-:Y:S05]  /*5070*/  BSYNC B2 ;  /* 0x0000000000027941 */ /* 0x000fea0003800000 */
.L_x_2732:
        /* <DEDUP_REMOVED lines=54> */
.L_x_2737:
[----:B------:R-:W-:Y:S05]  /*53e0*/  BSYNC B2 ;  /* 0x0000000000027941 */ /* 0x000fea0003800000 */
.L_x_2736:
[----:B----4-:R0:W-:Y:S02]  /*53f0*/  ST.E.128 desc[UR60][R52.64], R12 ;  /* 0x0000000c34007985 */ /* 0x0101e4000c101d3c */
.L_x_2723:
[----:B------:R-:W-:Y:S05]  /*5400*/  BSYNC B1 ;  /* 0x0000000000017941 */ /* 0x000fea0003800000 */
.L_x_2722:
[----:B------:R-:W-:-:S03]  /*5410*/  UMOV UR4, 0xffffffff ;  /* 0xffffffff00047882 */ /* 0x000fc60000000000 */
[----:B------:R-:W-:Y:S05]  /*5420*/  BRA.DIV UR4, `(.L_x_2738) ;  /* 0x000002b6046c7947 */ /* 0x000fea000b800000 */
[----:B01----:R-:W0:Y:S04]  /*5430*/  SHFL.IDX PT, R119, R119, 0x2, 0x181f ;  /* 0x00581f0077777f89 */ /* 0x003e2800000e0000 */
[----:B------:R-:W1:Y:S02]  /*5440*/  SHFL.IDX PT, R120, R120, 0x2, 0x181f ;  /* 0x00581f0078787f89 */ /* 0x000e6400000e0000 */
.L_x_3098:
        /* <DEDUP_REMOVED lines=10> */
[----:B------:R-:W-:Y:S01]  /*54f0*/  SHF.R.U64 R51, R44, 0x10, R45 ;  /* 0x000000102c337819 */ /* 0x000fe2000000122d */
[----:B--2---:R-:W-:Y:S01]  /*5500*/  IMAD.U32 R44, R14, 0x10000, RZ ;  /* 0x000100000e2c7824 */ /* 0x004fe200078e00ff */
        /* <DEDUP_REMOVED lines=44> */
.L_x_2743:
[----:B------:R-:W-:Y:S05]  /*57d0*/  BSYNC B2 ;  /* 0x0000000000027941 */ /* 0x000fea0003800000 */
.L_x_2742:
[----:B--2---:R0:W-:Y:S02]  /*57e0*/  ST.E.128 desc[UR60][R48.64], R12 ;  /* 0x0000000c30007985 */ /* 0x0041e4000c101d3c */
.L_x_2741:
[----:B------:R-:W-:Y:S05]  /*57f0*/  BSYNC B1 ;  /* 0x0000000000017941 */ /* 0x000fea0003800000 */
.L_x_2740:
        /* <DEDUP_REMOVED lines=55> */
.L_x_2747:
[----:B------:R-:W-:Y:S05]  /*5b70*/  BSYNC B2 ;  /* 0x0000000000027941 */ /* 0x000fea0003800000 */
.L_x_2746:
[----:B----4-:R0:W-:Y:S02]  /*5b80*/  ST.E.128 desc[UR60][R44.64], R12 ;  /* 0x0000000c2c007985 */ /* 0x0101e4000c101d3c */
.L_x_2745:
[----:B------:R-:W-:Y:S05]  /*5b90*/  BSYNC B1 ;  /* 0x0000000000017941 */ /* 0x000fea0003800000 */
.L_x_2744:
        /* <DEDUP_REMOVED lines=55> */
.L_x_2751:
[----:B------:R-:W-:Y:S05]  /*5f10*/  BSYNC B2 ;  /* 0x0000000000027941 */ /* 0x000fea0003800000 */
.L_x_2750:
[----:B----4-:R0:W-:Y:S02]  /*5f20*/  ST.E.128 desc[UR60][R40.64], R12 ;  /* 0x0000000c28007985 */ /* 0x0101e4000c101d3c */
.L_x_2749:
[----:B------:R-:W-:Y:S05]  /*5f30*/  BSYNC B1 ;  /* 0x0000000000017941 */ /* 0x000fea0003800000 */
.L_x_2748:
        /* <DEDUP_REMOVED lines=54> */
.L_x_2753:
[----:B------:R-:W-:Y:S05]  /*62a0*/  BSYNC B1 ;  /* 0x0000000000017941 */ /* 0x000fea0003800000 */
.L_x_2752:
[----:B----4-:R0:W-:Y:S01]  /*62b0*/  ST.E.128 desc[UR60][R36.64], R12 ;  /* 0x0000000c24007985 */ /* 0x0101e2000c101d3c */
[----:B------:R-:W-:Y:S05]  /*62c0*/  BRA `(.L_x_2739) ;  /* 0x0000004400787947 */ /* 0x000fea0003800000 */
.L_x_2694:
        /* <DEDUP_REMOVED lines=37> */
.L_x_2755:
[----:B------:R-:W-:Y:S05]  /*6520*/  BSYNC B1 ;  /* 0x0000000000017941 */ /* 0x000fea0003800000 */
.L_x_2754:
        /* <DEDUP_REMOVED lines=31> */
[----:B------:R-:W-:Y:S02]  /*6720*/  PRMT R147, R147, 0x5410, R49 ;  /* 0x0000541093937816 */ /* 0x000fe40000000031 */
[----:B------:R-:W-:Y:S02]  /*6730*/  CS2R R58, SRZ ;  /* 0x00000000003a7805 */ /* 0x000fe4000001ff00 */
[----:B------:R-:W-:Y:S02]  /*6740*/  PRMT R172, R48, 0x7610, R172 ;  /* 0x0000761030ac7816 */ /* 0x000fe400000000ac */
[----:B------:R-:W-:Y:S02]  /*6750*/  CS2R R48, SRZ ;  /* 0x0000000000307805 */ /* 0x000fe4000001ff00 */
[----:B------:R-:W-:-:S02]  /*6760*/  PRMT R148, R148, 0x5410, R52 ;  /* 0x0000541094947816 */ /* 0x000fc40000000034 */
[----:B------:R-:W-:Y:S02]  /*6770*/  CS2R R56, SRZ ;  /* 0x0000000000387805 */ /* 0x000fe4000001ff00 */
[----:B------:R-:W-:Y:S02]  /*6780*/  PRMT R149, R149, 0x5410, R53 ;  /* 0x0000541095957816 */ /* 0x000fe40000000035 */
        /* <DEDUP_REMOVED lines=28> */
.L_x_2757:
[----:B------:R-:W-:Y:S05]  /*6950*/  BSYNC B1 ;  /* 0x0000000000017941 */ /* 0x000fea0003800000 */
.L_x_2756:
        /* <DEDUP_REMOVED lines=15> */
[----:B------:R-:W-:Y:S02]  /*6a50*/  ULDC.64 UR6, c[0x0][0x400] ;  /* 0x0001000000067ab9 */ /* 0x000fe40000000a00 */
        /* <DEDUP_REMOVED lines=17> */
.L_x_2759:
[----:B------:R-:W-:Y:S05]  /*6b70*/  BSYNC B1 ;  /* 0x0000000000017941 */ /* 0x000fea0003800000 */
.L_x_2758:
        /* <DEDUP_REMOVED lines=69> */
.L_x_2760:
[----:B------:R-:W-:Y:S01]  /*6fd0*/  IMAD R89, R212, 0x8, R22 ;  /* 0x00000008d4597824 */ /* 0x000fe200078e0216 */
[----:B------:R-:W-:Y:S01]  /*6fe0*/  SHF.L.U32 R90, R227, 0x1f, RZ ;  /* 0x0000001fe35a7819 */ /* 0x000fe200000006ff */
[----:B------:R-:W0:Y:S01]  /*6ff0*/  LDC R136, c[0x0][0x2f4] ;  /* 0x0000bd00ff887b82 */ /* 0x000e220000000800 */
[----:B------:R-:W-:Y:S02]  /*7000*/  BSSY B1, `(.L_x_2761) ;  /* 0x0000003000017945 */ /* 0x000fe40003800000 */
[----:B------:R-:W1:Y:S02]  /*7010*/  SYNCS.PHASECHK.TRANS64.TRYWAIT P6, [R89+URZ+0x38890], R90 ;  /* 0x0388905a590075a7 */ /* 0x000e6400080c017f */
[----:B-1----:R-:W-:Y:S05]  /*7020*/  @!P6 BRA `(.L_x_2762) ;  /* 0x0000029800b8e947 */ /* 0x002fea0003800000 */
.L_x_3099:
[----:B------:R-:W-:Y:S05]  /*7030*/  BSYNC B1 ;  /* 0x0000000000017941 */ /* 0x000fea0003800000 */
.L_x_2761:
[----:B------:R-:W-:Y:S01]  /*7040*/  UMOV UR4, 0xffffffff ;  /* 0xffffffff00047882 */ /* 0x000fe20000000000 */
[----:B0-----:R-:W-:Y:S02]  /*7050*/  IMAD.IADD R137, R136, 0x1, -R115 ;  /* 0x0000000188897824 */ /* 0x001fe400078e0a73 */
[----:B------:R-:W-:Y:S05]  /*7060*/  BRA.DIV UR4, `(.L_x_2763) ;  /* 0x0000029a04bc7947 */ /* 0x000fea000b800000 */
[----:B------:R0:W2:Y:S04]  /*7070*/  SHFL.IDX PT, R125, R119, RZ, 0x181f ;  /* 0x00181fff777d7589 */ /* 0x0000a800000e0000 */
[----:B------:R0:W3:Y:S02]  /*7080*/  SHFL.IDX PT, R124, R120, RZ, 0x181f ;  /* 0x00181fff787c7589 */ /* 0x0000e400000e0000 */
.L_x_3103:
[----:B------:R-:W-:Y:S04]  /*7090*/  BSSY B1, `(.L_x_2764) ;  /* 0x00000fe000017945 */ /* 0x000fe80003800000 */
[----:B------:R-:W-:Y:S05]  /*70a0*/  @P3 BRA `(.L_x_2765) ;  /* 0x0000000c00f03947 */ /* 0x000fea0003800000 */
[----:B------:R-:W-:Y:S01]  /*70b0*/  ISETP.NE.AND P3, PT, R4, RZ, PT ;  /* 0x000000ff0400720c */ /* 0x000fe20003f65270 */
[----:B------:R-:W-:-:S12]  /*70c0*/  BSSY B2, `(.L_x_2766) ;  /* 0x000007d000027945 */ /* 0x000fd80003800000 */
[----:B------:R-:W-:Y:S05]  /*70d0*/  @!P3 BRA `(.L_x_2767) ;  /* 0x0000000400ecb947 */ /* 0x000fea0003800000 */
[----:B------:R-:W4:Y:S01]  /*70e0*/  LDL R14, [R1+0x50] ;  /* 0x00005000010e7983 */ /* 0x000f220000100800 */
        /* <DEDUP_REMOVED lines=14> */
[----:B------:R-:W-:Y:S02]  /*71d0*/  ISETP.GE.AND P3, PT, R129, R136, PT ;  /* 0x000000888100720c */ /* 0x000fe40003f66270 */
[----:B------:R-:W-:Y:S01]  /*71e0*/  LOP3.LUT R11, R11, R13, RZ, 0x3c, !PT ;  /* 0x0000000d0b0b7212 */ /* 0x000fe200078e3cff */
[----:B------:R-:W-:-:S10]  /*71f0*/  IMAD R13, R212, 0x5000, R134 ;  /* 0x00005000d40d7824 */ /* 0x000fd400078e0286 */
[----:B------:R-:W-:-:S04]  /*7200*/  @!P3 IMAD.WIDE R128, R129, 0x2, R124 ;  /* 0x000000028180b825 */ /* 0x000fc800078e027c */
[----:B----4-:R-:W-:-:S04]  /*7210*/  IMAD R12, R12, 0x1400, R14 ;  /* 0x000014000c0c7824 */ /* 0x010fc800078e020e */
[----:B------:R-:W-:Y:S02]  /*7220*/  IMAD.IADD R11, R12, 0x1, R11 ;  /* 0x000000010c0b7824 */ /* 0x000fe400078e020b */
[----:B------:R-:W-:Y:S02]  /*7230*/  IMAD R12, R13, 0x2, R22 ;  /* 0x000000020d0c7824 */ /* 0x000fe400078e0216 */
[----:B------:R-:W-:-:S04]  /*7240*/  IMAD R11, R212, 0x5000, R11 ;  /* 0x00005000d40b7824 */ /* 0x000fc800078e020b */
[----:B------:R-:W-:Y:S01]  /*7250*/  IMAD R80, R11, 0x2, R22 ;  /* 0x000000020b507824 */ /* 0x000fe200078e0216 */
[----:B------:R-:W2:Y:S05]  /*7260*/  LDS.128 R12, [R12+0x24400] ;  /* 0x024400000c0c7984 */ /* 0x000eaa0000000c00 */
[----:B------:R-:W3:Y:S01]  /*7270*/  LDS.128 R80, [R80+0x24400] ;  /* 0x0244000050507984 */ /* 0x000ee20000000c00 */
[----:B------:R-:W-:Y:S05]  /*7280*/  @P6 BRA `(.L_x_2769) ;  /* 0x0000000400746947 */ /* 0x000fea0003800000 */
[--C-:B------:R-:W-:Y:S01]  /*7290*/  SHF.R.U64 R11, R36, 0x10, R37.reuse ;  /* 0x00000010240b7819 */ /* 0x100fe20000001225 */
[----:B---3--:R-:W-:Y:S01]  /*72a0*/  IMAD.U32 R162, R81, 0x10000, RZ ;  /* 0x0001000051a27824 */ /* 0x008fe200078e00ff */
[----:B------:R-:W-:Y:S01]  /*72b0*/  SHF.R.U32.HI R36, RZ, 0x10, R37 ;  /* 0x00000010ff247819 */ /* 0x000fe20000011625 */
[----:B------:R-:W-:Y:S01]  /*72c0*/  IMAD.U32 R167, R83, 0x10000, RZ ;  /* 0x0001000053a77824 */ /* 0x000fe200078e00ff */
[----:B------:R-:W-:Y:S01]  /*72d0*/  SHF.R.U64 R37, R38, 0x10, R39 ;  /* 0x0000001026257819 */ /* 0x000fe20000001227 */
[----:B--2---:R-:W-:Y:S01]  /*72e0*/  IMAD.U32 R165, R15, 0x10000, RZ ;  /* 0x000100000fa57824 */ /* 0x004fe200078e00ff */
[--C-:B------:R-:W-:Y:S01]  /*72f0*/  SHF.R.U64 R38, R44, 0x10, R45.reuse ;  /* 0x000000102c267819 */ /* 0x100fe2000000122d */
[----:B------:R-:W-:Y:S01]  /*7300*/  IMAD.U32 R164, R14, 0x10000, RZ ;  /* 0x000100000ea47824 */ /* 0x000fe200078e00ff */
        /* <DEDUP_REMOVED lines=23> */
[----:B------:R-:W-:Y:S01]  /*7480*/  PRMT R45, R172, 0x5410, R45 ;  /* 0x00005410ac2d7816 */ /* 0x000fe2000000002d */
[----:B------:R-:W-:-:S02]  /*7490*/  IMAD.U32 R172, R46, 0x10000, RZ ;  /* 0x000100002eac7824 */ /* 0x000fc400078e00ff */
[-C--:B------:R-:W-:Y:S01]  /*74a0*/  FMUL.FTZ R176, R163, R36.reuse ;  /* 0x00000024a3b07220 */ /* 0x080fe20000410000 */
[----:B------:R-:W-:Y:S02]  /*74b0*/  IMAD.U32 R168, R39, 0x10000, RZ ;  /* 0x0001000027a87824 */ /* 0x000fe400078e00ff */
[----:B------:R-:W-:Y:S01]  /*74c0*/  FFMA.FTZ R47, R161, R36, -R174 ;  /* 0x00000024a12f7223 */ /* 0x000fe200000108ae */
[----:B------:R-:W-:Y:S01]  /*74d0*/  FMUL.FTZ R36, R167, R172 ;  /* 0x000000aca7247220 */ /* 0x000fe20000410000 */
[----:B------:R-:W-:Y:S01]  /*74e0*/  FFMA.FTZ R161, R161, R44, R176 ;  /* 0x0000002ca1a17223 */ /* 0x000fe200000100b0 */
        /* <DEDUP_REMOVED lines=55> */
.L_x_2769:
[----:B------:R-:W-:Y:S05]  /*7860*/  BSYNC B3 ;  /* 0x0000000000037941 */ /* 0x000fea0003800000 */
.L_x_2768:
[----:B--2---:R4:W-:Y:S04]  /*7870*/  ST.E.128 desc[UR60][R126.64], R12 ;  /* 0x0000000c7e007985 */ /* 0x0049e8000c101d3c */
[----:B---3--:R4:W-:Y:S02]  /*7880*/  @!P3 ST.E.128 desc[UR60][R128.64], R80 ;  /* 0x000000508000b985 */ /* 0x0089e4000c101d3c */
.L_x_2767:
[----:B------:R-:W-:Y:S05]  /*7890*/  BSYNC B2 ;  /* 0x0000000000027941 */ /* 0x000fea0003800000 */
.L_x_2766:
[----:B------:R-:W-:-:S13]  /*78a0*/  ISETP.NE.AND P3, PT, R25, RZ, PT ;  /* 0x000000ff1900720c */ /* 0x000fda0003f65270 */
[----:B------:R-:W-:Y:S05]  /*78b0*/  @!P3 BRA `(.L_x_2765) ;  /* 0x0000000400ecb947 */ /* 0x000fea0003800000 */
[----:B----4-:R-:W4:Y:S01]  /*78c0*/  LDL R15, [R1+0x50] ;  /* 0x00005000010f7983 */ /* 0x010f220000100800 */
        /* <DEDUP_REMOVED lines=15> */
[----:B------:R-:W-:-:S11]  /*79c0*/  LOP3.LUT R12, R12, R14, RZ, 0x3c, !PT ;  /* 0x0000000e0c0c7212 */ /* 0x000fd600078e3cff */
[----:B------:R-:W-:-:S04]  /*79d0*/  @!P3 IMAD.WIDE R124, R11, 0x2, R124 ;  /* 0x000000020b7cb825 */ /* 0x000fc800078e027c */
[----:B----4-:R-:W-:-:S04]  /*79e0*/  IMAD R13, R13, 0x1400, R15 ;  /* 0x000014000d0d7824 */ /* 0x010fc800078e020f */
[----:B------:R-:W-:Y:S02]  /*79f0*/  IMAD.IADD R15, R13, 0x1, R12 ;  /* 0x000000010d0f7824 */ /* 0x000fe400078e020c */
[C---:B------:R-:W-:Y:S02]  /*7a00*/  IMAD R13, R212.reuse, 0x5000, R133 ;  /* 0x00005000d40d7824 */ /* 0x040fe400078e0285 */
[----:B------:R-:W-:Y:S02]  /*7a10*/  IMAD R15, R212, 0x5000, R15 ;  /* 0x00005000d40f7824 */ /* 0x000fe400078e020f */
[--C-:B------:R-:W-:Y:S02]  /*7a20*/  IMAD R13, R13, 0x2, R22.reuse ;  /* 0x000000020d0d7824 */ /* 0x100fe400078e0216 */
[----:B------:R-:W-:-:S04]  /*7a30*/  IMAD R36, R15, 0x2, R22 ;  /* 0x000000020f247824 */ /* 0x000fc800078e0216 */
[----:B------:R-:W2:Y:S04]  /*7a40*/  LDS.128 R12, [R13+0x24400] ;  /* 0x024400000d0c7984 */ /* 0x000ea80000000c00 */
        /* <DEDUP_REMOVED lines=11> */
[----:B------:R-:W-:-:S02]  /*7b00*/  PRMT R32, R143, 0x5432, R32 ;  /* 0x000054328f207816 */ /* 0x000fc40000000020 */
[----:B------:R-:W-:Y:S02]  /*7b10*/  PRMT R40, R145, 0x5432, R40 ;  /* 0x0000543291287816 */ /* 0x000fe40000000028 */
[--C-:B------:R-:W-:Y:S01]  /*7b20*/  SHF.R.U64 R41, R42, 0x10, R43.reuse ;  /* 0x000000102a297819 */ /* 0x100fe2000000122b */
[----:B------:R-:W-:Y:S01]  /*7b30*/  IMAD.U32 R162, R32, 0x10000, RZ ;  /* 0x0001000020a27824 */ /* 0x000fe200078e00ff */
[C---:B------:R-:W-:Y:S01]  /*7b40*/  LOP3.LUT R127, R40.reuse, 0xffff0000, RZ, 0xc0, !PT ;  /* 0xffff0000287f7812 */ /* 0x040fe200078ec0ff */
[----:B------:R-:W-:Y:S01]  /*7b50*/  IMAD.U32 R128, R40, 0x10000, RZ ;  /* 0x0001000028807824 */ /* 0x000fe200078e00ff */
[----:B------:R-:W-:Y:S01]  /*7b60*/  SHF.R.U32.HI R42, RZ, 0x10, R43 ;  /* 0x00000010ff2a7819 */ /* 0x000fe2000001162b */
[C---:B------:R-:W-:Y:S01]  /*7b70*/  FMUL.FTZ R40, R47.reuse, R162 ;  /* 0x000000a22f287220 */ /* 0x040fe20000410000 */
[----:B------:R-:W-:Y:S01]  /*7b80*/  SHF.R.U32.HI R35, RZ, 0x10, R35 ;  /* 0x00000010ff237819 */ /* 0x000fe20000011623 */
[----:B------:R-:W-:Y:S01]  /*7b90*/  FMUL.FTZ R164, R47, R128 ;  /* 0x000000802fa47220 */ /* 0x000fe20000410000 */
[----:B------:R-:W-:Y:S01]  /*7ba0*/  LOP3.LUT R80, R37, 0xffff0000, RZ, 0xc0, !PT ;  /* 0xffff000025507812 */ /* 0x000fe200078ec0ff */
[C---:B------:R-:W-:Y:S01]  /*7bb0*/  IMAD.U32 R43, R13.reuse, 0x10000, RZ ;  /* 0x000100000d2b7824 */ /* 0x040fe200078e00ff */
[----:B------:R-:W-:Y:S01]  /*7bc0*/  LOP3.LUT R47, R32, 0xffff0000, RZ, 0xc0, !PT ;  /* 0xffff0000202f7812 */ /* 0x000fe200078ec0ff */
[----:B------:R-:W-:Y:S01]  /*7bd0*/  IMAD.U32 R37, R36, 0x10000, RZ ;  /* 0x0001000024257824 */ /* 0x000fe200078e00ff */
[----:B------:R-:W-:Y:S01]  /*7be0*/  PRMT R42, R142, 0x5432, R42 ;  /* 0x000054328e2a7816 */ /* 0x000fe2000000002a */
[C---:B------:R-:W-:Y:S01]  /*7bf0*/  FMUL.FTZ R161, R80.reuse, R127 ;  /* 0x0000007f50a17220 */ /* 0x040fe20000410000 */
[----:B------:R-:W-:Y:S01]  /*7c00*/  LOP3.LUT R46, R13, 0xffff0000, RZ, 0xc0, !PT ;  /* 0xffff00000d2e7812 */ /* 0x000fe200078ec0ff */
[----:B------:R-:W-:Y:S01]  /*7c10*/  FMUL.FTZ R163, R80, R47 ;  /* 0x0000002f50a37220 */ /* 0x000fe20000410000 */
[----:B------:R-:W-:Y:S01]  /*7c20*/  PRMT R35, R187, 0x5410, R35 ;  /* 0x00005410bb237816 */ /* 0x000fe20000000023 */
[C---:B------:R-:W-:Y:S01]  /*7c30*/  FFMA.FTZ R164, R43.reuse, R162, -R164 ;  /* 0x000000a22ba47223 */ /* 0x040fe200000108a4 */
[----:B------:R-:W-:Y:S01]  /*7c40*/  PRMT R34, R144, 0x5432, R34 ;  /* 0x0000543290227816 */ /* 0x000fe20000000022 */
[----:B------:R-:W-:Y:S01]  /*7c50*/  IMAD.U32 R129, R42, 0x10000, RZ ;  /* 0x000100002a817824 */ /* 0x000fe200078e00ff */
[----:B------:R-:W-:Y:S01]  /*7c60*/  PRMT R11, R190, 0x5410, R11 ;  /* 0x00005410be0b7816 */ /* 0x000fe2000000000b */
[----:B------:R-:W-:Y:S01]  /*7c70*/  FFMA.FTZ R40, R43, R128, R40 ;  /* 0x000000802b287223 */ /* 0x000fe20000010028 */
[----:B------:R-:W-:-:S02]  /*7c80*/  IMAD.U32 R43, R35, 0x10000, RZ ;  /* 0x00010000232b7824 */ /* 0x000fc400078e00ff */
[C---:B------:R-:W-:Y:S01]  /*7c90*/  FFMA.FTZ R161, R46.reuse, R47, -R161 ;  /* 0x0000002f2ea17223 */ /* 0x040fe200000108a1 */
[----:B------:R-:W-:Y:S01]  /*7ca0*/  FFMA.FTZ R163, R46, R127, R163 ;  /* 0x0000007f2ea37223 */ /* 0x000fe200000100a3 */
[----:B------:R-:W-:Y:S02]  /*7cb0*/  IMAD.U32 R46, R34, 0x10000, RZ ;  /* 0x00010000222e7824 */ /* 0x000fe400078e00ff */
[C---:B------:R-:W-:Y:S01]  /*7cc0*/  FMUL.FTZ R47, R126.reuse, R129 ;  /* 0x000000817e2f7220 */ /* 0x040fe20000410000 */
        /* <DEDUP_REMOVED lines=8> */
[C---:B------:R-:W-:Y:S01]  /*7d50*/  FMUL.FTZ R34, R37.reuse, R46 ;  /* 0x0000002e25227220 */ /* 0x040fe20000410000 */
[----:B------:R-:W-:Y:S01]  /*7d60*/  LOP3.LUT R36, R36, 0xffff0000, RZ, 0xc0, !PT ;  /* 0xffff000024247812 */ /* 0x000fe200078ec0ff */
[----:B------:R-:W-:Y:S01]  /*7d70*/  FMUL.FTZ R37, R37, R32 ;  /* 0x0000002025257220 */ /* 0x000fe20000410000 */
[----:B------:R-:W-:Y:S01]  /*7d80*/  PRMT R41, R189, 0x5410, R41 ;  /* 0x00005410bd297816 */ /* 0x000fe20000000029 */
[----:B------:R-:W-:Y:S01]  /*7d90*/  FFMA.FTZ R126, R82, R129, R126 ;  /* 0x00000081527e7223 */ /* 0x000fe2000001007e */
[----:B------:R-:W-:Y:S01]  /*7da0*/  LOP3.LUT R11, R11, 0xffff0000, RZ, 0xc0, !PT ;  /* 0xffff00000b0b7812 */ /* 0x000fe200078ec0ff */
[C---:B------:R-:W-:Y:S01]  /*7db0*/  FMUL.FTZ R128, R39.reuse, R42 ;  /* 0x0000002a27807220 */ /* 0x040fe20000410000 */
[----:B------:R-:W-:Y:S01]  /*7dc0*/  PRMT R33, R188, 0x5410, R33 ;  /* 0x00005410bc217816 */ /* 0x000fe20000000021 */
[----:B------:R-:W-:Y:S01]  /*7dd0*/  FMUL.FTZ R82, R39, R80 ;  /* 0x0000005027527220 */ /* 0x000fe20000410000 */
[----:B------:R-:W-:Y:S01]  /*7de0*/  LOP3.LUT R12, R12, 0xffff0000, RZ, 0xc0, !PT ;  /* 0xffff00000c0c7812 */ /* 0x000fe200078ec0ff */
[----:B------:R-:W-:Y:S01]  /*7df0*/  FFMA.FTZ R32, R13, R32, -R34 ;  /* 0x000000200d207223 */ /* 0x000fe20000010822 */
[----:B------:R-:W-:Y:S01]  /*7e00*/  LOP3.LUT R15, R15, 0xffff0000, RZ, 0xc0, !PT ;  /* 0xffff00000f0f7812 */ /* 0x000fe200078ec0ff */
[----:B------:R-:W-:Y:S01]  /*7e10*/  FMUL.FTZ R39, R36, R35 ;  /* 0x0000002324277220 */ /* 0x000fe20000410000 */
[----:B------:R-:W-:Y:S01]  /*7e20*/  LOP3.LUT R83, R14, 0xffff0000, RZ, 0xc0, !PT ;  /* 0xffff00000e537812 */ /* 0x000fe200078ec0ff */
[----:B------:R-:W-:Y:S01]  /*7e30*/  FFMA.FTZ R13, R13, R46, R37 ;  /* 0x0000002e0d0d7223 */ /* 0x000fe20000010025 */
[----:B------:R-:W-:-:S02]  /*7e40*/  IMAD.U32 R14, R38, 0x10000, RZ ;  /* 0x00010000260e7824 */ /* 0x000fc400078e00ff */
[-C--:B------:R-:W-:Y:S01]  /*7e50*/  FMUL.FTZ R37, R36, R11.reuse ;  /* 0x0000000b24257220 */ /* 0x080fe20000410000 */
[----:B------:R-:W-:Y:S01]  /*7e60*/  IMAD.U32 R34, R41, 0x10000, RZ ;  /* 0x0001000029227824 */ /* 0x000fe200078e00ff */
[----:B------:R-:W-:Y:S01]  /*7e70*/  LOP3.LUT R38, R38, 0xffff0000, RZ, 0xc0, !PT ;  /* 0xffff000026267812 */ /* 0x000fe200078ec0ff */
[----:B------:R-:W-:Y:S01]  /*7e80*/  IMAD.U32 R36, R33, 0x10000, RZ ;  /* 0x0001000021247824 */ /* 0x000fe200078e00ff */
[----:B------:R-:W-:Y:S01]  /*7e90*/  LOP3.LUT R41, R41, 0xffff0000, RZ, 0xc0, !PT ;  /* 0xffff000029297812 */ /* 0x000fe200078ec0ff */
[----:B------:R-:W-:Y:S01]  /*7ea0*/  FFMA.FTZ R80, R15, R80, -R128 ;  /* 0x000000500f507223 */ /* 0x000fe20000010880 */
[----:B------:R-:W-:Y:S01]  /*7eb0*/  LOP3.LUT R33, R33, 0xffff0000, RZ, 0xc0, !PT ;  /* 0xffff000021217812 */ /* 0x000fe200078ec0ff */
[C---:B------:R-:W-:Y:S01]  /*7ec0*/  FFMA.FTZ R11, R12.reuse, R11, -R39 ;  /* 0x0000000b0c0b7223 */ /* 0x040fe20000010827 */
[----:B------:R-:W-:Y:S01]  /*7ed0*/  FFMA.FTZ R15, R15, R42, R82 ;  /* 0x0000002a0f0f7223 */ /* 0x000fe20000010052 */
        /* <DEDUP_REMOVED lines=19> */
[----:B------:R-:W-:Y:S01]  /*8010*/  F2FP.BF16.F32.PACK_AB R37, R163, R40 ;  /* 0x00000028a325723e */ /* 0x000fe200000010ff */
[----:B------:R-:W-:-:S02]  /*8020*/  IMAD.MOV.U32 R15, RZ, RZ, R47 ;  /* 0x000000ffff0f7224 */ /* 0x000fc400078e002f */
[----:B------:R-:W-:-:S07]  /*8030*/  IMAD.MOV.U32 R38, RZ, RZ, R34 ;  /* 0x000000ffff267224 */ /* 0x000fce00078e0022 */
.L_x_2771:
[----:B------:R-:W-:Y:S05]  /*8040*/  BSYNC B2 ;  /* 0x0000000000027941 */ /* 0x000fea0003800000 */
.L_x_2770:
[----:B--2---:R2:W-:Y:S04]  /*8050*/  ST.E.128 desc[UR60][R44.64], R12 ;  /* 0x0000000c2c007985 */ /* 0x0045e8000c101d3c */
[----:B---3--:R2:W-:Y:S02]  /*8060*/  @!P3 ST.E.128 desc[UR60][R124.64], R36 ;  /* 0x000000247c00b985 */ /* 0x0085e4000c101d3c */
.L_x_2765:
[----:B------:R-:W-:Y:S05]  /*8070*/  BSYNC B1 ;  /* 0x0000000000017941 */ /* 0x000fea0003800000 */
.L_x_2764:
[----:B------:R-:W-:-:S03]  /*8080*/  UMOV UR4, 0xffffffff ;  /* 0xffffffff00047882 */ /* 0x000fc60000000000 */
[----:B------:R-:W-:Y:S05]  /*8090*/  BRA.DIV UR4, `(.L_x_2772) ;  /* 0x0000028a04fc7947 */ /* 0x000fea000b800000 */
[----:B--2---:R2:W0:Y:S04]  /*80a0*/  SHFL.IDX PT, R37, R119, 0x1, 0x181f ;  /* 0x00381f0077257f89 */ /* 0x00442800000e0000 */
[----:B------:R2:W0:Y:S02]  /*80b0*/  SHFL.IDX PT, R36, R120, 0x1, 0x181f ;  /* 0x00381f0078247f89 */ /* 0x00042400000e0000 */
.L_x_3107:
[----:B------:R-:W-:Y:S04]  /*80c0*/  BSSY B1, `(.L_x_2773) ;  /* 0x000010a000017945 */ /* 0x000fe80003800000 */
[----:B------:R-:W-:Y:S05]  /*80d0*/  @P4 BRA `(.L_x_2774) ;  /* 0x0000001000204947 */ /* 0x000fea0003800000 */
[----:B------:R-:W-:Y:S01]  /*80e0*/  ISETP.NE.AND P3, PT, R4, RZ, PT ;  /* 0x000000ff0400720c */ /* 0x000fe20003f65270 */
[----:B------:R-:W-:-:S12]  /*80f0*/  BSSY B2, `(.L_x_2775) ;  /* 0x0000084000027945 */ /* 0x000fd80003800000 */
[----:B------:R-:W-:Y:S05]  /*8100*/  @!P3 BRA `(.L_x_2776) ;  /* 0x000000080008b947 */ /* 0x000fea0003800000 */
[----:B----4-:R-:W4:Y:S01]  /*8110*/  LDL R14, [R1+0x64] ;  /* 0x00006400010e7983 */ /* 0x010f220000100800 */
[----:B------:R-:W-:Y:S01]  /*8120*/  SEL R11, R115, R137, !P2 ;  /* 0x00000089730b7207 */ /* 0x000fe20005000000 */
[----:B------:R-:W-:Y:S01]  /*8130*/  VIADD R13, R220, 0x20 ;  /* 0x00000020dc0d7836 */ /* 0x000fe20000000000 */
[----:B0-----:R-:W-:Y:S01]  /*8140*/  LEA R38, P4, R10, R36, 0x1 ;  /* 0x000000240a267211 */ /* 0x001fe200078808ff */
        /* <DEDUP_REMOVED lines=14> */
[----:B------:R-:W-:-:S02]  /*8230*/  ISETP.GE.AND P4, PT, R16, R114, PT ;  /* 0x000000721000720c */ /* 0x000fc40003f86270 */
        /* <DEDUP_REMOVED lines=10> */
[----:B------:R-:W-:-:S03]  /*82e0*/  IMAD R32, R13, 0x2, R22 ;  /* 0x000000020d207824 */ /* 0x000fc600078e0216 */
[----:B------:R0:W4:Y:S04]  /*82f0*/  LDS.128 R12, [R11+0x24400] ;  /* 0x024400000b0c7984 */ /* 0x0001280000000c00 */
[----:B------:R-:W0:Y:S01]  /*8300*/  LDS.128 R32, [R32+0x24400] ;  /* 0x0244000020207984 */ /* 0x000e220000000c00 */
[----:B------:R-:W-:Y:S05]  /*8310*/  @P4 BRA `(.L_x_2778) ;  /* 0x0000000400784947 */ /* 0x000fea0003800000 */
[--C-:B------:R-:W-:Y:S01]  /*8320*/  SHF.R.U64 R43, R60, 0x10, R61.reuse ;  /* 0x000000103c2b7819 */ /* 0x100fe2000000123d */
[----:B0-----:R-:W-:Y:S01]  /*8330*/  IMAD.U32 R47, R33, 0x10000, RZ ;  /* 0x00010000212f7824 */ /* 0x001fe200078e00ff */
[----:B------:R-:W-:Y:S01]  /*8340*/  SHF.R.U32.HI R61, RZ, 0x10, R61 ;  /* 0x00000010ff3d7819 */ /* 0x000fe2000001163d */
[----:B----4-:R-:W-:Y:S01]  /*8350*/  IMAD.U32 R44, R13, 0x10000, RZ ;  /* 0x000100000d2c7824 */ /* 0x010fe200078e00ff */
[--C-:B------:R-:W-:Y:S01]  /*8360*/  SHF.R.U64 R42, R52, 0x10, R53.reuse ;  /* 0x00000010342a7819 */ /* 0x100fe20000001235 */
[----:B------:R-:W-:Y:S01]  /*8370*/  IMAD.U32 R80, R35, 0x10000, RZ ;  /* 0x0001000023507824 */ /* 0x000fe200078e00ff */
[----:B------:R-:W-:Y:S01]  /*8380*/  SHF.R.U32.HI R52, RZ, 0x10, R53 ;  /* 0x00000010ff347819 */ /* 0x000fe20000011635 */
[----:B------:R-:W-:Y:S01]  /*8390*/  IMAD.U32 R60, R15, 0x10000, RZ ;  /* 0x000100000f3c7824 */ /* 0x000fe200078e00ff */
[----:B------:R-:W-:Y:S02]  /*83a0*/  PRMT R182, R182, 0x5410, R61 ;  /* 0x00005410b6b67816 */ /* 0x000fe4000000003d */
[----:B------:R-:W-:-:S02]  /*83b0*/  SHF.R.U64 R11, R54, 0x10, R55 ;  /* 0x00000010360b7819 */ /* 0x000fc40000001237 */
[--C-:B------:R-:W-:Y:S02]  /*83c0*/  SHF.R.U64 R45, R62, 0x10, R63.reuse ;  /* 0x000000103e2d7819 */ /* 0x100fe4000000123f */
[----:B------:R-:W-:Y:S02]  /*83d0*/  PRMT R185, R185, 0x5410, R52 ;  /* 0x00005410b9b97816 */ /* 0x000fe40000000034 */
[----:B------:R-:W-:Y:S02]  /*83e0*/  SHF.R.U32.HI R62, RZ, 0x10, R63 ;  /* 0x00000010ff3e7819 */ /* 0x000fe4000001163f */
[----:B------:R-:W-:Y:S01]  /*83f0*/  PRMT R183, R183, 0x5410, R42 ;  /* 0x00005410b7b77816 */ /* 0x000fe2000000002a */
[----:B------:R-:W-:Y:S01]  /*8400*/  IMAD.U32 R42, R182, 0x10000, RZ ;  /* 0x00010000b62a7824 */ /* 0x000fe200078e00ff */
[----:B------:R-:W-:Y:S01]  /*8410*/  SHF.R.U32.HI R54, RZ, 0x10, R55 ;  /* 0x00000010ff367819 */ /* 0x000fe20000011637 */
[----:B------:R-:W-:Y:S01]  /*8420*/  IMAD.U32 R55, R14, 0x10000, RZ ;  /* 0x000100000e377824 */ /* 0x000fe200078e00ff */
[----:B------:R-:W-:Y:S01]  /*8430*/  PRMT R184, R184, 0x5410, R11 ;  /* 0x00005410b8b87816 */ /* 0x000fe2000000000b */
[----:B------:R-:W-:Y:S01]  /*8440*/  IMAD.U32 R11, R185, 0x10000, RZ ;  /* 0x00010000b90b7824 */ /* 0x000fe200078e00ff */
[----:B------:R-:W-:Y:S01]  /*8450*/  PRMT R180, R180, 0x5410, R45 ;  /* 0x00005410b4b47816 */ /* 0x000fe2000000002d */
[-C--:B------:R-:W-:Y:S01]  /*8460*/  FMUL.FTZ R45, R47, R42.reuse ;  /* 0x0000002a2f2d7220 */ /* 0x080fe20000410000 */
[----:B------:R-:W-:Y:S01]  /*8470*/  PRMT R181, R181, 0x5410, R62 ;  /* 0x00005410b5b57816 */ /* 0x000fe2000000003e */
[-C--:B------:R-:W-:Y:S01]  /*8480*/  FMUL.FTZ R61, R47, R11.reuse ;  /* 0x0000000b2f3d7220 */ /* 0x080fe20000410000 */
[----:B------:R-:W-:Y:S01]  /*8490*/  PRMT R179, R179, 0x5410, R54 ;  /* 0x00005410b3b37816 */ /* 0x000fe20000000036 */
[----:B------:R-:W-:Y:S01]  /*84a0*/  FFMA.FTZ R11, R44, R11, -R45 ;  /* 0x0000000b2c0b7223 */ /* 0x000fe2000001082d */
[----:B------:R-:W-:Y:S01]  /*84b0*/  PRMT R186, R186, 0x5410, R43 ;  /* 0x00005410baba7816 */ /* 0x000fe2000000002b */
[----:B------:R-:W-:Y:S01]  /*84c0*/  IMAD.U32 R47, R181, 0x10000, RZ ;  /* 0x00010000b52f7824 */ /* 0x000fe200078e00ff */
[----:B------:R-:W-:Y:S01]  /*84d0*/  LOP3.LUT R53, R33, 0xffff0000, RZ, 0xc0, !PT ;  /* 0xffff000021357812 */ /* 0x000fe200078ec0ff */
[----:B------:R-:W-:Y:S01]  /*84e0*/  IMAD.U32 R45, R179, 0x10000, RZ ;  /* 0x00010000b32d7824 */ /* 0x000fe200078e00ff */
[----:B------:R-:W-:Y:S01]  /*84f0*/  LOP3.LUT R43, R182, 0xffff0000, RZ, 0xc0, !PT ;  /* 0xffff0000b62b7812 */ /* 0x000fe200078ec0ff */
[----:B------:R-:W-:Y:S01]  /*8500*/  FFMA.FTZ R44, R44, R42, R61 ;  /* 0x0000002a2c2c7223 */ /* 0x000fe2000001003d */
[----:B------:R-:W-:Y:S01]  /*8510*/  LOP3.LUT R185, R185, 0xffff0000, RZ, 0xc0, !PT ;  /* 0xffff0000b9b97812 */ /* 0x000fe200078ec0ff */
[C---:B------:R-:W-:Y:S01]  /*8520*/  FMUL.FTZ R61, R80.reuse, R47 ;  /* 0x0000002f503d7220 */ /* 0x040fe20000410000 */
[----:B------:R-:W-:Y:S01]  /*8530*/  LOP3.LUT R46, R13, 0xffff0000, RZ, 0xc0, !PT ;  /* 0xffff00000d2e7812 */ /* 0x000fe200078ec0ff */
[----:B------:R-:W-:Y:S01]  /*8540*/  FMUL.FTZ R81, R53, R43 ;  /* 0x0000002b35517220 */ /* 0x000fe20000410000 */
[----:B------:R-:W-:Y:S01]  /*8550*/  LOP3.LUT R35, R35, 0xffff0000, RZ, 0xc0, !PT ;  /* 0xffff000023237812 */ /* 0x000fe200078ec0ff */
[----:B------:R-:W-:Y:S01]  /*8560*/  FMUL.FTZ R53, R53, R185 ;  /* 0x000000b935357220 */ /* 0x000fe20000410000 */
        /* <DEDUP_REMOVED lines=13> */
[----:B------:R-:W-:Y:S01]  /*8640*/  IMAD.U32 R54, R183, 0x10000, RZ ;  /* 0x00010000b7367824 */ /* 0x000fe200078e00ff */
[----:B------:R-:W-:Y:S01]  /*8650*/  LOP3.LUT R32, R32, 0xffff0000, RZ, 0xc0, !PT ;  /* 0xffff000020207812 */ /* 0x000fe200078ec0ff */
[----:B------:R-:W-:Y:S02]  /*8660*/  IMAD.U32 R13, R12, 0x10000, RZ ;  /* 0x000100000c0d7824 */ /* 0x000fe400078e00ff */
[C---:B------:R-:W-:Y:S01]  /*8670*/  FMUL.FTZ R80, R33.reuse, R62 ;  /* 0x0000003e21507220 */ /* 0x040fe20000410000 */
[----:B------:R-:W-:Y:S01]  /*8680*/  FMUL.FTZ R47, R33, R54 ;  /* 0x00000036212f7220 */ /* 0x000fe20000410000 */
[----:B------:R-:W-:Y:S01]  /*8690*/  LOP3.LUT R35, R186, 0xffff0000, RZ, 0xc0, !PT ;  /* 0xffff0000ba237812 */ /* 0x000fe200078ec0ff */
[----:B------:R-:W-:Y:S01]  /*86a0*/  FFMA.FTZ R15, R15, R52, R82 ;  /* 0x000000340f0f7223 */ /* 0x000fe20000010052 */
[----:B------:R-:W-:Y:S01]  /*86b0*/  LOP3.LUT R183, R183, 0xffff0000, RZ, 0xc0, !PT ;  /* 0xffff0000b7b77812 */ /* 0x000fe200078ec0ff */
[C---:B------:R-:W-:Y:S01]  /*86c0*/  FFMA.FTZ R33, R13.reuse, R54, -R80 ;  /* 0x000000360d217223 */ /* 0x040fe20000010850 */
[----:B------:R-:W-:Y:S01]  /*86d0*/  LOP3.LUT R63, R14, 0xffff0000, RZ, 0xc0, !PT ;  /* 0xffff00000e3f7812 */ /* 0x000fe200078ec0ff */
[----:B------:R-:W-:Y:S01]  /*86e0*/  FFMA.FTZ R13, R13, R62, R47 ;  /* 0x0000003e0d0d7223 */ /* 0x000fe2000001002f */
[C---:B------:R-:W-:Y:S01]  /*86f0*/  IMAD.U32 R14, R34.reuse, 0x10000, RZ ;  /* 0x00010000220e7824 */ /* 0x040fe200078e00ff */
[----:B------:R-:W-:Y:S01]  /*8700*/  LOP3.LUT R34, R34, 0xffff0000, RZ, 0xc0, !PT ;  /* 0xffff000022227812 */ /* 0x000fe200078ec0ff */
[C---:B------:R-:W-:Y:S01]  /*8710*/  IMAD.U32 R47, R180.reuse, 0x10000, RZ ;  /* 0x00010000b42f7824 */ /* 0x040fe200078e00ff */
[----:B------:R-:W-:Y:S01]  /*8720*/  LOP3.LUT R180, R180, 0xffff0000, RZ, 0xc0, !PT ;  /* 0xffff0000b4b47812 */ /* 0x000fe200078ec0ff */
[----:B------:R-:W-:Y:S01]  /*8730*/  FMUL.FTZ R53, R32, R35 ;  /* 0x0000002320357220 */ /* 0x000fe20000410000 */
[----:B------:R-:W-:Y:S01]  /*8740*/  LOP3.LUT R12, R12, 0xffff0000, RZ, 0xc0, !PT ;  /* 0xffff00000c0c7812 */ /* 0x000fe200078ec0ff */
[----:B------:R-:W-:Y:S01]  /*8750*/  FMUL.FTZ R61, R32, R183 ;  /* 0x000000b7203d7220 */ /* 0x000fe20000410000 */
[C---:B------:R-:W-:Y:S01]  /*8760*/  IMAD.U32 R32, R184.reuse, 0x10000, RZ ;  /* 0x00010000b8207824 */ /* 0x040fe200078e00ff */
[----:B------:R-:W-:Y:S01]  /*8770*/  LOP3.LUT R184, R184, 0xffff0000, RZ, 0xc0, !PT ;  /* 0xffff0000b8b87812 */ /* 0x000fe200078ec0ff */
[----:B------:R-:W-:Y:S01]  /*8780*/  FMUL.FTZ R54, R14, R47 ;  /* 0x0000002f0e367220 */ /* 0x000fe20000410000 */
[----:B------:R-:W-:Y:S01]  /*8790*/  FMUL.FTZ R62, R34, R180 ;  /* 0x000000b4223e7220 */ /* 0x000fe20000410000 */
[C---:B------:R-:W-:Y:S01]  /*87a0*/  FFMA.FTZ R52, R12.reuse, R183, -R53 ;  /* 0x000000b70c347223 */ /* 0x040fe20000010835 */
        /* <DEDUP_REMOVED lines=21> */
.L_x_2778:
[----:B------:R-:W-:Y:S05]  /*8900*/  BSYNC B3 ;  /* 0x0000000000037941 */ /* 0x000fea0003800000 */
.L_x_2777:
[----:B----4-:R4:W-:Y:S04]  /*8910*/  ST.E.128 desc[UR60][R38.64], R12 ;  /* 0x0000000c26007985 */ /* 0x0109e8000c101d3c */
[----:B0-----:R4:W-:Y:S02]  /*8920*/  @!P3 ST.E.128 desc[UR60][R40.64], R32 ;  /* 0x000000202800b985 */ /* 0x0019e4000c101d3c */
.L_x_2776:
[----:B------:R-:W-:Y:S05]  /*8930*/  BSYNC B2 ;  /* 0x0000000000027941 */ /* 0x000fea0003800000 */
.L_x_2775:
[----:B------:R-:W-:-:S13]  /*8940*/  ISETP.NE.AND P3, PT, R25, RZ, PT ;  /* 0x000000ff1900720c */ /* 0x000fda0003f65270 */
[----:B------:R-:W-:Y:S05]  /*8950*/  @!P3 BRA `(.L_x_2774) ;  /* 0x000000080000b947 */ /* 0x000fea0003800000 */
[----:B----4-:R-:W4:Y:S01]  /*8960*/  LDL R14, [R1+0x64] ;  /* 0x00006400010e7983 */ /* 0x010f220000100800 */
[----:B------:R-:W-:Y:S01]  /*8970*/  SEL R11, R115, R137, !P1 ;  /* 0x00000089730b7207 */ /* 0x000fe20004800000 */
[C---:B------:R-:W-:Y:S01]  /*8980*/  VIADD R13, R220.reuse, 0x20 ;  /* 0x00000020dc0d7836 */ /* 0x040fe20000000000 */
        /* <DEDUP_REMOVED lines=34> */
[----:B------:R-:W-:Y:S01]  /*8bb0*/  SHF.R.U32.HI R60, RZ, 0x10, R49 ;  /* 0x00000010ff3c7819 */ /* 0x000fe20000011631 */
[----:B------:R-:W-:Y:S01]  /*8bc0*/  IMAD.U32 R42, R13, 0x10000, RZ ;  /* 0x000100000d2a7824 */ /* 0x000fe200078e00ff */
[----:B------:R-:W-:Y:S01]  /*8bd0*/  PRMT R178, R178, 0x5410, R57 ;  /* 0x00005410b2b27816 */ /* 0x000fe20000000039 */
[----:B------:R-:W-:Y:S01]  /*8be0*/  IMAD.U32 R40, R12, 0x10000, RZ ;  /* 0x000100000c287824 */ /* 0x000fe200078e00ff */
[----:B------:R-:W-:Y:S01]  /*8bf0*/  SHF.R.U64 R53, R48, 0x10, R49 ;  /* 0x0000001030357819 */ /* 0x000fe20000001231 */
[----:B------:R-:W-:Y:S01]  /*8c00*/  IMAD.U32 R48, R35, 0x10000, RZ ;  /* 0x0001000023307824 */ /* 0x000fe200078e00ff */
[----:B------:R-:W-:Y:S01]  /*8c10*/  SHF.R.U64 R49, R50, 0x10, R51 ;  /* 0x0000001032317819 */ /* 0x000fe20000001233 */
[----:B------:R-:W-:Y:S01]  /*8c20*/  IMAD.U32 R11, R14, 0x10000, RZ ;  /* 0x000100000e0b7824 */ /* 0x000fe200078e00ff */
[----:B------:R-:W-:-:S02]  /*8c30*/  PRMT R171, R171, 0x5410, R60 ;  /* 0x00005410abab7816 */ /* 0x000fc4000000003c */
[--C-:B------:R-:W-:Y:S02]  /*8c40*/  SHF.R.U64 R50, R58, 0x10, R59.reuse ;  /* 0x000000103a327819 */ /* 0x100fe4000000123b */
[----:B------:R-:W-:Y:S01]  /*8c50*/  LOP3.LUT R43, R35, 0xffff0000, RZ, 0xc0, !PT ;  /* 0xffff0000232b7812 */ /* 0x000fe200078ec0ff */
[----:B------:R-:W-:Y:S01]  /*8c60*/  IMAD.U32 R35, R178, 0x10000, RZ ;  /* 0x00010000b2237824 */ /* 0x000fe200078e00ff */
[----:B------:R-:W-:Y:S02]  /*8c70*/  SHF.R.U32.HI R58, RZ, 0x10, R59 ;  /* 0x00000010ff3a7819 */ /* 0x000fe4000001163b */
[----:B------:R-:W-:Y:S02]  /*8c80*/  SHF.R.U32.HI R54, RZ, 0x10, R51 ;  /* 0x00000010ff367819 */ /* 0x000fe40000011633 */
[----:B------:R-:W-:Y:S01]  /*8c90*/  LOP3.LUT R41, R15, 0xffff0000, RZ, 0xc0, !PT ;  /* 0xffff00000f297812 */ /* 0x000fe200078ec0ff */
[----:B------:R-:W-:Y:S01]  /*8ca0*/  IMAD.U32 R15, R171, 0x10000, RZ ;  /* 0x00010000ab0f7824 */ /* 0x000fe200078e00ff */
[----:B------:R-:W-:Y:S01]  /*8cb0*/  PRMT R158, R158, 0x5410, R49 ;  /* 0x000054109e9e7816 */ /* 0x000fe20000000031 */
[C---:B------:R-:W-:Y:S01]  /*8cc0*/  FMUL.FTZ R49, R46.reuse, R35 ;  /* 0x000000232e317220 */ /* 0x040fe20000410000 */
[----:B------:R-:W-:Y:S01]  /*8cd0*/  PRMT R175, R175, 0x5410, R58 ;  /* 0x00005410afaf7816 */ /* 0x000fe2000000003a */
[-C--:B------:R-:W-:Y:S01]  /*8ce0*/  FMUL.FTZ R51, R46, R15.reuse ;  /* 0x0000000f2e337220 */ /* 0x080fe20000410000 */
[----:B------:R-:W-:Y:S01]  /*8cf0*/  PRMT R159, R159, 0x5410, R54 ;  /* 0x000054109f9f7816 */ /* 0x000fe20000000036 */
[----:B------:R-:W-:Y:S01]  /*8d00*/  FFMA.FTZ R15, R42, R15, -R49 ;  /* 0x0000000f2a0f7223 */ /* 0x000fe20000010831 */
[----:B------:R-:W-:Y:S01]  /*8d10*/  LOP3.LUT R47, R33, 0xffff0000, RZ, 0xc0, !PT ;  /* 0xffff0000212f7812 */ /* 0x000fe200078ec0ff */
[----:B------:R-:W-:Y:S01]  /*8d20*/  IMAD.U32 R49, R175, 0x10000, RZ ;  /* 0x00010000af317824 */ /* 0x000fe200078e00ff */
[----:B------:R-:W-:Y:S01]  /*8d30*/  LOP3.LUT R178, R178, 0xffff0000, RZ, 0xc0, !PT ;  /* 0xffff0000b2b27812 */ /* 0x000fe200078ec0ff */
[----:B------:R-:W-:Y:S01]  /*8d40*/  IMAD.U32 R46, R159, 0x10000, RZ ;  /* 0x000100009f2e7824 */ /* 0x000fe200078e00ff */
[----:B------:R-:W-:Y:S01]  /*8d50*/  LOP3.LUT R171, R171, 0xffff0000, RZ, 0xc0, !PT ;  /* 0xffff0000abab7812 */ /* 0x000fe200078ec0ff */
[----:B------:R-:W-:Y:S01]  /*8d60*/  FFMA.FTZ R35, R42, R35, R51 ;  /* 0x000000232a237223 */ /* 0x000fe20000010033 */
[----:B------:R-:W-:Y:S01]  /*8d70*/  PRMT R177, R177, 0x5410, R52 ;  /* 0x00005410b1b17816 */ /* 0x000fe20000000034 */
[----:B------:R-:W-:Y:S01]  /*8d80*/  FMUL.FTZ R52, R48, R49 ;  /* 0x0000003130347220 */ /* 0x000fe20000410000 */
[----:B------:R-:W-:Y:S01]  /*8d90*/  PRMT R160, R160, 0x5410, R53 ;  /* 0x00005410a0a07816 */ /* 0x000fe20000000035 */
[----:B------:R-:W-:Y:S01]  /*8da0*/  FMUL.FTZ R53, R47, R178 ;  /* 0x000000b22f357220 */ /* 0x000fe20000410000 */
[----:B------:R-:W-:Y:S01]  /*8db0*/  PRMT R173, R173, 0x5410, R50 ;  /* 0x00005410adad7816 */ /* 0x000fe20000000032 */
[-C--:B------:R-:W-:Y:S01]  /*8dc0*/  FMUL.FTZ R47, R47, R171.reuse ;  /* 0x000000ab2f2f7220 */ /* 0x080fe20000410000 */
[----:B------:R-:W-:Y:S01]  /*8dd0*/  LOP3.LUT R44, R13, 0xffff0000, RZ, 0xc0, !PT ;  /* 0xffff00000d2c7812 */ /* 0x000fe200078ec0ff */
[-C--:B------:R-:W-:Y:S01]  /*8de0*/  FMUL.FTZ R48, R48, R46.reuse ;  /* 0x0000002e30307220 */ /* 0x080fe20000410000 */
[----:B------:R-:W-:Y:S01]  /*8df0*/  LOP3.LUT R50, R175, 0xffff0000, RZ, 0xc0, !PT ;  /* 0xffff0000af327812 */ /* 0x000fe200078ec0ff */
[----:B------:R-:W-:Y:S01]  /*8e00*/  FFMA.FTZ R52, R45, R46, -R52 ;  /* 0x0000002e2d347223 */ /* 0x000fe20000010834 */
[----:B------:R-:W-:Y:S01]  /*8e10*/  LOP3.LUT R46, R159, 0xffff0000, RZ, 0xc0, !PT ;  /* 0xffff00009f2e7812 */ /* 0x000fe200078ec0ff */
[C---:B------:R-:W-:Y:S01]  /*8e20*/  FFMA.FTZ R42, R44.reuse, R171, -R53 ;  /* 0x000000ab2c2a7223 */ /* 0x040fe20000010835 */
[----:B------:R-:W-:Y:S01]  /*8e30*/  FFMA.FTZ R178, R44, R178, R47 ;  /* 0x000000b22cb27223 */ /* 0x000fe2000001002f */
[----:B------:R-:W-:Y:S01]  /*8e40*/  FFMA.FTZ R48, R45, R49, R48 ;  /* 0x000000312d307223 */ /* 0x000fe20000010030 */
[----:B------:R-:W-:Y:S01]  /*8e50*/  FMUL.FTZ R54, R43, R50 ;  /* 0x000000322b367220 */ /* 0x000fe20000410000 */
[C---:B------:R-:W-:Y:S01]  /*8e60*/  IMAD.U32 R33, R32.reuse, 0x10000, RZ ;  /* 0x0001000020217824 */ /* 0x040fe200078e00ff */
[----:B------:R-:W-:Y:S01]  /*8e70*/  LOP3.LUT R32, R32, 0xffff0000, RZ, 0xc0, !PT ;  /* 0xffff000020207812 */ /* 0x000fe200078ec0ff */
[----:B------:R-:W-:-:S02]  /*8e80*/  IMAD.U32 R44, R160, 0x10000, RZ ;  /* 0x00010000a02c7824 */ /* 0x000fc400078e00ff */
[-C--:B------:R-:W-:Y:S01]  /*8e90*/  FMUL.FTZ R56, R43, R46.reuse ;  /* 0x0000002e2b387220 */ /* 0x080fe20000410000 */
[----:B------:R-:W-:Y:S02]  /*8ea0*/  IMAD.U32 R45, R177, 0x10000, RZ ;  /* 0x00010000b12d7824 */ /* 0x000fe400078e00ff */
[----:B------:R-:W-:Y:S01]  /*8eb0*/  FFMA.FTZ R49, R41, R46, -R54 ;  /* 0x0000002e29317223 */ /* 0x000fe20000010836 */
[----:B------:R-:W-:Y:S01]  /*8ec0*/  LOP3.LUT R177, R177, 0xffff0000, RZ, 0xc0, !PT ;  /* 0xffff0000b1b17812 */ /* 0x000fe200078ec0ff */
[CC--:B------:R-:W-:Y:S01]  /*8ed0*/  FMUL.FTZ R46, R33.reuse, R44.reuse ;  /* 0x0000002c212e7220 */ /* 0x0c0fe20000410000 */
[----:B------:R-:W-:Y:S01]  /*8ee0*/  FMUL.FTZ R47, R33, R45 ;  /* 0x0000002d212f7220 */ /* 0x000fe20000410000 */
[----:B------:R-:W-:Y:S01]  /*8ef0*/  LOP3.LUT R43, R160, 0xffff0000, RZ, 0xc0, !PT ;  /* 0xffff0000a02b7812 */ /* 0x000fe200078ec0ff */
[----:B------:R-:W-:Y:S01]  /*8f00*/  IMAD.U32 R13, R34, 0x10000, RZ ;  /* 0x00010000220d7824 */ /* 0x000fe200078e00ff */
[----:B------:R-:W-:Y:S01]  /*8f10*/  LOP3.LUT R12, R12, 0xffff0000, RZ, 0xc0, !PT ;  /* 0xffff00000c0c7812 */ /* 0x000fe200078ec0ff */
[----:B------:R-:W-:Y:S01]  /*8f20*/  FMUL.FTZ R33, R32, R177 ;  /* 0x000000b120217220 */ /* 0x000fe20000410000 */
[C---:B------:R-:W-:Y:S01]  /*8f30*/  FFMA.FTZ R47, R40.reuse, R44, -R47 ;  /* 0x0000002c282f7223 */ /* 0x040fe2000001082f */
[----:B------:R-:W-:Y:S01]  /*8f40*/  FFMA.FTZ R46, R40, R45, R46 ;  /* 0x0000002d282e7223 */ /* 0x000fe2000001002e */
[----:B------:R-:W-:Y:S01]  /*8f50*/  FFMA.FTZ R51, R41, R50, R56 ;  /* 0x0000003229337223 */ /* 0x000fe20000010038 */
[C---:B------:R-:W-:Y:S01]  /*8f60*/  IMAD.U32 R40, R173.reuse, 0x10000, RZ ;  /* 0x00010000ad287824 */ /* 0x040fe200078e00ff */
[----:B------:R-:W-:Y:S01]  /*8f70*/  LOP3.LUT R34, R34, 0xffff0000, RZ, 0xc0, !PT ;  /* 0xffff000022227812 */ /* 0x000fe200078ec0ff */
[-C--:B------:R-:W-:Y:S01]  /*8f80*/  FMUL.FTZ R41, R32, R43.reuse ;  /* 0x0000002b20297220 */ /* 0x080fe20000410000 */
[----:B------:R-:W-:Y:S01]  /*8f90*/  LOP3.LUT R173, R173, 0xffff0000, RZ, 0xc0, !PT ;  /* 0xffff0000adad7812 */ /* 0x000fe200078ec0ff */
[----:B------:R-:W-:Y:S01]  /*8fa0*/  FFMA.FTZ R44, R12, R43, -R33 ;  /* 0x0000002b0c2c7223 */ /* 0x000fe20000010821 */
        /* <DEDUP_REMOVED lines=24> */
.L_x_2780:
[----:B------:R-:W-:Y:S05]  /*9130*/  BSYNC B2 ;  /* 0x0000000000027941 */ /* 0x000fea0003800000 */
.L_x_2779:
[----:B----4-:R4:W-:Y:S04]  /*9140*/  ST.E.128 desc[UR60][R38.64], R12 ;  /* 0x0000000c26007985 */ /* 0x0109e8000c101d3c */
[----:B0-----:R4:W-:Y:S02]  /*9150*/  @!P3 ST.E.128 desc[UR60][R36.64], R32 ;  /* 0x000000202400b985 */ /* 0x0019e4000c101d3c */
.L_x_2774:
[----:B------:R-:W-:Y:S05]  /*9160*/  BSYNC B1 ;  /* 0x0000000000017941 */ /* 0x000fea0003800000 */
.L_x_2773:
[----:B------:R-:W-:-:S03]  /*9170*/  UMOV UR4, 0xffffffff ;  /* 0xffffffff00047882 */ /* 0x000fc60000000000 */
[----:B------:R-:W-:Y:S05]  /*9180*/  BRA.DIV UR4, `(.L_x_2781) ;  /* 0x0000027e040c7947 */ /* 0x000fea000b800000 */
[----:B0---4-:R0:W4:Y:S04]  /*9190*/  SHFL.IDX PT, R37, R119, 0x2, 0x181f ;  /* 0x00581f0077257f89 */ /* 0x01112800000e0000 */
[----:B------:R0:W0:Y:S02]  /*91a0*/  SHFL.IDX PT, R36, R120, 0x2, 0x181f ;  /* 0x00581f0078247f89 */ /* 0x00002400000e0000 */
.L_x_3111:
[----:B------:R-:W-:Y:S05]  /*91b0*/  @P5 BRA `(.L_x_2739) ;  /* 0x0000001400bc5947 */ /* 0x000fea0003800000 */
[----:B------:R-:W-:Y:S01]  /*91c0*/  ISETP.NE.AND P3, PT, R4, RZ, PT ;  /* 0x000000ff0400720c */ /* 0x000fe20003f65270 */
[----:B------:R-:W-:-:S12]  /*91d0*/  BSSY B1, `(.L_x_2782) ;  /* 0x000007a000017945 */ /* 0x000fd80003800000 */
[----:B------:R-:W-:Y:S05]  /*91e0*/  @!P3 BRA `(.L_x_2783) ;  /* 0x0000000400e0b947 */ /* 0x000fea0003800000 */
[----:B------:R-:W5:Y:S01]  /*91f0*/  LDL R13, [R1+0x60] ;  /* 0x00006000010d7983 */ /* 0x000f620000100800 */
[----:B------:R-:W-:Y:S01]  /*9200*/  SEL R11, R115, R137, !P2 ;  /* 0x00000089730b7207 */ /* 0x000fe20005000000 */
[----:B------:R-:W-:Y:S01]  /*9210*/  BSSY B2, `(.L_x_2784) ;  /* 0x0000073000027945 */ /* 0x000fe20003800000 */
[----:B------:R-:W-:Y:S02]  /*9220*/  ISETP.GE.AND P4, PT, R16, R114, PT ;  /* 0x000000721000720c */ /* 0x000fe40003f86270 */
[----:B------:R-:W-:Y:S02]  /*9230*/  SHF.R.S32.HI R12, RZ, 0x1f, R11 ;  /* 0x0000001fff0c7819 */ /* 0x000fe4000001140b */
[----:B0-----:R-:W-:Y:S02]  /*9240*/  LEA R38, P3, R10, R36, 0x1 ;  /* 0x000000240a267211 */ /* 0x001fe400078608ff */
[----:B------:R-:W-:Y:S02]  /*9250*/  LEA.HI R12, R12, R11, RZ, 0x4 ;  /* 0x0000000b0c0c7211 */ /* 0x000fe400078f20ff */
[----:B----4-:R-:W-:-:S02]  /*9260*/  LEA.HI.X R39, R10, R37, R28, 0x1, P3 ;  /* 0x000000250a277211 */ /* 0x010fc400018f0c1c */
[----:B------:R-:W-:-:S04]  /*9270*/  LEA.HI.SX32 R12, R12, R9, 0x1c ;  /* 0x000000090c0c7211 */ /* 0x000fc800078fe2ff */
[----:B------:R-:W-:Y:S01]  /*9280*/  SHF.R.S32.HI R11, RZ, 0x1f, R12 ;  /* 0x0000001fff0b7819 */ /* 0x000fe2000001140c */
[----:B------:R-:W-:-:S03]  /*9290*/  IMAD.SHL.U32 R41, R12, 0x8, RZ ;  /* 0x000000080c297824 */ /* 0x000fc600078e00ff */
[----:B------:R-:W-:Y:S02]  /*92a0*/  LEA.HI R11, R11, R12, RZ, 0x3 ;  /* 0x0000000c0b0b7211 */ /* 0x000fe400078f18ff */
[----:B------:R-:W-:Y:S02]  /*92b0*/  ISETP.GE.AND P5, PT, R41, R136, PT ;  /* 0x000000882900720c */ /* 0x000fe40003fa6270 */
[----:B------:R-:W-:Y:S02]  /*92c0*/  SHF.R.S32.HI R12, RZ, 0x3, R11 ;  /* 0x00000003ff0c7819 */ /* 0x000fe4000001140b */
[----:B------:R-:W-:-:S04]  /*92d0*/  LOP3.LUT R11, R0, 0x38, R41, 0xf8, !PT ;  /* 0x00000038000b7812 */ /* 0x000fc800078ef829 */
[----:B------:R-:W-:-:S05]  /*92e0*/  LOP3.LUT R11, R11, R138, RZ, 0x3c, !PT ;  /* 0x0000008a0b0b7212 */ /* 0x000fca00078e3cff */
[----:B------:R-:W-:-:S04]  /*92f0*/  @!P5 IMAD.WIDE R40, R41, 0x2, R36 ;  /* 0x000000022928d825 */ /* 0x000fc800078e0224 */
[----:B-----5:R-:W-:-:S04]  /*9300*/  IMAD R12, R12, 0x1400, R13 ;  /* 0x000014000c0c7824 */ /* 0x020fc800078e020d */
        /* <DEDUP_REMOVED lines=11> */
[----:B------:R-:W-:Y:S01]  /*93c0*/  IMAD.U32 R48, R35, 0x10000, RZ ;  /* 0x0001000023307824 */ /* 0x000fe200078e00ff */
[--C-:B------:R-:W-:Y:S01]  /*93d0*/  SHF.R.U64 R55, R68, 0x10, R69.reuse ;  /* 0x0000001044377819 */ /* 0x100fe20000001245 */
[----:B----4-:R-:W-:Y:S01]  /*93e0*/  IMAD.U32 R45, R15, 0x10000, RZ ;  /* 0x000100000f2d7824 */ /* 0x010fe200078e00ff */
[----:B------:R-:W-:Y:S01]  /*93f0*/  SHF.R.U32.HI R68, RZ, 0x10, R69 ;  /* 0x00000010ff447819 */ /* 0x000fe20000011645 */
[----:B------:R-:W-:Y:S01]  /*9400*/  IMAD.U32 R42, R12, 0x10000, RZ ;  /* 0x000100000c2a7824 */ /* 0x000fe200078e00ff */
[----:B------:R-:W-:Y:S01]  /*9410*/  PRMT R157, R157, 0x5410, R76 ;  /* 0x000054109d9d7816 */ /* 0x000fe2000000004c */
[----:B------:R-:W-:Y:S01]  /*9420*/  IMAD.U32 R11, R14, 0x10000, RZ ;  /* 0x000100000e0b7824 */ /* 0x000fe200078e00ff */
[----:B------:R-:W-:-:S02]  /*9430*/  PRMT R153, R153, 0x5410, R68 ;  /* 0x0000541099997816 */ /* 0x000fc40000000044 */
[----:B------:R-:W-:Y:S01]  /*9440*/  SHF.R.U64 R53, R70, 0x10, R71 ;  /* 0x0000001046357819 */ /* 0x000fe20000001247 */
[----:B------:R-:W-:Y:S01]  /*9450*/  IMAD.U32 R50, R157, 0x10000, RZ ;  /* 0x000100009d327824 */ /* 0x000fe200078e00ff */
[----:B------:R-:W-:Y:S02]  /*9460*/  SHF.R.U64 R51, R78, 0x10, R79 ;  /* 0x000000104e337819 */ /* 0x000fe4000000124f */
[----:B------:R-:W-:Y:S01]  /*9470*/  PRMT R156, R156, 0x5410, R49 ;  /* 0x000054109c9c7816 */ /* 0x000fe20000000031 */
[----:B------:R-:W-:Y:S01]  /*9480*/  IMAD.U32 R49, R153, 0x10000, RZ ;  /* 0x0001000099317824 */ /* 0x000fe200078e00ff */
[----:B------:R-:W-:Y:S01]  /*9490*/  SHF.R.U32.HI R70, RZ, 0x10, R71 ;  /* 0x00000010ff467819 */ /* 0x000fe20000011647 */
[C---:B------:R-:W-:Y:S01]  /*94a0*/  FMUL.FTZ R52, R46.reuse, R50 ;  /* 0x000000322e347220 */ /* 0x040fe20000410000 */
[----:B------:R-:W-:Y:S01]  /*94b0*/  SHF.R.U32.HI R78, RZ, 0x10, R79 ;  /* 0x00000010ff4e7819 */ /* 0x000fe2000001164f */
[----:B------:R-:W-:Y:S01]  /*94c0*/  FMUL.FTZ R54, R46, R49 ;  /* 0x000000312e367220 */ /* 0x000fe20000410000 */
[----:B------:R-:W-:-:S02]  /*94d0*/  SHF.L.U32 R43, R13, 0x10, RZ ;  /* 0x000000100d2b7819 */ /* 0x000fc400000006ff */
[----:B------:R-:W-:Y:S01]  /*94e0*/  LOP3.LUT R47, R33, 0xffff0000, RZ, 0xc0, !PT ;  /* 0xffff0000212f7812 */ /* 0x000fe200078ec0ff */
[----:B------:R-:W-:Y:S01]  /*94f0*/  IMAD.U32 R33, R32, 0x10000, RZ ;  /* 0x0001000020217824 */ /* 0x000fe200078e00ff */
[----:B------:R-:W-:Y:S01]  /*9500*/  LOP3.LUT R157, R157, 0xffff0000, RZ, 0xc0, !PT ;  /* 0xffff00009d9d7812 */ /* 0x000fe200078ec0ff */
[----:B------:R-:W-:Y:S01]  /*9510*/  FFMA.FTZ R52, R43, R49, -R52 ;  /* 0x000000312b347223 */ /* 0x000fe20000010834 */
[----:B------:R-:W-:Y:S01]  /*9520*/  LOP3.LUT R153, R153, 0xffff0000, RZ, 0xc0, !PT ;  /* 0xffff000099997812 */ /* 0x000fe200078ec0ff */
[----:B------:R-:W-:Y:S01]  /*9530*/  FFMA.FTZ R54, R43, R50, R54 ;  /* 0x000000322b367223 */ /* 0x000fe20000010036 */
[----:B------:R-:W-:Y:S01]  /*9540*/  PRMT R151, R151, 0x5410, R70 ;  /* 0x0000541097977816 */ /* 0x000fe20000000046 */
[----:B------:R-:W-:Y:S01]  /*9550*/  FMUL.FTZ R49, R47, R157 ;  /* 0x0000009d2f317220 */ /* 0x000fe20000410000 */
[----:B------:R-:W-:Y:S01]  /*9560*/  PRMT R155, R155, 0x5410, R78 ;  /* 0x000054109b9b7816 */ /* 0x000fe2000000004e */
[-C--:B------:R-:W-:Y:S01]  /*9570*/  FMUL.FTZ R47, R47, R153.reuse ;  /* 0x000000992f2f7220 */ /* 0x080fe20000410000 */
[----:B------:R-:W-:Y:S01]  /*9580*/  LOP3.LUT R44, R13, 0xffff0000, RZ, 0xc0, !PT ;  /* 0xffff00000d2c7812 */ /* 0x000fe200078ec0ff */
[----:B------:R-:W-:Y:S01]  /*9590*/  IMAD.U32 R43, R151, 0x10000, RZ ;  /* 0x00010000972b7824 */ /* 0x000fe200078e00ff */
[----:B------:R-:W-:Y:S01]  /*95a0*/  LOP3.LUT R35, R35, 0xffff0000, RZ, 0xc0, !PT ;  /* 0xffff000023237812 */ /* 0x000fe200078ec0ff */
[C---:B------:R-:W-:Y:S01]  /*95b0*/  IMAD.U32 R46, R155.reuse, 0x10000, RZ ;  /* 0x000100009b2e7824 */ /* 0x040fe200078e00ff */
[----:B------:R-:W-:Y:S01]  /*95c0*/  LOP3.LUT R50, R155, 0xffff0000, RZ, 0xc0, !PT ;  /* 0xffff00009b327812 */ /* 0x000fe200078ec0ff */
[C---:B------:R-:W-:Y:S01]  /*95d0*/  FFMA.FTZ R153, R44.reuse, R153, -R49 ;  /* 0x000000992c997223 */ /* 0x040fe20000010831 */
[----:B------:R-:W-:Y:S01]  /*95e0*/  FFMA.FTZ R157, R44, R157, R47 ;  /* 0x0000009d2c9d7223 */ /* 0x000fe2000001002f */
[CC--:B------:R-:W-:Y:S01]  /*95f0*/  FMUL.FTZ R56, R48.reuse, R46.reuse ;  /* 0x0000002e30387220 */ /* 0x0c0fe20000410000 */
[-C--:B------:R-:W-:Y:S01]  /*9600*/  FMUL.FTZ R49, R48, R43.reuse ;  /* 0x0000002b30317220 */ /* 0x080fe20000410000 */
[----:B------:R-:W-:Y:S01]  /*9610*/  LOP3.LUT R44, R151, 0xffff0000, RZ, 0xc0, !PT ;  /* 0xffff0000972c7812 */ /* 0x000fe200078ec0ff */
[----:B------:R-:W-:Y:S01]  /*9620*/  IMAD.U32 R13, R34, 0x10000, RZ ;  /* 0x00010000220d7824 */ /* 0x000fe200078e00ff */
[----:B------:R-:W-:Y:S01]  /*9630*/  PRMT R150, R150, 0x5410, R55 ;  /* 0x0000541096967816 */ /* 0x000fe20000000037 */
[----:B------:R-:W-:Y:S01]  /*9640*/  FFMA.FTZ R56, R45, R43, -R56 ;  /* 0x0000002b2d387223 */ /* 0x000fe20000010838 */
[----:B------:R-:W-:Y:S01]  /*9650*/  LOP3.LUT R15, R15, 0xffff0000, RZ, 0xc0, !PT ;  /* 0xffff00000f0f7812 */ /* 0x000fe200078ec0ff */
[----:B------:R-:W-:Y:S01]  /*9660*/  FFMA.FTZ R48, R45, R46, R49 ;  /* 0x0000002e2d307223 */ /* 0x000fe20000010031 */
[----:B------:R-:W-:Y:S01]  /*9670*/  LOP3.LUT R32, R32, 0xffff0000, RZ, 0xc0, !PT ;  /* 0xffff000020207812 */ /* 0x000fe200078ec0ff */
[----:B------:R-:W-:Y:S01]  /*9680*/  FMUL.FTZ R46, R35, R50 ;  /* 0x00000032232e7220 */ /* 0x000fe20000410000 */
[----:B------:R-:W-:-:S02]  /*9690*/  IMAD.U32 R45, R156, 0x10000, RZ ;  /* 0x000100009c2d7824 */ /* 0x000fc400078e00ff */
[-C--:B------:R-:W-:Y:S01]  /*96a0*/  FMUL.FTZ R58, R35, R44.reuse ;  /* 0x0000002c233a7220 */ /* 0x080fe20000410000 */
[----:B------:R-:W-:Y:S01]  /*96b0*/  LOP3.LUT R47, R156, 0xffff0000, RZ, 0xc0, !PT ;  /* 0xffff00009c2f7812 */ /* 0x000fe200078ec0ff */
[----:B------:R-:W-:Y:S01]  /*96c0*/  IMAD.U32 R43, R150, 0x10000, RZ ;  /* 0x00010000962b7824 */ /* 0x000fe200078e00ff */
[----:B------:R-:W-:Y:S01]  /*96d0*/  PRMT R152, R152, 0x5410, R53 ;  /* 0x0000541098987816 */ /* 0x000fe20000000035 */
[----:B------:R-:W-:Y:S01]  /*96e0*/  FMUL.FTZ R49, R33, R45 ;  /* 0x0000002d21317220 */ /* 0x000fe20000410000 */
[----:B------:R-:W-:Y:S01]  /*96f0*/  PRMT R154, R154, 0x5410, R51 ;  /* 0x000054109a9a7816 */ /* 0x000fe20000000033 */
[C---:B------:R-:W-:Y:S01]  /*9700*/  FFMA.FTZ R51, R15.reuse, R44, -R46 ;  /* 0x0000002c0f337223 */ /* 0x040fe2000001082e */
[----:B------:R-:W-:Y:S01]  /*9710*/  LOP3.LUT R12, R12, 0xffff0000, RZ, 0xc0, !PT ;  /* 0xffff00000c0c7812 */ /* 0x000fe200078ec0ff */
[----:B------:R-:W-:Y:S01]  /*9720*/  FFMA.FTZ R53, R15, R50, R58 ;  /* 0x000000320f357223 */ /* 0x000fe2000001003a */
[----:B------:R-:W-:Y:S01]  /*9730*/  LOP3.LUT R35, R150, 0xffff0000, RZ, 0xc0, !PT ;  /* 0xffff000096237812 */ /* 0x000fe200078ec0ff */
[----:B------:R-:W-:Y:S01]  /*9740*/  FMUL.FTZ R44, R33, R43 ;  /* 0x0000002b212c7220 */ /* 0x000fe20000410000 */
[----:B------:R-:W-:Y:S01]  /*9750*/  FMUL.FTZ R15, R32, R47 ;  /* 0x0000002f200f7220 */ /* 0x000fe20000410000 */
[----:B------:R-:W-:Y:S01]  /*9760*/  FFMA.FTZ R49, R42, R43, -R49 ;  /* 0x0000002b2a317223 */ /* 0x000fe20000010831 */
[----:B------:R-:W-:Y:S01]  /*9770*/  LOP3.LUT R34, R34, 0xffff0000, RZ, 0xc0, !PT ;  /* 0xffff000022227812 */ /* 0x000fe200078ec0ff */
[----:B------:R-:W-:Y:S01]  /*9780*/  FFMA.FTZ R44, R42, R45, R44 ;  /* 0x0000002d2a2c7223 */ /* 0x000fe2000001002c */
[-C--:B------:R-:W-:Y:S01]  /*9790*/  FMUL.FTZ R43, R32, R35.reuse ;  /* 0x00000023202b7220 */ /* 0x080fe20000410000 */
[----:B------:R-:W-:Y:S01]  /*97a0*/  FFMA.FTZ R46, R12, R35, -R15 ;  /* 0x000000230c2e7223 */ /* 0x000fe2000001080f */
[C---:B------:R-:W-:Y:S01]  /*97b0*/  LOP3.LUT R33, R154.reuse, 0xffff0000, RZ, 0xc0, !PT ;  /* 0xffff00009a217812 */ /* 0x040fe200078ec0ff */
[----:B------:R-:W-:Y:S01]  /*97c0*/  IMAD.U32 R42, R154, 0x10000, RZ ;  /* 0x000100009a2a7824 */ /* 0x000fe200078e00ff */
[C---:B------:R-:W-:Y:S01]  /*97d0*/  LOP3.LUT R15, R152.reuse, 0xffff0000, RZ, 0xc0, !PT ;  /* 0xffff0000980f7812 */ /* 0x040fe200078ec0ff */
[----:B------:R-:W-:-:S02]  /*97e0*/  IMAD.U32 R32, R152, 0x10000, RZ ;  /* 0x0001000098207824 */ /* 0x000fc400078e00ff */
        /* <DEDUP_REMOVED lines=19> */
[----:B------:R-:W-:-:S02]  /*9920*/  F2FP.BF16.F32.PACK_AB R33, R157, R54 ;  /* 0x000000369d21723e */ /* 0x000fc400000010ff */
[----:B------:R-:W-:-:S07]  /*9930*/  F2FP.BF16.F32.PACK_AB R32, R43, R44 ;  /* 0x0000002c2b20723e */ /* 0x000fce00000010ff */
.L_x_2785:
[----:B------:R-:W-:Y:S05]  /*9940*/  BSYNC B2 ;  /* 0x0000000000027941 */ /* 0x000fea0003800000 */
.L_x_2784:
[----:B----4-:R4:W-:Y:S04]  /*9950*/  ST.E.128 desc[UR60][R38.64], R12 ;  /* 0x0000000c26007985 */ /* 0x0109e8000c101d3c */
[----:B0-----:R4:W-:Y:S02]  /*9960*/  @!P5 ST.E.128 desc[UR60][R40.64], R32 ;  /* 0x000000202800d985 */ /* 0x0019e4000c101d3c */
.L_x_2783:
[----:B------:R-:W-:Y:S05]  /*9970*/  BSYNC B1 ;  /* 0x0000000000017941 */ /* 0x000fea0003800000 */
.L_x_2782:
[----:B------:R-:W-:-:S13]  /*9980*/  ISETP.NE.AND P3, PT, R25, RZ, PT ;  /* 0x000000ff1900720c */ /* 0x000fda0003f65270 */
[----:B------:R-:W-:Y:S05]  /*9990*/  @!P3 BRA `(.L_x_2739) ;  /* 0x0000000c00c4b947 */ /* 0x000fea0003800000 */
[----:B----4-:R-:W4:Y:S01]  /*99a0*/  LDL R14, [R1+0x60] ;  /* 0x00006000010e7983 */ /* 0x010f220000100800 */
[----:B------:R-:W-:Y:S01]  /*99b0*/  SEL R137, R115, R137, !P1 ;  /* 0x0000008973897207 */ /* 0x000fe20004800000 */
[----:B------:R-:W-:Y:S01]  /*99c0*/  BSSY B1, `(.L_x_2786) ;  /* 0x0000070000017945 */ /* 0x000fe20003800000 */
[----:B------:R-:W-:Y:S02]  /*99d0*/  ISETP.GE.AND P4, PT, R213, R114, PT ;  /* 0x00000072d500720c */ /* 0x000fe40003f86270 */
[----:B------:R-:W-:Y:S02]  /*99e0*/  SHF.R.S32.HI R12, RZ, 0x1f, R137 ;  /* 0x0000001fff0c7819 */ /* 0x000fe40000011489 */
[C---:B0-----:R-:W-:Y:S02]  /*99f0*/  LEA R38, P3, R21.reuse, R36, 0x1 ;  /* 0x0000002415267211 */ /* 0x041fe400078608ff */
[----:B------:R-:W-:Y:S02]  /*9a00*/  LEA.HI R137, R12, R137, RZ, 0x4 ;  /* 0x000000890c897211 */ /* 0x000fe400078f20ff */
[----:B------:R-:W-:-:S02]  /*9a10*/  LEA.HI.X R39, R21, R37, R29, 0x1, P3 ;  /* 0x0000002515277211 */ /* 0x000fc400018f0c1d */
[----:B------:R-:W-:-:S04]  /*9a20*/  LEA.HI.SX32 R137, R137, R20, 0x1c ;  /* 0x0000001489897211 */ /* 0x000fc800078fe2ff */
[----:B------:R-:W-:Y:S01]  /*9a30*/  SHF.R.S32.HI R12, RZ, 0x1f, R137 ;  /* 0x0000001fff0c7819 */ /* 0x000fe20000011489 */
[----:B------:R-:W-:-:S03]  /*9a40*/  IMAD.SHL.U32 R11, R137, 0x8, RZ ;  /* 0x00000008890b7824 */ /* 0x000fc600078e00ff */
[----:B------:R-:W-:Y:S02]  /*9a50*/  LEA.HI R12, R12, R137, RZ, 0x3 ;  /* 0x000000890c0c7211 */ /* 0x000fe400078f18ff */
[----:B------:R-:W-:Y:S02]  /*9a60*/  LOP3.LUT R13, R0, 0x38, R11, 0xf8, !PT ;  /* 0x00000038000d7812 */ /* 0x000fe400078ef80b */
[----:B------:R-:W-:Y:S02]  /*9a70*/  SHF.R.S32.HI R12, RZ, 0x3, R12 ;  /* 0x00000003ff0c7819 */ /* 0x000fe4000001140c */
[----:B------:R-:W-:-:S03]  /*9a80*/  LOP3.LUT R13, R13, R138, RZ, 0x3c, !PT ;  /* 0x0000008a0d0d7212 */ /* 0x000fc600078e3cff */
[----:B----4-:R-:W-:-:S04]  /*9a90*/  IMAD R12, R12, 0x1400, R14 ;  /* 0x000014000c0c7824 */ /* 0x010fc800078e020e */
[----:B------:R-:W-:Y:S02]  /*9aa0*/  IMAD.IADD R15, R12, 0x1, R13 ;  /* 0x000000010c0f7824 */ /* 0x000fe400078e020d */
[C---:B------:R-:W-:Y:S02]  /*9ab0*/  IMAD R13, R212.reuse, 0x5000, R123 ;  /* 0x00005000d40d7824 */ /* 0x040fe400078e027b */
[----:B------:R-:W-:Y:S02]  /*9ac0*/  IMAD R15, R212, 0x5000, R15 ;  /* 0x00005000d40f7824 */ /* 0x000fe400078e020f */
[--C-:B------:R-:W-:Y:S02]  /*9ad0*/  IMAD R13, R13, 0x2, R22.reuse ;  /* 0x000000020d0d7824 */ /* 0x100fe400078e0216 */
[----:B------:R-:W-:-:S04]  /*9ae0*/  IMAD R32, R15, 0x2, R22 ;  /* 0x000000020f207824 */ /* 0x000fc800078e0216 */
[----:B------:R-:W0:Y:S04]  /*9af0*/  LDS.128 R12, [R13+0x24400] ;  /* 0x024400000d0c7984 */ /* 0x000e280000000c00 */
[----:B------:R-:W4:Y:S01]  /*9b00*/  LDS.128 R32, [R32+0x24400] ;  /* 0x0244000020207984 */ /* 0x000f220000000c00 */
[----:B------:R-:W-:Y:S05]  /*9b10*/  @P4 BRA `(.L_x_2787) ;  /* 0x0000000400684947 */ /* 0x000fea0003800000 */
[----:B------:R-:W-:Y:S01]  /*9b20*/  SHF.R.U64 R55, R64, 0x10, R65 ;  /* 0x0000001040377819 */ /* 0x000fe20000001241 */
[----:B----4-:R-:W-:Y:S01]  /*9b30*/  IMAD.U32 R44, R33, 0x10000, RZ ;  /* 0x00010000212c7824 */ /* 0x010fe200078e00ff */
[----:B------:R-:W-:Y:S01]  /*9b40*/  SHF.R.U64 R49, R72, 0x10, R73 ;  /* 0x0000001048317819 */ /* 0x000fe20000001249 */
[----:B0-----:R-:W-:Y:S01]  /*9b50*/  IMAD.U32 R40, R13, 0x10000, RZ ;  /* 0x000100000d287824 */ /* 0x001fe200078e00ff */
[----:B------:R-:W-:Y:S01]  /*9b60*/  SHF.R.U32.HI R64, RZ, 0x10, R65 ;  /* 0x00000010ff407819 */ /* 0x000fe20000011641 */
[----:B------:R-:W-:Y:S01]  /*9b70*/  IMAD.U32 R46, R35, 0x10000, RZ ;  /* 0x00010000232e7824 */ /* 0x000fe200078e00ff */
[----:B------:R-:W-:Y:S01]  /*9b80*/  SHF.R.U32.HI R72, RZ, 0x10, R73 ;  /* 0x00000010ff487819 */ /* 0x000fe20000011649 */
[----:B------:R-:W-:Y:S01]  /*9b90*/  IMAD.U32 R42, R32, 0x10000, RZ ;  /* 0x00010000202a7824 */ /* 0x000fe200078e00ff */
[----:B------:R-:W-:Y:S02]  /*9ba0*/  SHF.R.U64 R51, R66, 0x10, R67 ;  /* 0x0000001042337819 */ /* 0x000fe40000001243 */
[----:B------:R-:W-:-:S02]  /*9bb0*/  PRMT R145, R145, 0x5410, R64 ;  /* 0x0000541091917816 */ /* 0x000fc40000000040 */
[----:B------:R-:W-:Y:S02]  /*9bc0*/  PRMT R149, R149, 0x5410, R72 ;  /* 0x0000541095957816 */ /* 0x000fe40000000048 */
[----:B------:R-:W-:Y:S02]  /*9bd0*/  SHF.R.U64 R53, R74, 0x10, R75 ;  /* 0x000000104a357819 */ /* 0x000fe4000000124b */
[----:B------:R-:W-:Y:S01]  /*9be0*/  PRMT R142, R142, 0x5410, R51 ;  /* 0x000054108e8e7816 */ /* 0x000fe20000000033 */
[----:B------:R-:W-:Y:S01]  /*9bf0*/  IMAD.U32 R51, R149, 0x10000, RZ ;  /* 0x0001000095337824 */ /* 0x000fe200078e00ff */
[----:B------:R-:W-:Y:S01]  /*9c00*/  PRMT R148, R148, 0x5410, R49 ;  /* 0x0000541094947816 */ /* 0x000fe20000000031 */
[----:B------:R-:W-:Y:S01]  /*9c10*/  IMAD.U32 R49, R145, 0x10000, RZ ;  /* 0x0001000091317824 */ /* 0x000fe200078e00ff */
[----:B------:R-:W-:Y:S02]  /*9c20*/  SHF.R.U32.HI R74, RZ, 0x10, R75 ;  /* 0x00000010ff4a7819 */ /* 0x000fe4000001164b */
[----:B------:R-:W-:-:S02]  /*9c30*/  SHF.R.U32.HI R66, RZ, 0x10, R67 ;  /* 0x00000010ff427819 */ /* 0x000fc40000011643 */
[----:B------:R-:W-:Y:S01]  /*9c40*/  PRMT R144, R144, 0x5410, R55 ;  /* 0x0000541090907816 */ /* 0x000fe20000000037 */
[----:B------:R-:W-:Y:S01]  /*9c50*/  FMUL.FTZ R55, R44, R49 ;  /* 0x000000312c377220 */ /* 0x000fe20000410000 */
[----:B------:R-:W-:Y:S01]  /*9c60*/  PRMT R146, R146, 0x5410, R53 ;  /* 0x0000541092927816 */ /* 0x000fe20000000035 */
[-C--:B------:R-:W-:Y:S01]  /*9c70*/  FMUL.FTZ R53, R44, R51.reuse ;  /* 0x000000332c357220 */ /* 0x080fe20000410000 */
[----:B------:R-:W-:Y:S01]  /*9c80*/  LOP3.LUT R45, R33, 0xffff0000, RZ, 0xc0, !PT ;  /* 0xffff0000212d7812 */ /* 0x000fe200078ec0ff */
[C---:B------:R-:W-:Y:S01]  /*9c90*/  FFMA.FTZ R55, R40.reuse, R51, R55 ;  /* 0x0000003328377223 */ /* 0x040fe20000010037 */
[----:B------:R-:W-:Y:S01]  /*9ca0*/  PRMT R147, R147, 0x5410, R74 ;  /* 0x0000541093937816 */ /* 0x000fe2000000004a */
[----:B------:R-:W-:Y:S01]  /*9cb0*/  FFMA.FTZ R50, R40, R49, -R53 ;  /* 0x0000003128327223 */ /* 0x000fe20000010835 */
[----:B------:R-:W-:Y:S02]  /*9cc0*/  LOP3.LUT R48, R149, 0xffff0000, RZ, 0xc0, !PT ;  /* 0xffff000095307812 */ /* 0x000fe400078ec0ff */
[----:B------:R-:W-:Y:S01]  /*9cd0*/  PRMT R143, R143, 0x5410, R66 ;  /* 0x000054108f8f7816 */ /* 0x000fe20000000042 */
[----:B------:R-:W-:Y:S01]  /*9ce0*/  IMAD.U32 R53, R147, 0x10000, RZ ;  /* 0x0001000093357824 */ /* 0x000fe200078e00ff */
[----:B------:R-:W-:Y:S01]  /*9cf0*/  LOP3.LUT R44, R145, 0xffff0000, RZ, 0xc0, !PT ;  /* 0xffff0000912c7812 */ /* 0x000fe200078ec0ff */
[----:B------:R-:W-:Y:S01]  /*9d00*/  FMUL.FTZ R52, R45, R48 ;  /* 0x000000302d347220 */ /* 0x000fe20000410000 */
[----:B------:R-:W-:Y:S01]  /*9d10*/  LOP3.LUT R41, R13, 0xffff0000, RZ, 0xc0, !PT ;  /* 0xffff00000d297812 */ /* 0x000fe200078ec0ff */
[----:B------:R-:W-:Y:S01]  /*9d20*/  IMAD.U32 R49, R143, 0x10000, RZ ;  /* 0x000100008f317824 */ /* 0x000fe200078e00ff */
[----:B------:R-:W-:Y:S01]  /*9d30*/  LOP3.LUT R43, R32, 0xffff0000, RZ, 0xc0, !PT ;  /* 0xffff0000202b7812 */ /* 0x000fe200078ec0ff */
[-C--:B------:R-:W-:Y:S01]  /*9d40*/  FMUL.FTZ R40, R45, R44.reuse ;  /* 0x0000002c2d287220 */ /* 0x080fe20000410000 */
[C---:B------:R-:W-:Y:S01]  /*9d50*/  FMUL.FTZ R51, R46.reuse, R53 ;  /* 0x000000352e337220 */ /* 0x040fe20000410000 */
[----:B------:R-:W-:Y:S01]  /*9d60*/  FFMA.FTZ R45, R41, R44, -R52 ;  /* 0x0000002c292d7223 */ /* 0x000fe20000010834 */
[----:B------:R-:W-:Y:S01]  /*9d70*/  IMAD.U32 R32, R15, 0x10000, RZ ;  /* 0x000100000f207824 */ /* 0x000fe200078e00ff */
[----:B------:R-:W-:Y:S01]  /*9d80*/  LOP3.LUT R47, R35, 0xffff0000, RZ, 0xc0, !PT ;  /* 0xffff0000232f7812 */ /* 0x000fe200078ec0ff */
[----:B------:R-:W-:Y:S01]  /*9d90*/  FMUL.FTZ R46, R46, R49 ;  /* 0x000000312e2e7220 */ /* 0x000fe20000410000 */
[----:B------:R-:W-:Y:S01]  /*9da0*/  LOP3.LUT R44, R147, 0xffff0000, RZ, 0xc0, !PT ;  /* 0xffff0000932c7812 */ /* 0x000fe200078ec0ff */
[----:B------:R-:W-:Y:S01]  /*9db0*/  FFMA.FTZ R48, R41, R48, R40 ;  /* 0x0000003029307223 */ /* 0x000fe20000010028 */
[----:B------:R-:W-:Y:S01]  /*9dc0*/  LOP3.LUT R40, R143, 0xffff0000, RZ, 0xc0, !PT ;  /* 0xffff00008f287812 */ /* 0x000fe200078ec0ff */
[C---:B------:R-:W-:Y:S01]  /*9dd0*/  FFMA.FTZ R53, R32.reuse, R53, R46 ;  /* 0x0000003520357223 */ /* 0x040fe2000001002e */
[----:B------:R-:W-:Y:S01]  /*9de0*/  LOP3.LUT R33, R15, 0xffff0000, RZ, 0xc0, !PT ;  /* 0xffff00000f217812 */ /* 0x000fe200078ec0ff */
[----:B------:R-:W-:Y:S01]  /*9df0*/  FFMA.FTZ R51, R32, R49, -R51 ;  /* 0x0000003120337223 */ /* 0x000fe20000010833 */
[----:B------:R-:W-:Y:S01]  /*9e00*/  FMUL.FTZ R46, R47, R44 ;  /* 0x0000002c2f2e7220 */ /* 0x000fe20000410000 */
[----:B------:R-:W-:-:S02]  /*9e10*/  IMAD.U32 R41, R148, 0x10000, RZ ;  /* 0x0001000094297824 */ /* 0x000fc400078e00ff */
[-C--:B------:R-:W-:Y:S01]  /*9e20*/  FMUL.FTZ R54, R47, R40.reuse ;  /* 0x000000282f367220 */ /* 0x080fe20000410000 */
[----:B------:R-:W-:Y:S01]  /*9e30*/  IMAD.U32 R32, R144, 0x10000, RZ ;  /* 0x0001000090207824 */ /* 0x000fe200078e00ff */
[----:B------:R-:W-:Y:S01]  /*9e40*/  LOP3.LUT R148, R148, 0xffff0000, RZ, 0xc0, !PT ;  /* 0xffff000094947812 */ /* 0x000fe200078ec0ff */
[C---:B------:R-:W-:Y:S02]  /*9e50*/  IMAD.U32 R13, R12.reuse, 0x10000, RZ ;  /* 0x000100000c0d7824 */ /* 0x040fe400078e00ff */
[C---:B------:R-:W-:Y:S01]  /*9e60*/  FFMA.FTZ R52, R33.reuse, R40, -R46 ;  /* 0x0000002821347223 */ /* 0x040fe2000001082e */
[----:B------:R-:W-:Y:S01]  /*9e70*/  LOP3.LUT R12, R12, 0xffff0000, RZ, 0xc0, !PT ;  /* 0xffff00000c0c7812 */ /* 0x000fe200078ec0ff */
[----:B------:R-:W-:Y:S01]  /*9e80*/  FMUL.FTZ R46, R42, R32 ;  /* 0x000000202a2e7220 */ /* 0x000fe20000410000 */
[----:B------:R-:W-:Y:S01]  /*9e90*/  LOP3.LUT R144, R144, 0xffff0000, RZ, 0xc0, !PT ;  /* 0xffff000090907812 */ /* 0x000fe200078ec0ff */
[----:B------:R-:W-:Y:S01]  /*9ea0*/  FFMA.FTZ R54, R33, R44, R54 ;  /* 0x0000002c21367223 */ /* 0x000fe20000010036 */
[----:B------:R-:W-:Y:S01]  /*9eb0*/  FMUL.FTZ R33, R43, R148 ;  /* 0x000000942b217220 */ /* 0x000fe20000410000 */
[-C--:B------:R-:W-:Y:S01]  /*9ec0*/  FMUL.FTZ R40, R42, R41.reuse ;  /* 0x000000292a287220 */ /* 0x080fe20000410000 */
[----:B------:R-:W-:Y:S01]  /*9ed0*/  FFMA.FTZ R46, R13, R41, R46 ;  /* 0x000000290d2e7223 */ /* 0x000fe2000001002e */
[----:B------:R-:W-:-:S02]  /*9ee0*/  IMAD.U32 R35, R34, 0x10000, RZ ;  /* 0x0001000022237824 */ /* 0x000fc400078e00ff */
[----:B------:R-:W-:Y:S01]  /*9ef0*/  FFMA.FTZ R41, R12, R144, -R33 ;  /* 0x000000900c297223 */ /* 0x000fe20000010821 */
[----:B------:R-:W-:Y:S01]  /*9f00*/  LOP3.LUT R34, R34, 0xffff0000, RZ, 0xc0, !PT ;  /* 0xffff000022227812 */ /* 0x000fe200078ec0ff */
[----:B------:R-:W-:Y:S01]  /*9f10*/  FFMA.FTZ R42, R13, R32, -R40 ;  /* 0x000000200d2a7223 */ /* 0x000fe20000010828 */
[----:B------:R-:W-:Y:S01]  /*9f20*/  FMUL.FTZ R43, R43, R144 ;  /* 0x000000902b2b7220 */ /* 0x000fe20000410000 */
[C---:B------:R-:W-:Y:S01]  /*9f30*/  LOP3.LUT R33, R146.reuse, 0xffff0000, RZ, 0xc0, !PT ;  /* 0xffff000092217812 */ /* 0x040fe200078ec0ff */
[----:B------:R-:W-:Y:S01]  /*9f40*/  IMAD.U32 R40, R146, 0x10000, RZ ;  /* 0x0001000092287824 */ /* 0x000fe200078e00ff */
[C---:B------:R-:W-:Y:S01]  /*9f50*/  LOP3.LUT R13, R142.reuse, 0xffff0000, RZ, 0xc0, !PT ;  /* 0xffff00008e0d7812 */ /* 0x040fe200078ec0ff */
[----:B------:R-:W-:Y:S02]  /*9f60*/  IMAD.U32 R32, R142, 0x10000, RZ ;  /* 0x000100008e207824 */ /* 0x000fe400078e00ff */
[----:B------:R-:W-:Y:S01]  /*9f70*/  FFMA.FTZ R43, R12, R148, R43 ;  /* 0x000000940c2b7223 */ /* 0x000fe2000001002b */
[C---:B------:R-:W-:Y:S01]  /*9f80*/  IMAD.U32 R15, R14.reuse, 0x10000, RZ ;  /* 0x000100000e0f7824 */ /* 0x040fe200078e00ff */
        /* <DEDUP_REMOVED lines=16> */
[----:B------:R-:W-:Y:S02]  /*a090*/  F2FP.BF16.F32.PACK_AB R15, R52, R51 ;  /* 0x00000033340f723e */ /* 0x000fe400000010ff */
[----:B------:R-:W-:-:S02]  /*a0a0*/  F2FP.BF16.F32.PACK_AB R33, R48, R55 ;  /* 0x000000373021723e */ /* 0x000fc400000010ff */
[----:B------:R-:W-:-:S07]  /*a0b0*/  F2FP.BF16.F32.PACK_AB R32, R43, R46 ;  /* 0x0000002e2b20723e */ /* 0x000fce00000010ff */
.L_x_2787:
[----:B------:R-:W-:Y:S05]  /*a0c0*/  BSYNC B1 ;  /* 0x0000000000017941 */ /* 0x000fea0003800000 */
.L_x_2786:
[----:B0-----:R0:W-:Y:S01]  /*a0d0*/  ST.E.128 desc[UR60][R38.64], R12 ;  /* 0x0000000c26007985 */ /* 0x0011e2000c101d3c */
[----:B------:R-:W-:-:S13]  /*a0e0*/  ISETP.GE.AND P3, PT, R11, R136, PT ;  /* 0x000000880b00720c */ /* 0x000fda0003f66270 */
[----:B------:R-:W-:Y:S05]  /*a0f0*/  @P3 BRA `(.L_x_2739) ;  /* 0x0000000400ec3947 */ /* 0x000fea0003800000 */
[----:B------:R-:W-:-:S05]  /*a100*/  IMAD.WIDE R36, R11, 0x2, R36 ;  /* 0x000000020b247825 */ /* 0x000fca00078e0224 */
[----:B----4-:R4:W-:Y:S01]  /*a110*/  ST.E.128 desc[UR60][R36.64], R32 ;  /* 0x0000002024007985 */ /* 0x0109e2000c101d3c */
[----:B------:R-:W-:Y:S05]  /*a120*/  BRA `(.L_x_2739) ;  /* 0x0000000400e07947 */ /* 0x000fea0003800000 */
.L_x_2693:
[----:B------:R-:W2:Y:S02]  /*a130*/  LDL R11, [R1+0x5c] ;  /* 0x00005c00010b7983 */ /* 0x000ea40000100800 */
[----:B--2---:R-:W-:-:S13]  /*a140*/  R2UR UR4, R11 ;  /* 0x000000000b0472ca */ /* 0x004fda00000e0000 */
[----:B------:R-:W-:-:S06]  /*a150*/  UISETP.NE.AND UP0, UPT, UR4, 0x3, UPT ;  /* 0x000000030400788c */ /* 0x000fcc000bf05270 */
[----:B------:R-:W-:-:S13]  /*a160*/  PLOP3.LUT P0, PT, PT, PT, UP0, 0x80, 0x0 ;  /* 0x000000000000781c */ /* 0x000fda0003f0f008 */
[----:B------:R-:W-:Y:S05]  /*a170*/  @!P0 BRA `(.L_x_2788) ;  /* 0x0000000000048947 */ /* 0x000fea0003800000 */
[----:B------:R-:W-:Y:S01]  /*a180*/  BPT.TRAP 0x1 ;  /* 0x000000040000795c */ /* 0x000fe20000300000 */
.L_x_2788:
[----:B------:R-:W-:Y:S01]  /*a190*/  IMAD R89, R212, 0x8, R22 ;  /* 0x00000008d4597824 */ /* 0x000fe200078e0216 */
[----:B------:R-:W-:Y:S01]  /*a1a0*/  SHF.L.U32 R90, R227, 0x1f, RZ ;  /* 0x0000001fe35a7819 */ /* 0x000fe200000006ff */
[----:B------:R-:W-:Y:S01]  /*a1b0*/  BSSY B1, `(.L_x_2789) ;  /* 0x0000004000017945 */ /* 0x000fe20003800000 */
[----:B------:R-:W-:Y:S02]  /*a1c0*/  SHF.R.S32.HI R86, RZ, 0x1f, R84 ;  /* 0x0000001fff567819 */ /* 0x000fe40000011454 */
[----:B------:R-:W0:Y:S02]  /*a1d0*/  SYNCS.PHASECHK.TRANS64.TRYWAIT P3, [R89+URZ+0x38890], R90 ;  /* 0x0388905a590075a7 */ /* 0x000e24000806017f */
[----:B0-----:R-:W-:Y:S05]  /*a1e0*/  @!P3 BRA `(.L_x_2790) ;  /* 0x0000026c0040b947 */ /* 0x001fea0003800000 */
.L_x_3112:
[----:B------:R-:W-:Y:S05]  /*a1f0*/  BSYNC B1 ;  /* 0x0000000000017941 */ /* 0x000fea0003800000 */
.L_x_2789:
        /* <DEDUP_REMOVED lines=27> */
.L_x_3116:
        /* <DEDUP_REMOVED lines=23> */
.L_x_2793:
[----:B------:R-:W-:Y:S05]  /*a520*/  BSYNC B1 ;  /* 0x0000000000017941 */ /* 0x000fea0003800000 */
.L_x_2792:
[----:B------:R-:W-:-:S03]  /*a530*/  UMOV UR4, 0xffffffff ;  /* 0xffffffff00047882 */ /* 0x000fc60000000000 */
[----:B------:R-:W-:Y:S05]  /*a540*/  BRA.DIV UR4, `(.L_x_2794) ;  /* 0x0000026a04c87947 */ /* 0x000fea000b800000 */
[----:B--2---:R2:W0:Y:S04]  /*a550*/  SHFL.IDX PT, R39, R41, 0x1, 0x181f ;  /* 0x00381f0029277f89 */ /* 0x00442800000e0000 */
[----:B---3--:R2:W3:Y:S02]  /*a560*/  SHFL.IDX PT, R38, R40, 0x1, 0x181f ;  /* 0x00381f0028267f89 */ /* 0x0084e400000e0000 */
.L_x_3120:
[----:B------:R-:W-:Y:S01]  /*a570*/  ISETP.GE.AND P3, PT, R42, 0x21, PT ;  /* 0x000000212a00780c */ /* 0x000fe20003f66270 */
[----:B------:R-:W-:-:S12]  /*a580*/  BSSY B1, `(.L_x_2795) ;  /* 0x0000017000017945 */ /* 0x000fd80003800000 */
        /* <DEDUP_REMOVED lines=22> */
.L_x_2796:
[----:B------:R-:W-:Y:S05]  /*a6f0*/  BSYNC B1 ;  /* 0x0000000000017941 */ /* 0x000fea0003800000 */
.L_x_2795:
[----:B------:R-:W-:-:S03]  /*a700*/  UMOV UR4, 0xffffffff ;  /* 0xffffffff00047882 */ /* 0x000fc60000000000 */
[----:B------:R-:W-:Y:S05]  /*a710*/  BRA.DIV UR4, `(.L_x_2797) ;  /* 0x0000026a04a07947 */ /* 0x000fea000b800000 */
[----:B0-----:R0:W0:Y:S04]  /*a720*/  SHFL.IDX PT, R39, R41, 0x2, 0x181f ;  /* 0x00581f0029277f89 */ /* 0x00102800000e0000 */
[----:B---3--:R3:W0:Y:S02]  /*a730*/  SHFL.IDX PT, R38, R40, 0x2, 0x181f ;  /* 0x00581f0028267f89 */ /* 0x00862400000e0000 */
.L_x_3124:
[----:B------:R-:W-:-:S13]  /*a740*/  ISETP.GE.AND P3, PT, R42, 0x41, PT ;  /* 0x000000412a00780c */ /* 0x000fda0003f66270 */
[----:B------:R-:W-:Y:S05]  /*a750*/  @!P3 BRA `(.L_x_2739) ;  /* 0x000000000054b947 */ /* 0x000fea0003800000 */
[----:B------:R-:W-:Y:S02]  /*a760*/  ULDC UR4, c[0x0][0x2f4] ;  /* 0x0000bd0000047ab9 */ /* 0x000fe40000000800 */
[----:B------:R-:W-:Y:S02]  /*a770*/  ISETP.GE.AND P5, PT, R16, UR4, PT ;  /* 0x0000000410007c0c */ /* 0x000fe4000bfa6270 */
[----:B------:R-:W-:-:S11]  /*a780*/  ISETP.GE.AND P4, PT, R213, UR4, PT ;  /* 0x00000004d5007c0c */ /* 0x000fd6000bf86270 */
[----:B----4-:R-:W4:Y:S01]  /*a790*/  @!P5 LDS.128 R12, [R85+0x26400] ;  /* 0x02640000550cd984 */ /* 0x010f220000000c00 */
[----:B0-----:R-:W-:-:S04]  /*a7a0*/  @!P5 LEA R32, P3, R16, R38, 0x1 ;  /* 0x000000261020d211 */ /* 0x001fc800078608ff */
[----:B------:R-:W-:Y:S02]  /*a7b0*/  @!P5 LEA.HI.X R33, R16, R39, R17, 0x1, P3 ;  /* 0x000000271021d211 */ /* 0x000fe400018f0c11 */
        /* <DEDUP_REMOVED lines=15> */
.L_x_2739:
[----:B------:R-:W-:Y:S05]  /*a8b0*/  BSYNC B0 ;  /* 0x0000000000007941 */ /* 0x000fea0003800000 */
.L_x_2692:
[----:B------:R-:W5:Y:S01]  /*a8c0*/  S2R R11, SR_TID.X ;  /* 0x00000000000b7919 */ /* 0x000f620000002100 */
        /* <DEDUP_REMOVED lines=8> */
[----:B-----5:R-:W-:Y:S01]  /*a950*/  LOP3.LUT R11, R11, 0x7f, RZ, 0xc0, !PT ;  /* 0x0000007f0b0b7812 */ /* 0x020fe200078ec0ff */
[----:B--2---:R2:W-:Y:S03]  /*a960*/  BAR.SYNC.DEFER_BLOCKING R141, 0x80 ;  /* 0x0002008d0000751d */ /* 0x0045e60000010000 */
[----:B------:R-:W-:-:S13]  /*a970*/  ISETP.NE.AND P3, PT, R11, RZ, PT ;  /* 0x000000ff0b00720c */ /* 0x000fda0003f65270 */
[----:B------:R-:W-:-:S05]  /*a980*/  @!P3 VIADD R11, R89, 0x388a0 ;  /* 0x000388a0590bb836 */ /* 0x000fca0000000000 */
[----:B------:R-:W-:-:S04]  /*a990*/  @!P3 PRMT R11, RZ, 0x654, R11 ;  /* 0x00000654ff0bb816 */ /* 0x000fc8000000000b */
[----:B------:R2:W-:Y:S01]  /*a9a0*/  @!P3 SYNCS.ARRIVE.TRANS64.RED.A1T0 RZ, [R11+URZ], RZ ;  /* 0x000000ff0bffb9a7 */ /* 0x0005e2000810043f */
[----:B------:R-:W-:Y:S05]  /*a9b0*/  @!P0 BRA `(.L_x_2799) ;  /* 0x0000000000048947 */ /* 0x000fea0003800000 */
[----:B------:R-:W-:Y:S01]  /*a9c0*/  BPT.TRAP 0x1 ;  /* 0x000000040000795c */ /* 0x000fe20000300000 */
.L_x_2799:
[----:B------:R-:W-:Y:S05]  /*a9d0*/  BSYNC B0 ;  /* 0x0000000000007941 */ /* 0x000fea0003800000 */
.L_x_2798:
[----:B------:R-:W5:Y:S01]  /*a9e0*/  SYNCS.PHASECHK.TRANS64.TRYWAIT P0, [R89+URZ+0x388b0], R90 ;  /* 0x0388b05a590075a7 */ /* 0x000f62000800017f */
[----:B------:R-:W-:Y:S04]  /*a9f0*/  BSSY B0, `(.L_x_2800) ;  /* 0x0000002000007945 */ /* 0x000fe80003800000 */
[----:B-----5:R-:W-:Y:S05]  /*aa00*/  @!P0 BRA `(.L_x_2801) ;  /* 0x0000026800308947 */ /* 0x020fea0003800000 */
.L_x_3125:
[----:B------:R-:W-:Y:S05]  /*aa10*/  BSYNC B0 ;  /* 0x0000000000007941 */ /* 0x000fea0003800000 */
.L_x_2800:
[----:B------:R-:W-:Y:S01]  /*aa20*/  ULDC.64 UR4, c[0x0][0x328] ;  /* 0x0000ca0000047ab9 */ /* 0x000fe20000000a00 */
[----:B------:R-:W-:Y:S01]  /*aa30*/  IMAD.IADD R88, R88, 0x1, -R220 ;  /* 0x0000000158587824 */ /* 0x000fe200078e0adc */
[----:B------:R-:W-:Y:S01]  /*aa40*/  BSSY B0, `(.L_x_2802) ;  /* 0x000002c000007945 */ /* 0x000fe20003800000 */
[----:B--2---:R-:W-:Y:S02]  /*aa50*/  IMAD R11, R86, UR4, RZ ;  /* 0x00000004560b7c24 */ /* 0x004fe4000f8e02ff */
[----:B0---4-:R-:W-:Y:S01]  /*aa60*/  IMAD.WIDE.U32 R12, R84, UR4, RZ ;  /* 0x00000004540c7c25 */ /* 0x011fe2000f8e00ff */
[C---:B------:R-:W-:Y:S02]  /*aa70*/  ISETP.GE.AND P4, PT, R88.reuse, 0x1, PT ;  /* 0x000000015800780c */ /* 0x040fe40003f86270 */
[----:B------:R-:W-:Y:S01]  /*aa80*/  ISETP.GE.AND P0, PT, R88, 0x21, PT ;  /* 0x000000215800780c */ /* 0x000fe20003f06270 */
[----:B------:R-:W-:Y:S01]  /*aa90*/  IMAD R11, R84, UR5, R11 ;  /* 0x00000005540b7c24 */ /* 0x000fe2000f8e020b */
[----:B------:R-:W-:-:S02]  /*aaa0*/  ULDC.64 UR4, c[0x0][0x338] ;  /* 0x0000ce0000047ab9 */ /* 0x000fc40000000a00 */
[----:B------:R-:W-:Y:S02]  /*aab0*/  IMAD R14, R87, UR4, RZ ;  /* 0x00000004570e7c24 */ /* 0x000fe4000f8e02ff */
[----:B------:R-:W-:Y:S02]  /*aac0*/  IMAD.IADD R13, R13, 0x1, R11 ;  /* 0x000000010d0d7824 */ /* 0x000fe400078e020b */
        /* <DEDUP_REMOVED lines=14> */
[----:B------:R-:W-:Y:S02]  /*abb0*/  ULDC UR4, c[0x0][0x2f4] ;  /* 0x0000bd0000047ab9 */ /* 0x000fe40000000800 */
[----:B------:R-:W-:-:S13]  /*abc0*/  ISETP.GE.AND P5, PT, R16, UR4, PT ;  /* 0x0000000410007c0c */ /* 0x000fda000bfa6270 */
        /* <DEDUP_REMOVED lines=19> */
.L_x_2803:
[----:B------:R-:W-:Y:S05]  /*ad00*/  BSYNC B0 ;  /* 0x0000000000007941 */ /* 0x000fea0003800000 */
.L_x_2802:
[----:B----4-:R4:W0:Y:S01]  /*ad10*/  SHFL.IDX PT, R39, R11, 0x1, 0x181f ;  /* 0x00381f000b277f89 */ /* 0x01082200000e0000 */
[----:B------:R-:W-:Y:S03]  /*ad20*/  BSSY B0, `(.L_x_2804) ;  /* 0x0000018000007945 */ /* 0x000fe60003800000 */
[----:B--2---:R4:W2:Y:S01]  /*ad30*/  SHFL.IDX PT, R38, R31, 0x1, 0x181f ;  /* 0x00381f001f267f89 */ /* 0x0048a200000e0000 */
[----:B------:R-:W-:Y:S05]  /*ad40*/  @!P0 BRA `(.L_x_2805) ;  /* 0x0000000000548947 */ /* 0x000fea0003800000 */
[----:B------:R-:W-:Y:S02]  /*ad50*/  ULDC UR4, c[0x0][0x2f4] ;  /* 0x0000bd0000047ab9 */ /* 0x000fe40000000800 */
[----:B------:R-:W-:Y:S02]  /*ad60*/  ISETP.GE.AND P5, PT, R16, UR4, PT ;  /* 0x0000000410007c0c */ /* 0x000fe4000bfa6270 */
        /* <DEDUP_REMOVED lines=19> */
.L_x_2805:
[----:B------:R-:W-:Y:S05]  /*aea0*/  BSYNC B0 ;  /* 0x0000000000007941 */ /* 0x000fea0003800000 */
.L_x_2804:
[----:B------:R-:W-:Y:S01]  /*aeb0*/  ISETP.GE.AND P0, PT, R88, 0x41, PT ;  /* 0x000000415800780c */ /* 0x000fe20003f06270 */
[----:B0---4-:R-:W0:Y:S01]  /*aec0*/  SHFL.IDX PT, R11, R11, 0x2, 0x181f ;  /* 0x00581f000b0b7f89 */ /* 0x011e2200000e0000 */
[----:B------:R-:W-:Y:S03]  /*aed0*/  BSSY B0, `(.L_x_2806) ;  /* 0x0000018000007945 */ /* 0x000fe60003800000 */
[----:B------:R-:W4:Y:S08]  /*aee0*/  SHFL.IDX PT, R31, R31, 0x2, 0x181f ;  /* 0x00581f001f1f7f89 */ /* 0x000f3000000e0000 */
[----:B------:R-:W-:Y:S05]  /*aef0*/  @!P0 BRA `(.L_x_2807) ;  /* 0x0000000000548947 */ /* 0x000fea0003800000 */
[----:B------:R-:W-:Y:S02]  /*af00*/  ULDC UR4, c[0x0][0x2f4] ;  /* 0x0000bd0000047ab9 */ /* 0x000fe40000000800 */
[----:B------:R-:W-:Y:S02]  /*af10*/  ISETP.GE.AND P5, PT, R16, UR4, PT ;  /* 0x0000000410007c0c */ /* 0x000fe4000bfa6270 */
        /* <DEDUP_REMOVED lines=19> */
.L_x_2807:
[----:B------:R-:W-:Y:S05]  /*b050*/  BSYNC B0 ;  /* 0x0000000000007941 */ /* 0x000fea0003800000 */
.L_x_2806:
        /* <DEDUP_REMOVED lines=18> */
.L_x_2687:
[----:B------:R-:W4:Y:S01]  /*b180*/  LDL R11, [R1+0x68] ;  /* 0x00006800010b7983 */ /* 0x000f220000100800 */
[----:B------:R-:W0:Y:S01]  /*b190*/  LDC R0, c[0x0][0x448] ;  /* 0x00011200ff007b82 */ /* 0x000e220000000800 */
        /* <DEDUP_REMOVED lines=15> */
[----:B---3--:R-:W-:Y:S02]  /*b290*/  CS2R R124, SRZ ;  /* 0x00000000007c7805 */ /* 0x008fe4000001ff00 */
[----:B------:R-:W-:Y:S02]  /*b2a0*/  CS2R R122, SRZ ;  /* 0x00000000007a7805 */ /* 0x000fe4000001ff00 */
[----:B------:R-:W-:Y:S02]  /*b2b0*/  CS2R R120, SRZ ;  /* 0x0000000000787805 */ /* 0x000fe4000001ff00 */
[----:B------:R-:W-:Y:S02]  /*b2c0*/  CS2R R118, SRZ ;  /* 0x0000000000767805 */ /* 0x000fe4000001ff00 */
[----:B------:R-:W-:-:S02]  /*b2d0*/  CS2R R116, SRZ ;  /* 0x0000000000747805 */ /* 0x000fc4000001ff00 */
[----:B------:R-:W-:Y:S02]  /*b2e0*/  CS2R R114, SRZ ;  /* 0x0000000000727805 */ /* 0x000fe4000001ff00 */
[----:B------:R-:W-:Y:S02]  /*b2f0*/  CS2R R112, SRZ ;  /* 0x0000000000707805 */ /* 0x000fe4000001ff00 */
[----:B------:R-:W-:Y:S02]  /*b300*/  CS2R R44, SRZ ;  /* 0x00000000002c7805 */ /* 0x000fe4000001ff00 */
[----:B0-----:R-:W-:Y:S02]  /*b310*/  ISETP.NE.AND P1, PT, R0, 0x1, PT ;  /* 0x000000010000780c */ /* 0x001fe40003f25270 */
        /* <DEDUP_REMOVED lines=12> */
[----:B------:R-:W0:Y:S01]  /*b3e0*/  @P1 LDC R3, c[0x0][0x44c] ;  /* 0x00011300ff031b82 */ /* 0x000e220000000800 */
[----:B------:R-:W-:Y:S02]  /*b3f0*/  CS2R R86, SRZ ;  /* 0x0000000000567805 */ /* 0x000fe4000001ff00 */
[----:B------:R-:W-:-:S02]  /*b400*/  CS2R R60, SRZ ;  /* 0x00000000003c7805 */ /* 0x000fc4000001ff00 */
[----:B------:R-:W-:Y:S02]  /*b410*/  CS2R R82, SRZ ;  /* 0x0000000000527805 */ /* 0x000fe4000001ff00 */
[----:B------:R-:W-:Y:S02]  /*b420*/  CS2R R56, SRZ ;  /* 0x0000000000387805 */ /* 0x000fe4000001ff00 */
[----:B------:R-:W-:Y:S02]  /*b430*/  CS2R R166, SRZ ;  /* 0x0000000000a67805 */ /* 0x000fe4000001ff00 */
[----:B------:R-:W-:Y:S02]  /*b440*/  CS2R R78, SRZ ;  /* 0x00000000004e7805 */ /* 0x000fe4000001ff00 */
[----:B------:R-:W-:Y:S01]  /*b450*/  CS2R R48, SRZ ;  /* 0x0000000000307805 */ /* 0x000fe2000001ff00 */
[----:B------:R-:W1:Y:S01]  /*b460*/  @P1 LDC R2, c[0x0][0x450] ;  /* 0x00011400ff021b82 */ /* 0x000e620000000800 */
        /* <DEDUP_REMOVED lines=15> */
[----:B--2---:R-:W-:Y:S01]  /*b560*/  CS2R R38, SRZ ;  /* 0x0000000000267805 */ /* 0x004fe2000001ff00 */
[----:B------:R-:W-:Y:S01]  /*b570*/  IMAD.MOV.U32 R24, RZ, RZ, RZ ;  /* 0x000000ffff187224 */ /* 0x000fe200078e00ff */
[----:B------:R-:W-:Y:S02]  /*b580*/  CS2R R34, SRZ ;  /* 0x0000000000227805 */ /* 0x000fe4000001ff00 */
[----:B------:R-:W-:Y:S01]  /*b590*/  CS2R R32, SRZ ;  /* 0x0000000000207805 */ /* 0x000fe2000001ff00 */
[----:B------:R-:W-:Y:S02]  /*b5a0*/  IMAD.MOV.U32 R4, RZ, RZ, RZ ;  /* 0x000000ffff047224 */ /* 0x000fe400078e00ff */
[----:B------:R-:W-:-:S02]  /*b5b0*/  IMAD.MOV.U32 R9, RZ, RZ, RZ ;  /* 0x000000ffff097224 */ /* 0x000fc400078e00ff */
[----:B------:R-:W-:Y:S02]  /*b5c0*/  IMAD.MOV.U32 R26, RZ, RZ, RZ ;  /* 0x000000ffff1a7224 */ /* 0x000fe400078e00ff */
[----:B----4-:R-:W-:Y:S01]  /*b5d0*/  VIADD R0, R11, 0x7f ;  /* 0x0000007f0b007836 */ /* 0x010fe20000000000 */
[----:B------:R-:W-:-:S03]  /*b5e0*/  CS2R R10, SRZ ;  /* 0x00000000000a7805 */ /* 0x000fc6000001ff00 */
[----:B0-----:R-:W-:-:S05]  /*b5f0*/  @P1 IMAD.HI.U32 R3, R0, R3, RZ ;  /* 0x0000000300031227 */ /* 0x001fca00078e00ff */
[----:B-1----:R-:W-:Y:S02]  /*b600*/  @P1 SHF.R.U32.HI R0, RZ, R2, R3 ;  /* 0x00000002ff001219 */ /* 0x002fe40000011603 */
[----:B------:R-:W-:-:S03]  /*b610*/  PLOP3.LUT P1, PT, PT, PT, PT, 0x80, 0x0 ;  /* 0x000000000000781c */ /* 0x000fc60003f2f070 */
[----:B------:R-:W-:Y:S01]  /*b620*/  IMAD.IADD R0, R139, 0x1, R0 ;  /* 0x000000018b007824 */ /* 0x000fe200078e0200 */
[----:B------:R-:W-:-:S03]  /*b630*/  CS2R R138, SRZ ;  /* 0x00000000008a7805 */ /* 0x000fc6000001ff00 */
[----:B------:R-:W-:-:S05]  /*b640*/  IMAD.HI R0, R0, 0x66666667, RZ ;  /* 0x6666666700007827 */ /* 0x000fca00078e02ff */
[----:B------:R-:W-:-:S04]  /*b650*/  SHF.R.U32.HI R3, RZ, 0x1f, R0 ;  /* 0x0000001fff037819 */ /* 0x000fc80000011600 */
[----:B------:R-:W-:Y:S01]  /*b660*/  LEA.HI.SX32 R3, R0, R3, 0x1b ;  /* 0x0000000300037211 */ /* 0x000fe200078fdaff */
[----:B------:R-:W-:-:S03]  /*b670*/  IMAD.MOV.U32 R0, RZ, RZ, RZ ;  /* 0x000000ffff007224 */ /* 0x000fc600078e00ff */
[----:B------:R-:W-:Y:S02]  /*b680*/  VIMNMX R2, R140, R3, PT ;  /* 0x000000038c027248 */ /* 0x000fe40003fe0100 */
[----:B------:R-:W-:Y:S01]  /*b690*/  CS2R R140, SRZ ;  /* 0x00000000008c7805 */ /* 0x000fe2000001ff00 */
[----:B------:R-:W-:Y:S01]  /*b6a0*/  IMAD.MOV.U32 R3, RZ, RZ, RZ ;  /* 0x000000ffff037224 */ /* 0x000fe200078e00ff */
[----:B------:R-:W-:Y:S01]  /*b6b0*/  ISETP.GE.AND P2, PT, R2, 0x1, PT ;  /* 0x000000010200780c */ /* 0x000fe20003f46270 */
[----:B------:R-:W-:-:S12]  /*b6c0*/  @P0 BRA `(.L_x_2810) ;  /* 0x0000000000080947 */ /* 0x000fd80003800000 */
[----:B------:R-:W0:Y:S02]  /*b6d0*/  FENCE.VIEW.ASYNC.G ;  /* 0x00000000000073c6 */ /* 0x000e240000000100 */
[----:B0-----:R-:W-:Y:S06]  /*b6e0*/  BAR.ARV 0xc, 0x180 ;  /* 0x0306000000007b1d */ /* 0x001fec0000002000 */
.L_x_2810:
[----:B------:R-:W-:Y:S05]  /*b6f0*/  BSYNC B0 ;  /* 0x0000000000007941 */ /* 0x000fea0003800000 */
.L_x_2809:
        /* <DEDUP_REMOVED lines=36> */
.L_x_2812:
        /* <DEDUP_REMOVED lines=13> */
.L_x_2816:
[----:B-1----:R1:W2:Y:S02]  /*ba10*/  SYNCS.PHASECHK.TRANS64.TRYWAIT P0, [R22+URZ+0x38800], R3 ;  /* 0x03880003160075a7 */ /* 0x0022a4000800017f */
[----:B--2---:R-:W-:Y:S05]  /*ba20*/  @!P0 NANOSLEEP.SYNCS 0x989680 ;  /* 0x009896800000895d */ /* 0x004fea0003900000 */
[----:B------:R-:W2:Y:S02]  /*ba30*/  @!P0 SYNCS.PHASECHK.TRANS64 P0, [R22+URZ+0x38800], R3 ;  /* 0x03880003160085a7 */ /* 0x000ea4000800007f */
[----:B--2---:R-:W-:Y:S05]  /*ba40*/  @!P0 BRA `(.L_x_2816) ;  /* 0xfffffffc00f08947 */ /* 0x004fea000383ffff */
.L_x_2815:
[----:B------:R-:W-:Y:S05]  /*ba50*/  BSYNC B0 ;  /* 0x0000000000007941 */ /* 0x000fea0003800000 */
.L_x_2814:
[----:B------:R-:W-:Y:S05]  /*ba60*/  BRA `(.L_x_2817) ;  /* 0x000000a000447947 */ /* 0x000fea0003800000 */
.L_x_2813:
[----:B------:R-:W2:Y:S01]  /*ba70*/  LDL R30, [R1+0x84] ;  /* 0x00008400011e7983 */ /* 0x000ea20000100800 */
[----:B-----5:R-:W-:Y:S01]  /*ba80*/  SHF.R.S32.HI R0, RZ, 0x1f, R135 ;  /* 0x0000001fff007819 */ /* 0x020fe20000011487 */
[----:B------:R-:W-:Y:S02]  /*ba90*/  ULDC.64 UR6, c[0x0][0x408] ;  /* 0x0001020000067ab9 */ /* 0x000fe40000000a00 */
[----:B------:R-:W-:Y:S01]  /*baa0*/  IMAD.WIDE.U32 R26, R135, UR6, RZ ;  /* 0x00000006871a7c25 */ /* 0x000fe2000f8e00ff */
[----:B--2---:R-:W-:-:S13]  /*bab0*/  R2UR UR4, R30 ;  /* 0x000000001e0472ca */ /* 0x004fda00000e0000 */
[----:B------:R-:W-:-:S03]  /*bac0*/  ULOP3.LUT UP0, URZ, UR4, 0x3ff, URZ, 0xc0, !UPT ;  /* 0x000003ff043f7892 */ /* 0x000fc6000f80c03f */
[----:B------:R-:W-:Y:S02]  /*bad0*/  ULDC.64 UR4, c[0x0][0x3f8] ;  /* 0x0000fe0000047ab9 */ /* 0x000fe40000000a00 */
[C---:B------:R-:W-:Y:S01]  /*bae0*/  IMAD R4, R0.reuse, UR4, RZ ;  /* 0x0000000400047c24 */ /* 0x040fe2000f8e02ff */
[----:B------:R-:W-:Y:S01]  /*baf0*/  PLOP3.LUT P0, PT, PT, PT, UP0, 0x80, 0x0 ;  /* 0x000000000000781c */ /* 0x000fe20003f0f008 */
[----:B------:R-:W-:Y:S02]  /*bb00*/  IMAD R0, R0, UR6, RZ ;  /* 0x0000000600007c24 */ /* 0x000fe4000f8e02ff */
[----:B------:R-:W-:-:S04]  /*bb10*/  IMAD.WIDE.U32 R24, R135, UR4, RZ ;  /* 0x0000000487187c25 */ /* 0x000fc8000f8e00ff */
[C---:B------:R-:W-:Y:S02]  /*bb20*/  IMAD R29, R135.reuse, UR5, R4 ;  /* 0x00000005871d7c24 */ /* 0x040fe4000f8e0204 */
[----:B------:R-:W-:Y:S02]  /*bb30*/  IMAD R31, R135, UR7, R0 ;  /* 0x00000007871f7c24 */ /* 0x000fe4000f8e0200 */
        /* <DEDUP_REMOVED lines=19> */
.L_x_2818:
[----:B------:R-:W2:Y:S01]  /*bc70*/  LDL R20, [R1+0x50] ;  /* 0x0000500001147983 */ /* 0x000ea20000100800 */
[----:B------:R-:W-:-:S03]  /*bc80*/  ULDC.U8 UR4, c[0x0][0x410] ;  /* 0x0001040000047ab9 */ /* 0x000fc60000000000 */
[----:B------:R-:W3:Y:S01]  /*bc90*/  LDL R150, [R1+0x68] ;  /* 0x0000680001967983 */ /* 0x000ee20000100800 */
[----:B------:R-:W-:Y:S01]  /*bca0*/  R2UR UR5, R30 ;  /* 0x000000001e0572ca */ /* 0x000fe200000e0000 */
[----:B------:R-:W-:Y:S01]  /*bcb0*/  BSSY B0, `(.L_x_2819) ;  /* 0x00009e4000007945 */ /* 0x000fe20003800000 */
[----:B------:R-:W-:Y:S01]  /*bcc0*/  ISETP.NE.AND P0, PT, RZ, UR4, PT ;  /* 0x00000004ff007c0c */ /* 0x000fe2000bf05270 */
[C---:B------:R-:W-:Y:S01]  /*bcd0*/  VIADD R3, R220.reuse, 0x60 ;  /* 0x00000060dc037836 */ /* 0x040fe20000000000 */
[----:B------:R-:W-:Y:S01]  /*bce0*/  LEA.HI R33, R33, R28, RZ, 0x3 ;  /* 0x0000001c21217211 */ /* 0x000fe200078f18ff */
[----:B------:R-:W-:Y:S01]  /*bcf0*/  VIADD R89, R220, 0x20 ;  /* 0x00000020dc597836 */ /* 0x000fe20000000000 */
[----:B------:R-:W-:Y:S02]  /*bd00*/  SHF.R.U32.HI R21, RZ, 0x3, R228 ;  /* 0x00000003ff157819 */ /* 0x000fe400000116e4 */
[----:B------:R-:W-:Y:S02]  /*bd10*/  LOP3.LUT R0, R228, 0x38, R16, 0xf8, !PT ;  /* 0x00000038e4007812 */ /* 0x000fe400078ef810 */
[----:B------:R-:W-:-:S02]  /*bd20*/  LOP3.LUT R33, R33, 0xfffffff8, RZ, 0xc0, !PT ;  /* 0xfffffff821217812 */ /* 0x000fc400078ec0ff */
[----:B--2---:R-:W-:-:S03]  /*bd30*/  LOP3.LUT R87, R20, R0, R21, 0xf6, !PT ;  /* 0x0000000014577212 */ /* 0x004fc600078ef615 */
[----:B------:R-:W-:Y:S02]  /*bd40*/  IMAD.IADD R0, R28, 0x1, -R33 ;  /* 0x000000011c007824 */ /* 0x000fe400078e0a21 */
[----:B---3--:R-:W-:Y:S01]  /*bd50*/  IMAD.IADD R83, R220, 0x1, R150 ;  /* 0x00000001dc537824 */ /* 0x008fe200078e0296 */
[----:B------:R-:W-:-:S03]  /*bd60*/  LEA R87, R87, UR5, 0x1 ;  /* 0x0000000557577c11 */ /* 0x000fc6000f8e08ff */
[----:B------:R-:W-:Y:S01]  /*bd70*/  IMAD R7, R0, 0x20, R83 ;  /* 0x0000002000077824 */ /* 0x000fe200078e0253 */
[----:B------:R-:W-:Y:S06]  /*bd80*/  @!P0 BRA `(.L_x_2820) ;  /* 0x0000004c00588947 */ /* 0x000fec0003800000 */
[----:B------:R-:W0:Y:S01]  /*bd90*/  LDC R86, c[0x0][0x448] ;  /* 0x00011200ff567b82 */ /* 0x000e220000000800 */
[----:B------:R-:W-:Y:S01]  /*bda0*/  ULDC.64 UR4, c[0x0][0x3f8] ;  /* 0x0000fe0000047ab9 */ /* 0x000fe20000000a00 */
[----:B------:R-:W-:Y:S01]  /*bdb0*/  ULDC.64 UR6, c[0x0][0x408] ;  /* 0x0001020000067ab9 */ /* 0x000fe20000000a00 */
[----:B------:R-:W-:Y:S01]  /*bdc0*/  IMAD.MOV.U32 R4, RZ, RZ, R24 ;  /* 0x000000ffff047224 */ /* 0x000fe200078e0018 */
[----:B------:R-:W-:Y:S01]  /*bdd0*/  SHF.R.S32.HI R82, RZ, 0x1f, R223 ;  /* 0x0000001fff527819 */ /* 0x000fe200000114df */
[----:B------:R-:W-:Y:S01]  /*bde0*/  IMAD.MOV.U32 R8, RZ, RZ, R26 ;  /* 0x000000ffff087224 */ /* 0x000fe200078e001a */
[----:B------:R-:W-:Y:S01]  /*bdf0*/  SHF.R.S32.HI R77, RZ, 0x1f, R222 ;  /* 0x0000001fff4d7819 */ /* 0x000fe200000114de */
[----:B------:R-:W-:Y:S01]  /*be00*/  IMAD.MOV.U32 R9, RZ, RZ, R31 ;  /* 0x000000ffff097224 */ /* 0x000fe200078e001f */
[----:B------:R-:W-:Y:S02]  /*be10*/  SHF.R.S32.HI R94, RZ, 0x1f, R221 ;  /* 0x0000001fff5e7819 */ /* 0x000fe400000114dd */
[----:B------:R-:W-:-:S02]  /*be20*/  SHF.R.S32.HI R85, RZ, 0x1f, R214 ;  /* 0x0000001fff557819 */ /* 0x000fc400000114d6 */
        /* <DEDUP_REMOVED lines=27> */
.L_x_3131:
[----:B------:R-:W5:Y:S01]  /*bfe0*/  LDL R10, [R1+0x6c] ;  /* 0x00006c00010a7983 */ /* 0x000f620000100800 */
        /* <DEDUP_REMOVED lines=9> */
[----:B-----5:R-:W-:-:S05]  /*c080*/  IMAD R86, R10, R86, RZ ;  /* 0x000000560a567224 */ /* 0x020fca00078e02ff */
[----:B------:R-:W-:-:S13]  /*c090*/  ISETP.GE.AND P0, PT, R83, R86, PT ;  /* 0x000000565300720c */ /* 0x000fda0003f06270 */
        /* <DEDUP_REMOVED lines=14> */
[----:B------:R-:W-:Y:S01]  /*c180*/  @!P0 IMAD.SHL.U32 R15, R223, 0x2, RZ ;  /* 0x00000002df0f8824 */ /* 0x000fe200078e00ff */
[----:B----4-:R-:W-:Y:S02]  /*c190*/  @!P3 IADD3 R12, P4, R14, R12, RZ ;  /* 0x0000000c0e0cb210 */ /* 0x010fe40007f9e0ff */
[-C--:B------:R-:W-:Y:S01]  /*c1a0*/  @!P2 IADD3 R20, P6, R5, R24.reuse, RZ ;  /* 0x000000180514a210 */ /* 0x080fe20007fde0ff */
[--C-:B-1----:R-:W-:Y:S01]  /*c1b0*/  @!P3 IMAD.X R11, R4, 0x1, R13.reuse, P5 ;  /* 0x00000001040bb824 */ /* 0x102fe200028e060d */
[----:B------:R-:W-:Y:S01]  /*c1c0*/  @!P1 SHF.L.U64.HI R29, R221, 0x1, R94 ;  /* 0x00000001dd1d9819 */ /* 0x000fe2000001025e */
[----:B---3--:R-:W-:Y:S01]  /*c1d0*/  @!P3 IMAD.X R13, R9, 0x1, R13, P4 ;  /* 0x00000001090db824 */ /* 0x008fe200020e060d */
[----:B------:R-:W-:Y:S01]  /*c1e0*/  @!P2 IADD3 R24, P5, R14, R24, RZ ;  /* 0x000000180e18a210 */ /* 0x000fe20007fbe0ff */
[----:B------:R-:W-:Y:S01]  /*c1f0*/  @!P2 IMAD.X R21, R4, 0x1, R25, P6 ;  /* 0x000000010415a824 */ /* 0x000fe200030e0619 */
[----:B------:R-:W-:-:S02]  /*c200*/  @!P1 IADD3 R26, P4, R5, R28, RZ ;  /* 0x0000001c051a9210 */ /* 0x000fc40007f9e0ff */
[----:B------:R-:W-:Y:S02]  /*c210*/  CS2R R74, SRZ ;  /* 0x00000000004a7805 */ /* 0x000fe4000001ff00 */
[----:B------:R-:W-:Y:S01]  /*c220*/  @!P1 IADD3 R28, P6, R14, R28, RZ ;  /* 0x0000001c0e1c9210 */ /* 0x000fe20007fde0ff */
[----:B------:R-:W-:Y:S01]  /*c230*/  @!P2 IMAD.X R25, R9, 0x1, R25, P5 ;  /* 0x000000010919a824 */ /* 0x000fe200028e0619 */
[----:B------:R-:W-:Y:S01]  /*c240*/  @!P0 SHF.L.U64.HI R32, R223, 0x1, R82 ;  /* 0x00000001df208819 */ /* 0x000fe20000010252 */
[----:B------:R-:W-:Y:S01]  /*c250*/  @!P1 IMAD.X R27, R4, 0x1, R29, P4 ;  /* 0x00000001041b9824 */ /* 0x000fe200020e061d */
[-C--:B------:R-:W-:Y:S02]  /*c260*/  @!P0 IADD3 R30, P5, R5, R15.reuse, RZ ;  /* 0x0000000f051e8210 */ /* 0x080fe40007fbe0ff */
[----:B------:R-:W-:Y:S02]  /*c270*/  CS2R R72, SRZ ;  /* 0x0000000000487805 */ /* 0x000fe4000001ff00 */
[----:B------:R-:W-:-:S02]  /*c280*/  @!P0 IADD3 R14, P4, R14, R15, RZ ;  /* 0x0000000f0e0e8210 */ /* 0x000fc40007f9e0ff */
[----:B------:R-:W-:Y:S02]  /*c290*/  CS2R R68, SRZ ;  /* 0x0000000000447805 */ /* 0x000fe4000001ff00 */
[----:B------:R-:W-:Y:S02]  /*c2a0*/  CS2R R66, SRZ ;  /* 0x0000000000427805 */ /* 0x000fe4000001ff00 */
[----:B------:R-:W-:Y:S02]  /*c2b0*/  CS2R R64, SRZ ;  /* 0x0000000000407805 */ /* 0x000fe4000001ff00 */
[----:B------:R-:W-:Y:S01]  /*c2c0*/  CS2R R62, SRZ ;  /* 0x00000000003e7805 */ /* 0x000fe2000001ff00 */
[C---:B------:R-:W-:Y:S01]  /*c2d0*/  @!P1 IMAD.X R29, R9.reuse, 0x1, R29, P6 ;  /* 0x00000001091d9824 */ /* 0x040fe200030e061d */
        /* <DEDUP_REMOVED lines=10> */
.L_x_2823:
[----:B------:R-:W-:Y:S05]  /*c380*/  BSYNC B1 ;  /* 0x0000000000017941 */ /* 0x000fea0003800000 */
.L_x_2822:
        /* <DEDUP_REMOVED lines=39> */
.L_x_3137:
        /* <DEDUP_REMOVED lines=24> */
[----:B------:R-:W-:Y:S01]  /*c780*/  @!P0 IMAD.SHL.U32 R31, R223, 0x2, RZ ;  /* 0x00000002df1f8824 */ /* 0x000fe200078e00ff */
[----:B----4-:R-:W-:Y:S02]  /*c790*/  @!P3 IADD3 R12, P4, R14, R12, RZ ;  /* 0x0000000c0e0cb210 */ /* 0x010fe40007f9e0ff */
[-C--:B------:R-:W-:Y:S01]  /*c7a0*/  @!P2 IADD3 R20, P6, R5, R24.reuse, RZ ;  /* 0x000000180514a210 */ /* 0x080fe20007fde0ff */
[--C-:B--2---:R-:W-:Y:S01]  /*c7b0*/  @!P3 IMAD.X R11, R4, 0x1, R13.reuse, P5 ;  /* 0x00000001040bb824 */ /* 0x104fe200028e060d */
[----:B------:R-:W-:Y:S01]  /*c7c0*/  @!P1 SHF.L.U64.HI R29, R221, 0x1, R94 ;  /* 0x00000001dd1d9819 */ /* 0x000fe2000001025e */
[----:B0-----:R-:W-:Y:S01]  /*c7d0*/  @!P3 IMAD.X R13, R9, 0x1, R13, P4 ;  /* 0x00000001090db824 */ /* 0x001fe200020e060d */
        /* <DEDUP_REMOVED lines=26> */
.L_x_2826:
[----:B------:R-:W-:Y:S05]  /*c980*/  BSYNC B1 ;  /* 0x0000000000017941 */ /* 0x000fea0003800000 */
.L_x_2825:
        /* <DEDUP_REMOVED lines=29> */
[----:B------:R-:W-:Y:S02]  /*cb60*/  PRMT R128, R4, 0x7610, R128 ;  /* 0x0000761004807816 */ /* 0x000fe40000000080 */
        /* <DEDUP_REMOVED lines=8> */
.L_x_3143:
        /* <DEDUP_REMOVED lines=26> */
[----:B0-----:R-:W-:Y:S02]  /*cd90*/  @!P3 IADD3 R32, P4, R14, R32, RZ ;  /* 0x000000200e20b210 */ /* 0x001fe40007f9e0ff */
[-C--:B------:R-:W-:Y:S01]  /*cda0*/  @!P2 IADD3 R30, P6, R5, R24.reuse, RZ ;  /* 0x00000018051ea210 */ /* 0x080fe20007fde0ff */
[--C-:B--2---:R-:W-:Y:S01]  /*cdb0*/  @!P3 IMAD.X R71, R4, 0x1, R10.reuse, P5 ;  /* 0x000000010447b824 */ /* 0x104fe200028e060a */
[----:B------:R-:W-:Y:S01]  /*cdc0*/  @!P2 IADD3 R24, P5, R14, R24, RZ ;  /* 0x000000180e18a210 */ /* 0x000fe20007fbe0ff */
[----:B------:R-:W-:Y:S01]  /*cdd0*/  @!P3 IMAD.X R33, R9, 0x1, R10, P4 ;  /* 0x000000010921b824 */ /* 0x000fe200020e060a */
[----:B------:R-:W-:Y:S01]  /*cde0*/  @!P1 SHF.L.U64.HI R13, R221, 0x1, R94 ;  /* 0x00000001dd0d9819 */ /* 0x000fe2000001025e */
[--C-:B------:R-:W-:Y:S01]  /*cdf0*/  @!P2 IMAD.X R31, R4, 0x1, R11.reuse, P6 ;  /* 0x00000001041fa824 */ /* 0x100fe200030e060b */
[-C--:B------:R-:W-:Y:S01]  /*ce00*/  @!P1 IADD3 R20, P4, R5, R12.reuse, RZ ;  /* 0x0000000c05149210 */ /* 0x080fe20007f9e0ff */
[----:B------:R-:W-:Y:S01]  /*ce10*/  @!P2 IMAD.X R25, R9, 0x1, R11, P5 ;  /* 0x000000010919a824 */ /* 0x000fe200028e060b */
[----:B------:R-:W-:-:S02]  /*ce20*/  @!P1 IADD3 R10, P6, R14, R12, RZ ;  /* 0x0000000c0e0a9210 */ /* 0x000fc40007fde0ff */
[----:B------:R-:W-:Y:S02]  /*ce30*/  CS2R R38, SRZ ;  /* 0x0000000000267805 */ /* 0x000fe4000001ff00 */
[----:B------:R-:W-:Y:S01]  /*ce40*/  @!P0 SHF.L.U64.HI R15, R223, 0x1, R82 ;  /* 0x00000001df0f8819 */ /* 0x000fe20000010252 */
[--C-:B------:R-:W-:Y:S01]  /*ce50*/  @!P1 IMAD.X R21, R4, 0x1, R13.reuse, P4 ;  /* 0x0000000104159824 */ /* 0x100fe200020e060d */
[-C--:B------:R-:W-:Y:S01]  /*ce60*/  @!P0 IADD3 R12, P5, R5, R26.reuse, RZ ;  /* 0x0000001a050c8210 */ /* 0x080fe20007fbe0ff */
[----:B------:R-:W-:Y:S01]  /*ce70*/  @!P1 IMAD.X R11, R9, 0x1, R13, P6 ;  /* 0x00000001090b9824 */ /* 0x000fe200030e060d */
[----:B------:R-:W-:Y:S02]  /*ce80*/  @!P0 IADD3 R14, P4, R14, R26, RZ ;  /* 0x0000001a0e0e8210 */ /* 0x000fe40007f9e0ff */
[----:B------:R-:W-:Y:S02]  /*ce90*/  CS2R R40, SRZ ;  /* 0x0000000000287805 */ /* 0x000fe4000001ff00 */
[----:B------:R-:W-:Y:S01]  /*cea0*/  CS2R R34, SRZ ;  /* 0x0000000000227805 */ /* 0x000fe2000001ff00 */
[----:B------:R-:W-:Y:S01]  /*ceb0*/  @!P0 IMAD.X R13, R4, 0x1, R15, P5 ;  /* 0x00000001040d8824 */ /* 0x000fe200028e060f */
[----:B------:R-:W-:-:S02]  /*cec0*/  CS2R R36, SRZ ;  /* 0x0000000000247805 */ /* 0x000fc4000001ff00 */
[----:B------:R-:W-:Y:S02]  /*ced0*/  CS2R R28, SRZ ;  /* 0x00000000001c7805 */ /* 0x000fe4000001ff00 */
[----:B------:R-:W-:Y:S01]  /*cee0*/  CS2R R26, SRZ ;  /* 0x00000000001a7805 */ /* 0x000fe2000001ff00 */
[----:B------:R-:W-:Y:S01]  /*cef0*/  @!P0 IMAD.X R15, R9, 0x1, R15, P4 ;  /* 0x00000001090f8824 */ /* 0x000fe200020e060f */
[----:B------:R0:W5:Y:S04]  /*cf00*/  @!P3 LD.E.64 R42, desc[UR60][R70.64] ;  /* 0x0000003c462ab980 */ /* 0x000168000c101b00 */
[----:B------:R0:W5:Y:S04]  /*cf10*/  @!P3 LD.E.64 R44, desc[UR60][R32.64] ;  /* 0x0000003c202cb980 */ /* 0x000168000c101b00 */
[----:B------:R0:W5:Y:S04]  /*cf20*/  @!P2 LD.E.64 R38, desc[UR60][R30.64] ;  /* 0x0000003c1e26a980 */ /* 0x000168000c101b00 */
[----:B------:R0:W5:Y:S04]  /*cf30*/  @!P2 LD.E.64 R40, desc[UR60][R24.64] ;  /* 0x0000003c1828a980 */ /* 0x000168000c101b00 */
[----:B------:R0:W5:Y:S04]  /*cf40*/  @!P1 LD.E.64 R34, desc[UR60][R20.64] ;  /* 0x0000003c14229980 */ /* 0x000168000c101b00 */
[----:B------:R0:W5:Y:S04]  /*cf50*/  @!P1 LD.E.64 R36, desc[UR60][R10.64] ;  /* 0x0000003c0a249980 */ /* 0x000168000c101b00 */
[----:B------:R0:W5:Y:S04]  /*cf60*/  @!P0 LD.E.64 R28, desc[UR60][R12.64] ;  /* 0x0000003c0c1c8980 */ /* 0x000168000c101b00 */
[----:B------:R0:W5:Y:S02]  /*cf70*/  @!P0 LD.E.64 R26, desc[UR60][R14.64] ;  /* 0x0000003c0e1a8980 */ /* 0x000164000c101b00 */
.L_x_2829:
[----:B------:R-:W-:Y:S05]  /*cf80*/  BSYNC B1 ;  /* 0x0000000000017941 */ /* 0x000fea0003800000 */
.L_x_2828:
        /* <DEDUP_REMOVED lines=38> */
[----:B------:R0:W0:Y:S02]  /*d1f0*/  SHFL.IDX PT, R14, R0, 0x3, 0x181f ;  /* 0x00781f00000e7f89 */ /* 0x00002400000e0000 */
.L_x_3149:
[----:B01----:R-:W4:Y:S01]  /*d200*/  LDL R8, [R1+0x88] ;  /* 0x0000880001087983 */ /* 0x003f220000100800 */
        /* <DEDUP_REMOVED lines=29> */
[----:B------:R-:W-:Y:S02]  /*d3e0*/  @!P3 IADD3 R114, P4, R14, R114, RZ ;  /* 0x000000720e72b210 */ /* 0x000fe40007f9e0ff */
[----:B------:R-:W-:Y:S01]  /*d3f0*/  @!P1 SHF.L.U64.HI R5, R221, 0x1, R94 ;  /* 0x00000001dd059819 */ /* 0x000fe2000001025e */
[--C-:B--2---:R-:W-:Y:S01]  /*d400*/  @!P3 IMAD.X R117, R70, 0x1, R85.reuse, P5 ;  /* 0x000000014675b824 */ /* 0x104fe200028e0655 */
[-C--:B------:R-:W-:Y:S01]  /*d410*/  @!P2 IADD3 R108, P6, R71, R106.reuse, RZ ;  /* 0x0000006a476ca210 */ /* 0x080fe20007fde0ff */
[----:B------:R-:W-:Y:S01]  /*d420*/  @!P3 IMAD.X R115, R76, 0x1, R85, P4 ;  /* 0x000000014c73b824 */ /* 0x000fe200020e0655 */
[----:B------:R-:W-:-:S02]  /*d430*/  @!P2 IADD3 R106, P5, R14, R106, RZ ;  /* 0x0000006a0e6aa210 */ /* 0x000fc40007fbe0ff */
[-C--:B------:R-:W-:Y:S01]  /*d440*/  @!P1 IADD3 R94, P4, R71, R12.reuse, RZ ;  /* 0x0000000c475e9210 */ /* 0x080fe20007f9e0ff */
[--C-:B------:R-:W-:Y:S01]  /*d450*/  @!P2 IMAD.X R109, R70, 0x1, R77.reuse, P6 ;  /* 0x00000001466da824 */ /* 0x100fe200030e064d */
[----:B------:R-:W-:Y:S01]  /*d460*/  @!P0 SHF.L.U64.HI R7, R223, 0x1, R82 ;  /* 0x00000001df078819 */ /* 0x000fe20000010252 */
[----:B------:R-:W-:Y:S01]  /*d470*/  @!P2 IMAD.X R107, R76, 0x1, R77, P5 ;  /* 0x000000014c6ba824 */ /* 0x000fe200028e064d */
[----:B------:R-:W-:Y:S01]  /*d480*/  @!P1 IADD3 R12, P6, R14, R12, RZ ;  /* 0x0000000c0e0c9210 */ /* 0x000fe20007fde0ff */
[--C-:B------:R-:W-:Y:S01]  /*d490*/  @!P1 IMAD.X R95, R70, 0x1, R5.reuse, P4 ;  /* 0x00000001465f9824 */ /* 0x100fe200020e0605 */
[-C--:B------:R-:W-:Y:S02]  /*d4a0*/  @!P0 IADD3 R82, P5, R71, R15.reuse, RZ ;  /* 0x0000000f47528210 */ /* 0x080fe40007fbe0ff */
[----:B------:R-:W-:Y:S02]  /*d4b0*/  CS2R R20, SRZ ;  /* 0x0000000000147805 */ /* 0x000fe4000001ff00 */
[----:B------:R-:W-:Y:S01]  /*d4c0*/  @!P0 IADD3 R14, P4, R14, R15, RZ ;  /* 0x0000000f0e0e8210 */ /* 0x000fe20007f9e0ff */
[----:B------:R-:W-:Y:S01]  /*d4d0*/  @!P1 IMAD.X R13, R76, 0x1, R5, P6 ;  /* 0x000000014c0d9824 */ /* 0x000fe200030e0605 */
[----:B------:R-:W-:Y:S01]  /*d4e0*/  CS2R R24, SRZ ;  /* 0x0000000000187805 */ /* 0x000fe2000001ff00 */
[--C-:B------:R-:W-:Y:S01]  /*d4f0*/  @!P0 IMAD.X R83, R70, 0x1, R7.reuse, P5 ;  /* 0x0000000146538824 */ /* 0x100fe200028e0607 */
[----:B------:R-:W-:Y:S01]  /*d500*/  CS2R R10, SRZ ;  /* 0x00000000000a7805 */ /* 0x000fe2000001ff00 */
[----:B------:R-:W-:Y:S01]  /*d510*/  @!P0 IMAD.X R15, R76, 0x1, R7, P4 ;  /* 0x000000014c0f8824 */ /* 0x000fe200020e0607 */
[----:B------:R-:W-:-:S02]  /*d520*/  CS2R R6, SRZ ;  /* 0x0000000000067805 */ /* 0x000fc4000001ff00 */
[----:B------:R-:W-:Y:S02]  /*d530*/  CS2R R4, SRZ ;  /* 0x0000000000047805 */ /* 0x000fe4000001ff00 */
[----:B------:R-:W-:Y:S01]  /*d540*/  CS2R R8, SRZ ;  /* 0x0000000000087805 */ /* 0x000fe2000001ff00 */
        /* <DEDUP_REMOVED lines=8> */
.L_x_2832:
[----:B------:R-:W-:Y:S05]  /*d5d0*/  BSYNC B1 ;  /* 0x0000000000017941 */ /* 0x000fea0003800000 */
.L_x_2831:
[----:B------:R-:W1:Y:S01]  /*d5e0*/  SYNCS.PHASECHK.TRANS64.TRYWAIT P0, [R22+URZ+0x38800], R151 ;  /* 0x03880097160075a7 */ /* 0x000e62000800017f */
[----:B0----5:R-:W-:Y:S01]  /*d5f0*/  IMAD.MOV.U32 R12, RZ, RZ, R5 ;  /* 0x000000ffff0c7224 */ /* 0x021fe200078e0005 */
[----:B------:R-:W-:Y:S01]  /*d600*/  BSSY B1, `(.L_x_2833) ;  /* 0x0000021000017945 */ /* 0x000fe20003800000 */
[----:B------:R-:W-:Y:S02]  /*d610*/  IMAD.MOV.U32 R13, RZ, RZ, R6 ;  /* 0x000000ffff0d7224 */ /* 0x000fe400078e0006 */
[----:B------:R-:W-:Y:S01]  /*d620*/  IMAD.MOV.U32 R14, RZ, RZ, R30 ;  /* 0x000000ffff0e7224 */ /* 0x000fe200078e001e */
[----:B---3--:R-:W-:Y:S01]  /*d630*/  PRMT R71, R12, 0x7610, R71 ;  /* 0x000076100c477816 */ /* 0x008fe20000000047 */
        /* <DEDUP_REMOVED lines=9> */
[----:B--2---:R-:W-:Y:S01]  /*d6d0*/  PRMT R70, R0, 0x7610, R70 ;  /* 0x0000761000467816 */ /* 0x004fe20000000046 */
        /* <DEDUP_REMOVED lines=18> */
[----:B-1----:R-:W-:Y:S08]  /*d800*/  @!P0 BRA `(.L_x_2834) ;  /* 0x0000024000848947 */ /* 0x002ff00003800000 */
.L_x_3150:
[----:B------:R-:W-:Y:S05]  /*d810*/  BSYNC B1 ;  /* 0x0000000000017941 */ /* 0x000fea0003800000 */
.L_x_2833:
[----:B------:R-:W-:Y:S01]  /*d820*/  BSSY B1, `(.L_x_2835) ;  /* 0x00000cb000017945 */ /* 0x000fe20003800000 */
[----:B------:R-:W-:Y:S02]  /*d830*/  PRMT R107, R12, 0x7610, R107 ;  /* 0x000076100c6b7816 */ /* 0x000fe4000000006b */
[----:B------:R-:W-:Y:S01]  /*d840*/  PRMT R108, R13, 0x7610, R108 ;  /* 0x000076100d6c7816 */ /* 0x000fe2000000006c */
[----:B------:R-:W-:Y:S06]  /*d850*/  @P1 BRA `(.L_x_2836) ;  /* 0x0000000c001c1947 */ /* 0x000fec0003800000 */
[----:B------:R-:W1:Y:S01]  /*d860*/  LDC R12, c[0x0][0x3f4] ;  /* 0x0000fd00ff0c7b82 */ /* 0x000e620000000800 */
[----:B------:R-:W-:Y:S01]  /*d870*/  BSSY B2, `(.L_x_2837) ;  /* 0x0000034000027945 */ /* 0x000fe20003800000 */
[-C--:B-1----:R-:W-:Y:S02]  /*d880*/  ISETP.GE.AND P0, PT, R214, R12.reuse, PT ;  /* 0x0000000cd600720c */ /* 0x082fe40003f06270 */
[-C--:B------:R-:W-:Y:S02]  /*d890*/  ISETP.GE.AND P1, PT, R222, R12.reuse, PT ;  /* 0x0000000cde00720c */ /* 0x080fe40003f26270 */
[-C--:B------:R-:W-:Y:S02]  /*d8a0*/  ISETP.GE.AND P2, PT, R221, R12.reuse, PT ;  /* 0x0000000cdd00720c */ /* 0x080fe40003f46270 */
[----:B------:R-:W-:-:S07]  /*d8b0*/  ISETP.GE.AND P3, PT, R223, R12, PT ;  /* 0x0000000cdf00720c */ /* 0x000fce0003f66270 */
[----:B------:R-:W-:Y:S06]  /*d8c0*/  @P0 BRA `(.L_x_2838) ;  /* 0x0000000000b80947 */ /* 0x000fec0003800000 */
[----:B------:R-:W1:Y:S01]  /*d8d0*/  LDS.128 R12, [R87] ;  /* 0x00000000570c7984 */ /* 0x000e620000000c00 */
        /* <DEDUP_REMOVED lines=12> */
[C---:B-1----:R-:W-:Y:S01]  /*d9a0*/  LOP3.LUT R79, R14.reuse, 0xffff0000, RZ, 0xc0, !PT ;  /* 0xffff00000e4f7812 */ /* 0x042fe200078ec0ff */
[----:B------:R-:W-:Y:S01]  /*d9b0*/  IMAD.U32 R78, R14, 0x10000, RZ ;  /* 0x000100000e4e7824 */ /* 0x000fe200078e00ff */
[C---:B------:R-:W-:Y:S01]  /*d9c0*/  LOP3.LUT R81, R15.reuse, 0xffff0000, RZ, 0xc0, !PT ;  /* 0xffff00000f517812 */ /* 0x040fe200078ec0ff */
[----:B------:R-:W-:-:S02]  /*d9d0*/  IMAD.U32 R80, R15, 0x10000, RZ ;  /* 0x000100000f507824 */ /* 0x000fc400078e00ff */
[CC--:B------:R-:W-:Y:S01]  /*d9e0*/  FMUL.FTZ R115, R79.reuse, R114.reuse ;  /* 0x000000724f737220 */ /* 0x0c0fe20000410000 */
[----:B------:R-:W-:Y:S01]  /*d9f0*/  FMUL.FTZ R79, R79, R109 ;  /* 0x0000006d4f4f7220 */ /* 0x000fe20000410000 */
[C---:B0-----:R-:W-:Y:S01]  /*da00*/  FMUL.FTZ R151, R81.reuse, R149 ;  /* 0x0000009551977220 */ /* 0x041fe20000410000 */
[----:B------:R-:W-:Y:S02]  /*da10*/  IMAD.U32 R14, R12, 0x10000, RZ ;  /* 0x000100000c0e7824 */ /* 0x000fe400078e00ff */
[C---:B------:R-:W-:Y:S01]  /*da20*/  FFMA.FTZ R116, R78.reuse, R109, -R115 ;  /* 0x0000006d4e747223 */ /* 0x040fe20000010873 */
[----:B------:R-:W-:Y:S01]  /*da30*/  FFMA.FTZ R117, R78, R114, R79 ;  /* 0x000000724e757223 */ /* 0x000fe2000001004f */
[-C--:B------:R-:W-:Y:S01]  /*da40*/  FMUL.FTZ R109, R81, R147.reuse ;  /* 0x00000093516d7220 */ /* 0x080fe20000410000 */
        /* <DEDUP_REMOVED lines=22> */
.L_x_2838:
[----:B------:R-:W-:Y:S05]  /*dbb0*/  BSYNC B2 ;  /* 0x0000000000027941 */ /* 0x000fea0003800000 */
.L_x_2837:
[----:B------:R-:W-:Y:S04]  /*dbc0*/  BSSY B2, `(.L_x_2839) ;  /* 0x0000030000027945 */ /* 0x000fe80003800000 */
[----:B------:R-:W-:Y:S05]  /*dbd0*/  @P1 BRA `(.L_x_2840) ;  /* 0x0000000000b81947 */ /* 0x000fea0003800000 */
[----:B-1----:R-:W1:Y:S01]  /*dbe0*/  LDS.128 R12, [R87+0x4000] ;  /* 0x00400000570c7984 */ /* 0x002e620000000c00 */
        /* <DEDUP_REMOVED lines=12> */
[C---:B-1----:R-:W-:Y:S01]  /*dcb0*/  LOP3.LUT R73, R14.reuse, 0xffff0000, RZ, 0xc0, !PT ;  /* 0xffff00000e497812 */ /* 0x042fe200078ec0ff */
        /* <DEDUP_REMOVED lines=32> */
.L_x_2840:
[----:B------:R-:W-:Y:S05]  /*dec0*/  BSYNC B2 ;  /* 0x0000000000027941 */ /* 0x000fea0003800000 */
.L_x_2839:
[----:B------:R-:W-:Y:S04]  /*ded0*/  BSSY B2, `(.L_x_2841) ;  /* 0x0000030000027945 */ /* 0x000fe80003800000 */
[----:B------:R-:W-:Y:S05]  /*dee0*/  @P2 BRA `(.L_x_2842) ;  /* 0x0000000000b82947 */ /* 0x000fea0003800000 */
[----:B-12---:R-:W1:Y:S01]  /*def0*/  LDS.128 R12, [R87+0x8000] ;  /* 0x00800000570c7984 */ /* 0x006e620000000c00 */
        /* <DEDUP_REMOVED lines=17> */
[----:B------:R-:W-:Y:S01]  /*e010*/  FMUL.FTZ R75, R67, R73 ;  /* 0x00000049434b7220 */ /* 0x000fe20000410000 */
[C---:B------:R-:W-:Y:S01]  /*e020*/  FMUL.FTZ R67, R69.reuse, R141 ;  /* 0x0000008d45437220 */ /* 0x040fe20000410000 */
[----:B------:R-:W-:Y:S02]  /*e030*/  IMAD.U32 R14, R12, 0x10000, RZ ;  /* 0x000100000c0e7824 */ /* 0x000fe400078e00ff */
[C---:B------:R-:W-:Y:S01]  /*e040*/  FFMA.FTZ R79, R66.reuse, R73, R78 ;  /* 0x00000049424f7223 */ /* 0x040fe2000001004e */
[----:B------:R-:W-:Y:S01]  /*e050*/  FMUL.FTZ R73, R69, R138 ;  /* 0x0000008a45497220 */ /* 0x000fe20000410000 */
[C---:B------:R-:W-:Y:S02]  /*e060*/  IMAD.U32 R15, R13.reuse, 0x10000, RZ ;  /* 0x000100000d0f7824 */ /* 0x040fe400078e00ff */
[----:B------:R-:W-:Y:S01]  /*e070*/  FFMA.FTZ R74, R66, R72, -R75 ;  /* 0x00000048424a7223 */ /* 0x000fe2000001084b */
[----:B------:R-:W-:Y:S01]  /*e080*/  IMAD.U32 R69, R140, 0x10000, RZ ;  /* 0x000100008c457824 */ /* 0x000fe200078e00ff */
[----:B------:R-:W-:Y:S01]  /*e090*/  LOP3.LUT R12, R12, 0xffff0000, RZ, 0xc0, !PT ;  /* 0xffff00000c0c7812 */ /* 0x000fe200078ec0ff */
[----:B------:R-:W-:Y:S01]  /*e0a0*/  FFMA.FTZ R138, R68, R138, -R67 ;  /* 0x0000008a448a7223 */ /* 0x000fe20000010843 */
[----:B------:R-:W-:Y:S01]  /*e0b0*/  LOP3.LUT R13, R13, 0xffff0000, RZ, 0xc0, !PT ;  /* 0xffff00000d0d7812 */ /* 0x000fe200078ec0ff */
[C---:B------:R-:W-:Y:S01]  /*e0c0*/  IMAD.U32 R67, R139.reuse, 0x10000, RZ ;  /* 0x000100008b437824 */ /* 0x040fe200078e00ff */
        /* <DEDUP_REMOVED lines=15> */
[----:B------:R3:W-:Y:S02]  /*e1c0*/  STS.128 [R87+0x8000], R12 ;  /* 0x0080000c57007388 */ /* 0x0007e40000000c00 */
.L_x_2842:
[----:B------:R-:W-:Y:S05]  /*e1d0*/  BSYNC B2 ;  /* 0x0000000000027941 */ /* 0x000fea0003800000 */
.L_x_2841:
[----:B------:R-:W-:Y:S05]  /*e1e0*/  @P3 BRA `(.L_x_2836) ;  /* 0x0000000000b83947 */ /* 0x000fea0003800000 */
[----:B-123--:R-:W1:Y:S01]  /*e1f0*/  LDS.128 R12, [R87+0xc000] ;  /* 0x00c00000570c7984 */ /* 0x00ee620000000c00 */
        /* <DEDUP_REMOVED lines=45> */
.L_x_2836:
[----:B------:R-:W-:Y:S05]  /*e4d0*/  BSYNC B1 ;  /* 0x0000000000017941 */ /* 0x000fea0003800000 */
.L_x_2835:
[----:B------:R-:W-:Y:S01]  /*e4e0*/  ISETP.GE.AND P0, PT, R89, R0, PT ;  /* 0x000000005900720c */ /* 0x000fe20003f06270 */
[----:B------:R-:W-:-:S12]  /*e4f0*/  BSSY B1, `(.L_x_2843) ;  /* 0x00000c9000017945 */ /* 0x000fd80003800000 */
[----:B------:R-:W-:Y:S05]  /*e500*/  @P0 BRA `(.L_x_2844) ;  /* 0x0000000c001c0947 */ /* 0x000fea0003800000 */
[----:B-1234-:R-:W1:Y:S01]  /*e510*/  LDC R12, c[0x0][0x3f4] ;  /* 0x0000fd00ff0c7b82 */ /* 0x01ee620000000800 */
[----:B------:R-:W-:Y:S01]  /*e520*/  BSSY B2, `(.L_x_2845) ;  /* 0x0000034000027945 */ /* 0x000fe20003800000 */
[-C--:B-1----:R-:W-:Y:S02]  /*e530*/  ISETP.GE.AND P0, PT, R214, R12.reuse, PT ;  /* 0x0000000cd600720c */ /* 0x082fe40003f06270 */
[-C--:B------:R-:W-:Y:S02]  /*e540*/  ISETP.GE.AND P1, PT, R222, R12.reuse, PT ;  /* 0x0000000cde00720c */ /* 0x080fe40003f26270 */
[-C--:B------:R-:W-:Y:S02]  /*e550*/  ISETP.GE.AND P2, PT, R221, R12.reuse, PT ;  /* 0x0000000cdd00720c */ /* 0x080fe40003f46270 */
[----:B------:R-:W-:-:S07]  /*e560*/  ISETP.GE.AND P3, PT, R223, R12, PT ;  /* 0x0000000cdf00720c */ /* 0x000fce0003f66270 */
[----:B------:R-:W-:Y:S06]  /*e570*/  @P0 BRA `(.L_x_2846) ;  /* 0x0000000000b80947 */ /* 0x000fec0003800000 */
[----:B------:R-:W1:Y:S01]  /*e580*/  LDS.128 R12, [R87+0x1000] ;  /* 0x00100000570c7984 */ /* 0x000e620000000c00 */
        /* <DEDUP_REMOVED lines=45> */
.L_x_2846:
[----:B------:R-:W-:Y:S05]  /*e860*/  BSYNC B2 ;  /* 0x0000000000027941 */ /* 0x000fea0003800000 */
.L_x_2845:
[----:B------:R-:W-:Y:S04]  /*e870*/  BSSY B2, `(.L_x_2847) ;  /* 0x0000030000027945 */ /* 0x000fe80003800000 */
[----:B------:R-:W-:Y:S05]  /*e880*/  @P1 BRA `(.L_x_2848) ;  /* 0x0000000000b81947 */ /* 0x000fea0003800000 */
[----:B-1----:R-:W1:Y:S01]  /*e890*/  LDS.128 R12, [R87+0x5000] ;  /* 0x00500000570c7984 */ /* 0x002e620000000c00 */
        /* <DEDUP_REMOVED lines=45> */
.L_x_2848:
[----:B------:R-:W-:Y:S05]  /*eb70*/  BSYNC B2 ;  /* 0x0000000000027941 */ /* 0x000fea0003800000 */
.L_x_2847:
        /* <DEDUP_REMOVED lines=48> */
.L_x_2850:
[----:B------:R-:W-:Y:S05]  /*ee80*/  BSYNC B2 ;  /* 0x0000000000027941 */ /* 0x000fea0003800000 */
.L_x_2849:
        /* <DEDUP_REMOVED lines=47> */
.L_x_2844:
[----:B------:R-:W-:Y:S05]  /*f180*/  BSYNC B1 ;  /* 0x0000000000017941 */ /* 0x000fea0003800000 */
.L_x_2843:
[----:B-1234-:R-:W-:Y:S01]  /*f190*/  VIADD R12, R220, 0x40 ;  /* 0x00000040dc0c7836 */ /* 0x01efe20000000000 */
[----:B------:R-:W-:Y:S04]  /*f1a0*/  BSSY B1, `(.L_x_2851) ;  /* 0x00000ca000017945 */ /* 0x000fe80003800000 */
[----:B------:R-:W-:-:S13]  /*f1b0*/  ISETP.GE.AND P0, PT, R12, R0, PT ;  /* 0x000000000c00720c */ /* 0x000fda0003f06270 */
[----:B------:R-:W-:Y:S05]  /*f1c0*/  @P0 BRA `(.L_x_2852) ;  /* 0x0000000c001c0947 */ /* 0x000fea0003800000 */
[----:B------:R-:W1:Y:S01]  /*f1d0*/  LDC R12, c[0x0][0x3f4] ;  /* 0x0000fd00ff0c7b82 */ /* 0x000e620000000800 */
        /* <DEDUP_REMOVED lines=52> */
.L_x_2854:
[----:B------:R-:W-:Y:S05]  /*f520*/  BSYNC B2 ;  /* 0x0000000000027941 */ /* 0x000fea0003800000 */
.L_x_2853:
        /* <DEDUP_REMOVED lines=48> */
.L_x_2856:
[----:B------:R-:W-:Y:S05]  /*f830*/  BSYNC B2 ;  /* 0x0000000000027941 */ /* 0x000fea0003800000 */
.L_x_2855:
[----:B------:R-:W-:Y:S04]  /*f840*/  BSSY B2, `(.L_x_2857) ;  /* 0x0000030000027945 */ /* 0x000fe80003800000 */
[----:B------:R-:W-:Y:S05]  /*f850*/  @P2 BRA `(.L_x_2858) ;  /* 0x0000000000b82947 */ /* 0x000fea0003800000 */
[----:B-12---:R-:W1:Y:S01]  /*f860*/  LDS.128 R12, [R87+0xa000] ;  /* 0x00a00000570c7984 */ /* 0x006e620000000c00 */
        /* <DEDUP_REMOVED lines=27> */
[----:B------:R-:W-:Y:S01]  /*fa20*/  IMAD.U32 R35, R97, 0x10000, RZ ;  /* 0x0001000061237824 */ /* 0x000fe200078e00ff */
[C---:B------:R-:W-:Y:S01]  /*fa30*/  SHF.L.U32 R37, R99.reuse, 0x10, RZ ;  /* 0x0000001063257819 */ /* 0x040fe200000006ff */
[----:B------:R-:W-:Y:S01]  /*fa40*/  FFMA.FTZ R45, R36, R100, R39 ;  /* 0x00000064242d7223 */ /* 0x000fe20000010027 */
[----:B------:R-:W-:Y:S01]  /*fa50*/  LOP3.LUT R38, R99, 0xffff0000, RZ, 0xc0, !PT ;  /* 0xffff000063267812 */ /* 0x000fe200078ec0ff */
[C---:B------:R-:W-:Y:S01]  /*fa60*/  FMUL.FTZ R36, R12.reuse, R35 ;  /* 0x000000230c247220 */ /* 0x040fe20000410000 */
[----:B------:R-:W-:Y:S01]  /*fa70*/  LOP3.LUT R34, R97, 0xffff0000, RZ, 0xc0, !PT ;  /* 0xffff000061227812 */ /* 0x000fe200078ec0ff */
[----:B------:R-:W-:-:S02]  /*fa80*/  FMUL.FTZ R39, R12, R37 ;  /* 0x000000250c277220 */ /* 0x000fc40000410000 */
[C---:B------:R-:W-:Y:S01]  /*fa90*/  FMUL.FTZ R40, R13.reuse, R38 ;  /* 0x000000260d287220 */ /* 0x040fe20000410000 */
[C---:B------:R-:W-:Y:S01]  /*faa0*/  FFMA.FTZ R37, R14.reuse, R37, R36 ;  /* 0x000000250e257223 */ /* 0x040fe20000010024 */
[-C--:B------:R-:W-:Y:S01]  /*fab0*/  FMUL.FTZ R41, R13, R34.reuse ;  /* 0x000000220d297220 */ /* 0x080fe20000410000 */
[----:B------:R-:W-:Y:S01]  /*fac0*/  FFMA.FTZ R12, R14, R35, -R39 ;  /* 0x000000230e0c7223 */ /* 0x000fe20000010827 */
[----:B------:R-:W-:Y:S01]  /*fad0*/  FFMA.FTZ R13, R15, R34, -R40 ;  /* 0x000000220f0d7223 */ /* 0x000fe20000010828 */
[----:B------:R-:W-:Y:S01]  /*fae0*/  F2FP.BF16.F32.PACK_AB R14, R43, R42 ;  /* 0x0000002a2b0e723e */ /* 0x000fe200000010ff */
[----:B------:R-:W-:Y:S01]  /*faf0*/  FFMA.FTZ R38, R15, R38, R41 ;  /* 0x000000260f267223 */ /* 0x000fe20000010029 */
[----:B------:R-:W-:Y:S02]  /*fb00*/  F2FP.BF16.F32.PACK_AB R15, R45, R98 ;  /* 0x000000622d0f723e */ /* 0x000fe400000010ff */
[----:B------:R-:W-:Y:S02]  /*fb10*/  F2FP.BF16.F32.PACK_AB R12, R37, R12 ;  /* 0x0000000c250c723e */ /* 0x000fe400000010ff */
[----:B------:R-:W-:-:S05]  /*fb20*/  F2FP.BF16.F32.PACK_AB R13, R38, R13 ;  /* 0x0000000d260d723e */ /* 0x000fca00000010ff */
[----:B------:R3:W-:Y:S02]  /*fb30*/  STS.128 [R87+0xa000], R12 ;  /* 0x00a0000c57007388 */ /* 0x0007e40000000c00 */
.L_x_2858:
[----:B------:R-:W-:Y:S05]  /*fb40*/  BSYNC B2 ;  /* 0x0000000000027941 */ /* 0x000fea0003800000 */
.L_x_2857:
[----:B------:R-:W-:Y:S05]  /*fb50*/  @P3 BRA `(.L_x_2852) ;  /* 0x0000000000b83947 */ /* 0x000fea0003800000 */
[----:B-123--:R-:W1:Y:S01]  /*fb60*/  LDS.128 R12, [R87+0xe000] ;  /* 0x00e00000570c7984 */ /* 0x00ee620000000c00 */
        /* <DEDUP_REMOVED lines=45> */
.L_x_2852:
[----:B------:R-:W-:Y:S05]  /*fe40*/  BSYNC B1 ;  /* 0x0000000000017941 */ /* 0x000fea0003800000 */
.L_x_2851:
[----:B------:R-:W-:-:S13]  /*fe50*/  ISETP.GE.AND P0, PT, R3, R0, PT ;  /* 0x000000000300720c */ /* 0x000fda0003f06270 */
[----:B------:R-:W-:Y:S05]  /*fe60*/  @P0 BRA `(.L_x_2859) ;  /* 0x0000005c00200947 */ /* 0x000fea0003800000 */
[----:B------:R-:W5:Y:S01]  /*fe70*/  LDC R0, c[0x0][0x3f4] ;  /* 0x0000fd00ff007b82 */ /* 0x000f620000000800 */
[----:B------:R-:W-:Y:S01]  /*fe80*/  BSSY B1, `(.L_x_2860) ;  /* 0x0000034000017945 */ /* 0x000fe20003800000 */
[-C--:B-----5:R-:W-:Y:S02]  /*fe90*/  ISETP.GE.AND P0, PT, R214, R0.reuse, PT ;  /* 0x00000000d600720c */ /* 0x0a0fe40003f06270 */
[-C--:B------:R-:W-:Y:S02]  /*fea0*/  ISETP.GE.AND P1, PT, R222, R0.reuse, PT ;  /* 0x00000000de00720c */ /* 0x080fe40003f26270 */
[-C--:B------:R-:W-:Y:S02]  /*feb0*/  ISETP.GE.AND P2, PT, R221, R0.reuse, PT ;  /* 0x00000000dd00720c */ /* 0x080fe40003f46270 */
[----:B------:R-:W-:-:S07]  /*fec0*/  ISETP.GE.AND P3, PT, R223, R0, PT ;  /* 0x00000000df00720c */ /* 0x000fce0003f66270 */
[----:B------:R-:W-:Y:S06]  /*fed0*/  @P0 BRA `(.L_x_2861) ;  /* 0x0000000000b80947 */ /* 0x000fec0003800000 */
[----:B-1234-:R-:W1:Y:S01]  /*fee0*/  LDS.128 R12, [R87+0x3000] ;  /* 0x00300000570c7984 */ /* 0x01ee620000000c00 */
        /* <DEDUP_REMOVED lines=12> */
[C---:B-1----:R-:W-:Y:S01]  /*ffb0*/  IMAD.U32 R26, R14.reuse, 0x10000, RZ ;  /* 0x000100000e1a7824 */ /* 0x042fe200078e00ff */
        /* <DEDUP_REMOVED lines=32> */
.L_x_2861:
[----:B------:R-:W-:Y:S05]  /*101c0*/  BSYNC B1 ;  /* 0x0000000000017941 */ /* 0x000fea0003800000 */
.L_x_2860:
[----:B------:R-:W-:Y:S04]  /*101d0*/  BSSY B1, `(.L_x_2862) ;  /* 0x0000030000017945 */ /* 0x000fe80003800000 */
[----:B------:R-:W-:Y:S05]  /*101e0*/  @P1 BRA `(.L_x_2863) ;  /* 0x0000000000b81947 */ /* 0x000fea0003800000 */
        /* <DEDUP_REMOVED lines=46> */
.L_x_2863:
[----:B------:R-:W-:Y:S05]  /*104d0*/  BSYNC B1 ;  /* 0x0000000000017941 */ /* 0x000fea0003800000 */
.L_x_2862:
        /* <DEDUP_REMOVED lines=29> */
[----:B------:R-:W-:Y:S01]  /*106b0*/  FFMA.FTZ R24, R7, R15, -R24 ;  /* 0x0000000f07187223 */ /* 0x000fe20000010818 */
[----:B------:R-:W-:Y:S01]  /*106c0*/  LOP3.LUT R85, R85, 0xffff0000, RZ, 0xc0, !PT ;  /* 0xffff000055557812 */ /* 0x000fe200078ec0ff */
[----:B------:R-:W-:Y:S01]  /*106d0*/  FFMA.FTZ R21, R7, R20, R21 ;  /* 0x0000001407157223 */ /* 0x000fe20000010015 */
[C---:B------:R-:W-:Y:S01]  /*106e0*/  LOP3.LUT R13, R82.reuse, 0xffff0000, RZ, 0xc0, !PT ;  /* 0xffff0000520d7812 */ /* 0x040fe200078ec0ff */
[----:B------:R-:W-:-:S02]  /*106f0*/  IMAD.U32 R7, R82, 0x10000, RZ ;  /* 0x0001000052077824 */ /* 0x000fc400078e00ff */
[----:B------:R-:W-:Y:S01]  /*10700*/  FFMA.FTZ R86, R11, R86, R14 ;  /* 0x000000560b567223 */ /* 0x000fe2000001000e */
[CC--:B------:R-:W-:Y:S01]  /*10710*/  FMUL.FTZ R11, R3.reuse, R10.reuse ;  /* 0x0000000a030b7220 */ /* 0x0c0fe20000410000 */
[C---:B------:R-:W-:Y:S01]  /*10720*/  FMUL.FTZ R15, R12.reuse, R85 ;  /* 0x000000550c0f7220 */ /* 0x040fe20000410000 */
        /* <DEDUP_REMOVED lines=11> */
.L_x_2865:
[----:B------:R-:W-:Y:S05]  /*107e0*/  BSYNC B1 ;  /* 0x0000000000017941 */ /* 0x000fea0003800000 */
.L_x_2864:
        /* <DEDUP_REMOVED lines=14> */
[----:B------:R-:W-:Y:S02]  /*108d0*/  LOP3.LUT R11, R76, 0xffff0000, RZ, 0xc0, !PT ;  /* 0xffff00004c0b7812 */ /* 0x000fe400078ec0ff */
[C---:B-1----:R-:W-:Y:S01]  /*108e0*/  LOP3.LUT R6, R14.reuse, 0xffff0000, RZ, 0xc0, !PT ;  /* 0xffff00000e067812 */ /* 0x042fe200078ec0ff */
[----:B------:R-:W-:Y:S01]  /*108f0*/  IMAD.U32 R5, R14, 0x10000, RZ ;  /* 0x000100000e057824 */ /* 0x000fe200078e00ff */
[C---:B------:R-:W-:Y:S01]  /*10900*/  LOP3.LUT R14, R15.reuse, 0xffff0000, RZ, 0xc0, !PT ;  /* 0xffff00000f0e7812 */ /* 0x040fe200078ec0ff */
[----:B------:R-:W-:Y:S01]  /*10910*/  IMAD.U32 R7, R15, 0x10000, RZ ;  /* 0x000100000f077824 */ /* 0x000fe200078e00ff */
[----:B------:R-:W-:Y:S01]  /*10920*/  LOP3.LUT R3, R12, 0xffff0000, RZ, 0xc0, !PT ;  /* 0xffff00000c037812 */ /* 0x000fe200078ec0ff */
[C---:B------:R-:W-:Y:S01]  /*10930*/  FMUL.FTZ R10, R6.reuse, R9 ;  /* 0x00000009060a7220 */ /* 0x040fe20000410000 */
[----:B------:R-:W-:Y:S01]  /*10940*/  FMUL.FTZ R6, R6, R8 ;  /* 0x0000000806067220 */ /* 0x000fe20000410000 */
[----:B------:R-:W-:Y:S01]  /*10950*/  FMUL.FTZ R20, R14, R77 ;  /* 0x0000004d0e147220 */ /* 0x000fe20000410000 */
[----:B------:R-:W-:-:S02]  /*10960*/  IMAD.U32 R0, R12, 0x10000, RZ ;  /* 0x000100000c007824 */ /* 0x000fc400078e00ff */
[----:B------:R-:W-:Y:S01]  /*10970*/  FMUL.FTZ R14, R14, R71 ;  /* 0x000000470e0e7220 */ /* 0x000fe20000410000 */
[----:B------:R-:W-:Y:S01]  /*10980*/  FFMA.FTZ R15, R5, R9, R6 ;  /* 0x00000009050f7223 */ /* 0x000fe20000010006 */
[----:B------:R-:W-:Y:S01]  /*10990*/  LOP3.LUT R12, R13, 0xffff0000, RZ, 0xc0, !PT ;  /* 0xffff00000d0c7812 */ /* 0x000fe200078ec0ff */
[----:B------:R-:W-:Y:S01]  /*109a0*/  FFMA.FTZ R10, R5, R8, -R10 ;  /* 0x00000008050a7223 */ /* 0x000fe2000001080a */
[----:B------:R-:W-:Y:S01]  /*109b0*/  IMAD.U32 R6, R76, 0x10000, RZ ;  /* 0x000100004c067824 */ /* 0x000fe200078e00ff */
[C---:B------:R-:W-:Y:S01]  /*109c0*/  LOP3.LUT R9, R70.reuse, 0xffff0000, RZ, 0xc0, !PT ;  /* 0xffff000046097812 */ /* 0x040fe200078ec0ff */
[----:B------:R-:W-:Y:S02]  /*109d0*/  IMAD.U32 R5, R70, 0x10000, RZ ;  /* 0x0001000046057824 */ /* 0x000fe400078e00ff */
[C---:B------:R-:W-:Y:S01]  /*109e0*/  FFMA.FTZ R20, R7.reuse, R71, -R20 ;  /* 0x0000004707147223 */ /* 0x040fe20000010814 */
[----:B------:R-:W-:Y:S01]  /*109f0*/  FFMA.FTZ R77, R7, R77, R14 ;  /* 0x0000004d074d7223 */ /* 0x000fe2000001000e */
[----:B------:R-:W-:-:S02]  /*10a00*/  IMAD.U32 R4, R13, 0x10000, RZ ;  /* 0x000100000d047824 */ /* 0x000fc400078e00ff */
        /* <DEDUP_REMOVED lines=8> */
[----:B------:R-:W-:Y:S02]  /*10a90*/  F2FP.BF16.F32.PACK_AB R6, R15, R10 ;  /* 0x0000000a0f06723e */ /* 0x000fe400000010ff */
[----:B------:R-:W-:-:S02]  /*10aa0*/  F2FP.BF16.F32.PACK_AB R4, R0, R5 ;  /* 0x000000050004723e */ /* 0x000fc400000010ff */
[----:B------:R-:W-:Y:S02]  /*10ab0*/  F2FP.BF16.F32.PACK_AB R7, R77, R20 ;  /* 0x000000144d07723e */ /* 0x000fe400000010ff */
[----:B------:R-:W-:-:S05]  /*10ac0*/  F2FP.BF16.F32.PACK_AB R5, R12, R13 ;  /* 0x0000000d0c05723e */ /* 0x000fca00000010ff */
[----:B------:R1:W-:Y:S01]  /*10ad0*/  STS.128 [R87+0xf000], R4 ;  /* 0x00f0000457007388 */ /* 0x0003e20000000c00 */
[----:B------:R-:W-:Y:S05]  /*10ae0*/  BRA `(.L_x_2859) ;  /* 0x0000005000007947 */ /* 0x000fea0003800000 */
.L_x_2820:
        /* <DEDUP_REMOVED lines=16> */
[----:B------:R-:W-:-:S04]  /*10bf0*/  IMAD.WIDE.U32 R26, R7, UR6, R26 ;  /* 0x00000006071a7c25 */ /* 0x000fc8000f8e001a */
[----:B------:R-:W-:Y:S01]  /*10c00*/  IMAD R9, R7, UR7, R4 ;  /* 0x0000000707097c24 */ /* 0x000fe2000f8e0204 */
[----:B------:R-:W-:Y:S01]  /*10c10*/  ULDC.64 UR6, c[0x0][0x400] ;  /* 0x0001000000067ab9 */ /* 0x000fe20000000a00 */
[----:B------:R-:W-:Y:S01]  /*10c20*/  IMAD.IADD R5, R25, 0x1, R5 ;  /* 0x0000000119057824 */ /* 0x000fe200078e0205 */
[----:B------:R-:W-:Y:S01]  /*10c30*/  LEA R7, P0, R24, UR4, 0x1 ;  /* 0x0000000418077c11 */ /* 0x000fe2000f8008ff */
[----:B------:R-:W-:Y:S01]  /*10c40*/  IMAD.IADD R9, R27, 0x1, R9 ;  /* 0x000000011b097824 */ /* 0x000fe200078e0209 */
[----:B------:R-:W-:Y:S01]  /*10c50*/  LEA R6, P1, R26, UR6, 0x1 ;  /* 0x000000061a067c11 */ /* 0x000fe2000f8208ff */
[----:B------:R-:W-:Y:S01]  /*10c60*/  UMOV UR4, 0xffffffff ;  /* 0xffffffff00047882 */ /* 0x000fe20000000000 */
[----:B------:R-:W-:Y:S02]  /*10c70*/  LEA.HI.X R8, R24, UR5, R5, 0x1, P0 ;  /* 0x0000000518087c11 */ /* 0x000fe400080f0c05 */
[----:B------:R-:W-:Y:S01]  /*10c80*/  LEA.HI.X R9, R26, UR7, R9, 0x1, P1 ;  /* 0x000000071a097c11 */ /* 0x000fe200088f0c09 */
[----:B------:R-:W-:Y:S08]  /*10c90*/  BRA.DIV UR4, `(.L_x_2866) ;  /* 0x0000020e04747947 */ /* 0x000ff0000b800000 */
[----:B------:R0:W1:Y:S04]  /*10ca0*/  SHFL.IDX PT, R4, R8, RZ, 0x181f ;  /* 0x00181fff08047589 */ /* 0x00006800000e0000 */
[----:B------:R0:W2:Y:S04]  /*10cb0*/  SHFL.IDX PT, R5, R7, RZ, 0x181f ;  /* 0x00181fff07057589 */ /* 0x0000a800000e0000 */
[----:B------:R0:W3:Y:S04]  /*10cc0*/  SHFL.IDX PT, R10, R9, RZ, 0x181f ;  /* 0x00181fff090a7589 */ /* 0x0000e800000e0000 */
[----:B------:R0:W4:Y:S02]  /*10cd0*/  SHFL.IDX PT, R14, R6, RZ, 0x181f ;  /* 0x00181fff060e7589 */ /* 0x00012400000e0000 */
.L_x_3156:
        /* <DEDUP_REMOVED lines=22> */
[C---:B----4-:R-:W-:Y:S02]  /*10e40*/  @!P4 IADD3 R20, P1, R14.reuse, R20, RZ ;  /* 0x000000140e14c210 */ /* 0x050fe40007f3e0ff */
[-C--:B------:R-:W-:Y:S02]  /*10e50*/  @!P5 IADD3 R24, P2, R5, R15.reuse, RZ ;  /* 0x0000000f0518d210 */ /* 0x080fe40007f5e0ff */
[----:B------:R-:W-:Y:S02]  /*10e60*/  CS2R R68, SRZ ;  /* 0x0000000000447805 */ /* 0x000fe4000001ff00 */
[----:B------:R-:W-:Y:S02]  /*10e70*/  @!P5 IADD3 R14, P3, R14, R15, RZ ;  /* 0x0000000f0e0ed210 */ /* 0x000fe40007f7e0ff */
[----:B------:R-:W-:-:S02]  /*10e80*/  CS2R R70, SRZ ;  /* 0x0000000000467805 */ /* 0x000fc4000001ff00 */
[----:B------:R-:W-:Y:S02]  /*10e90*/  @!P5 SHF.L.U64.HI R5, R23, 0x1, R216 ;  /* 0x000000011705d819 */ /* 0x000fe400000102d8 */
[----:B------:R-:W-:Y:S02]  /*10ea0*/  CS2R R56, SRZ ;  /* 0x0000000000387805 */ /* 0x000fe4000001ff00 */
[----:B------:R-:W-:Y:S02]  /*10eb0*/  CS2R R58, SRZ ;  /* 0x00000000003a7805 */ /* 0x000fe4000001ff00 */
[----:B------:R-:W-:Y:S02]  /*10ec0*/  CS2R R64, SRZ ;  /* 0x0000000000407805 */ /* 0x000fe4000001ff00 */
[----:B------:R-:W-:Y:S01]  /*10ed0*/  CS2R R66, SRZ ;  /* 0x0000000000427805 */ /* 0x000fe2000001ff00 */
[--C-:B-1----:R-:W-:Y:S02]  /*10ee0*/  @!P4 IMAD.X R13, R4, 0x1, R11.reuse, P0 ;  /* 0x00000001040dc824 */ /* 0x102fe400000e060b */
[----:B---3--:R-:W-:-:S02]  /*10ef0*/  @!P4 IMAD.X R21, R10, 0x1, R11, P1 ;  /* 0x000000010a15c824 */ /* 0x008fc400008e060b */
[--C-:B------:R-:W-:Y:S01]  /*10f00*/  @!P5 IMAD.X R25, R4, 0x1, R5.reuse, P2 ;  /* 0x000000010419d824 */ /* 0x100fe200010e0605 */
[----:B------:R1:W5:Y:S01]  /*10f10*/  @!P4 LD.E.128 R60, desc[UR60][R12.64] ;  /* 0x0000003c0c3cc980 */ /* 0x000362000c101d00 */
[----:B------:R-:W-:-:S03]  /*10f20*/  @!P5 IMAD.X R15, R10, 0x1, R5, P3 ;  /* 0x000000010a0fd824 */ /* 0x000fc600018e0605 */
[----:B------:R1:W5:Y:S04]  /*10f30*/  @!P4 LD.E.128 R68, desc[UR60][R20.64] ;  /* 0x0000003c1444c980 */ /* 0x000368000c101d00 */
[----:B------:R1:W5:Y:S04]  /*10f40*/  @!P5 LD.E.128 R56, desc[UR60][R24.64] ;  /* 0x0000003c1838d980 */ /* 0x000368000c101d00 */
[----:B------:R1:W5:Y:S02]  /*10f50*/  @!P5 LD.E.128 R64, desc[UR60][R14.64] ;  /* 0x0000003c0e40d980 */ /* 0x000364000c101d00 */
.L_x_2868:
[----:B------:R-:W-:Y:S05]  /*10f60*/  BSYNC B1 ;  /* 0x0000000000017941 */ /* 0x000fea0003800000 */
.L_x_2867:
        /* <DEDUP_REMOVED lines=39> */
.L_x_3162:
        /* <DEDUP_REMOVED lines=30> */
[--C-:B--2---:R-:W-:Y:S02]  /*113c0*/  @!P4 IMAD.X R13, R4, 0x1, R11.reuse, P0 ;  /* 0x00000001040dc824 */ /* 0x104fe400000e060b */
[----:B0-----:R-:W-:-:S02]  /*113d0*/  @!P4 IMAD.X R21, R10, 0x1, R11, P1 ;  /* 0x000000010a15c824 */ /* 0x001fc400008e060b */
[--C-:B------:R-:W-:Y:S01]  /*113e0*/  @!P5 IMAD.X R25, R4, 0x1, R5.reuse, P2 ;  /* 0x000000010419d824 */ /* 0x100fe200010e0605 */
[----:B------:R0:W5:Y:S01]  /*113f0*/  @!P4 LD.E.128 R44, desc[UR60][R12.64] ;  /* 0x0000003c0c2cc980 */ /* 0x000162000c101d00 */
[----:B------:R-:W-:-:S03]  /*11400*/  @!P5 IMAD.X R15, R10, 0x1, R5, P3 ;  /* 0x000000010a0fd824 */ /* 0x000fc600018e0605 */
[----:B------:R0:W5:Y:S04]  /*11410*/  @!P4 LD.E.128 R52, desc[UR60][R20.64] ;  /* 0x0000003c1434c980 */ /* 0x000168000c101d00 */
[----:B------:R0:W5:Y:S04]  /*11420*/  @!P5 LD.E.128 R40, desc[UR60][R24.64] ;  /* 0x0000003c1828d980 */ /* 0x000168000c101d00 */
[----:B------:R0:W5:Y:S02]  /*11430*/  @!P5 LD.E.128 R48, desc[UR60][R14.64] ;  /* 0x0000003c0e30d980 */ /* 0x000164000c101d00 */
.L_x_2871:
[----:B------:R-:W-:Y:S05]  /*11440*/  BSYNC B1 ;  /* 0x0000000000017941 */ /* 0x000fea0003800000 */
.L_x_2870:
        /* <DEDUP_REMOVED lines=38> */
.L_x_3168:
        /* <DEDUP_REMOVED lines=21> */
[C---:B0-----:R-:W-:Y:S02]  /*11800*/  @!P4 IADD3 R12, P1, R14.reuse, R12, RZ ;  /* 0x0000000c0e0cc210 */ /* 0x041fe40007f3e0ff */
        /* <DEDUP_REMOVED lines=10> */
[----:B------:R-:W-:-:S02]  /*118b0*/  @!P4 IMAD.X R13, R10, 0x1, R11, P1 ;  /* 0x000000010a0dc824 */ /* 0x000fc400008e060b */
[--C-:B------:R-:W-:Y:S01]  /*118c0*/  @!P5 IMAD.X R21, R4, 0x1, R5.reuse, P2 ;  /* 0x000000010415d824 */ /* 0x100fe200010e0605 */
[----:B------:R0:W5:Y:S01]  /*118d0*/  @!P4 LD.E.128 R28, desc[UR60][R72.64] ;  /* 0x0000003c481cc980 */ /* 0x000162000c101d00 */
[----:B------:R-:W-:-:S03]  /*118e0*/  @!P5 IMAD.X R15, R10, 0x1, R5, P3 ;  /* 0x000000010a0fd824 */ /* 0x000fc600018e0605 */
[----:B------:R0:W5:Y:S04]  /*118f0*/  @!P4 LD.E.128 R36, desc[UR60][R12.64] ;  /* 0x0000003c0c24c980 */ /* 0x000168000c101d00 */
[----:B------:R0:W5:Y:S04]  /*11900*/  @!P5 LD.E.128 R24, desc[UR60][R20.64] ;  /* 0x0000003c1418d980 */ /* 0x000168000c101d00 */
[----:B------:R0:W5:Y:S02]  /*11910*/  @!P5 LD.E.128 R32, desc[UR60][R14.64] ;  /* 0x0000003c0e20d980 */ /* 0x000164000c101d00 */
.L_x_2874:
[----:B------:R-:W-:Y:S05]  /*11920*/  BSYNC B1 ;  /* 0x0000000000017941 */ /* 0x000fea0003800000 */
.L_x_2873:
        /* <DEDUP_REMOVED lines=39> */
.L_x_3174:
[----:B------:R-:W5:Y:S01]  /*11ba0*/  LDL R13, [R1+0x88] ;  /* 0x00008800010d7983 */ /* 0x000f620000100800 */
[----:B------:R-:W-:Y:S01]  /*11bb0*/  VIADD R83, R83, 0x60 ;  /* 0x0000006053537836 */ /* 0x000fe20000000000 */
[----:B------:R-:W-:Y:S01]  /*11bc0*/  BSSY B1, `(.L_x_2876) ;  /* 0x0000029000017945 */ /* 0x000fe20003800000 */
[----:B01--4-:R-:W-:Y:S02]  /*11bd0*/  CS2R R6, SRZ ;  /* 0x0000000000067805 */ /* 0x013fe4000001ff00 */
[----:B------:R-:W-:Y:S02]  /*11be0*/  CS2R R10, SRZ ;  /* 0x00000000000a7805 */ /* 0x000fe4000001ff00 */
[----:B------:R-:W-:Y:S02]  /*11bf0*/  CS2R R14, SRZ ;  /* 0x00000000000e7805 */ /* 0x000fe4000001ff00 */
[----:B------:R-:W-:Y:S02]  /*11c00*/  ISETP.GE.AND P0, PT, R83, R86, PT ;  /* 0x000000565300720c */ /* 0x000fe40003f06270 */
[----:B------:R-:W-:-:S02]  /*11c10*/  CS2R R72, SRZ ;  /* 0x0000000000487805 */ /* 0x000fc4000001ff00 */
[----:B------:R-:W-:Y:S02]  /*11c20*/  CS2R R74, SRZ ;  /* 0x00000000004a7805 */ /* 0x000fe4000001ff00 */
[----:B-----5:R-:W-:-:S04]  /*11c30*/  LEA.HI R8, R13, R13, RZ, 0x1 ;  /* 0x0000000d0d087211 */ /* 0x020fc800078f08ff */
        /* <DEDUP_REMOVED lines=13> */
[C---:B------:R-:W-:Y:S01]  /*11d10*/  @!P5 IMAD.SHL.U32 R82, R23.reuse, 0x2, RZ ;  /* 0x000000021752d824 */ /* 0x040fe200078e00ff */
[----:B------:R-:W-:Y:S02]  /*11d20*/  @!P5 SHF.L.U64.HI R7, R23, 0x1, R216 ;  /* 0x000000011707d819 */ /* 0x000fe400000102d8 */
[C---:B---3--:R-:W-:Y:S02]  /*11d30*/  @!P4 IADD3 R90, P0, R21.reuse, R78, RZ ;  /* 0x0000004e155ac210 */ /* 0x048fe40007f1e0ff */
[----:B------:R-:W-:Y:S02]  /*11d40*/  @!P5 IADD3 R80, P2, R21, R82, RZ ;  /* 0x000000521550d210 */ /* 0x000fe40007f5e0ff */
[C---:B------:R-:W-:Y:S01]  /*11d50*/  @!P4 IADD3 R78, P1, R77.reuse, R78, RZ ;  /* 0x0000004e4d4ec210 */ /* 0x040fe20007f3e0ff */
[C---:B--2---:R-:W-:Y:S01]  /*11d60*/  @!P4 IMAD.X R91, R20.reuse, 0x1, R5, P0 ;  /* 0x00000001145bc824 */ /* 0x044fe200000e0605 */
[----:B------:R-:W-:Y:S01]  /*11d70*/  @!P5 IADD3 R82, P3, R77, R82, RZ ;  /* 0x000000524d52d210 */ /* 0x000fe20007f7e0ff */
[----:B------:R-:W-:Y:S01]  /*11d80*/  @!P5 IMAD.X R81, R20, 0x1, R7, P2 ;  /* 0x000000011451d824 */ /* 0x000fe200010e0607 */
[----:B------:R-:W-:Y:S01]  /*11d90*/  CS2R R72, SRZ ;  /* 0x0000000000487805 */ /* 0x000fe2000001ff00 */
[C---:B------:R-:W-:Y:S01]  /*11da0*/  @!P4 IMAD.X R79, R76.reuse, 0x1, R5, P1 ;  /* 0x000000014c4fc824 */ /* 0x040fe200008e0605 */
        /* <DEDUP_REMOVED lines=10> */
.L_x_2877:
[----:B------:R-:W-:Y:S05]  /*11e50*/  BSYNC B1 ;  /* 0x0000000000017941 */ /* 0x000fea0003800000 */
.L_x_2876:
[----:B0-----:R-:W4:Y:S01]  /*11e60*/  LDL R78, [R1+0x68] ;  /* 0x00006800014e7983 */ /* 0x001f220000100800 */
[----:B------:R-:W0:Y:S01]  /*11e70*/  SYNCS.PHASECHK.TRANS64.TRYWAIT P0, [R22+URZ+0x38800], R85 ;  /* 0x03880055160075a7 */ /* 0x000e22000800017f */
[----:B--2--5:R-:W-:Y:S01]  /*11e80*/  IMAD.MOV.U32 R20, RZ, RZ, R4 ;  /* 0x000000ffff147224 */ /* 0x024fe200078e0004 */
[----:B------:R-:W-:Y:S01]  /*11e90*/  BSSY B1, `(.L_x_2878) ;  /* 0x0000024000017945 */ /* 0x000fe20003800000 */
[----:B---3--:R-:W-:Y:S02]  /*11ea0*/  IMAD.MOV.U32 R21, RZ, RZ, R5 ;  /* 0x000000ffff157224 */ /* 0x008fe400078e0005 */
        /* <DEDUP_REMOVED lines=25> */
[----:B------:R-:W-:-:S02]  /*12040*/  SHF.R.S32.HI R20, RZ, 0x1f, R213 ;  /* 0x0000001fff147819 */ /* 0x000fc400000114d5 */
[----:B------:R-:W-:Y:S02]  /*12050*/  PRMT R93, R21, 0x7610, R93 ;  /* 0x00007610155d7816 */ /* 0x000fe4000000005d */
[----:B------:R-:W-:Y:S01]  /*12060*/  PRMT R94, R76, 0x7610, R94 ;  /* 0x000076104c5e7816 */ /* 0x000fe2000000005e */
[----:B------:R-:W-:Y:S01]  /*12070*/  IMAD.MOV.U32 R76, RZ, RZ, R75 ;  /* 0x000000ffff4c7224 */ /* 0x000fe200078e004b */
[----:B------:R-:W-:Y:S02]  /*12080*/  PRMT R95, R77, 0x7610, R95 ;  /* 0x000076104d5f7816 */ /* 0x000fe4000000005f */
[----:B------:R-:W-:Y:S02]  /*12090*/  LEA.HI R21, R20, R213, RZ, 0x3 ;  /* 0x000000d514157211 */ /* 0x000fe400078f18ff */
[----:B----4-:R-:W-:-:S04]  /*120a0*/  VIADDMNMX R86, R86, -R78, 0x80, PT ;  /* 0x0000008056567446 */ /* 0x010fc8000380094e */
[----:B------:R-:W-:Y:S01]  /*120b0*/  ISETP.GE.AND P1, PT, R220, R86, PT ;  /* 0x00000056dc00720c */ /* 0x000fe20003f26270 */
[----:B0-----:R-:W-:-:S12]  /*120c0*/  @!P0 BRA `(.L_x_2879) ;  /* 0x00000200002c8947 */ /* 0x001fd80003800000 */
.L_x_3175:
[----:B------:R-:W-:Y:S05]  /*120d0*/  BSYNC B1 ;  /* 0x0000000000017941 */ /* 0x000fea0003800000 */
.L_x_2878:
[----:B------:R-:W-:Y:S01]  /*120e0*/  BSSY B1, `(.L_x_2880) ;  /* 0x00000e2000017945 */ /* 0x000fe20003800000 */
[----:B------:R-:W-:Y:S02]  /*120f0*/  PRMT R96, R76, 0x7610, R96 ;  /* 0x000076104c607816 */ /* 0x000fe40000000060 */
[----:B0-----:R-:W-:Y:S01]  /*12100*/  SHF.R.S32.HI R85, RZ, 0x3, R21 ;  /* 0x00000003ff557819 */ /* 0x001fe20000011415 */
[----:B------:R-:W-:Y:S06]  /*12110*/  @P1 BRA `(.L_x_2881) ;  /* 0x0000000c00781947 */ /* 0x000fec0003800000 */
[----:B------:R0:W5:Y:S01]  /*12120*/  LDL R163, [R1+0x50] ;  /* 0x0000500001a37983 */ /* 0x0001620000100800 */
[----:B------:R-:W1:Y:S01]  /*12130*/  LDC R145, c[0x0][0x3f4] ;  /* 0x0000fd00ff917b82 */ /* 0x000e620000000800 */
[----:B------:R-:W-:Y:S01]  /*12140*/  BSSY B2, `(.L_x_2882) ;  /* 0x000006b000027945 */ /* 0x000fe20003800000 */
[----:B------:R-:W-:Y:S02]  /*12150*/  SHF.R.U32.HI R165, RZ, 0x3, R228 ;  /* 0x00000003ffa57819 */ /* 0x000fe400000116e4 */
[-C--:B-1----:R-:W-:Y:S02]  /*12160*/  ISETP.GE.AND P0, PT, R16, R145.reuse, PT ;  /* 0x000000911000720c */ /* 0x082fe40003f06270 */
[----:B------:R-:W-:-:S11]  /*12170*/  ISETP.GE.AND P1, PT, R213, R145, PT ;  /* 0x00000091d500720c */ /* 0x000fd60003f26270 */
[----:B0-----:R-:W-:Y:S05]  /*12180*/  @P0 BRA `(.L_x_2883) ;  /* 0x0000000400980947 */ /* 0x001fea0003800000 */
[----:B------:R-:W-:Y:S02]  /*12190*/  LEA.HI R76, R145, R0, RZ, 0x1d ;  /* 0x00000000914c7211 */ /* 0x000fe400078fe8ff */
[--C-:B------:R-:W-:Y:S02]  /*121a0*/  SHF.R.U64 R155, R62, 0x10, R63.reuse ;  /* 0x000000103e9b7819 */ /* 0x100fe4000000123f */
[----:B------:R-:W-:Y:S01]  /*121b0*/  SHF.R.S32.HI R79, RZ, 0x1f, R76 ;  /* 0x0000001fff4f7819 */ /* 0x000fe2000001144c */
        /* <DEDUP_REMOVED lines=10> */
[----:B-----5:R-:W-:-:S02]  /*12260*/  IADD3 R81, R76, R79, R163 ;  /* 0x0000004f4c517210 */ /* 0x020fc40007ffe0a3 */
[----:B------:R-:W0:Y:S01]  /*12270*/  LDS.128 R76, [R87] ;  /* 0x00000000574c7984 */ /* 0x000e220000000c00 */
[----:B------:R-:W-:Y:S02]  /*12280*/  SHF.R.U32.HI R60, RZ, 0x10, R61 ;  /* 0x00000010ff3c7819 */ /* 0x000fe4000001163d */
[----:B------:R-:W-:Y:S01]  /*12290*/  IMAD R146, R81, 0x2, R22 ;  /* 0x0000000251927824 */ /* 0x000fe200078e0216 */
[--C-:B------:R-:W-:Y:S02]  /*122a0*/  SHF.R.U64 R61, R70, 0x10, R71.reuse ;  /* 0x00000010463d7819 */ /* 0x100fe40000001247 */
[----:B------:R-:W-:Y:S02]  /*122b0*/  PRMT R149, R149, 0x5410, R68 ;  /* 0x0000541095957816 */ /* 0x000fe40000000044 */
[----:B------:R-:W1:Y:S01]  /*122c0*/  LDS.128 R80, [R146+0x14400] ;  /* 0x0144000092507984 */ /* 0x000e620000000c00 */
[----:B------:R-:W-:Y:S02]  /*122d0*/  SHF.R.U32.HI R70, RZ, 0x10, R71 ;  /* 0x00000010ff467819 */ /* 0x000fe40000011647 */
[----:B------:R-:W-:-:S02]  /*122e0*/  PRMT R153, R153, 0x5410, R60 ;  /* 0x0000541099997816 */ /* 0x000fc4000000003c */
[----:B------:R-:W-:Y:S02]  /*122f0*/  PRMT R150, R150, 0x5410, R63 ;  /* 0x0000541096967816 */ /* 0x000fe4000000003f */
[----:B------:R-:W-:Y:S02]  /*12300*/  PRMT R154, R154, 0x5410, R157 ;  /* 0x000054109a9a7816 */ /* 0x000fe4000000009d */
[----:B------:R-:W-:Y:S01]  /*12310*/  SHF.L.U32 R157, R149, 0x10, RZ ;  /* 0x00000010959d7819 */ /* 0x000fe200000006ff */
[----:B------:R-:W-:Y:S01]  /*12320*/  IMAD.U32 R160, R150, 0x10000, RZ ;  /* 0x0001000096a07824 */ /* 0x000fe200078e00ff */
[----:B------:R-:W-:Y:S01]  /*12330*/  PRMT R151, R151, 0x5410, R62 ;  /* 0x0000541097977816 */ /* 0x000fe2000000003e */
[----:B------:R-:W-:Y:S01]  /*12340*/  IMAD.U32 R158, R154, 0x10000, RZ ;  /* 0x000100009a9e7824 */ /* 0x000fe200078e00ff */
[----:B------:R-:W-:Y:S02]  /*12350*/  PRMT R148, R148, 0x5410, R61 ;  /* 0x0000541094947816 */ /* 0x000fe4000000003d */
[----:B------:R-:W-:-:S02]  /*12360*/  PRMT R147, R147, 0x5410, R70 ;  /* 0x0000541093937816 */ /* 0x000fc40000000046 */
[----:B------:R-:W-:Y:S02]  /*12370*/  PRMT R152, R152, 0x5410, R155 ;  /* 0x0000541098987816 */ /* 0x000fe4000000009b */
[----:B------:R-:W-:Y:S01]  /*12380*/  LOP3.LUT R149, R149, 0xffff0000, RZ, 0xc0, !PT ;  /* 0xffff000095957812 */ /* 0x000fe200078ec0ff */
        /* <DEDUP_REMOVED lines=9> */
[C---:B------:R-:W-:Y:S01]  /*12420*/  LOP3.LUT R70, R80.reuse, 0xffff0000, RZ, 0xc0, !PT ;  /* 0xffff000050467812 */ /* 0x040fe200078ec0ff */
[----:B------:R-:W-:Y:S01]  /*12430*/  IMAD.U32 R69, R80, 0x10000, RZ ;  /* 0x0001000050457824 */ /* 0x000fe200078e00ff */
[----:B------:R-:W-:Y:S01]  /*12440*/  LOP3.LUT R80, R81, 0xffff0000, RZ, 0xc0, !PT ;  /* 0xffff000051507812 */ /* 0x000fe200078ec0ff */
[C---:B------:R-:W-:Y:S01]  /*12450*/  IMAD.U32 R68, R82.reuse, 0x10000, RZ ;  /* 0x0001000052447824 */ /* 0x040fe200078e00ff */
[----:B------:R-:W-:Y:S01]  /*12460*/  LOP3.LUT R63, R82, 0xffff0000, RZ, 0xc0, !PT ;  /* 0xffff0000523f7812 */ /* 0x000fe200078ec0ff */
[C---:B------:R-:W-:Y:S01]  /*12470*/  IMAD.U32 R79, R83.reuse, 0x10000, RZ ;  /* 0x00010000534f7824 */ /* 0x040fe200078e00ff */
[----:B------:R-:W-:Y:S01]  /*12480*/  LOP3.LUT R82, R83, 0xffff0000, RZ, 0xc0, !PT ;  /* 0xffff000053527812 */ /* 0x000fe200078ec0ff */
[----:B------:R-:W-:-:S02]  /*12490*/  IMAD.U32 R81, R153, 0x10000, RZ ;  /* 0x0001000099517824 */ /* 0x000fc400078e00ff */
[----:B------:R-:W-:Y:S01]  /*124a0*/  FMUL.FTZ R83, R77, R157 ;  /* 0x0000009d4d537220 */ /* 0x000fe20000410000 */
[C---:B------:R-:W-:Y:S01]  /*124b0*/  FMUL.FTZ R162, R69.reuse, R160 ;  /* 0x000000a045a27220 */ /* 0x040fe20000410000 */
[-C--:B------:R-:W-:Y:S01]  /*124c0*/  FMUL.FTZ R164, R69, R158.reuse ;  /* 0x0000009e45a47220 */ /* 0x080fe20000410000 */
[-C--:B------:R-:W-:Y:S01]  /*124d0*/  FMUL.FTZ R159, R77, R81.reuse ;  /* 0x000000514d9f7220 */ /* 0x080fe20000410000 */
[----:B------:R-:W-:Y:S01]  /*124e0*/  FFMA.FTZ R77, R156, R81, -R83 ;  /* 0x000000519c4d7223 */ /* 0x000fe20000010853 */
[----:B------:R-:W-:Y:S01]  /*124f0*/  LOP3.LUT R83, R150, 0xffff0000, RZ, 0xc0, !PT ;  /* 0xffff000096537812 */ /* 0x000fe200078ec0ff */
[----:B------:R-:W-:Y:S01]  /*12500*/  FFMA.FTZ R69, R71, R158, -R162 ;  /* 0x0000009e47457223 */ /* 0x000fe200000108a2 */
[----:B------:R-:W-:Y:S01]  /*12510*/  IMAD.U32 R162, R147, 0x10000, RZ ;  /* 0x0001000093a27824 */ /* 0x000fe200078e00ff */
[----:B------:R-:W-:Y:S01]  /*12520*/  LOP3.LUT R81, R154, 0xffff0000, RZ, 0xc0, !PT ;  /* 0xffff00009a517812 */ /* 0x000fe200078ec0ff */
[----:B------:R-:W-:Y:S02]  /*12530*/  IMAD.U32 R158, R151, 0x10000, RZ ;  /* 0x00010000979e7824 */ /* 0x000fe400078e00ff */
[----:B------:R-:W-:Y:S01]  /*12540*/  FFMA.FTZ R156, R156, R157, R159 ;  /* 0x0000009d9c9c7223 */ /* 0x000fe2000001009f */
[----:B------:R-:W-:Y:S01]  /*12550*/  FFMA.FTZ R71, R71, R160, R164 ;  /* 0x000000a047477223 */ /* 0x000fe200000100a4 */
[C---:B------:R-:W-:Y:S01]  /*12560*/  FMUL.FTZ R157, R70.reuse, R83 ;  /* 0x00000053469d7220 */ /* 0x040fe20000410000 */
[C---:B------:R-:W-:Y:S01]  /*12570*/  FMUL.FTZ R160, R79.reuse, R162 ;  /* 0x000000a24fa07220 */ /* 0x040fe20000410000 */
[-C--:B------:R-:W-:Y:S01]  /*12580*/  FMUL.FTZ R161, R79, R158.reuse ;  /* 0x0000009e4fa17220 */ /* 0x080fe20000410000 */
[----:B------:R-:W-:Y:S01]  /*12590*/  LOP3.LUT R153, R153, 0xffff0000, RZ, 0xc0, !PT ;  /* 0xffff000099997812 */ /* 0x000fe200078ec0ff */
[-C--:B------:R-:W-:Y:S01]  /*125a0*/  FMUL.FTZ R159, R70, R81.reuse ;  /* 0x00000051469f7220 */ /* 0x080fe20000410000 */
[----:B------:R-:W-:Y:S01]  /*125b0*/  FFMA.FTZ R70, R60, R81, -R157 ;  /* 0x000000513c467223 */ /* 0x000fe2000001089d */
[----:B------:R-:W-:Y:S01]  /*125c0*/  FFMA.FTZ R79, R155, R158, -R160 ;  /* 0x0000009e9b4f7223 */ /* 0x000fe200000108a0 */
[----:B------:R-:W-:-:S02]  /*125d0*/  IMAD.U32 R157, R148, 0x10000, RZ ;  /* 0x00010000949d7824 */ /* 0x000fc400078e00ff */
[----:B------:R-:W-:Y:S01]  /*125e0*/  FFMA.FTZ R155, R155, R162, R161 ;  /* 0x000000a29b9b7223 */ /* 0x000fe200000100a1 */
[C---:B------:R-:W-:Y:S01]  /*125f0*/  FMUL.FTZ R161, R80.reuse, R149 ;  /* 0x0000009550a17220 */ /* 0x040fe20000410000 */
[----:B------:R-:W-:Y:S01]  /*12600*/  FMUL.FTZ R154, R80, R153 ;  /* 0x00000099509a7220 */ /* 0x000fe20000410000 */
[----:B------:R-:W-:Y:S01]  /*12610*/  FFMA.FTZ R80, R60, R83, R159 ;  /* 0x000000533c507223 */ /* 0x000fe2000001009f */
[----:B------:R-:W-:Y:S02]  /*12620*/  IMAD.U32 R81, R152, 0x10000, RZ ;  /* 0x0001000098517824 */ /* 0x000fe400078e00ff */
[----:B------:R-:W-:Y:S01]  /*12630*/  FMUL.FTZ R83, R68, R157 ;  /* 0x0000009d44537220 */ /* 0x000fe20000410000 */
[----:B------:R-:W-:Y:S01]  /*12640*/  LOP3.LUT R148, R148, 0xffff0000, RZ, 0xc0, !PT ;  /* 0xffff000094947812 */ /* 0x000fe200078ec0ff */
[----:B------:R-:W-:Y:S01]  /*12650*/  FFMA.FTZ R150, R76, R153, -R161 ;  /* 0x000000994c967223 */ /* 0x000fe200000108a1 */
[----:B------:R-:W-:Y:S01]  /*12660*/  LOP3.LUT R147, R147, 0xffff0000, RZ, 0xc0, !PT ;  /* 0xffff000093937812 */ /* 0x000fe200078ec0ff */
[-C--:B------:R-:W-:Y:S01]  /*12670*/  FMUL.FTZ R153, R68, R81.reuse ;  /* 0x0000005144997220 */ /* 0x080fe20000410000 */
[----:B------:R-:W-:Y:S01]  /*12680*/  LOP3.LUT R152, R152, 0xffff0000, RZ, 0xc0, !PT ;  /* 0xffff000098987812 */ /* 0x000fe200078ec0ff */
[----:B------:R-:W-:Y:S01]  /*12690*/  FFMA.FTZ R83, R62, R81, -R83 ;  /* 0x000000513e537223 */ /* 0x000fe20000010853 */
[----:B------:R-:W-:Y:S01]  /*126a0*/  LOP3.LUT R151, R151, 0xffff0000, RZ, 0xc0, !PT ;  /* 0xffff000097977812 */ /* 0x000fe200078ec0ff */
[C---:B------:R-:W-:Y:S01]  /*126b0*/  FMUL.FTZ R60, R63.reuse, R148 ;  /* 0x000000943f3c7220 */ /* 0x040fe20000410000 */
[----:B------:R-:W-:Y:S01]  /*126c0*/  FMUL.FTZ R81, R82, R147 ;  /* 0x0000009352517220 */ /* 0x000fe20000410000 */
[-C--:B------:R-:W-:Y:S01]  /*126d0*/  FMUL.FTZ R63, R63, R152.reuse ;  /* 0x000000983f3f7220 */ /* 0x080fe20000410000 */
[----:B------:R-:W-:Y:S01]  /*126e0*/  FFMA.FTZ R149, R76, R149, R154 ;  /* 0x000000954c957223 */ /* 0x000fe2000001009a */
[----:B------:R-:W-:Y:S01]  /*126f0*/  FMUL.FTZ R82, R82, R151 ;  /* 0x0000009752527220 */ /* 0x000fe20000410000 */
[----:B------:R-:W-:Y:S01]  /*12700*/  FFMA.FTZ R153, R62, R157, R153 ;  /* 0x0000009d3e997223 */ /* 0x000fe20000010099 */
        /* <DEDUP_REMOVED lines=14> */
.L_x_2883:
[----:B------:R-:W-:Y:S05]  /*127f0*/  BSYNC B2 ;  /* 0x0000000000027941 */ /* 0x000fea0003800000 */
.L_x_2882:
[----:B------:R-:W-:Y:S05]  /*12800*/  @P1 BRA `(.L_x_2881) ;  /* 0x0000000400bc1947 */ /* 0x000fea0003800000 */
[----:B0-----:R-:W2:Y:S01]  /*12810*/  LDL R60, [R1+0x84] ;  /* 0x00008400013c7983 */ /* 0x001ea20000100800 */
[----:B------:R-:W-:Y:S02]  /*12820*/  LEA.HI R145, R145, R85, RZ, 0x1d ;  /* 0x0000005591917211 */ /* 0x000fe400078fe8ff */
[----:B------:R-:W-:Y:S02]  /*12830*/  LEA.HI R62, R20, R213, RZ, 0x6 ;  /* 0x000000d5143e7211 */ /* 0x000fe400078f30ff */
[----:B------:R-:W-:Y:S02]  /*12840*/  LOP3.LUT R61, R228, 0x38, R21, 0xf8, !PT ;  /* 0x00000038e43d7812 */ /* 0x000fe400078ef815 */
[----:B------:R-:W-:Y:S01]  /*12850*/  SHF.R.U64 R78, R58, 0x10, R59 ;  /* 0x000000103a4e7819 */ /* 0x000fe2000000123b */
[----:B------:R-:W-:Y:S01]  /*12860*/  IMAD.SHL.U32 R62, R62, 0x80, RZ ;  /* 0x000000803e3e7824 */ /* 0x000fe200078e00ff */
[----:B------:R-:W-:Y:S02]  /*12870*/  LOP3.LUT R61, R61, R165, RZ, 0x3c, !PT ;  /* 0x000000a53d3d7212 */ /* 0x000fe400078e3cff */
[----:B------:R-:W-:-:S02]  /*12880*/  SHF.R.U64 R58, R64, 0x10, R65 ;  /* 0x00000010403a7819 */ /* 0x000fc40000001241 */
[----:B------:R-:W-:Y:S02]  /*12890*/  LOP3.LUT R62, R62, 0xffffe000, RZ, 0xc0, !PT ;  /* 0xffffe0003e3e7812 */ /* 0x000fe400078ec0ff */
[----:B------:R-:W-:Y:S02]  /*128a0*/  SHF.R.U64 R80, R56, 0x10, R57 ;  /* 0x0000001038507819 */ /* 0x000fe40000001239 */
[----:B-----5:R-:W-:Y:S02]  /*128b0*/  IADD3 R61, R61, R62, R163 ;  /* 0x0000003e3d3d7210 */ /* 0x020fe40007ffe0a3 */
[----:B------:R-:W-:Y:S02]  /*128c0*/  SHF.R.U32.HI R59, RZ, 0x10, R59 ;  /* 0x00000010ff3b7819 */ /* 0x000fe4000001163b */
[----:B------:R-:W-:Y:S02]  /*128d0*/  SHF.R.U32.HI R65, RZ, 0x10, R65 ;  /* 0x00000010ff417819 */ /* 0x000fe40000011641 */
[----:B------:R-:W-:-:S02]  /*128e0*/  PRMT R137, R137, 0x5410, R58 ;  /* 0x0000541089897816 */ /* 0x000fc4000000003a */
[----:B------:R-:W-:Y:S02]  /*128f0*/  PRMT R141, R141, 0x5410, R80 ;  /* 0x000054108d8d7816 */ /* 0x000fe40000000050 */
[----:B------:R-:W-:Y:S01]  /*12900*/  SHF.R.U64 R56, R66, 0x10, R67 ;  /* 0x0000001042387819 */ /* 0x000fe20000001243 */
[----:B------:R-:W-:Y:S01]  /*12910*/  IMAD.U32 R80, R137, 0x10000, RZ ;  /* 0x0001000089507824 */ /* 0x000fe200078e00ff */
[----:B------:R-:W-:Y:S02]  /*12920*/  PRMT R144, R144, 0x5410, R59 ;  /* 0x0000541090907816 */ /* 0x000fe4000000003b */
[----:B------:R-:W-:Y:S02]  /*12930*/  PRMT R138, R138, 0x5410, R65 ;  /* 0x000054108a8a7816 */ /* 0x000fe40000000041 */
[----:B------:R-:W-:Y:S02]  /*12940*/  SHF.R.U32.HI R57, RZ, 0x10, R57 ;  /* 0x00000010ff397819 */ /* 0x000fe40000011639 */
[----:B------:R-:W-:Y:S01]  /*12950*/  SHF.R.U32.HI R67, RZ, 0x10, R67 ;  /* 0x00000010ff437819 */ /* 0x000fe20000011643 */
[----:B------:R-:W-:Y:S01]  /*12960*/  IMAD.U32 R81, R138, 0x10000, RZ ;  /* 0x000100008a517824 */ /* 0x000fe200078e00ff */
[----:B------:R-:W-:-:S02]  /*12970*/  PRMT R142, R142, 0x5410, R57 ;  /* 0x000054108e8e7816 */ /* 0x000fc40000000039 */
[----:B------:R-:W-:Y:S02]  /*12980*/  PRMT R140, R140, 0x5410, R67 ;  /* 0x000054108c8c7816 */ /* 0x000fe40000000043 */
[----:B------:R-:W-:Y:S02]  /*12990*/  PRMT R139, R139, 0x5410, R56 ;  /* 0x000054108b8b7816 */ /* 0x000fe40000000038 */
[----:B------:R-:W-:Y:S02]  /*129a0*/  PRMT R143, R143, 0x5410, R78 ;  /* 0x000054108f8f7816 */ /* 0x000fe4000000004e */
[----:B------:R-:W-:Y:S02]  /*129b0*/  LOP3.LUT R137, R137, 0xffff0000, RZ, 0xc0, !PT ;  /* 0xffff000089897812 */ /* 0x000fe400078ec0ff */
[----:B------:R-:W-:Y:S02]  /*129c0*/  LOP3.LUT R138, R138, 0xffff0000, RZ, 0xc0, !PT ;  /* 0xffff00008a8a7812 */ /* 0x000fe400078ec0ff */
[----:B--2---:R-:W-:-:S02]  /*129d0*/  R2UR UR4, R60 ;  /* 0x000000003c0472ca */ /* 0x004fc400000e0000 */
[----:B------:R-:W-:-:S04]  /*129e0*/  SHF.R.S32.HI R60, RZ, 0x1f, R145 ;  /* 0x0000001fff3c7819 */ /* 0x000fc80000011491 */
[----:B------:R-:W-:Y:S01]  /*129f0*/  LEA.HI R60, R60, R145, RZ, 0x3 ;  /* 0x000000913c3c7211 */ /* 0x000fe200078f18ff */
[----:B------:R-:W-:-:S04]  /*12a00*/  IMAD.SHL.U32 R145, R145, 0x8, RZ ;  /* 0x0000000891917824 */ /* 0x000fc800078e00ff */
[----:B------:R-:W-:Y:S01]  /*12a10*/  IMAD.SHL.U32 R60, R60, 0x400, RZ ;  /* 0x000004003c3c7824 */ /* 0x000fe200078e00ff */
[----:B------:R-:W-:Y:S02]  /*12a20*/  LOP3.LUT R145, R228, 0x38, R145, 0xf8, !PT ;  /* 0x00000038e4917812 */ /* 0x000fe400078ef891 */
[----:B------:R-:W-:Y:S02]  /*12a30*/  LEA R76, R61, UR4, 0x1 ;  /* 0x000000043d4c7c11 */ /* 0x000fe4000f8e08ff */
[----:B------:R-:W-:Y:S02]  /*12a40*/  LOP3.LUT R145, R145, R165, RZ, 0x3c, !PT ;  /* 0x000000a591917212 */ /* 0x000fe400078e3cff */
[----:B------:R-:W-:-:S04]  /*12a50*/  LOP3.LUT R60, R60, 0x7fffe000, RZ, 0xc0, !PT ;  /* 0x7fffe0003c3c7812 */ /* 0x000fc800078ec0ff */
[----:B------:R-:W-:Y:S02]  /*12a60*/  IADD3 R77, R145, R60, R163 ;  /* 0x0000003c914d7210 */ /* 0x000fe40007ffe0a3 */
[----:B------:R-:W0:Y:S03]  /*12a70*/  LDS.128 R60, [R76] ;  /* 0x000000004c3c7984 */ /* 0x000e260000000c00 */
[----:B------:R-:W-:-:S05]  /*12a80*/  IMAD R77, R77, 0x2, R22 ;  /* 0x000000024d4d7824 */ /* 0x000fca00078e0216 */
[----:B------:R-:W1:Y:S01]  /*12a90*/  LDS.128 R68, [R77+0x14400] ;  /* 0x014400004d447984 */ /* 0x000e620000000c00 */
[C---:B0-----:R-:W-:Y:S01]  /*12aa0*/  IMAD.U32 R65, R60.reuse, 0x10000, RZ ;  /* 0x000100003c417824 */ /* 0x041fe200078e00ff */
[----:B------:R-:W-:Y:S01]  /*12ab0*/  LOP3.LUT R64, R60, 0xffff0000, RZ, 0xc0, !PT ;  /* 0xffff00003c407812 */ /* 0x000fe200078ec0ff */
[----:B------:R-:W-:Y:S01]  /*12ac0*/  IMAD.U32 R60, R141, 0x10000, RZ ;  /* 0x000100008d3c7824 */ /* 0x000fe200078e00ff */
[C---:B------:R-:W-:Y:S01]  /*12ad0*/  LOP3.LUT R56, R62.reuse, 0xffff0000, RZ, 0xc0, !PT ;  /* 0xffff00003e387812 */ /* 0x040fe200078ec0ff */
[----:B------:R-:W-:Y:S01]  /*12ae0*/  IMAD.U32 R57, R62, 0x10000, RZ ;  /* 0x000100003e397824 */ /* 0x000fe200078e00ff */
[C---:B------:R-:W-:Y:S01]  /*12af0*/  LOP3.LUT R62, R63.reuse, 0xffff0000, RZ, 0xc0, !PT ;  /* 0xffff00003f3e7812 */ /* 0x040fe200078ec0ff */
[----:B------:R-:W-:Y:S01]  /*12b00*/  IMAD.U32 R67, R63, 0x10000, RZ ;  /* 0x000100003f437824 */ /* 0x000fe200078e00ff */
[----:B------:R-:W-:Y:S01]  /*12b10*/  LOP3.LUT R141, R141, 0xffff0000, RZ, 0xc0, !PT ;  /* 0xffff00008d8d7812 */ /* 0x000fe200078ec0ff */
[----:B-1----:R-:W-:Y:S01]  /*12b20*/  IMAD.U32 R59, R68, 0x10000, RZ ;  /* 0x00010000443b7824 */ /* 0x002fe200078e00ff */
[C---:B------:R-:W-:Y:S01]  /*12b30*/  LOP3.LUT R58, R70.reuse, 0xffff0000, RZ, 0xc0, !PT ;  /* 0xffff0000463a7812 */ /* 0x040fe200078ec0ff */
[----:B------:R-:W-:Y:S01]  /*12b40*/  IMAD.U32 R78, R70, 0x10000, RZ ;  /* 0x00010000464e7824 */ /* 0x000fe200078e00ff */
[----:B------:R-:W-:Y:S01]  /*12b50*/  LOP3.LUT R70, R71, 0xffff0000, RZ, 0xc0, !PT ;  /* 0xffff000047467812 */ /* 0x000fe200078ec0ff */
[C---:B------:R-:W-:Y:S01]  /*12b60*/  FMUL.FTZ R82, R59.reuse, R80 ;  /* 0x000000503b527220 */ /* 0x040fe20000410000 */
[----:B------:R-:W-:Y:S01]  /*12b70*/  FMUL.FTZ R146, R59, R60 ;  /* 0x0000003c3b927220 */ /* 0x000fe20000410000 */
[----:B------:R-:W-:Y:S01]  /*12b80*/  IMAD.U32 R63, R69, 0x10000, RZ ;  /* 0x00010000453f7824 */ /* 0x000fe200078e00ff */
[----:B------:R-:W-:Y:S01]  /*12b90*/  LOP3.LUT R68, R68, 0xffff0000, RZ, 0xc0, !PT ;  /* 0xffff000044447812 */ /* 0x000fe200078ec0ff */
[----:B------:R-:W-:-:S02]  /*12ba0*/  IMAD.U32 R79, R71, 0x10000, RZ ;  /* 0x00010000474f7824 */ /* 0x000fc400078e00ff */
[C---:B------:R-:W-:Y:S01]  /*12bb0*/  FFMA.FTZ R59, R65.reuse, R60, -R82 ;  /* 0x0000003c413b7223 */ /* 0x040fe20000010852 */
[----:B------:R-:W-:Y:S02]  /*12bc0*/  IMAD.U32 R71, R142, 0x10000, RZ ;  /* 0x000100008e477824 */ /* 0x000fe400078e00ff */
[----:B------:R-:W-:Y:S01]  /*12bd0*/  FFMA.FTZ R60, R65, R80, R146 ;  /* 0x00000050413c7223 */ /* 0x000fe20000010092 */
[----:B------:R-:W-:Y:S02]  /*12be0*/  IMAD.U32 R82, R140, 0x10000, RZ ;  /* 0x000100008c527824 */ /* 0x000fe400078e00ff */
[C---:B------:R-:W-:Y:S01]  /*12bf0*/  FMUL.FTZ R83, R63.reuse, R81 ;  /* 0x000000513f537220 */ /* 0x040fe20000410000 */
[----:B------:R-:W-:Y:S02]  /*12c00*/  IMAD.U32 R80, R144, 0x10000, RZ ;  /* 0x0001000090507824 */ /* 0x000fe400078e00ff */
[----:B------:R-:W-:Y:S01]  /*12c10*/  FMUL.FTZ R65, R63, R71 ;  /* 0x000000473f417220 */ /* 0x000fe20000410000 */
[----:B------:R-:W-:-:S02]  /*12c20*/  IMAD.U32 R66, R61, 0x10000, RZ ;  /* 0x000100003d427824 */ /* 0x000fc400078e00ff */
[C---:B------:R-:W-:Y:S01]  /*12c30*/  FMUL.FTZ R146, R79.reuse, R82 ;  /* 0x000000524f927220 */ /* 0x040fe20000410000 */
[-C--:B------:R-:W-:Y:S01]  /*12c40*/  FMUL.FTZ R79, R79, R80.reuse ;  /* 0x000000504f4f7220 */ /* 0x080fe20000410000 */
[----:B------:R-:W-:Y:S01]  /*12c50*/  LOP3.LUT R69, R69, 0xffff0000, RZ, 0xc0, !PT ;  /* 0xffff000045457812 */ /* 0x000fe200078ec0ff */
[C---:B------:R-:W-:Y:S01]  /*12c60*/  FFMA.FTZ R63, R66.reuse, R71, -R83 ;  /* 0x00000047423f7223 */ /* 0x040fe20000010853 */
[----:B------:R-:W-:Y:S01]  /*12c70*/  FFMA.FTZ R66, R66, R81, R65 ;  /* 0x0000005142427223 */ /* 0x000fe20000010041 */
[C---:B------:R-:W-:Y:S01]  /*12c80*/  FFMA.FTZ R65, R67.reuse, R80, -R146 ;  /* 0x0000005043417223 */ /* 0x040fe20000010892 */
[----:B------:R-:W-:Y:S01]  /*12c90*/  FFMA.FTZ R79, R67, R82, R79 ;  /* 0x00000052434f7223 */ /* 0x000fe2000001004f */
[C---:B------:R-:W-:Y:S01]  /*12ca0*/  FMUL.FTZ R67, R68.reuse, R137 ;  /* 0x0000008944437220 */ /* 0x040fe20000410000 */
[----:B------:R-:W-:Y:S01]  /*12cb0*/  FMUL.FTZ R71, R68, R141 ;  /* 0x0000008d44477220 */ /* 0x000fe20000410000 */
[----:B------:R-:W-:Y:S01]  /*12cc0*/  LOP3.LUT R142, R142, 0xffff0000, RZ, 0xc0, !PT ;  /* 0xffff00008e8e7812 */ /* 0x000fe200078ec0ff */
[----:B------:R-:W-:-:S02]  /*12cd0*/  IMAD.U32 R68, R139, 0x10000, RZ ;  /* 0x000100008b447824 */ /* 0x000fc400078e00ff */
[C---:B------:R-:W-:Y:S01]  /*12ce0*/  FFMA.FTZ R80, R64.reuse, R141, -R67 ;  /* 0x0000008d40507223 */ /* 0x040fe20000010843 */
[----:B------:R-:W-:Y:S01]  /*12cf0*/  FFMA.FTZ R71, R64, R137, R71 ;  /* 0x0000008940477223 */ /* 0x000fe20000010047 */
[----:B------:R-:W-:Y:S01]  /*12d00*/  LOP3.LUT R61, R61, 0xffff0000, RZ, 0xc0, !PT ;  /* 0xffff00003d3d7812 */ /* 0x000fe200078ec0ff */
[----:B------:R-:W-:Y:S02]  /*12d10*/  IMAD.U32 R67, R143, 0x10000, RZ ;  /* 0x000100008f437824 */ /* 0x000fe400078e00ff */
[C---:B------:R-:W-:Y:S01]  /*12d20*/  FMUL.FTZ R82, R69.reuse, R138 ;  /* 0x0000008a45527220 */ /* 0x040fe20000410000 */
[C---:B------:R-:W-:Y:S01]  /*12d30*/  FMUL.FTZ R64, R78.reuse, R68 ;  /* 0x000000444e407220 */ /* 0x040fe20000410000 */
[-C--:B------:R-:W-:Y:S01]  /*12d40*/  FMUL.FTZ R69, R69, R142.reuse ;  /* 0x0000008e45457220 */ /* 0x080fe20000410000 */
[-C--:B------:R-:W-:Y:S01]  /*12d50*/  FMUL.FTZ R78, R78, R67.reuse ;  /* 0x000000434e4e7220 */ /* 0x080fe20000410000 */
[----:B------:R-:W-:Y:S01]  /*12d60*/  FFMA.FTZ R82, R61, R142, -R82 ;  /* 0x0000008e3d527223 */ /* 0x000fe20000010852 */
[----:B------:R-:W-:Y:S01]  /*12d70*/  FFMA.FTZ R64, R57, R67, -R64 ;  /* 0x0000004339407223 */ /* 0x000fe20000010840 */
        /* <DEDUP_REMOVED lines=9> */
[-C--:B------:R-:W-:Y:S01]  /*12e10*/  FMUL.FTZ R58, R58, R143.reuse ;  /* 0x0000008f3a3a7220 */ /* 0x080fe20000410000 */
[----:B------:R-:W-:Y:S01]  /*12e20*/  FFMA.FTZ R143, R56, R143, -R57 ;  /* 0x0000008f388f7223 */ /* 0x000fe20000010839 */
[-C--:B------:R-:W-:Y:S01]  /*12e30*/  FMUL.FTZ R70, R70, R61.reuse ;  /* 0x0000003d46467220 */ /* 0x080fe20000410000 */
        /* <DEDUP_REMOVED lines=12> */
.L_x_2881:
[----:B------:R-:W-:Y:S05]  /*12f00*/  BSYNC B1 ;  /* 0x0000000000017941 */ /* 0x000fea0003800000 */
.L_x_2880:
[----:B------:R-:W-:Y:S01]  /*12f10*/  ISETP.GE.AND P0, PT, R89, R86, PT ;  /* 0x000000565900720c */ /* 0x000fe20003f06270 */
[----:B------:R-:W-:-:S12]  /*12f20*/  BSSY B1, `(.L_x_2884) ;  /* 0x00000ea000017945 */ /* 0x000fd80003800000 */
[----:B------:R-:W-:Y:S05]  /*12f30*/  @P0 BRA `(.L_x_2885) ;  /* 0x0000000c00a00947 */ /* 0x000fea0003800000 */
[----:B------:R2:W5:Y:S01]  /*12f40*/  LDL R82, [R1+0x84] ;  /* 0x0000840001527983 */ /* 0x0005620000100800 */
[----:B------:R-:W3:Y:S03]  /*12f50*/  LDC R64, c[0x0][0x3f4] ;  /* 0x0000fd00ff407b82 */ /* 0x000ee60000000800 */
        /* <DEDUP_REMOVED lines=9> */
[-C--:B---3--:R-:W-:Y:S02]  /*12ff0*/  ISETP.GE.AND P0, PT, R16, R64.reuse, PT ;  /* 0x000000401000720c */ /* 0x088fe40003f06270 */
[----:B------:R-:W-:-:S11]  /*13000*/  ISETP.GE.AND P1, PT, R213, R64, PT ;  /* 0x00000040d500720c */ /* 0x000fd60003f26270 */
[----:B--2---:R-:W-:Y:S05]  /*13010*/  @P0 BRA `(.L_x_2887) ;  /* 0x0000000400a80947 */ /* 0x004fea0003800000 */
[----:B-1----:R-:W-:Y:S02]  /*13020*/  LEA.HI R56, R64, R0, RZ, 0x1d ;  /* 0x0000000040387211 */ /* 0x002fe400078fe8ff */
[----:B-----5:R-:W-:Y:S02]  /*13030*/  R2UR UR4, R82 ;  /* 0x00000000520472ca */ /* 0x020fe400000e0000 */
[----:B------:R-:W-:Y:S01]  /*13040*/  SHF.R.S32.HI R59, RZ, 0x1f, R56 ;  /* 0x0000001fff3b7819 */ /* 0x000fe20000011438 */
[----:B------:R-:W-:Y:S01]  /*13050*/  IMAD.SHL.U32 R57, R56, 0x8, RZ ;  /* 0x0000000838397824 */ /* 0x000fe200078e00ff */
[----:B------:R-:W-:Y:S02]  /*13060*/  LOP3.LUT R58, R81, 0x38, R16, 0xf8, !PT ;  /* 0x00000038513a7812 */ /* 0x000fe400078ef810 */
[----:B------:R-:W-:Y:S02]  /*13070*/  LEA.HI R59, R59, R56, RZ, 0x3 ;  /* 0x000000383b3b7211 */ /* 0x000fe400078f18ff */
[----:B------:R-:W-:-:S02]  /*13080*/  LOP3.LUT R56, R81, 0x38, R57, 0xf8, !PT ;  /* 0x0000003851387812 */ /* 0x000fc400078ef839 */
[----:B------:R-:W-:Y:S01]  /*13090*/  LOP3.LUT R58, R78, R58, R80, 0xf6, !PT ;  /* 0x0000003a4e3a7212 */ /* 0x000fe200078ef650 */
[----:B------:R-:W-:Y:S01]  /*130a0*/  IMAD.SHL.U32 R59, R59, 0x400, RZ ;  /* 0x000004003b3b7824 */ /* 0x000fe200078e00ff */
[----:B------:R-:W-:Y:S02]  /*130b0*/  LOP3.LUT R56, R56, R80, RZ, 0x3c, !PT ;  /* 0x0000005038387212 */ /* 0x000fe400078e3cff */
[----:B------:R-:W-:Y:S02]  /*130c0*/  LEA R65, R58, UR4, 0x1 ;  /* 0x000000043a417c11 */ /* 0x000fe4000f8e08ff */
[----:B------:R-:W-:Y:S02]  /*130d0*/  LOP3.LUT R59, R59, 0x7fffe000, RZ, 0xc0, !PT ;  /* 0x7fffe0003b3b7812 */ /* 0x000fe400078ec0ff */
[----:B0-----:R-:W-:Y:S02]  /*130e0*/  SHF.R.U64 R68, R46, 0x10, R47 ;  /* 0x000000102e447819 */ /* 0x001fe4000000122f */
[----:B------:R-:W-:-:S02]  /*130f0*/  IADD3 R61, R56, R59, R78 ;  /* 0x0000003b383d7210 */ /* 0x000fc40007ffe04e */
[----:B------:R-:W0:Y:S01]  /*13100*/  LDS.128 R56, [R65] ;  /* 0x0000000041387984 */ /* 0x000e220000000c00 */
[----:B------:R-:W-:Y:S02]  /*13110*/  SHF.R.U64 R70, R44, 0x10, R45 ;  /* 0x000000102c467819 */ /* 0x000fe4000000122d */
[----:B------:R-:W-:Y:S01]  /*13120*/  IMAD R66, R61, 0x2, R22 ;  /* 0x000000023d427824 */ /* 0x000fe200078e0216 */
[----:B------:R-:W-:Y:S02]  /*13130*/  SHF.R.U64 R46, R52, 0x10, R53 ;  /* 0x00000010342e7819 */ /* 0x000fe40000001235 */
[----:B------:R-:W-:Y:S02]  /*13140*/  SHF.R.U32.HI R45, RZ, 0x10, R45 ;  /* 0x00000010ff2d7819 */ /* 0x000fe4000001162d */
[----:B------:R-:W1:Y:S01]  /*13150*/  LDS.128 R60, [R66+0x14400] ;  /* 0x01440000423c7984 */ /* 0x000e620000000c00 */
[----:B------:R-:W-:Y:S02]  /*13160*/  SHF.R.U64 R44, R54, 0x10, R55 ;  /* 0x00000010362c7819 */ /* 0x000fe40000001237 */
[----:B------:R-:W-:-:S02]  /*13170*/  PRMT R133, R133, 0x5410, R70 ;  /* 0x0000541085857816 */ /* 0x000fc40000000046 */
[----:B------:R-:W-:Y:S02]  /*13180*/  PRMT R129, R129, 0x5410, R46 ;  /* 0x0000541081817816 */ /* 0x000fe4000000002e */
[----:B------:R-:W-:Y:S01]  /*13190*/  SHF.R.U32.HI R47, RZ, 0x10, R47 ;  /* 0x00000010ff2f7819 */ /* 0x000fe2000001162f */
[----:B------:R-:W-:Y:S01]  /*131a0*/  IMAD.U32 R69, R133, 0x10000, RZ ;  /* 0x0001000085457824 */ /* 0x000fe200078e00ff */
[----:B------:R-:W-:Y:S01]  /*131b0*/  SHF.R.U32.HI R53, RZ, 0x10, R53 ;  /* 0x00000010ff357819 */ /* 0x000fe20000011635 */
[----:B------:R-:W-:Y:S01]  /*131c0*/  IMAD.U32 R71, R129, 0x10000, RZ ;  /* 0x0001000081477824 */ /* 0x000fe200078e00ff */
[----:B------:R-:W-:Y:S02]  /*131d0*/  SHF.R.U32.HI R55, RZ, 0x10, R55 ;  /* 0x00000010ff377819 */ /* 0x000fe40000011637 */
[----:B------:R-:W-:Y:S02]  /*131e0*/  PRMT R134, R134, 0x5410, R45 ;  /* 0x0000541086867816 */ /* 0x000fe4000000002d */
[----:B------:R-:W-:-:S02]  /*131f0*/  PRMT R131, R131, 0x5410, R44 ;  /* 0x0000541083837816 */ /* 0x000fc4000000002c */
[----:B------:R-:W-:Y:S02]  /*13200*/  PRMT R136, R136, 0x5410, R47 ;  /* 0x0000541088887816 */ /* 0x000fe4000000002f */
[----:B------:R-:W-:Y:S02]  /*13210*/  PRMT R130, R130, 0x5410, R53 ;  /* 0x0000541082827816 */ /* 0x000fe40000000035 */
[----:B------:R-:W-:Y:S02]  /*13220*/  PRMT R132, R132, 0x5410, R55 ;  /* 0x0000541084847816 */ /* 0x000fe40000000037 */
[----:B------:R-:W-:-:S03]  /*13230*/  PRMT R135, R135, 0x5410, R68 ;  /* 0x0000541087877816 */ /* 0x000fc60000000044 */
[----:B------:R-:W-:Y:S02]  /*13240*/  IMAD.U32 R68, R132, 0x10000, RZ ;  /* 0x0001000084447824 */ /* 0x000fe400078e00ff */
        /* <DEDUP_REMOVED lines=14> */
[----:B------:R-:W-:-:S02]  /*13330*/  IMAD.U32 R67, R63, 0x10000, RZ ;  /* 0x000100003f437824 */ /* 0x000fc400078e00ff */
[C---:B------:R-:W-:Y:S01]  /*13340*/  FMUL.FTZ R77, R54.reuse, R71 ;  /* 0x00000047364d7220 */ /* 0x040fe20000410000 */
[----:B------:R-:W-:Y:S01]  /*13350*/  LOP3.LUT R62, R63, 0xffff0000, RZ, 0xc0, !PT ;  /* 0xffff00003f3e7812 */ /* 0x000fe200078ec0ff */
[-C--:B------:R-:W-:Y:S01]  /*13360*/  FMUL.FTZ R79, R54, R69.reuse ;  /* 0x00000045364f7220 */ /* 0x080fe20000410000 */
[----:B------:R-:W-:Y:S02]  /*13370*/  IMAD.U32 R63, R130, 0x10000, RZ ;  /* 0x00010000823f7824 */ /* 0x000fe400078e00ff */
[----:B------:R-:W-:Y:S01]  /*13380*/  FFMA.FTZ R77, R44, R69, -R77 ;  /* 0x000000452c4d7223 */ /* 0x000fe2000001084d */
[----:B------:R-:W-:Y:S02]  /*13390*/  IMAD.U32 R54, R134, 0x10000, RZ ;  /* 0x0001000086367824 */ /* 0x000fe400078e00ff */
[----:B------:R-:W-:Y:S01]  /*133a0*/  FFMA.FTZ R79, R44, R71, R79 ;  /* 0x000000472c4f7223 */ /* 0x000fe2000001004f */
[----:B------:R-:W-:Y:S01]  /*133b0*/  FMUL.FTZ R69, R57, R63 ;  /* 0x0000003f39457220 */ /* 0x000fe20000410000 */
[----:B------:R-:W-:-:S02]  /*133c0*/  IMAD.U32 R44, R136, 0x10000, RZ ;  /* 0x00010000882c7824 */ /* 0x000fc400078e00ff */
[----:B------:R-:W-:Y:S01]  /*133d0*/  FMUL.FTZ R70, R67, R68 ;  /* 0x0000004443467220 */ /* 0x000fe20000410000 */
[-C--:B------:R-:W-:Y:S01]  /*133e0*/  FMUL.FTZ R57, R57, R54.reuse ;  /* 0x0000003639397220 */ /* 0x080fe20000410000 */
[C---:B------:R-:W-:Y:S01]  /*133f0*/  FFMA.FTZ R69, R46.reuse, R54, -R69 ;  /* 0x000000362e457223 */ /* 0x040fe20000010845 */
[-C--:B------:R-:W-:Y:S01]  /*13400*/  FMUL.FTZ R71, R67, R44.reuse ;  /* 0x0000002c43477220 */ /* 0x080fe20000410000 */
[----:B------:R-:W-:Y:S01]  /*13410*/  LOP3.LUT R54, R129, 0xffff0000, RZ, 0xc0, !PT ;  /* 0xffff000081367812 */ /* 0x000fe200078ec0ff */
[----:B------:R-:W-:Y:S01]  /*13420*/  FFMA.FTZ R67, R53, R44, -R70 ;  /* 0x0000002c35437223 */ /* 0x000fe20000010846 */
        /* <DEDUP_REMOVED lines=8> */
[----:B------:R-:W-:Y:S01]  /*134b0*/  FFMA.FTZ R68, R45, R44, -R46 ;  /* 0x0000002c2d447223 */ /* 0x000fe2000001082e */
[-C--:B------:R-:W-:Y:S01]  /*134c0*/  FMUL.FTZ R60, R60, R53.reuse ;  /* 0x000000353c3c7220 */ /* 0x080fe20000410000 */
[----:B------:R-:W-:Y:S02]  /*134d0*/  IMAD.U32 R46, R131, 0x10000, RZ ;  /* 0x00010000832e7824 */ /* 0x000fe400078e00ff */
[----:B------:R-:W-:Y:S01]  /*134e0*/  FFMA.FTZ R70, R45, R54, R70 ;  /* 0x000000362d467223 */ /* 0x000fe20000010046 */
[----:B------:R-:W-:Y:S02]  /*134f0*/  IMAD.U32 R44, R135, 0x10000, RZ ;  /* 0x00010000872c7824 */ /* 0x000fe400078e00ff */
[C---:B------:R-:W-:Y:S01]  /*13500*/  FFMA.FTZ R54, R56.reuse, R53, -R55 ;  /* 0x0000003538367223 */ /* 0x040fe20000010837 */
[----:B------:R-:W-:Y:S01]  /*13510*/  FFMA.FTZ R60, R56, R57, R60 ;  /* 0x00000039383c7223 */ /* 0x000fe2000001003c */
[C---:B------:R-:W-:Y:S01]  /*13520*/  FMUL.FTZ R76, R59.reuse, R46 ;  /* 0x0000002e3b4c7220 */ /* 0x040fe20000410000 */
[----:B------:R-:W-:Y:S01]  /*13530*/  FMUL.FTZ R56, R59, R44 ;  /* 0x0000002c3b387220 */ /* 0x000fe20000410000 */
[----:B------:R-:W-:-:S02]  /*13540*/  LOP3.LUT R131, R131, 0xffff0000, RZ, 0xc0, !PT ;  /* 0xffff000083837812 */ /* 0x000fc400078ec0ff */
[----:B------:R-:W-:Y:S01]  /*13550*/  LOP3.LUT R53, R132, 0xffff0000, RZ, 0xc0, !PT ;  /* 0xffff000084357812 */ /* 0x000fe200078ec0ff */
[----:B------:R-:W-:Y:S01]  /*13560*/  FFMA.FTZ R76, R47, R44, -R76 ;  /* 0x0000002c2f4c7223 */ /* 0x000fe2000001084c */
[----:B------:R-:W-:Y:S01]  /*13570*/  LOP3.LUT R135, R135, 0xffff0000, RZ, 0xc0, !PT ;  /* 0xffff000087877812 */ /* 0x000fe200078ec0ff */
[----:B------:R-:W-:Y:S01]  /*13580*/  FFMA.FTZ R56, R47, R46, R56 ;  /* 0x0000002e2f387223 */ /* 0x000fe20000010038 */
[----:B------:R-:W-:Y:S01]  /*13590*/  LOP3.LUT R45, R136, 0xffff0000, RZ, 0xc0, !PT ;  /* 0xffff0000882d7812 */ /* 0x000fe200078ec0ff */
[C---:B------:R-:W-:Y:S01]  /*135a0*/  FMUL.FTZ R47, R61.reuse, R131 ;  /* 0x000000833d2f7220 */ /* 0x040fe20000410000 */
[C---:B------:R-:W-:Y:S01]  /*135b0*/  FMUL.FTZ R55, R62.reuse, R53 ;  /* 0x000000353e377220 */ /* 0x040fe20000410000 */
[----:B------:R-:W-:Y:S02]  /*135c0*/  FMUL.FTZ R44, R61, R135 ;  /* 0x000000873d2c7220 */ /* 0x000fe40000410000 */
        /* <DEDUP_REMOVED lines=15> */
.L_x_2887:
[----:B------:R-:W-:Y:S05]  /*136c0*/  BSYNC B2 ;  /* 0x0000000000027941 */ /* 0x000fea0003800000 */
.L_x_2886:
[----:B------:R-:W-:Y:S05]  /*136d0*/  @P1 BRA `(.L_x_2885) ;  /* 0x0000000400b81947 */ /* 0x000fea0003800000 */
[----:B------:R-:W-:Y:S02]  /*136e0*/  LEA.HI R64, R64, R85, RZ, 0x1d ;  /* 0x0000005540407211 */ /* 0x000fe400078fe8ff */
[----:B--2---:R-:W-:Y:S02]  /*136f0*/  LEA.HI R44, R20, R213, RZ, 0x6 ;  /* 0x000000d5142c7211 */ /* 0x004fe400078f30ff */
[----:B------:R-:W-:Y:S02]  /*13700*/  SHF.R.S32.HI R45, RZ, 0x1f, R64 ;  /* 0x0000001fff2d7819 */ /* 0x000fe40000011440 */
[----:B-----5:R-:W-:Y:S01]  /*13710*/  R2UR UR4, R82 ;  /* 0x00000000520472ca */ /* 0x020fe200000e0000 */
[----:B------:R-:W-:Y:S01]  /*13720*/  IMAD.SHL.U32 R46, R44, 0x80, RZ ;  /* 0x000000802c2e7824 */ /* 0x000fe200078e00ff */
[----:B------:R-:W-:Y:S01]  /*13730*/  LEA.HI R45, R45, R64, RZ, 0x3 ;  /* 0x000000402d2d7211 */ /* 0x000fe200078f18ff */
[----:B------:R-:W-:Y:S01]  /*13740*/  IMAD.SHL.U32 R44, R64, 0x8, RZ ;  /* 0x00000008402c7824 */ /* 0x000fe200078e00ff */
[----:B------:R-:W-:-:S02]  /*13750*/  LOP3.LUT R47, R81, 0x38, R21, 0xf8, !PT ;  /* 0x00000038512f7812 */ /* 0x000fc400078ef815 */
[----:B------:R-:W-:Y:S01]  /*13760*/  LOP3.LUT R46, R46, 0xffffe000, RZ, 0xc0, !PT ;  /* 0xffffe0002e2e7812 */ /* 0x000fe200078ec0ff */
[----:B------:R-:W-:Y:S01]  /*13770*/  IMAD.SHL.U32 R45, R45, 0x400, RZ ;  /* 0x000004002d2d7824 */ /* 0x000fe200078e00ff */
[----:B------:R-:W-:Y:S02]  /*13780*/  LOP3.LUT R44, R81, 0x38, R44, 0xf8, !PT ;  /* 0x00000038512c7812 */ /* 0x000fe400078ef82c */
[-C--:B------:R-:W-:Y:S02]  /*13790*/  LOP3.LUT R47, R47, R80.reuse, RZ, 0x3c, !PT ;  /* 0x000000502f2f7212 */ /* 0x080fe400078e3cff */
[----:B------:R-:W-:Y:S02]  /*137a0*/  LOP3.LUT R44, R44, R80, RZ, 0x3c, !PT ;  /* 0x000000502c2c7212 */ /* 0x000fe400078e3cff */
[----:B------:R-:W-:Y:S02]  /*137b0*/  LOP3.LUT R45, R45, 0x7fffe000, RZ, 0xc0, !PT ;  /* 0x7fffe0002d2d7812 */ /* 0x000fe400078ec0ff */
[----:B------:R-:W-:-:S02]  /*137c0*/  IADD3 R46, R47, R46, R78 ;  /* 0x0000002e2f2e7210 */ /* 0x000fc40007ffe04e */
[----:B-1----:R-:W-:Y:S02]  /*137d0*/  IADD3 R57, R44, R45, R78 ;  /* 0x0000002d2c397210 */ /* 0x002fe40007ffe04e */
[----:B------:R-:W-:Y:S02]  /*137e0*/  LEA R56, R46, UR4, 0x1 ;  /* 0x000000042e387c11 */ /* 0x000fe4000f8e08ff */
[----:B0-----:R-:W-:Y:S01]  /*137f0*/  SHF.R.U64 R60, R40, 0x10, R41 ;  /* 0x00000010283c7819 */ /* 0x001fe20000001229 */
[----:B------:R-:W-:Y:S01]  /*13800*/  IMAD R57, R57, 0x2, R22 ;  /* 0x0000000239397824 */ /* 0x000fe200078e0216 */
[----:B------:R-:W-:Y:S01]  /*13810*/  SHF.R.U64 R58, R42, 0x10, R43 ;  /* 0x000000102a3a7819 */ /* 0x000fe2000000122b */
[----:B------:R-:W0:Y:S01]  /*13820*/  LDS.128 R44, [R56] ;  /* 0x00000000382c7984 */ /* 0x000e220000000c00 */
[----:B------:R-:W-:Y:S02]  /*13830*/  SHF.R.U32.HI R41, RZ, 0x10, R41 ;  /* 0x00000010ff297819 */ /* 0x000fe40000011629 */
[----:B------:R-:W-:Y:S01]  /*13840*/  SHF.R.U64 R42, R48, 0x10, R49 ;  /* 0x00000010302a7819 */ /* 0x000fe20000001231 */
[----:B------:R-:W1:Y:S01]  /*13850*/  LDS.128 R52, [R57+0x14400] ;  /* 0x0144000039347984 */ /* 0x000e620000000c00 */
[----:B------:R-:W-:-:S02]  /*13860*/  SHF.R.U64 R40, R50, 0x10, R51 ;  /* 0x0000001032287819 */ /* 0x000fc40000001233 */
[----:B------:R-:W-:Y:S02]  /*13870*/  SHF.R.U32.HI R43, RZ, 0x10, R43 ;  /* 0x00000010ff2b7819 */ /* 0x000fe4000001162b */
[----:B------:R-:W-:Y:S02]  /*13880*/  SHF.R.U32.HI R49, RZ, 0x10, R49 ;  /* 0x00000010ff317819 */ /* 0x000fe40000011631 */
[----:B------:R-:W-:Y:S02]  /*13890*/  PRMT R126, R126, 0x5410, R41 ;  /* 0x000054107e7e7816 */ /* 0x000fe40000000029 */
[----:B------:R-:W-:Y:S02]  /*138a0*/  PRMT R121, R121, 0x5410, R42 ;  /* 0x0000541079797816 */ /* 0x000fe4000000002a */
[----:B------:R-:W-:Y:S02]  /*138b0*/  PRMT R123, R123, 0x5410, R40 ;  /* 0x000054107b7b7816 */ /* 0x000fe40000000028 */
[----:B------:R-:W-:Y:S01]  /*138c0*/  PRMT R125, R125, 0x5410, R60 ;  /* 0x000054107d7d7816 */ /* 0x000fe2000000003c */
[----:B------:R-:W-:Y:S01]  /*138d0*/  IMAD.U32 R60, R121, 0x10000, RZ ;  /* 0x00010000793c7824 */ /* 0x000fe200078e00ff */
[----:B------:R-:W-:-:S02]  /*138e0*/  PRMT R128, R128, 0x5410, R43 ;  /* 0x0000541080807816 */ /* 0x000fc4000000002b */
[----:B------:R-:W-:Y:S01]  /*138f0*/  SHF.R.U32.HI R51, RZ, 0x10, R51 ;  /* 0x00000010ff337819 */ /* 0x000fe20000011633 */
[----:B------:R-:W-:Y:S01]  /*13900*/  IMAD.U32 R59, R125, 0x10000, RZ ;  /* 0x000100007d3b7824 */ /* 0x000fe200078e00ff */
[----:B------:R-:W-:Y:S02]  /*13910*/  PRMT R122, R122, 0x5410, R49 ;  /* 0x000054107a7a7816 */ /* 0x000fe40000000031 */
[----:B------:R-:W-:Y:S02]  /*13920*/  PRMT R124, R124, 0x5410, R51 ;  /* 0x000054107c7c7816 */ /* 0x000fe40000000033 */
[----:B------:R-:W-:Y:S01]  /*13930*/  PRMT R127, R127, 0x5410, R58 ;  /* 0x000054107f7f7816 */ /* 0x000fe2000000003a */
        /* <DEDUP_REMOVED lines=15> */
[----:B------:R-:W-:Y:S01]  /*13a30*/  FMUL.FTZ R63, R47, R60 ;  /* 0x0000003c2f3f7220 */ /* 0x000fe20000410000 */
[C---:B------:R-:W-:Y:S01]  /*13a40*/  IMAD.U32 R58, R55.reuse, 0x10000, RZ ;  /* 0x00010000373a7824 */ /* 0x040fe200078e00ff */
[----:B------:R-:W-:Y:S01]  /*13a50*/  LOP3.LUT R54, R55, 0xffff0000, RZ, 0xc0, !PT ;  /* 0xffff000037367812 */ /* 0x000fe200078ec0ff */
[----:B------:R-:W-:Y:S01]  /*13a60*/  FMUL.FTZ R55, R47, R59 ;  /* 0x0000003b2f377220 */ /* 0x000fe20000410000 */
[----:B------:R-:W-:-:S02]  /*13a70*/  IMAD.U32 R47, R126, 0x10000, RZ ;  /* 0x000100007e2f7824 */ /* 0x000fc400078e00ff */
[----:B------:R-:W-:Y:S01]  /*13a80*/  FFMA.FTZ R63, R40, R59, -R63 ;  /* 0x0000003b283f7223 */ /* 0x000fe2000001083f */
[----:B------:R-:W-:Y:S01]  /*13a90*/  FMUL.FTZ R65, R50, R61 ;  /* 0x0000003d32417220 */ /* 0x000fe20000410000 */
[----:B------:R-:W-:Y:S02]  /*13aa0*/  IMAD.U32 R59, R124, 0x10000, RZ ;  /* 0x000100007c3b7824 */ /* 0x000fe400078e00ff */
[----:B------:R-:W-:Y:S01]  /*13ab0*/  FFMA.FTZ R60, R40, R60, R55 ;  /* 0x0000003c283c7223 */ /* 0x000fe20000010037 */
[-C--:B------:R-:W-:Y:S01]  /*13ac0*/  FMUL.FTZ R67, R50, R47.reuse ;  /* 0x0000002f32437220 */ /* 0x080fe20000410000 */
[----:B------:R-:W-:Y:S02]  /*13ad0*/  IMAD.U32 R55, R128, 0x10000, RZ ;  /* 0x0001000080377824 */ /* 0x000fe400078e00ff */
[----:B------:R-:W-:Y:S01]  /*13ae0*/  FFMA.FTZ R65, R42, R47, -R65 ;  /* 0x0000002f2a417223 */ /* 0x000fe20000010841 */
[----:B------:R-:W-:Y:S01]  /*13af0*/  LOP3.LUT R50, R121, 0xffff0000, RZ, 0xc0, !PT ;  /* 0xffff000079327812 */ /* 0x000fe200078ec0ff */
[C---:B------:R-:W-:Y:S01]  /*13b00*/  FMUL.FTZ R47, R58.reuse, R59 ;  /* 0x0000003b3a2f7220 */ /* 0x040fe20000410000 */
[----:B------:R-:W-:Y:S01]  /*13b10*/  FMUL.FTZ R58, R58, R55 ;  /* 0x000000373a3a7220 */ /* 0x000fe20000410000 */
[----:B------:R-:W-:Y:S01]  /*13b20*/  FFMA.FTZ R67, R42, R61, R67 ;  /* 0x0000003d2a437223 */ /* 0x000fe20000010043 */
[----:B------:R-:W-:Y:S01]  /*13b30*/  LOP3.LUT R40, R125, 0xffff0000, RZ, 0xc0, !PT ;  /* 0xffff00007d287812 */ /* 0x000fe200078ec0ff */
[----:B------:R-:W-:Y:S01]  /*13b40*/  FFMA.FTZ R61, R48, R55, -R47 ;  /* 0x00000037303d7223 */ /* 0x000fe2000001082f */
[C---:B------:R-:W-:Y:S01]  /*13b50*/  FMUL.FTZ R42, R49.reuse, R50 ;  /* 0x00000032312a7220 */ /* 0x040fe20000410000 */
[----:B------:R-:W-:Y:S01]  /*13b60*/  LOP3.LUT R55, R122, 0xffff0000, RZ, 0xc0, !PT ;  /* 0xffff00007a377812 */ /* 0x000fe200078ec0ff */
[----:B------:R-:W-:Y:S01]  /*13b70*/  FFMA.FTZ R64, R48, R59, R58 ;  /* 0x0000003b30407223 */ /* 0x000fe2000001003a */
[----:B------:R-:W-:Y:S01]  /*13b80*/  LOP3.LUT R47, R126, 0xffff0000, RZ, 0xc0, !PT ;  /* 0xffff00007e2f7812 */ /* 0x000fe200078ec0ff */
[-C--:B------:R-:W-:Y:S01]  /*13b90*/  FMUL.FTZ R58, R49, R40.reuse ;  /* 0x00000028313a7220 */ /* 0x080fe20000410000 */
[----:B------:R-:W-:Y:S01]  /*13ba0*/  FFMA.FTZ R48, R41, R40, -R42 ;  /* 0x0000002829307223 */ /* 0x000fe2000001082a */
[----:B------:R-:W-:-:S02]  /*13bb0*/  IMAD.U32 R42, R123, 0x10000, RZ ;  /* 0x000100007b2a7824 */ /* 0x000fc400078e00ff */
[C---:B------:R-:W-:Y:S01]  /*13bc0*/  FMUL.FTZ R59, R52.reuse, R55 ;  /* 0x00000037343b7220 */ /* 0x040fe20000410000 */
[-C--:B------:R-:W-:Y:S01]  /*13bd0*/  FMUL.FTZ R52, R52, R47.reuse ;  /* 0x0000002f34347220 */ /* 0x080fe20000410000 */
[----:B------:R-:W-:Y:S02]  /*13be0*/  IMAD.U32 R40, R127, 0x10000, RZ ;  /* 0x000100007f287824 */ /* 0x000fe400078e00ff */
[----:B------:R-:W-:Y:S01]  /*13bf0*/  FFMA.FTZ R49, R41, R50, R58 ;  /* 0x0000003229317223 */ /* 0x000fe2000001003a */
[C---:B------:R-:W-:Y:S01]  /*13c00*/  FMUL.FTZ R58, R51.reuse, R42 ;  /* 0x0000002a333a7220 */ /* 0x040fe20000410000 */
[C---:B------:R-:W-:Y:S01]  /*13c10*/  FFMA.FTZ R50, R44.reuse, R47, -R59 ;  /* 0x0000002f2c327223 */ /* 0x040fe2000001083b */
[----:B------:R-:W-:Y:S01]  /*13c20*/  FFMA.FTZ R52, R44, R55, R52 ;  /* 0x000000372c347223 */ /* 0x000fe20000010034 */
[-C--:B------:R-:W-:Y:S01]  /*13c30*/  FMUL.FTZ R62, R51, R40.reuse ;  /* 0x00000028333e7220 */ /* 0x080fe20000410000 */
[----:B------:R-:W-:Y:S01]  /*13c40*/  LOP3.LUT R44, R123, 0xffff0000, RZ, 0xc0, !PT ;  /* 0xffff00007b2c7812 */ /* 0x000fe200078ec0ff */
[C---:B------:R-:W-:Y:S01]  /*13c50*/  FFMA.FTZ R58, R43.reuse, R40, -R58 ;  /* 0x000000282b3a7223 */ /* 0x040fe2000001083a */
[----:B------:R-:W-:Y:S01]  /*13c60*/  LOP3.LUT R47, R124, 0xffff0000, RZ, 0xc0, !PT ;  /* 0xffff00007c2f7812 */ /* 0x000fe200078ec0ff */
[----:B------:R-:W-:Y:S01]  /*13c70*/  FFMA.FTZ R62, R43, R42, R62 ;  /* 0x0000002a2b3e7223 */ /* 0x000fe2000001003e */
[----:B------:R-:W-:Y:S01]  /*13c80*/  LOP3.LUT R40, R127, 0xffff0000, RZ, 0xc0, !PT ;  /* 0xffff00007f287812 */ /* 0x000fe200078ec0ff */
[----:B------:R-:W-:Y:S01]  /*13c90*/  FMUL.FTZ R42, R53, R44 ;  /* 0x0000002c352a7220 */ /* 0x000fe20000410000 */
[----:B------:R-:W-:Y:S01]  /*13ca0*/  LOP3.LUT R41, R128, 0xffff0000, RZ, 0xc0, !PT ;  /* 0xffff000080297812 */ /* 0x000fe200078ec0ff */
[----:B------:R-:W-:-:S02]  /*13cb0*/  FMUL.FTZ R51, R54, R47 ;  /* 0x0000002f36337220 */ /* 0x000fc40000410000 */
[-C--:B------:R-:W-:Y:S01]  /*13cc0*/  FMUL.FTZ R53, R53, R40.reuse ;  /* 0x0000002835357220 */ /* 0x080fe20000410000 */
[C---:B------:R-:W-:Y:S01]  /*13cd0*/  FFMA.FTZ R43, R45.reuse, R40, -R42 ;  /* 0x000000282d2b7223 */ /* 0x040fe2000001082a */
        /* <DEDUP_REMOVED lines=14> */
.L_x_2885:
[----:B------:R-:W-:Y:S05]  /*13dc0*/  BSYNC B1 ;  /* 0x0000000000017941 */ /* 0x000fea0003800000 */
.L_x_2884:
[----:B---3--:R-:W-:Y:S01]  /*13dd0*/  VIADD R40, R220, 0x40 ;  /* 0x00000040dc287836 */ /* 0x008fe20000000000 */
[----:B------:R-:W-:Y:S04]  /*13de0*/  BSSY B1, `(.L_x_2888) ;  /* 0x00000e7000017945 */ /* 0x000fe80003800000 */
[----:B------:R-:W-:-:S13]  /*13df0*/  ISETP.GE.AND P0, PT, R40, R86, PT ;  /* 0x000000562800720c */ /* 0x000fda0003f06270 */
[----:B------:R-:W-:Y:S05]  /*13e00*/  @P0 BRA `(.L_x_2889) ;  /* 0x0000000c00900947 */ /* 0x000fea0003800000 */
[----:B01----:R0:W5:Y:S01]  /*13e10*/  LDL R62, [R1+0x84] ;  /* 0x00008400013e7983 */ /* 0x0031620000100800 */
[----:B------:R-:W1:Y:S03]  /*13e20*/  LDC R48, c[0x0][0x3f4] ;  /* 0x0000fd00ff307b82 */ /* 0x000e660000000800 */
[----:B------:R0:W5:Y:S01]  /*13e30*/  LDL R60, [R1+0x60] ;  /* 0x00006000013c7983 */ /* 0x0001620000100800 */
[----:B------:R-:W-:Y:S01]  /*13e40*/  IMAD.SHL.U32 R49, R40, 0x40, RZ ;  /* 0x0000004028317824 */ /* 0x000fe200078e00ff */
[----:B------:R-:W-:Y:S04]  /*13e50*/  BSSY B2, `(.L_x_2890) ;  /* 0x0000070000027945 */ /* 0x000fe80003800000 */
[----:B------:R-:W-:-:S04]  /*13e60*/  LOP3.LUT R49, R49, 0x1c0, RZ, 0xc0, !PT ;  /* 0x000001c031317812 */ /* 0x000fc800078ec0ff */
[----:B------:R-:W-:Y:S02]  /*13e70*/  SHF.R.U32.HI R50, RZ, 0x3, R49 ;  /* 0x00000003ff327819 */ /* 0x000fe40000011631 */
[-C--:B-1----:R-:W-:Y:S02]  /*13e80*/  ISETP.GE.AND P0, PT, R16, R48.reuse, PT ;  /* 0x000000301000720c */ /* 0x082fe40003f06270 */
[----:B------:R-:W-:-:S11]  /*13e90*/  ISETP.GE.AND P1, PT, R213, R48, PT ;  /* 0x00000030d500720c */ /* 0x000fd60003f26270 */
[----:B0-----:R-:W-:Y:S05]  /*13ea0*/  @P0 BRA `(.L_x_2891) ;  /* 0x0000000400a80947 */ /* 0x001fea0003800000 */
[----:B------:R-:W-:Y:S02]  /*13eb0*/  LEA.HI R40, R48, R0, RZ, 0x1d ;  /* 0x0000000030287211 */ /* 0x000fe400078fe8ff */
        /* <DEDUP_REMOVED lines=11> */
[----:B--2---:R-:W-:Y:S02]  /*13f70*/  SHF.R.U64 R54, R30, 0x10, R31 ;  /* 0x000000101e367819 */ /* 0x004fe4000000121f */
        /* <DEDUP_REMOVED lines=93> */
.L_x_2891:
[----:B------:R-:W-:Y:S05]  /*14550*/  BSYNC B2 ;  /* 0x0000000000027941 */ /* 0x000fea0003800000 */
.L_x_2890:
[----:B------:R-:W-:Y:S05]  /*14560*/  @P1 BRA `(.L_x_2889) ;  /* 0x0000000400b81947 */ /* 0x000fea0003800000 */
[----:B------:R-:W-:Y:S02]  /*14570*/  LEA.HI R48, R48, R85, RZ, 0x1d ;  /* 0x0000005530307211 */ /* 0x000fe400078fe8ff */
[----:B0-----:R-:W-:Y:S02]  /*14580*/  LEA.HI R28, R20, R213, RZ, 0x6 ;  /* 0x000000d5141c7211 */ /* 0x001fe400078f30ff */
[----:B------:R-:W-:Y:S02]  /*14590*/  SHF.R.S32.HI R29, RZ, 0x1f, R48 ;  /* 0x0000001fff1d7819 */ /* 0x000fe40000011430 */
[----:B------:R-:W-:Y:S01]  /*145a0*/  LOP3.LUT R31, R49, 0x38, R21, 0xf8, !PT ;  /* 0x00000038311f7812 */ /* 0x000fe200078ef815 */
[----:B------:R-:W-:Y:S01]  /*145b0*/  IMAD.SHL.U32 R28, R28, 0x80, RZ ;  /* 0x000000801c1c7824 */ /* 0x000fe200078e00ff */
[----:B------:R-:W-:Y:S01]  /*145c0*/  LEA.HI R29, R29, R48, RZ, 0x3 ;  /* 0x000000301d1d7211 */ /* 0x000fe200078f18ff */
[----:B------:R-:W-:Y:S01]  /*145d0*/  IMAD.SHL.U32 R48, R48, 0x8, RZ ;  /* 0x0000000830307824 */ /* 0x000fe200078e00ff */
[----:B-----5:R-:W-:-:S02]  /*145e0*/  R2UR UR4, R62 ;  /* 0x000000003e0472ca */ /* 0x020fc400000e0000 */
[----:B------:R-:W-:Y:S01]  /*145f0*/  LOP3.LUT R31, R31, R50, RZ, 0x3c, !PT ;  /* 0x000000321f1f7212 */ /* 0x000fe200078e3cff */
[----:B------:R-:W-:Y:S01]  /*14600*/  IMAD.SHL.U32 R29, R29, 0x400, RZ ;  /* 0x000004001d1d7824 */ /* 0x000fe200078e00ff */
[----:B------:R-:W-:Y:S02]  /*14610*/  LOP3.LUT R28, R28, 0xffffe000, RZ, 0xc0, !PT ;  /* 0xffffe0001c1c7812 */ /* 0x000fe400078ec0ff */
[----:B------:R-:W-:Y:S02]  /*14620*/  LOP3.LUT R49, R49, 0x38, R48, 0xf8, !PT ;  /* 0x0000003831317812 */ /* 0x000fe400078ef830 */
[----:B------:R-:W-:Y:S02]  /*14630*/  IADD3 R31, R31, R28, R60 ;  /* 0x0000001c1f1f7210 */ /* 0x000fe40007ffe03c */
[----:B------:R-:W-:Y:S02]  /*14640*/  LOP3.LUT R49, R49, R50, RZ, 0x3c, !PT ;  /* 0x0000003231317212 */ /* 0x000fe400078e3cff */
[----:B------:R-:W-:-:S02]  /*14650*/  LOP3.LUT R28, R29, 0x7fffe000, RZ, 0xc0, !PT ;  /* 0x7fffe0001d1c7812 */ /* 0x000fc400078ec0ff */
[----:B------:R-:W-:Y:S02]  /*14660*/  LEA R48, R31, UR4, 0x1 ;  /* 0x000000041f307c11 */ /* 0x000fe4000f8e08ff */
[----:B------:R-:W-:Y:S02]  /*14670*/  IADD3 R49, R49, R28, R60 ;  /* 0x0000001c31317210 */ /* 0x000fe40007ffe03c */
[----:B------:R-:W-:Y:S01]  /*14680*/  SHF.R.U64 R42, R24, 0x10, R25 ;  /* 0x00000010182a7819 */ /* 0x000fe20000001219 */
[----:B------:R-:W0:Y:S01]  /*14690*/  LDS.128 R28, [R48] ;  /* 0x00000000301c7984 */ /* 0x000e220000000c00 */
[----:B------:R-:W-:Y:S01]  /*146a0*/  SHF.R.U64 R40, R26, 0x10, R27 ;  /* 0x000000101a287819 */ /* 0x000fe2000000121b */
[----:B------:R-:W-:Y:S01]  /*146b0*/  IMAD R49, R49, 0x2, R22 ;  /* 0x0000000231317824 */ /* 0x000fe200078e0216 */
[----:B------:R-:W-:Y:S02]  /*146c0*/  SHF.R.U32.HI R25, RZ, 0x10, R25 ;  /* 0x00000010ff197819 */ /* 0x000fe40000011619 */
[----:B------:R-:W-:-:S02]  /*146d0*/  SHF.R.U64 R26, R32, 0x10, R33 ;  /* 0x00000010201a7819 */ /* 0x000fc40000001221 */
[----:B------:R-:W1:Y:S01]  /*146e0*/  LDS.128 R36, [R49+0x14400] ;  /* 0x0144000031247984 */ /* 0x000e620000000c00 */
[----:B------:R-:W-:Y:S02]  /*146f0*/  SHF.R.U64 R24, R34, 0x10, R35 ;  /* 0x0000001022187819 */ /* 0x000fe40000001223 */
        /* <DEDUP_REMOVED lines=9> */
[----:B------:R-:W-:Y:S02]  /*14790*/  SHF.R.U32.HI R35, RZ, 0x10, R35 ;  /* 0x00000010ff237819 */ /* 0x000fe40000011623 */
[----:B------:R-:W-:Y:S02]  /*147a0*/  PRMT R98, R98, 0x5410, R33 ;  /* 0x0000541062627816 */ /* 0x000fe40000000021 */
[----:B--2---:R-:W-:Y:S02]  /*147b0*/  LOP3.LUT R44, R97, 0xffff0000, RZ, 0xc0, !PT ;  /* 0xffff0000612c7812 */ /* 0x004fe400078ec0ff */
[----:B------:R-:W-:Y:S02]  /*147c0*/  PRMT R100, R100, 0x5410, R35 ;  /* 0x0000541064647816 */ /* 0x000fe40000000023 */
[----:B------:R-:W-:-:S02]  /*147d0*/  PRMT R103, R103, 0x5410, R40 ;  /* 0x0000541067677816 */ /* 0x000fc40000000028 */
        /* <DEDUP_REMOVED lines=15> */
[C---:B------:R-:W-:Y:S01]  /*148d0*/  IMAD.U32 R35, R38.reuse, 0x10000, RZ ;  /* 0x0001000026237824 */ /* 0x040fe200078e00ff */
[----:B------:R-:W-:Y:S01]  /*148e0*/  LOP3.LUT R37, R38, 0xffff0000, RZ, 0xc0, !PT ;  /* 0xffff000026257812 */ /* 0x000fe200078ec0ff */
[C---:B------:R-:W-:Y:S01]  /*148f0*/  IMAD.U32 R40, R39.reuse, 0x10000, RZ ;  /* 0x0001000027287824 */ /* 0x040fe200078e00ff */
[----:B------:R-:W-:Y:S01]  /*14900*/  LOP3.LUT R38, R39, 0xffff0000, RZ, 0xc0, !PT ;  /* 0xffff000027267812 */ /* 0x000fe200078ec0ff */
[----:B------:R-:W-:-:S02]  /*14910*/  IMAD.U32 R39, R98, 0x10000, RZ ;  /* 0x0001000062277824 */ /* 0x000fc400078e00ff */
[C---:B------:R-:W-:Y:S01]  /*14920*/  FMUL.FTZ R46, R33.reuse, R44 ;  /* 0x0000002c212e7220 */ /* 0x040fe20000410000 */
[----:B------:R-:W-:Y:S01]  /*14930*/  FFMA.FTZ R43, R24, R43, R31 ;  /* 0x0000002b182b7223 */ /* 0x000fe2000001001f */
[----:B------:R-:W-:Y:S02]  /*14940*/  IMAD.U32 R31, R102, 0x10000, RZ ;  /* 0x00010000661f7824 */ /* 0x000fe400078e00ff */
[----:B------:R-:W-:Y:S01]  /*14950*/  FFMA.FTZ R45, R24, R41, -R45 ;  /* 0x00000029182d7223 */ /* 0x000fe2000001082d */
[-C--:B------:R-:W-:Y:S01]  /*14960*/  FMUL.FTZ R24, R33, R42.reuse ;  /* 0x0000002a21187220 */ /* 0x080fe20000410000 */
[C---:B------:R-:W-:Y:S01]  /*14970*/  FFMA.FTZ R46, R25.reuse, R42, -R46 ;  /* 0x0000002a192e7223 */ /* 0x040fe2000001082e */
[C---:B------:R-:W-:Y:S01]  /*14980*/  FMUL.FTZ R33, R34.reuse, R39 ;  /* 0x0000002722217220 */ /* 0x040fe20000410000 */
[-C--:B------:R-:W-:Y:S01]  /*14990*/  FMUL.FTZ R42, R34, R31.reuse ;  /* 0x0000001f222a7220 */ /* 0x080fe20000410000 */
[----:B------:R-:W-:Y:S02]  /*149a0*/  IMAD.U32 R41, R100, 0x10000, RZ ;  /* 0x0001000064297824 */ /* 0x000fe400078e00ff */
[----:B------:R-:W-:Y:S01]  /*149b0*/  FFMA.FTZ R44, R25, R44, R24 ;  /* 0x0000002c192c7223 */ /* 0x000fe20000010018 */
[----:B------:R-:W-:Y:S01]  /*149c0*/  FFMA.FTZ R34, R26, R31, -R33 ;  /* 0x0000001f1a227223 */ /* 0x000fe20000010821 */
[----:B------:R-:W-:-:S02]  /*149d0*/  IMAD.U32 R31, R104, 0x10000, RZ ;  /* 0x00010000681f7824 */ /* 0x000fc400078e00ff */
[----:B------:R-:W-:Y:S01]  /*149e0*/  FFMA.FTZ R42, R26, R39, R42 ;  /* 0x000000271a2a7223 */ /* 0x000fe2000001002a */
[----:B------:R-:W-:Y:S01]  /*149f0*/  FMUL.FTZ R39, R40, R41 ;  /* 0x0000002928277220 */ /* 0x000fe20000410000 */
[----:B------:R-:W-:Y:S01]  /*14a00*/  LOP3.LUT R33, R98, 0xffff0000, RZ, 0xc0, !PT ;  /* 0xffff000062217812 */ /* 0x000fe200078ec0ff */
[-C--:B------:R-:W-:Y:S01]  /*14a10*/  FMUL.FTZ R47, R40, R31.reuse ;  /* 0x0000001f282f7220 */ /* 0x080fe20000410000 */
[----:B------:R-:W-:Y:S01]  /*14a20*/  LOP3.LUT R25, R102, 0xffff0000, RZ, 0xc0, !PT ;  /* 0xffff000066197812 */ /* 0x000fe200078ec0ff */
[----:B------:R-:W-:Y:S01]  /*14a30*/  FFMA.FTZ R40, R32, R31, -R39 ;  /* 0x0000001f20287223 */ /* 0x000fe20000010827 */
[----:B------:R-:W-:Y:S02]  /*14a40*/  IMAD.U32 R26, R99, 0x10000, RZ ;  /* 0x00010000631a7824 */ /* 0x000fe400078e00ff */
[C---:B------:R-:W-:Y:S01]  /*14a50*/  FMUL.FTZ R31, R36.reuse, R33 ;  /* 0x00000021241f7220 */ /* 0x040fe20000410000 */
[----:B------:R-:W-:Y:S02]  /*14a60*/  IMAD.U32 R24, R103, 0x10000, RZ ;  /* 0x0001000067187824 */ /* 0x000fe400078e00ff */
[----:B------:R-:W-:Y:S01]  /*14a70*/  FMUL.FTZ R36, R36, R25 ;  /* 0x0000001924247220 */ /* 0x000fe20000410000 */
        /* <DEDUP_REMOVED lines=29> */
.L_x_2889:
[----:B------:R-:W-:Y:S05]  /*14c50*/  BSYNC B1 ;  /* 0x0000000000017941 */ /* 0x000fea0003800000 */
.L_x_2888:
[----:B------:R-:W-:-:S13]  /*14c60*/  ISETP.GE.AND P0, PT, R3, R86, PT ;  /* 0x000000560300720c */ /* 0x000fda0003f06270 */
[----:B------:R-:W-:Y:S05]  /*14c70*/  @P0 BRA `(.L_x_2859) ;  /* 0x0000000c009c0947 */ /* 0x000fea0003800000 */
[----:B--2---:R2:W5:Y:S01]  /*14c80*/  LDL R45, [R1+0x84] ;  /* 0x00008400012d7983 */ /* 0x0045620000100800 */
[----:B------:R-:W4:Y:S01]  /*14c90*/  LDC R40, c[0x0][0x3f4] ;  /* 0x0000fd00ff287b82 */ /* 0x000f220000000800 */
[----:B---3--:R-:W-:Y:S01]  /*14ca0*/  SHF.R.S32.HI R26, RZ, 0x1f, R3 ;  /* 0x0000001fff1a7819 */ /* 0x008fe20000011403 */
[----:B------:R-:W-:Y:S01]  /*14cb0*/  IMAD.SHL.U32 R24, R3, 0x40, RZ ;  /* 0x0000004003187824 */ /* 0x000fe200078e00ff */
[----:B------:R-:W-:Y:S02]  /*14cc0*/  BSSY B1, `(.L_x_2892) ;  /* 0x0000073000017945 */ /* 0x000fe40003800000 */
[----:B------:R-:W-:Y:S02]  /*14cd0*/  LEA.HI R26, R26, R3, RZ, 0x3 ;  /* 0x000000031a1a7211 */ /* 0x000fe400078f18ff */
[----:B------:R-:W-:-:S03]  /*14ce0*/  LOP3.LUT R41, R24, 0x1c0, RZ, 0xc0, !PT ;  /* 0x000001c018297812 */ /* 0x000fc600078ec0ff */
[----:B------:R-:W-:Y:S01]  /*14cf0*/  IMAD.SHL.U32 R26, R26, 0x40, RZ ;  /* 0x000000401a1a7824 */ /* 0x000fe200078e00ff */
[----:B------:R-:W-:-:S04]  /*14d00*/  SHF.R.U32.HI R43, RZ, 0x3, R41 ;  /* 0x00000003ff2b7819 */ /* 0x000fc80000011629 */
[----:B------:R-:W-:Y:S02]  /*14d10*/  LOP3.LUT R42, R26, 0xfffffe00, RZ, 0xc0, !PT ;  /* 0xfffffe001a2a7812 */ /* 0x000fe400078ec0ff */
[-C--:B----4-:R-:W-:Y:S02]  /*14d20*/  ISETP.GE.AND P0, PT, R16, R40.reuse, PT ;  /* 0x000000281000720c */ /* 0x090fe40003f06270 */
[----:B------:R-:W-:-:S11]  /*14d30*/  ISETP.GE.AND P1, PT, R213, R40, PT ;  /* 0x00000028d500720c */ /* 0x000fd60003f26270 */
[----:B--2---:R-:W-:Y:S05]  /*14d40*/  @P0 BRA `(.L_x_2893) ;  /* 0x0000000400a80947 */ /* 0x004fea0003800000 */
        /* <DEDUP_REMOVED lines=12> */
[----:B------:R-:W-:Y:S01]  /*14e10*/  SHF.R.U64 R4, R4, 0x10, R5 ;  /* 0x0000001004047819 */ /* 0x000fe20000001205 */
[----:B------:R-:W2:Y:S01]  /*14e20*/  LDS.128 R24, [R44] ;  /* 0x000000002c187984 */ /* 0x000ea20000000c00 */
[----:B------:R-:W-:-:S02]  /*14e30*/  IADD3 R3, R0, R3, R42 ;  /* 0x0000000300037210 */ /* 0x000fc40007ffe02a */
[--C-:B------:R-:W-:Y:S02]  /*14e40*/  SHF.R.U64 R32, R12, 0x10, R13.reuse ;  /* 0x000000100c207819 */ /* 0x100fe4000000120d */
[----:B------:R-:W-:Y:S01]  /*14e50*/  SHF.R.U32.HI R13, RZ, 0x10, R13 ;  /* 0x00000010ff0d7819 */ /* 0x000fe2000001160d */
[----:B------:R-:W-:Y:S01]  /*14e60*/  IMAD R3, R3, 0x2, R22 ;  /* 0x0000000203037824 */ /* 0x000fe200078e0216 */
[----:B------:R-:W-:Y:S02]  /*14e70*/  SHF.R.U64 R0, R6, 0x10, R7 ;  /* 0x0000001006007819 */ /* 0x000fe40000001207 */
[----:B------:R-:W-:Y:S02]  /*14e80*/  PRMT R105, R105, 0x5410, R4 ;  /* 0x0000541069697816 */ /* 0x000fe40000000004 */
[----:B0-----:R-:W0:Y:S01]  /*14e90*/  LDS.128 R28, [R3+0x14400] ;  /* 0x01440000031c7984 */ /* 0x001e220000000c00 */
[----:B------:R-:W-:Y:S02]  /*14ea0*/  SHF.R.U32.HI R5, RZ, 0x10, R5 ;  /* 0x00000010ff057819 */ /* 0x000fe40000011605 */
[----:B------:R-:W-:Y:S01]  /*14eb0*/  SHF.R.U32.HI R7, RZ, 0x10, R7 ;  /* 0x00000010ff077819 */ /* 0x000fe20000011607 */
[----:B------:R-:W-:Y:S01]  /*14ec0*/  IMAD.U32 R33, R105, 0x10000, RZ ;  /* 0x0001000069217824 */ /* 0x000fe200078e00ff */
[----:B------:R-:W-:-:S02]  /*14ed0*/  PRMT R109, R109, 0x5410, R32 ;  /* 0x000054106d6d7816 */ /* 0x000fc40000000020 */
[--C-:B------:R-:W-:Y:S02]  /*14ee0*/  SHF.R.U64 R12, R14, 0x10, R15.reuse ;  /* 0x000000100e0c7819 */ /* 0x100fe4000000120f */
[----:B------:R-:W-:Y:S01]  /*14ef0*/  SHF.R.U32.HI R15, RZ, 0x10, R15 ;  /* 0x00000010ff0f7819 */ /* 0x000fe2000001160f */
[----:B------:R-:W-:Y:S01]  /*14f00*/  IMAD.U32 R32, R109, 0x10000, RZ ;  /* 0x000100006d207824 */ /* 0x000fe200078e00ff */
[----:B------:R-:W-:Y:S02]  /*14f10*/  PRMT R110, R110, 0x5410, R13 ;  /* 0x000054106e6e7816 */ /* 0x000fe4000000000d */
[----:B------:R-:W-:Y:S02]  /*14f20*/  PRMT R106, R106, 0x5410, R5 ;  /* 0x000054106a6a7816 */ /* 0x000fe40000000005 */
[----:B------:R-:W-:Y:S02]  /*14f30*/  PRMT R107, R107, 0x5410, R0 ;  /* 0x000054106b6b7816 */ /* 0x000fe40000000000 */
[----:B------:R-:W-:Y:S01]  /*14f40*/  PRMT R108, R108, 0x5410, R7 ;  /* 0x000054106c6c7816 */ /* 0x000fe20000000007 */
[----:B------:R-:W-:Y:S01]  /*14f50*/  IMAD.U32 R34, R106, 0x10000, RZ ;  /* 0x000100006a227824 */ /* 0x000fe200078e00ff */
[----:B------:R-:W-:-:S02]  /*14f60*/  PRMT R111, R111, 0x5410, R12 ;  /* 0x000054106f6f7816 */ /* 0x000fc4000000000c */
[----:B------:R-:W-:Y:S02]  /*14f70*/  PRMT R112, R112, 0x5410, R15 ;  /* 0x0000541070707816 */ /* 0x000fe4000000000f */
[----:B------:R-:W-:Y:S02]  /*14f80*/  LOP3.LUT R105, R105, 0xffff0000, RZ, 0xc0, !PT ;  /* 0xffff000069697812 */ /* 0x000fe400078ec0ff */
[----:B------:R-:W-:Y:S01]  /*14f90*/  LOP3.LUT R109, R109, 0xffff0000, RZ, 0xc0, !PT ;  /* 0xffff00006d6d7812 */ /* 0x000fe200078ec0ff */
[C---:B--2---:R-:W-:Y:S01]  /*14fa0*/  IMAD.U32 R0, R24.reuse, 0x10000, RZ ;  /* 0x0001000018007824 */ /* 0x044fe200078e00ff */
[----:B------:R-:W-:Y:S01]  /*14fb0*/  LOP3.LUT R4, R24, 0xffff0000, RZ, 0xc0, !PT ;  /* 0xffff000018047812 */ /* 0x000fe200078ec0ff */
        /* <DEDUP_REMOVED lines=12> */
[----:B------:R-:W-:-:S02]  /*15080*/  IMAD.U32 R29, R31, 0x10000, RZ ;  /* 0x000100001f1d7824 */ /* 0x000fc400078e00ff */
[-C--:B------:R-:W-:Y:S01]  /*15090*/  FMUL.FTZ R35, R13, R33.reuse ;  /* 0x000000210d237220 */ /* 0x080fe20000410000 */
[----:B------:R-:W-:Y:S01]  /*150a0*/  LOP3.LUT R30, R31, 0xffff0000, RZ, 0xc0, !PT ;  /* 0xffff00001f1e7812 */ /* 0x000fe200078ec0ff */
[----:B------:R-:W-:Y:S01]  /*150b0*/  FMUL.FTZ R31, R13, R32 ;  /* 0x000000200d1f7220 */ /* 0x000fe20000410000 */
[----:B------:R-:W-:Y:S01]  /*150c0*/  FMUL.FTZ R36, R15, R34 ;  /* 0x000000220f247220 */ /* 0x000fe20000410000 */
[----:B------:R-:W-:Y:S01]  /*150d0*/  FFMA.FTZ R35, R0, R32, -R35 ;  /* 0x0000002000237223 */ /* 0x000fe20000010823 */
[----:B------:R-:W-:Y:S02]  /*150e0*/  IMAD.U32 R32, R110, 0x10000, RZ ;  /* 0x000100006e207824 */ /* 0x000fe400078e00ff */
[----:B------:R-:W-:Y:S01]  /*150f0*/  FFMA.FTZ R31, R0, R33, R31 ;  /* 0x00000021001f7223 */ /* 0x000fe2000001001f */
[----:B------:R-:W-:Y:S02]  /*15100*/  IMAD.U32 R13, R108, 0x10000, RZ ;  /* 0x000100006c0d7824 */ /* 0x000fe400078e00ff */
[----:B------:R-:W-:-:S02]  /*15110*/  IMAD.U32 R0, R112, 0x10000, RZ ;  /* 0x0001000070007824 */ /* 0x000fc400078e00ff */
[-C--:B------:R-:W-:Y:S01]  /*15120*/  FMUL.FTZ R38, R15, R32.reuse ;  /* 0x000000200f267220 */ /* 0x080fe20000410000 */
[----:B------:R-:W-:Y:S01]  /*15130*/  FFMA.FTZ R36, R5, R32, -R36 ;  /* 0x0000002005247223 */ /* 0x000fe20000010824 */
[CC--:B------:R-:W-:Y:S01]  /*15140*/  FMUL.FTZ R15, R29.reuse, R13.reuse ;  /* 0x0000000d1d0f7220 */ /* 0x0c0fe20000410000 */
[----:B------:R-:W-:Y:S01]  /*15150*/  FMUL.FTZ R32, R29, R0 ;  /* 0x000000001d207220 */ /* 0x000fe20000410000 */
[----:B------:R-:W-:Y:S01]  /*15160*/  FFMA.FTZ R38, R5, R34, R38 ;  /* 0x0000002205267223 */ /* 0x000fe20000010026 */
[----:B------:R-:W-:Y:S01]  /*15170*/  LOP3.LUT R5, R110, 0xffff0000, RZ, 0xc0, !PT ;  /* 0xffff00006e057812 */ /* 0x000fe200078ec0ff */
[C---:B------:R-:W-:Y:S01]  /*15180*/  FFMA.FTZ R34, R12.reuse, R0, -R15 ;  /* 0x000000000c227223 */ /* 0x040fe2000001080f */
[----:B------:R-:W-:Y:S01]  /*15190*/  FFMA.FTZ R37, R12, R13, R32 ;  /* 0x0000000d0c257223 */ /* 0x000fe20000010020 */
[----:B------:R-:W-:Y:S02]  /*151a0*/  IMAD.U32 R12, R107, 0x10000, RZ ;  /* 0x000100006b0c7824 */ /* 0x000fe400078e00ff */
[----:B------:R-:W-:Y:S01]  /*151b0*/  FMUL.FTZ R15, R14, R105 ;  /* 0x000000690e0f7220 */ /* 0x000fe20000410000 */
[----:B------:R-:W-:Y:S01]  /*151c0*/  LOP3.LUT R13, R106, 0xffff0000, RZ, 0xc0, !PT ;  /* 0xffff00006a0d7812 */ /* 0x000fe200078ec0ff */
[----:B------:R-:W-:Y:S01]  /*151d0*/  FMUL.FTZ R29, R14, R109 ;  /* 0x0000006d0e1d7220 */ /* 0x000fe20000410000 */
[----:B------:R-:W-:-:S02]  /*151e0*/  IMAD.U32 R0, R111, 0x10000, RZ ;  /* 0x000100006f007824 */ /* 0x000fc400078e00ff */
[C---:B------:R-:W-:Y:S01]  /*151f0*/  FMUL.FTZ R33, R25.reuse, R12 ;  /* 0x0000000c19217220 */ /* 0x040fe20000410000 */
[----:B------:R-:W-:Y:S01]  /*15200*/  FFMA.FTZ R14, R4, R109, -R15 ;  /* 0x0000006d040e7223 */ /* 0x000fe2000001080f */
[C---:B------:R-:W-:Y:S01]  /*15210*/  FMUL.FTZ R32, R28.reuse, R5 ;  /* 0x000000051c207220 */ /* 0x040fe20000410000 */
[----:B------:R-:W-:Y:S01]  /*15220*/  FMUL.FTZ R15, R28, R13 ;  /* 0x0000000d1c0f7220 */ /* 0x000fe20000410000 */
[----:B------:R-:W-:Y:S01]  /*15230*/  FFMA.FTZ R28, R4, R105, R29 ;  /* 0x00000069041c7223 */ /* 0x000fe2000001001d */
[-C--:B------:R-:W-:Y:S01]  /*15240*/  FMUL.FTZ R25, R25, R0.reuse ;  /* 0x0000000019197220 */ /* 0x080fe20000410000 */
[----:B------:R-:W-:Y:S01]  /*15250*/  FFMA.FTZ R33, R6, R0, -R33 ;  /* 0x0000000006217223 */ /* 0x000fe20000010821 */
[----:B------:R-:W-:Y:S01]  /*15260*/  LOP3.LUT R4, R107, 0xffff0000, RZ, 0xc0, !PT ;  /* 0xffff00006b047812 */ /* 0x000fe200078ec0ff */
[C---:B------:R-:W-:Y:S01]  /*15270*/  FFMA.FTZ R29, R24.reuse, R13, R32 ;  /* 0x0000000d181d7223 */ /* 0x040fe20000010020 */
[----:B------:R-:W-:Y:S01]  /*15280*/  LOP3.LUT R0, R111, 0xffff0000, RZ, 0xc0, !PT ;  /* 0xffff00006f007812 */ /* 0x000fe200078ec0ff */
[----:B------:R-:W-:Y:S01]  /*15290*/  FFMA.FTZ R15, R24, R5, -R15 ;  /* 0x00000005180f7223 */ /* 0x000fe2000001080f */
[----:B------:R-:W-:Y:S01]  /*152a0*/  LOP3.LUT R13, R108, 0xffff0000, RZ, 0xc0, !PT ;  /* 0xffff00006c0d7812 */ /* 0x000fe200078ec0ff */
[----:B------:R-:W-:Y:S01]  /*152b0*/  FFMA.FTZ R25, R6, R12, R25 ;  /* 0x0000000c06197223 */ /* 0x000fe20000010019 */
[----:B------:R-:W-:Y:S01]  /*152c0*/  LOP3.LUT R5, R112, 0xffff0000, RZ, 0xc0, !PT ;  /* 0xffff000070057812 */ /* 0x000fe200078ec0ff */
[C---:B------:R-:W-:Y:S01]  /*152d0*/  FMUL.FTZ R6, R27.reuse, R4 ;  /* 0x000000041b067220 */ /* 0x040fe20000410000 */
[-C--:B------:R-:W-:Y:S01]  /*152e0*/  FMUL.FTZ R27, R27, R0.reuse ;  /* 0x000000001b1b7220 */ /* 0x080fe20000410000 */
[----:B------:R-:W-:Y:S01]  /*152f0*/  FMUL.FTZ R39, R30, R13 ;  /* 0x0000000d1e277220 */ /* 0x000fe20000410000 */
[----:B------:R-:W-:Y:S01]  /*15300*/  F2FP.BF16.F32.PACK_AB R12, R28, R31 ;  /* 0x0000001f1c0c723e */ /* 0x000fe200000010ff */
        /* <DEDUP_REMOVED lines=14> */
.L_x_2893:
[----:B------:R-:W-:Y:S05]  /*153f0*/  BSYNC B1 ;  /* 0x0000000000017941 */ /* 0x000fea0003800000 */
.L_x_2892:
[----:B------:R-:W-:Y:S05]  /*15400*/  @P1 BRA `(.L_x_2859) ;  /* 0x0000000400b81947 */ /* 0x000fea0003800000 */
[----:B------:R-:W-:Y:S02]  /*15410*/  LEA.HI R40, R40, R85, RZ, 0x1d ;  /* 0x0000005528287211 */ /* 0x000fe400078fe8ff */
[----:B------:R-:W-:Y:S02]  /*15420*/  LOP3.LUT R0, R41, 0x38, R21, 0xf8, !PT ;  /* 0x0000003829007812 */ /* 0x000fe400078ef815 */
[----:B--2---:R-:W-:Y:S02]  /*15430*/  SHF.R.S32.HI R3, RZ, 0x1f, R40 ;  /* 0x0000001fff037819 */ /* 0x004fe40000011428 */
[----:B------:R-:W-:Y:S01]  /*15440*/  LOP3.LUT R4, R0, R43, RZ, 0x3c, !PT ;  /* 0x0000002b00047212 */ /* 0x000fe200078e3cff */
[----:B------:R-:W-:Y:S01]  /*15450*/  IMAD.SHL.U32 R0, R40, 0x8, RZ ;  /* 0x0000000828007824 */ /* 0x000fe200078e00ff */
[----:B------:R-:W-:Y:S02]  /*15460*/  LEA.HI R3, R3, R40, RZ, 0x3 ;  /* 0x0000002803037211 */ /* 0x000fe400078f18ff */
        /* <DEDUP_REMOVED lines=10> */
[----:B------:R-:W-:Y:S01]  /*15510*/  SHF.R.U64 R24, R72, 0x10, R73 ;  /* 0x0000001048187819 */ /* 0x000fe20000001249 */
[----:B------:R-:W-:Y:S01]  /*15520*/  IMAD R3, R3, 0x2, R22 ;  /* 0x0000000203037824 */ /* 0x000fe200078e0216 */
[----:B------:R-:W-:Y:S02]  /*15530*/  LEA R26, R4, UR4, 0x1 ;  /* 0x00000004041a7c11 */ /* 0x000fe4000f8e08ff */
[----:B------:R-:W-:Y:S02]  /*15540*/  SHF.R.U64 R21, R8, 0x10, R9 ;  /* 0x0000001008157819 */ /* 0x000fe40000001209 */
[----:B------:R-:W2:Y:S01]  /*15550*/  LDS.128 R12, [R3+0x14400] ;  /* 0x01440000030c7984 */ /* 0x000ea20000000c00 */
[----:B------:R-:W-:Y:S02]  /*15560*/  SHF.R.U32.HI R73, RZ, 0x10, R73 ;  /* 0x00000010ff497819 */ /* 0x000fe40000011649 */
[----:B------:R-:W-:Y:S01]  /*15570*/  SHF.R.U32.HI R9, RZ, 0x10, R9 ;  /* 0x00000010ff097819 */ /* 0x000fe20000011609 */
[----:B------:R-:W3:Y:S01]  /*15580*/  LDS.128 R4, [R26] ;  /* 0x000000001a047984 */ /* 0x000ee20000000c00 */
[----:B------:R-:W-:-:S02]  /*15590*/  SHF.R.U64 R20, R74, 0x10, R75 ;  /* 0x000000104a147819 */ /* 0x000fc4000000124b */
[----:B------:R-:W-:Y:S02]  /*155a0*/  PRMT R94, R94, 0x5410, R73 ;  /* 0x000054105e5e7816 */ /* 0x000fe40000000049 */
[----:B------:R-:W-:Y:S02]  /*155b0*/  PRMT R90, R90, 0x5410, R9 ;  /* 0x000054105a5a7816 */ /* 0x000fe40000000009 */
[----:B------:R-:W-:Y:S01]  /*155c0*/  PRMT R95, R95, 0x5410, R20 ;  /* 0x000054105f5f7816 */ /* 0x000fe20000000014 */
[----:B------:R-:W-:Y:S01]  /*155d0*/  IMAD.U32 R25, R94, 0x10000, RZ ;  /* 0x000100005e197824 */ /* 0x000fe200078e00ff */
[----:B------:R-:W-:Y:S01]  /*155e0*/  SHF.R.U64 R0, R10, 0x10, R11 ;  /* 0x000000100a007819 */ /* 0x000fe2000000120b */
[----:B------:R-:W-:Y:S01]  /*155f0*/  IMAD.U32 R27, R90, 0x10000, RZ ;  /* 0x000100005a1b7824 */ /* 0x000fe200078e00ff */
[----:B------:R-:W-:Y:S02]  /*15600*/  SHF.R.U32.HI R75, RZ, 0x10, R75 ;  /* 0x00000010ff4b7819 */ /* 0x000fe4000001164b */
[----:B------:R-:W-:-:S02]  /*15610*/  SHF.R.U32.HI R11, RZ, 0x10, R11 ;  /* 0x00000010ff0b7819 */ /* 0x000fc4000001160b */
[----:B------:R-:W-:Y:S02]  /*15620*/  LOP3.LUT R90, R90, 0xffff0000, RZ, 0xc0, !PT ;  /* 0xffff00005a5a7812 */ /* 0x000fe400078ec0ff */
[----:B------:R-:W-:Y:S02]  /*15630*/  PRMT R96, R96, 0x5410, R75 ;  /* 0x0000541060607816 */ /* 0x000fe4000000004b */
[----:B------:R-:W-:Y:S02]  /*15640*/  PRMT R92, R92, 0x5410, R11 ;  /* 0x000054105c5c7816 */ /* 0x000fe4000000000b */
[----:B------:R-:W-:Y:S02]  /*15650*/  LOP3.LUT R94, R94, 0xffff0000, RZ, 0xc0, !PT ;  /* 0xffff00005e5e7812 */ /* 0x000fe400078ec0ff */
[----:B------:R-:W-:Y:S01]  /*15660*/  PRMT R91, R91, 0x5410, R0 ;  /* 0x000054105b5b7816 */ /* 0x000fe20000000000 */
[----:B0-----:R-:W-:Y:S01]  /*15670*/  IMAD.U32 R29, R92, 0x10000, RZ ;  /* 0x000100005c1d7824 */ /* 0x001fe200078e00ff */
[----:B------:R-:W-:-:S02]  /*15680*/  PRMT R93, R93, 0x5410, R24 ;  /* 0x000054105d5d7816 */ /* 0x000fc40000000018 */
[----:B------:R-:W-:Y:S02]  /*15690*/  PRMT R88, R88, 0x5410, R21 ;  /* 0x0000541058587816 */ /* 0x000fe40000000015 */
[----:B------:R-:W-:Y:S01]  /*156a0*/  LOP3.LUT R92, R92, 0xffff0000, RZ, 0xc0, !PT ;  /* 0xffff00005c5c7812 */ /* 0x000fe200078ec0ff */
[C---:B--2---:R-:W-:Y:S01]  /*156b0*/  IMAD.U32 R20, R13.reuse, 0x10000, RZ ;  /* 0x000100000d147824 */ /* 0x044fe200078e00ff */
[----:B------:R-:W-:Y:S01]  /*156c0*/  LOP3.LUT R13, R13, 0xffff0000, RZ, 0xc0, !PT ;  /* 0xffff00000d0d7812 */ /* 0x000fe200078ec0ff */
[C---:B------:R-:W-:Y:S01]  /*156d0*/  IMAD.U32 R24, R15.reuse, 0x10000, RZ ;  /* 0x000100000f187824 */ /* 0x040fe200078e00ff */
[----:B------:R-:W-:Y:S01]  /*156e0*/  LOP3.LUT R15, R15, 0xffff0000, RZ, 0xc0, !PT ;  /* 0xffff00000f0f7812 */ /* 0x000fe200078ec0ff */
[C---:B---3--:R-:W-:Y:S02]  /*156f0*/  IMAD.U32 R8, R5.reuse, 0x10000, RZ ;  /* 0x0001000005087824 */ /* 0x048fe400078e00ff */
[C---:B------:R-:W-:Y:S01]  /*15700*/  FMUL.FTZ R31, R20.reuse, R27 ;  /* 0x0000001b141f7220 */ /* 0x040fe20000410000 */
[----:B------:R-:W-:Y:S01]  /*15710*/  FMUL.FTZ R33, R20, R25 ;  /* 0x0000001914217220 */ /* 0x000fe20000410000 */
[----:B------:R-:W-:Y:S01]  /*15720*/  LOP3.LUT R5, R5, 0xffff0000, RZ, 0xc0, !PT ;  /* 0xffff000005057812 */ /* 0x000fe200078ec0ff */
[----:B------:R-:W-:-:S02]  /*15730*/  IMAD.U32 R21, R14, 0x10000, RZ ;  /* 0x000100000e157824 */ /* 0x000fc400078e00ff */
[C---:B------:R-:W-:Y:S01]  /*15740*/  FFMA.FTZ R31, R8.reuse, R25, -R31 ;  /* 0x00000019081f7223 */ /* 0x040fe2000001081f */
[----:B------:R-:W-:Y:S01]  /*15750*/  FFMA.FTZ R33, R8, R27, R33 ;  /* 0x0000001b08217223 */ /* 0x000fe20000010021 */
[C---:B------:R-:W-:Y:S01]  /*15760*/  FMUL.FTZ R8, R13.reuse, R90 ;  /* 0x0000005a0d087220 */ /* 0x040fe20000410000 */
[----:B------:R-:W-:Y:S02]  /*15770*/  IMAD.U32 R25, R96, 0x10000, RZ ;  /* 0x0001000060197824 */ /* 0x000fe400078e00ff */
[-C--:B------:R-:W-:Y:S01]  /*15780*/  FMUL.FTZ R13, R13, R94.reuse ;  /* 0x0000005e0d0d7220 */ /* 0x080fe20000410000 */
[----:B------:R-:W-:Y:S02]  /*15790*/  IMAD.U32 R20, R91, 0x10000, RZ ;  /* 0x000100005b147824 */ /* 0x000fe400078e00ff */
[----:B------:R-:W-:Y:S01]  /*157a0*/  FFMA.FTZ R94, R5, R94, -R8 ;  /* 0x0000005e055e7223 */ /* 0x000fe20000010808 */
[----:B------:R-:W-:Y:S01]  /*157b0*/  LOP3.LUT R14, R14, 0xffff0000, RZ, 0xc0, !PT ;  /* 0xffff00000e0e7812 */ /* 0x000fe200078ec0ff */
[----:B------:R-:W-:Y:S01]  /*157c0*/  IMAD.U32 R8, R95, 0x10000, RZ ;  /* 0x000100005f087824 */ /* 0x000fe200078e00ff */
[----:B------:R-:W-:Y:S01]  /*157d0*/  LOP3.LUT R91, R91, 0xffff0000, RZ, 0xc0, !PT ;  /* 0xffff00005b5b7812 */ /* 0x000fe200078ec0ff */
[----:B------:R-:W-:-:S02]  /*157e0*/  IMAD.U32 R10, R7, 0x10000, RZ ;  /* 0x00010000070a7824 */ /* 0x000fc400078e00ff */
[C---:B------:R-:W-:Y:S01]  /*157f0*/  FMUL.FTZ R35, R24.reuse, R29 ;  /* 0x0000001d18237220 */ /* 0x040fe20000410000 */
[-C--:B------:R-:W-:Y:S01]  /*15800*/  FMUL.FTZ R27, R24, R25.reuse ;  /* 0x00000019181b7220 */ /* 0x080fe20000410000 */
[----:B------:R-:W-:Y:S01]  /*15810*/  LOP3.LUT R95, R95, 0xffff0000, RZ, 0xc0, !PT ;  /* 0xffff00005f5f7812 */ /* 0x000fe200078ec0ff */
[C---:B------:R-:W-:Y:S02]  /*15820*/  IMAD.U32 R9, R6.reuse, 0x10000, RZ ;  /* 0x0001000006097824 */ /* 0x040fe400078e00ff */
[----:B------:R-:W-:Y:S01]  /*15830*/  FFMA.FTZ R90, R5, R90, R13 ;  /* 0x0000005a055a7223 */ /* 0x000fe2000001000d */
[----:B------:R-:W-:Y:S01]  /*15840*/  LOP3.LUT R6, R6, 0xffff0000, RZ, 0xc0, !PT ;  /* 0xffff000006067812 */ /* 0x000fe200078ec0ff */
[C---:B------:R-:W-:Y:S01]  /*15850*/  FFMA.FTZ R35, R10.reuse, R25, -R35 ;  /* 0x000000190a237223 */ /* 0x040fe20000010823 */
[----:B------:R-:W-:Y:S01]  /*15860*/  FFMA.FTZ R27, R10, R29, R27 ;  /* 0x0000001d0a1b7223 */ /* 0x000fe2000001001b */
[----:B------:R-:W-:Y:S01]  /*15870*/  FMUL.FTZ R5, R14, R91 ;  /* 0x0000005b0e057220 */ /* 0x000fe20000410000 */
[C---:B------:R-:W-:Y:S01]  /*15880*/  FMUL.FTZ R10, R21.reuse, R20 ;  /* 0x00000014150a7220 */ /* 0x040fe20000410000 */
[----:B------:R-:W-:Y:S01]  /*15890*/  FMUL.FTZ R24, R21, R8 ;  /* 0x0000000815187220 */ /* 0x000fe20000410000 */
[----:B------:R-:W-:Y:S01]  /*158a0*/  LOP3.LUT R96, R96, 0xffff0000, RZ, 0xc0, !PT ;  /* 0xffff000060607812 */ /* 0x000fe200078ec0ff */
[----:B------:R-:W-:Y:S01]  /*158b0*/  FMUL.FTZ R14, R14, R95 ;  /* 0x0000005f0e0e7220 */ /* 0x000fe20000410000 */
[----:B------:R-:W-:Y:S01]  /*158c0*/  LOP3.LUT R7, R7, 0xffff0000, RZ, 0xc0, !PT ;  /* 0xffff000007077812 */ /* 0x000fe200078ec0ff */
[----:B------:R-:W-:-:S02]  /*158d0*/  IMAD.U32 R11, R12, 0x10000, RZ ;  /* 0x000100000c0b7824 */ /* 0x000fc400078e00ff */
[C---:B------:R-:W-:Y:S01]  /*158e0*/  FFMA.FTZ R10, R9.reuse, R8, -R10 ;  /* 0x00000008090a7223 */ /* 0x040fe2000001080a */
[----:B------:R-:W-:Y:S01]  /*158f0*/  FFMA.FTZ R24, R9, R20, R24 ;  /* 0x0000001409187223 */ /* 0x000fe20000010018 */
[C---:B------:R-:W-:Y:S01]  /*15900*/  FFMA.FTZ R95, R6.reuse, R95, -R5 ;  /* 0x0000005f065f7223 */ /* 0x040fe20000010805 */
[----:B------:R-:W-:Y:S01]  /*15910*/  FFMA.FTZ R91, R6, R91, R14 ;  /* 0x0000005b065b7223 */ /* 0x000fe2000001000e */
[----:B------:R-:W-:Y:S01]  /*15920*/  LOP3.LUT R12, R12, 0xffff0000, RZ, 0xc0, !PT ;  /* 0xffff00000c0c7812 */ /* 0x000fe200078ec0ff */
[C---:B------:R-:W-:Y:S01]  /*15930*/  FMUL.FTZ R8, R15.reuse, R92 ;  /* 0x0000005c0f087220 */ /* 0x040fe20000410000 */
[-C--:B------:R-:W-:Y:S01]  /*15940*/  FMUL.FTZ R14, R15, R96.reuse ;  /* 0x000000600f0e7220 */ /* 0x080fe20000410000 */
[C---:B------:R-:W-:Y:S01]  /*15950*/  SHF.L.U32 R5, R93.reuse, 0x10, RZ ;  /* 0x000000105d057819 */ /* 0x040fe200000006ff */
[C---:B------:R-:W-:Y:S01]  /*15960*/  IMAD.U32 R6, R88.reuse, 0x10000, RZ ;  /* 0x0001000058067824 */ /* 0x040fe200078e00ff */
[----:B------:R-:W-:Y:S01]  /*15970*/  LOP3.LUT R9, R88, 0xffff0000, RZ, 0xc0, !PT ;  /* 0xffff000058097812 */ /* 0x000fe200078ec0ff */
[C---:B------:R-:W-:Y:S01]  /*15980*/  IMAD.U32 R0, R4.reuse, 0x10000, RZ ;  /* 0x0001000004007824 */ /* 0x040fe200078e00ff */
[----:B------:R-:W-:Y:S01]  /*15990*/  LOP3.LUT R93, R93, 0xffff0000, RZ, 0xc0, !PT ;  /* 0xffff00005d5d7812 */ /* 0x000fe200078ec0ff */
[C---:B------:R-:W-:Y:S01]  /*159a0*/  FFMA.FTZ R96, R7.reuse, R96, -R8 ;  /* 0x0000006007607223 */ /* 0x040fe20000010808 */
[----:B------:R-:W-:Y:S01]  /*159b0*/  LOP3.LUT R4, R4, 0xffff0000, RZ, 0xc0, !PT ;  /* 0xffff000004047812 */ /* 0x000fe200078ec0ff */
        /* <DEDUP_REMOVED lines=19> */
.L_x_2859:
[----:B------:R-:W-:Y:S05]  /*15af0*/  BSYNC B0 ;  /* 0x0000000000007941 */ /* 0x000fea0003800000 */
.L_x_2819:
[----:B------:R-:W-:Y:S01]  /*15b00*/  @!PT LDS RZ, [RZ] ;  /* 0x00000000fffff984 */ /* 0x000fe20000000800 */
[----:B------:R-:W-:Y:S01]  /*15b10*/  @!PT LDS RZ, [RZ] ;  /* 0x00000000fffff984 */ /* 0x000fe20000000800 */
[----:B------:R-:W-:Y:S01]  /*15b20*/  @!PT LDS RZ, [RZ] ;  /* 0x00000000fffff984 */ /* 0x000fe20000000800 */
[----:B------:R-:W-:Y:S01]  /*15b30*/  @!PT LDS RZ, [RZ] ;  /* 0x00000000fffff984 */ /* 0x000fe20000000800 */
[----:B------:R0:W-:Y:S06]  /*15b40*/  MEMBAR.ALL.CTA ;  /* 0x0000000000007992 */ /* 0x0001ec0000008000 */
[----:B0-----:R-:W0:Y:S01]  /*15b50*/  FENCE.VIEW.ASYNC.S ;  /* 0x00000000000073c6 */ /* 0x001e220000000000 */
[----:B------:R-:W-:Y:S05]  /*15b60*/  WARPSYNC.ALL ;  /* 0x0000000000007948 */ /* 0x000fea0003800000 */
[----:B0-----:R-:W-:Y:S06]  /*15b70*/  BAR.SYNC.DEFER_BLOCKING 0xd, 0x100 ;  /* 0x0344000000007b1d */ /* 0x001fec0000010000 */
.L_x_2817:
[----:B------:R-:W2:Y:S02]  /*15b80*/  LDL R0, [R1+0x5c] ;  /* 0x00005c0001007983 */ /* 0x000ea40000100800 */
[----:B--2---:R-:W-:-:S13]  /*15b90*/  R2UR UR4, R0 ;  /* 0x00000000000472ca */ /* 0x004fda00000e0000 */
[----:B------:R-:W-:-:S05]  /*15ba0*/  IMAD.U32 R0, RZ, RZ, UR4 ;  /* 0x00000004ff007e24 */ /* 0x000fca000f8e00ff */
[----:B------:R-:W-:-:S13]  /*15bb0*/  ISETP.NE.AND P0, PT, R0, 0x3, PT ;  /* 0x000000030000780c */ /* 0x000fda0003f05270 */
[----:B------:R-:W-:Y:S05]  /*15bc0*/  @!P0 BRA `(.L_x_2894) ;  /* 0x0000000000048947 */ /* 0x000fea0003800000 */
[----:B------:R-:W-:Y:S01]  /*15bd0*/  BPT.TRAP 0x1 ;  /* 0x000000040000795c */ /* 0x000fe20000300000 */
.L_x_2894:
[----:B------:R-:W-:Y:S01]  /*15be0*/  IMAD R0, R219, 0x8, R22 ;  /* 0x00000008db007824 */ /* 0x000fe200078e0216 */
[----:B01--4-:R-:W-:-:S04]  /*15bf0*/  SHF.L.U32 R3, R224, 0x1f, RZ ;  /* 0x0000001fe0037819 */ /* 0x013fc800000006ff */
[----:B------:R0:W1:Y:S01]  /*15c00*/  SYNCS.PHASECHK.TRANS64.TRYWAIT P1, [R0+URZ+0x38830], R3 ;  /* 0x03883003000075a7 */ /* 0x000062000802017f */
[----:B------:R-:W-:Y:S05]  /*15c10*/  @!P0 BRA `(.L_x_2895) ;  /* 0x0000000000048947 */ /* 0x000fea0003800000 */
[----:B------:R-:W-:Y:S01]  /*15c20*/  BPT.TRAP 0x1 ;  /* 0x000000040000795c */ /* 0x000fe20000300000 */
.L_x_2895:
[----:B-1----:R-:W-:Y:S05]  /*15c30*/  @P1 BRA `(.L_x_2896) ;  /* 0x0000000000081947 */ /* 0x002fea0003800000 */
[----:B------:R-:W1:Y:S02]  /*15c40*/  SYNCS.PHASECHK.TRANS64.TRYWAIT P1, [R0+URZ+0x38830], R3 ;  /* 0x03883003000075a7 */ /* 0x000e64000802017f */
[----:B-1----:R-:W-:Y:S05]  /*15c50*/  @!P1 BRA `(.L_x_2897) ;  /* 0x000001c4005c9947 */ /* 0x002fea0003800000 */
.L_x_2896:
[----:B------:R-:W-:Y:S05]  /*15c60*/  WARPSYNC.ALL ;  /* 0x0000000000007948 */ /* 0x000fea0003800000 */
[----:B01----:R-:W-:Y:S01]  /*15c70*/  VIADD R3, R22, 0x24400 ;  /* 0x0002440016037836 */ /* 0x003fe20000000000 */
[----:B------:R-:W-:Y:S01]  /*15c80*/  R2UR UR20, R84 ;  /* 0x00000000541472ca */ /* 0x000fe200000e0000 */
[----:B------:R-:W-:Y:S01]  /*15c90*/  IMAD.MOV.U32 R5, RZ, RZ, 0x40000040 ;  /* 0x40000040ff057424 */ /* 0x000fe200078e00ff */
[----:B-----5:R-:W-:Y:S01]  /*15ca0*/  WARPGROUP.ARRIVE ;  /* 0x00000000000079c5 */ /* 0x020fe20000000000 */
[----:B------:R-:W-:Y:S01]  /*15cb0*/  UMOV UR25, 0x40000040 ;  /* 0x4000004000197882 */ /* 0x000fe20000000000 */
[----:B------:R-:W-:Y:S01]  /*15cc0*/  SHF.R.U32.HI R3, RZ, 0x4, R3 ;  /* 0x00000004ff037819 */ /* 0x000fe20000011603 */
[----:B------:R-:W-:Y:S01]  /*15cd0*/  IMAD.MOV.U32 R7, RZ, RZ, 0x40000040 ;  /* 0x40000040ff077424 */ /* 0x000fe200078e00ff */
[----:B------:R-:W-:Y:S01]  /*15ce0*/  R2UR UR27, R5 ;  /* 0x00000000051b72ca */ /* 0x000fe200000e0000 */
[----:B------:R-:W-:Y:S01]  /*15cf0*/  UMOV UR17, UR25 ;  /* 0x0000001900117c82 */ /* 0x000fe20008000000 */
[----:B------:R-:W-:Y:S01]  /*15d00*/  LOP3.LUT R3, R3, 0x3fff, RZ, 0xc0, !PT ;  /* 0x00003fff03037812 */ /* 0x000fe200078ec0ff */
[----:B------:R-:W-:Y:S01]  /*15d10*/  UMOV UR5, UR17 ;  /* 0x0000001100057c82 */ /* 0x000fe20008000000 */
[----:B------:R-:W-:Y:S01]  /*15d20*/  R2UR UR7, R7 ;  /* 0x00000000070772ca */ /* 0x000fe200000e0000 */
[----:B------:R-:W-:Y:S01]  /*15d30*/  IMAD.MOV.U32 R9, RZ, RZ, 0x40000040 ;  /* 0x40000040ff097424 */ /* 0x000fe200078e00ff */
[----:B------:R-:W-:Y:S01]  /*15d40*/  LOP3.LUT R4, R3, 0x10000, RZ, 0xfc, !PT ;  /* 0x0001000003047812 */ /* 0x000fe200078efcff */
[----:B------:R-:W-:Y:S01]  /*15d50*/  ULOP3.LUT UR20, UR20, 0x10000, URZ, 0xfc, !UPT ;  /* 0x0001000014147892 */ /* 0x000fe2000f8efc3f */
[----:B------:R-:W-:Y:S01]  /*15d60*/  R2UR UR15, R7 ;  /* 0x00000000070f72ca */ /* 0x000fe200000e0000 */
[----:B------:R-:W-:Y:S01]  /*15d70*/  UMOV UR9, UR17 ;  /* 0x0000001100097c82 */ /* 0x000fe20008000000 */
[C---:B------:R-:W-:Y:S01]  /*15d80*/  R2UR UR11, R9.reuse ;  /* 0x00000000090b72ca */ /* 0x040fe200000e0000 */
[----:B------:R0:W-:Y:S01]  /*15d90*/  STL [R1+0x54], R4 ;  /* 0x0000540401007387 */ /* 0x0001e20000100800 */
[----:B------:R-:W-:Y:S01]  /*15da0*/  UMOV UR13, UR17 ;  /* 0x00000011000d7c82 */ /* 0x000fe20008000000 */
[----:B------:R-:W-:Y:S01]  /*15db0*/  R2UR UR19, R9 ;  /* 0x00000000091372ca */ /* 0x000fe200000e0000 */
[----:B------:R-:W-:Y:S01]  /*15dc0*/  UMOV UR24, UR20 ;  /* 0x0000001400187c82 */ /* 0x000fe20008000000 */
[----:B------:R-:W-:Y:S01]  /*15dd0*/  IMAD.MOV.U32 R7, RZ, RZ, 0x40000040 ;  /* 0x40000040ff077424 */ /* 0x000fe200078e00ff */
[----:B------:R-:W-:Y:S01]  /*15de0*/  UMOV UR16, UR24 ;  /* 0x0000001800107c82 */ /* 0x000fe20008000000 */
[----:B---3--:R-:W-:Y:S01]  /*15df0*/  IMAD.U32 R12, RZ, RZ, UR24 ;  /* 0x00000018ff0c7e24 */ /* 0x008fe2000f8e00ff */
[----:B------:R-:W-:Y:S01]  /*15e00*/  UMOV UR4, UR16 ;  /* 0x0000001000047c82 */ /* 0x000fe20008000000 */
[----:B------:R-:W-:Y:S01]  /*15e10*/  UMOV UR8, UR16 ;  /* 0x0000001000087c82 */ /* 0x000fe20008000000 */
[----:B------:R-:W-:Y:S01]  /*15e20*/  UMOV UR12, UR16 ;  /* 0x00000010000c7c82 */ /* 0x000fe20008000000 */
[----:B0-----:R-:W-:Y:S01]  /*15e30*/  IMAD R4, R219, 0xa00, R4 ;  /* 0x00000a00db047824 */ /* 0x001fe200078e0204 */
[----:B------:R-:W-:Y:S01]  /*15e40*/  UIADD3 UR56, UR20, 0x804, URZ ;  /* 0x0000080414387890 */ /* 0x000fe2000fffe03f */
[----:B------:R-:W-:Y:S01]  /*15e50*/  IMAD.U32 R13, RZ, RZ, UR25 ;  /* 0x00000019ff0d7e24 */ /* 0x000fe2000f8e00ff */
[----:B------:R-:W-:Y:S01]  /*15e60*/  UMOV UR57, 0x40000040 ;  /* 0x4000004000397882 */ /* 0x000fe20000000000 */
[C---:B------:R-:W-:Y:S01]  /*15e70*/  VIADD R6, R4.reuse, 0x80 ;  /* 0x0000008004067836 */ /* 0x040fe20000000000 */
[C---:B------:R-:W-:Y:S01]  /*15e80*/  R2UR UR26, R4.reuse ;  /* 0x00000000041a72ca */ /* 0x040fe200000e0000 */
[----:B------:R-:W-:Y:S01]  /*15e90*/  VIADD R8, R4, 0x100 ;  /* 0x0000010004087836 */ /* 0x000fe20000000000 */
[----:B------:R0:W-:Y:S01]  /*15ea0*/  STL.64 [R1+0x48], R12 ;  /* 0x0000480c01007387 */ /* 0x0001e20000100a00 */
[----:B------:R-:W-:Y:S01]  /*15eb0*/  IMAD.MOV.U32 R9, RZ, RZ, 0x40000040 ;  /* 0x40000040ff097424 */ /* 0x000fe200078e00ff */
[----:B------:R-:W-:Y:S01]  /*15ec0*/  R2UR UR6, R6 ;  /* 0x00000000060672ca */ /* 0x000fe200000e0000 */
[----:B------:R-:W-:Y:S01]  /*15ed0*/  VIADD R6, R4, 0x180 ;  /* 0x0000018004067836 */ /* 0x000fe20000000000 */
[----:B------:R-:W-:Y:S01]  /*15ee0*/  R2UR UR10, R8 ;  /* 0x00000000080a72ca */ /* 0x000fe200000e0000 */
[C---:B------:R-:W-:Y:S01]  /*15ef0*/  VIADD R8, R4.reuse, 0x200 ;  /* 0x0000020004087836 */ /* 0x040fe20000000000 */
[----:B------:R-:W-:Y:S01]  /*15f00*/  UIADD3 UR52, UR20, 0x806, URZ ;  /* 0x0000080614347890 */ /* 0x000fe2000fffe03f */
[----:B------:R-:W-:Y:S01]  /*15f10*/  VIADD R10, R4, 0x102 ;  /* 0x00000102040a7836 */ /* 0x000fe20000000000 */
[----:B------:R-:W-:Y:S01]  /*15f20*/  R2UR UR14, R6 ;  /* 0x00000000060e72ca */ /* 0x000fe200000e0000 */
[----:B------:R-:W-:Y:S01]  /*15f30*/  VIADD R6, R4, 0x2 ;  /* 0x0000000204067836 */ /* 0x000fe20000000000 */
[----:B------:R-:W-:Y:S01]  /*15f40*/  R2UR UR18, R8 ;  /* 0x00000000081272ca */ /* 0x000fe200000e0000 */
[----:B------:R-:W-:Y:S01]  /*15f50*/  HGMMA.64x16x16.F32.BF16 R56, gdesc[UR24], RZ, !UPT, gsb0 ;  /* 0x00200000183879f0 */ /* 0x000fe2000c0018ff */
[----:B------:R-:W-:Y:S01]  /*15f60*/  R2UR UR27, R7 ;  /* 0x00000000071b72ca */ /* 0x000fe200000e0000 */
[----:B------:R-:W-:Y:S01]  /*15f70*/  UMOV UR25, 0x40000040 ;  /* 0x4000004000197882 */ /* 0x000fe20000000000 */
[----:B------:R-:W-:Y:S01]  /*15f80*/  R2UR UR26, R6 ;  /* 0x00000000061a72ca */ /* 0x000fe200000e0000 */
[C---:B------:R-:W-:Y:S01]  /*15f90*/  VIADD R8, R4.reuse, 0x82 ;  /* 0x0000008204087836 */ /* 0x040fe20000000000 */
[----:B------:R-:W-:Y:S01]  /*15fa0*/  UMOV UR53, 0x40000040 ;  /* 0x4000004000357882 */ /* 0x000fe20000000000 */
[----:B------:R-:W-:Y:S01]  /*15fb0*/  IMAD.MOV.U32 R11, RZ, RZ, 0x40000040 ;  /* 0x40000040ff0b7424 */ /* 0x000fe200078e00ff */
[----:B------:R-:W-:Y:S01]  /*15fc0*/  UIADD3 UR48, UR20, 0xc00, URZ ;  /* 0x00000c0014307890 */ /* 0x000fe2000fffe03f */
[----:B------:R-:W-:Y:S01]  /*15fd0*/  VIADD R6, R4, 0x182 ;  /* 0x0000018204067836 */ /* 0x000fe20000000000 */
[----:B------:R-:W-:Y:S01]  /*15fe0*/  UMOV UR49, 0x40000040 ;  /* 0x4000004000317882 */ /* 0x000fe20000000000 */
[----:B------:R-:W-:Y:S01]  /*15ff0*/  IMAD.MOV.U32 R7, RZ, RZ, 0x40000040 ;  /* 0x40000040ff077424 */ /* 0x000fe200078e00ff */
[----:B------:R-:W-:Y:S01]  /*16000*/  UIADD3 UR44, UR20, 0xc02, URZ ;  /* 0x00000c02142c7890 */ /* 0x000fe2000fffe03f */
[----:B0-----:R-:W-:Y:S01]  /*16010*/  IMAD.U32 R13, RZ, RZ, UR25 ;  /* 0x00000019ff0d7e24 */ /* 0x001fe2000f8e00ff */
[----:B------:R-:W-:Y:S01]  /*16020*/  UMOV UR45, 0x40000040 ;  /* 0x40000040002d7882 */ /* 0x000fe20000000000 */
[----:B------:R-:W-:Y:S01]  /*16030*/  UIADD3 UR40, UR20, 0xc04, URZ ;  /* 0x00000c0414287890 */ /* 0x000fe2000fffe03f */
[----:B------:R-:W-:Y:S01]  /*16040*/  IMAD.MOV.U32 R5, RZ, RZ, 0x40000040 ;  /* 0x40000040ff057424 */ /* 0x000fe200078e00ff */
        /* <DEDUP_REMOVED lines=704> */
.L_x_2898:
[----:B------:R-:W2:Y:S01]  /*18c50*/  LDL R8, [R1+0x78] ;  /* 0x0000780001087983 */ /* 0x000ea20000100800 */
[----:B------:R-:W0:Y:S01]  /*18c60*/  LDC R6, c[0x0][0x448] ;  /* 0x00011200ff067b82 */ /* 0x000e220000000800 */
[----:B------:R-:W-:Y:S02]  /*18c70*/  ULDC UR4, c[0x0][0x9d8] ;  /* 0x0002760000047ab9 */ /* 0x000fe40000000800 */
[----:B------:R-:W2:Y:S04]  /*18c80*/  LDL R69, [R1+0x68] ;  /* 0x0000680001457983 */ /* 0x000ea80000100800 */
[----:B------:R-:W3:Y:S04]  /*18c90*/  LDL R65, [R1+0x70] ;  /* 0x0000700001417983 */ /* 0x000ee80000100800 */
[----:B------:R-:W4:Y:S04]  /*18ca0*/  LDL R21, [R1+0x74] ;  /* 0x0000740001157983 */ /* 0x000f280000100800 */
[----:B------:R-:W5:Y:S01]  /*18cb0*/  LDL R67, [R1+0x6c] ;  /* 0x00006c0001437983 */ /* 0x000f620000100800 */
[----:B------:R-:W-:Y:S01]  /*18cc0*/  VIADD R0, R0, 0x38840 ;  /* 0x0003884000007836 */ /* 0x000fe20000000000 */
[----:B------:R-:W-:Y:S01]  /*18cd0*/  ULDC UR38, c[0x0][0x9d8] ;  /* 0x0002760000267ab9 */ /* 0x000fe20000000800 */
[----:B------:R-:W-:Y:S01]  /*18ce0*/  ULDC UR39, c[0x0][0x9d8] ;  /* 0x0002760000277ab9 */ /* 0x000fe20000000800 */
[----:B------:R-:W-:Y:S01]  /*18cf0*/  ULDC UR42, c[0x0][0x988] ;  /* 0x00026200002a7ab9 */ /* 0x000fe20000000800 */
[----:B------:R-:W-:Y:S01]  /*18d00*/  ULDC UR43, c[0x0][0x988] ;  /* 0x00026200002b7ab9 */ /* 0x000fe20000000800 */
[----:B0-----:R-:W-:-:S13]  /*18d10*/  ISETP.NE.AND P1, PT, R6, 0x1, PT ;  /* 0x000000010600780c */ /* 0x001fda0003f25270 */
[----:B------:R-:W0:Y:S08]  /*18d20*/  @P1 LDC R13, c[0x0][0x44c] ;  /* 0x00011300ff0d1b82 */ /* 0x000e300000000800 */
[----:B------:R-:W1:Y:S01]  /*18d30*/  @P1 LDC R15, c[0x0][0x450] ;  /* 0x00011400ff0f1b82 */ /* 0x000e620000000800 */
[----:B------:R-:W-:Y:S01]  /*18d40*/  FMUL.FTZ R58, R58, UR4 ;  /* 0x000000043a3a7c20 */ /* 0x000fe20008410000 */
[----:B------:R-:W-:Y:S01]  /*18d50*/  FMUL.FTZ R59, R59, UR4 ;  /* 0x000000043b3b7c20 */ /* 0x000fe20008410000 */
[----:B------:R-:W-:Y:S01]  /*18d60*/  FMUL.FTZ R62, R62, UR4 ;  /* 0x000000043e3e7c20 */ /* 0x000fe20008410000 */
[----:B------:R-:W-:Y:S01]  /*18d70*/  FMUL.FTZ R50, R50, UR4 ;  /* 0x0000000432327c20 */ /* 0x000fe20008410000 */
[----:B------:R-:W-:-:S02]  /*18d80*/  FMUL.FTZ R63, R63, UR4 ;  /* 0x000000043f3f7c20 */ /* 0x000fc40008410000 */
[----:B------:R-:W5:Y:S08]  /*18d90*/  MUFU.TANH R58, R58 ;  /* 0x0000003a003a7308 */ /* 0x000f700000002400 */
[----:B------:R-:W5:Y:S01]  /*18da0*/  MUFU.TANH R59, R59 ;  /* 0x0000003b003b7308 */ /* 0x000f620000002400 */
[----:B------:R-:W-:-:S07]  /*18db0*/  FMUL.FTZ R51, R51, UR4 ;  /* 0x0000000433337c20 */ /* 0x000fce0008410000 */
[----:B------:R-:W5:Y:S08]  /*18dc0*/  MUFU.TANH R70, R62 ;  /* 0x0000003e00467308 */ /* 0x000f700000002400 */
[----:B------:R5:W-:Y:S01]  /*18dd0*/  MUFU.TANH R12, R50 ;  /* 0x00000032000c7308 */ /* 0x000be20000002400 */
[----:B------:R-:W-:Y:S01]  /*18de0*/  FMUL.FTZ R43, R43, UR4 ;  /* 0x000000042b2b7c20 */ /* 0x000fe20008410000 */
[----:B------:R-:W-:-:S06]  /*18df0*/  FMUL.FTZ R54, R54, UR4 ;  /* 0x0000000436367c20 */ /* 0x000fcc0008410000 */
[----:B------:R-:W5:Y:S01]  /*18e00*/  MUFU.TANH R63, R63 ;  /* 0x0000003f003f7308 */ /* 0x000f620000002400 */
[----:B------:R-:W-:Y:S01]  /*18e10*/  FMUL.FTZ R11, R48, UR4 ;  /* 0x00000004300b7c20 */ /* 0x000fe20008410000 */
[----:B------:R-:W-:Y:S01]  /*18e20*/  FMUL.FTZ R47, R47, UR4 ;  /* 0x000000042f2f7c20 */ /* 0x000fe20008410000 */
[----:B------:R-:W-:Y:S01]  /*18e30*/  FMUL.FTZ R9, R49, UR4 ;  /* 0x0000000431097c20 */ /* 0x000fe20008410000 */
[----:B------:R-:W-:-:S04]  /*18e40*/  FMUL.FTZ R55, R55, UR4 ;  /* 0x0000000437377c20 */ /* 0x000fc80008410000 */
[----:B------:R-:W5:Y:S01]  /*18e50*/  MUFU.TANH R51, R51 ;  /* 0x0000003300337308 */ /* 0x000f620000002400 */
[----:B------:R-:W-:-:S07]  /*18e60*/  FMUL.FTZ R42, R42, UR4 ;  /* 0x000000042a2a7c20 */ /* 0x000fce0008410000 */
[----:B------:R5:W-:Y:S08]  /*18e70*/  MUFU.TANH R48, R43 ;  /* 0x0000002b00307308 */ /* 0x000bf00000002400 */
[----:B------:R-:W5:Y:S08]  /*18e80*/  MUFU.TANH R54, R54 ;  /* 0x0000003600367308 */ /* 0x000f700000002400 */
[----:B------:R5:W-:Y:S01]  /*18e90*/  MUFU.TANH R49, R47 ;  /* 0x0000002f00317308 */ /* 0x000be20000002400 */
[----:B------:R-:W-:-:S07]  /*18ea0*/  FMUL.FTZ R46, R46, UR4 ;  /* 0x000000042e2e7c20 */ /* 0x000fce0008410000 */
[----:B------:R-:W5:Y:S08]  /*18eb0*/  MUFU.TANH R14, R55 ;  /* 0x00000037000e7308 */ /* 0x000f700000002400 */
[----:B------:R5:W5:Y:S01]  /*18ec0*/  MUFU.TANH R20, R42 ;  /* 0x0000002a00147308 */ /* 0x000b620000002400 */
[----:B------:R-:W-:Y:S01]  /*18ed0*/  FMUL.FTZ R34, R34, UR4 ;  /* 0x0000000422227c20 */ /* 0x000fe20008410000 */
[----:B------:R-:W-:-:S06]  /*18ee0*/  FMUL.FTZ R35, R35, UR4 ;  /* 0x0000000423237c20 */ /* 0x000fcc0008410000 */
[----:B------:R-:W5:Y:S01]  /*18ef0*/  MUFU.TANH R46, R46 ;  /* 0x0000002e002e7308 */ /* 0x000f620000002400 */
[----:B------:R-:W-:Y:S01]  /*18f00*/  FMUL.FTZ R38, R38, UR4 ;  /* 0x0000000426267c20 */ /* 0x000fe20008410000 */
[----:B------:R-:W-:-:S06]  /*18f10*/  FMUL.FTZ R39, R39, UR4 ;  /* 0x0000000427277c20 */ /* 0x000fcc0008410000 */
[----:B------:R5:W5:Y:S01]  /*18f20*/  MUFU.TANH R55, R34 ;  /* 0x0000002200377308 */ /* 0x000b620000002400 */
[----:B------:R-:W-:-:S07]  /*18f30*/  FMUL.FTZ R3, R56, UR4 ;  /* 0x0000000438037c20 */ /* 0x000fce0008410000 */
[----:B------:R-:W5:Y:S08]  /*18f40*/  MUFU.TANH R35, R35 ;  /* 0x0000002300237308 */ /* 0x000f700000002400 */
[----:B------:R5:W5:Y:S01]  /*18f50*/  MUFU.TANH R56, R38 ;  /* 0x0000002600387308 */ /* 0x000b620000002400 */
[----:B------:R-:W-:-:S07]  /*18f60*/  FMUL.FTZ R27, R27, UR4 ;  /* 0x000000041b1b7c20 */ /* 0x000fce0008410000 */
[----:B------:R-:W5:Y:S01]  /*18f70*/  MUFU.TANH R39, R39 ;  /* 0x0000002700277308 */ /* 0x000f620000002400 */
[----:B------:R-:W-:-:S07]  /*18f80*/  FMUL.FTZ R31, R31, UR4 ;  /* 0x000000041f1f7c20 */ /* 0x000fce0008410000 */
[----:B------:R-:W-:Y:S08]  /*18f90*/  MUFU.TANH R80, R27 ;  /* 0x0000001b00507308 */ /* 0x000ff00000002400 */
[----:B------:R-:W-:Y:S01]  /*18fa0*/  MUFU.TANH R31, R31 ;  /* 0x0000001f001f7308 */ /* 0x000fe20000002400 */
[----:B--2---:R-:W-:-:S04]  /*18fb0*/  IMAD.IADD R6, R8, 0x1, R69 ;  /* 0x0000000108067824 */ /* 0x004fc800078e0245 */
[----:B0-----:R-:W-:-:S04]  /*18fc0*/  @P1 IMAD.HI.U32 R8, R6, R13, RZ ;  /* 0x0000000d06081227 */ /* 0x001fc800078e00ff */
[----:B------:R-:W-:Y:S01]  /*18fd0*/  IMAD.MOV.U32 R13, RZ, RZ, R6 ;  /* 0x000000ffff0d7224 */ /* 0x000fe200078e0006 */
[----:B-1----:R-:W-:-:S05]  /*18fe0*/  @P1 SHF.R.U32.HI R13, RZ, R15, R8 ;  /* 0x0000000fff0d1219 */ /* 0x002fca0000011608 */
[----:B------:R-:W0:Y:S01]  /*18ff0*/  SHFL.IDX PT, R10, R13, 0x1, 0x1c1f ;  /* 0x003c1f000d0a7f89 */ /* 0x000e2200000e0000 */
[----:B------:R-:W-:Y:S02]  /*19000*/  IMAD.MOV.U32 R15, RZ, RZ, -0x50 ;  /* 0xffffffb0ff0f7424 */ /* 0x000fe400078e00ff */
[C---:B---3--:R-:W-:Y:S02]  /*19010*/  IMAD R6, R2.reuse, -0x50, R65 ;  /* 0xffffffb002067824 */ /* 0x048fe400078e0241 */
[----:B------:R-:W-:Y:S02]  /*19020*/  IMAD R8, R2, R15, 0x51 ;  /* 0x0000005102087424 */ /* 0x000fe400078e020f */
[----:B------:R-:W-:Y:S02]  /*19030*/  VIADD R6, R6, 0x50 ;  /* 0x0000005006067836 */ /* 0x000fe40000000000 */
[C---:B----4-:R-:W-:Y:S02]  /*19040*/  IMAD R8, R21.reuse, -0x2, R8 ;  /* 0xfffffffe15087824 */ /* 0x050fe400078e0208 */
[----:B------:R-:W-:-:S03]  /*19050*/  IMAD R15, R21, -0x2, R6 ;  /* 0xfffffffe150f7824 */ /* 0x000fc600078e0206 */
[----:B-----5:R-:W-:-:S04]  /*19060*/  IADD3 R50, -R67, R8, R65 ;  /* 0x0000000843327210 */ /* 0x020fc80007ffe141 */
[----:B0-----:R-:W-:-:S04]  /*19070*/  VIADDMNMX R21, R10, R50, R15, PT ;  /* 0x000000320a157246 */ /* 0x001fc8000380010f */
[C---:B------:R-:W-:Y:S02]  /*19080*/  ISETP.GT.AND P2, PT, R21.reuse, RZ, PT ;  /* 0x000000ff1500720c */ /* 0x040fe40003f44270 */
[C---:B------:R-:W-:Y:S02]  /*19090*/  ISETP.GT.AND P3, PT, R21.reuse, 0x1, PT ;  /* 0x000000011500780c */ /* 0x040fe40003f64270 */
[----:B------:R-:W-:Y:S02]  /*190a0*/  ISETP.GT.AND P4, PT, R21, 0x8, PT ;  /* 0x000000081500780c */ /* 0x000fe40003f84270 */
[----:B------:R-:W-:Y:S02]  /*190b0*/  FSEL R62, R58, -INF , P2 ;  /* 0xff8000003a3e7808 */ /* 0x000fe40001000000 */
[----:B------:R-:W-:Y:S02]  /*190c0*/  FSEL R43, R59, -INF , P3 ;  /* 0xff8000003b2b7808 */ /* 0x000fe40001800000 */
[----:B------:R-:W-:-:S02]  /*190d0*/  ISETP.GT.AND P2, PT, R21, 0x9, PT ;  /* 0x000000091500780c */ /* 0x000fc40003f44270 */
[----:B------:R-:W-:Y:S02]  /*190e0*/  FSEL R70, R70, -INF , P4 ;  /* 0xff80000046467808 */ /* 0x000fe40002000000 */
[----:B------:R-:W-:Y:S02]  /*190f0*/  FMNMX.FTZ R47, R62, R43, !PT ;  /* 0x0000002b3e2f7209 */ /* 0x000fe40007810000 */
[----:B------:R-:W-:Y:S02]  /*19100*/  ISETP.GT.AND P3, PT, R21, 0x10, PT ;  /* 0x000000101500780c */ /* 0x000fe40003f64270 */
[----:B------:R-:W-:Y:S02]  /*19110*/  FSEL R42, R63, -INF , P2 ;  /* 0xff8000003f2a7808 */ /* 0x000fe40001000000 */
[----:B------:R-:W-:Y:S02]  /*19120*/  FMNMX.FTZ R47, R70, R47, !PT ;  /* 0x0000002f462f7209 */ /* 0x000fe40007810000 */
        /* <DEDUP_REMOVED lines=9> */
[C---:B------:R-:W-:Y:S02]  /*191c0*/  ISETP.GT.AND P3, PT, R21.reuse, 0x20, PT ;  /* 0x000000201500780c */ /* 0x040fe40003f64270 */
[----:B------:R-:W-:Y:S02]  /*191d0*/  FSEL R14, R14, -INF , P2 ;  /* 0xff8000000e0e7808 */ /* 0x000fe40001000000 */
[----:B------:R-:W-:Y:S02]  /*191e0*/  FMNMX.FTZ R47, R10, R47, !PT ;  /* 0x0000002f0a2f7209 */ /* 0x000fe40007810000 */
[----:B------:R-:W-:-:S02]  /*191f0*/  ISETP.GT.AND P2, PT, R21, 0x21, PT ;  /* 0x000000211500780c */ /* 0x000fc40003f44270 */
[----:B------:R-:W-:Y:S02]  /*19200*/  FSEL R20, R20, -INF , P3 ;  /* 0xff80000014147808 */ /* 0x000fe40001800000 */
[----:B------:R-:W-:Y:S01]  /*19210*/  FMNMX.FTZ R47, R14, R47, !PT ;  /* 0x0000002f0e2f7209 */ /* 0x000fe20007810000 */
[----:B------:R-:W-:Y:S01]  /*19220*/  FMUL.FTZ R6, R26, UR4 ;  /* 0x000000041a067c20 */ /* 0x000fe20008410000 */
[C---:B------:R-:W-:Y:S02]  /*19230*/  ISETP.GT.AND P3, PT, R21.reuse, 0x28, PT ;  /* 0x000000281500780c */ /* 0x040fe40003f64270 */
[----:B------:R-:W-:Y:S02]  /*19240*/  FSEL R26, R48, -INF , P2 ;  /* 0xff800000301a7808 */ /* 0x000fe40001000000 */
[----:B------:R-:W-:Y:S02]  /*19250*/  FMNMX.FTZ R47, R20, R47, !PT ;  /* 0x0000002f142f7209 */ /* 0x000fe40007810000 */
[----:B------:R-:W-:-:S02]  /*19260*/  ISETP.GT.AND P2, PT, R21, 0x29, PT ;  /* 0x000000291500780c */ /* 0x000fc40003f44270 */
[----:B------:R-:W-:Y:S02]  /*19270*/  FSEL R34, R46, -INF , P3 ;  /* 0xff8000002e227808 */ /* 0x000fe40001800000 */
[----:B------:R-:W-:Y:S02]  /*19280*/  FMNMX.FTZ R47, R26, R47, !PT ;  /* 0x0000002f1a2f7209 */ /* 0x000fe40007810000 */
[----:B------:R-:W-:Y:S02]  /*19290*/  ISETP.GT.AND P3, PT, R21, 0x30, PT ;  /* 0x000000301500780c */ /* 0x000fe40003f64270 */
[----:B------:R-:W-:Y:S02]  /*192a0*/  FSEL R38, R49, -INF , P2 ;  /* 0xff80000031267808 */ /* 0x000fe40001000000 */
[----:B------:R-:W-:Y:S01]  /*192b0*/  FMNMX.FTZ R47, R34, R47, !PT ;  /* 0x0000002f222f7209 */ /* 0x000fe20007810000 */
[----:B------:R0:W1:Y:S01]  /*192c0*/  MUFU.TANH R78, R6 ;  /* 0x00000006004e7308 */ /* 0x0000620000002400 */
[----:B------:R-:W-:-:S02]  /*192d0*/  ISETP.GT.AND P2, PT, R21, 0x31, PT ;  /* 0x000000311500780c */ /* 0x000fc40003f44270 */
[----:B------:R-:W-:Y:S01]  /*192e0*/  FMNMX.FTZ R47, R38, R47, !PT ;  /* 0x0000002f262f7209 */ /* 0x000fe20007810000 */
[----:B0-----:R-:W-:Y:S01]  /*192f0*/  FMUL.FTZ R6, R30, UR4 ;  /* 0x000000041e067c20 */ /* 0x001fe20008410000 */
[----:B------:R-:W-:Y:S02]  /*19300*/  FSEL R30, R55, -INF , P3 ;  /* 0xff800000371e7808 */ /* 0x000fe40001800000 */
[----:B------:R-:W-:Y:S02]  /*19310*/  ISETP.GT.AND P3, PT, R21, 0x38, PT ;  /* 0x000000381500780c */ /* 0x000fe40003f64270 */
[----:B------:R-:W-:Y:S02]  /*19320*/  FSEL R46, R35, -INF , P2 ;  /* 0xff800000232e7808 */ /* 0x000fe40001000000 */
[----:B------:R-:W-:Y:S01]  /*19330*/  FMNMX.FTZ R47, R30, R47, !PT ;  /* 0x0000002f1e2f7209 */ /* 0x000fe20007810000 */
[----:B------:R-:W0:Y:S01]  /*19340*/  MUFU.TANH R6, R6 ;  /* 0x0000000600067308 */ /* 0x000e220000002400 */
[----:B------:R-:W-:-:S02]  /*19350*/  ISETP.GT.AND P2, PT, R21, 0x39, PT ;  /* 0x000000391500780c */ /* 0x000fc40003f44270 */
[----:B------:R-:W-:Y:S02]  /*19360*/  FSEL R48, R56, -INF , P3 ;  /* 0xff80000038307808 */ /* 0x000fe40001800000 */
[----:B------:R-:W-:Y:S02]  /*19370*/  FMNMX.FTZ R47, R46, R47, !PT ;  /* 0x0000002f2e2f7209 */ /* 0x000fe40007810000 */
[----:B------:R-:W-:Y:S02]  /*19380*/  ISETP.GT.AND P3, PT, R21, 0x40, PT ;  /* 0x000000401500780c */ /* 0x000fe40003f64270 */
[----:B------:R-:W-:Y:S02]  /*19390*/  FSEL R76, R39, -INF , P2 ;  /* 0xff800000274c7808 */ /* 0x000fe40001000000 */
[----:B------:R-:W-:Y:S02]  /*193a0*/  FMNMX.FTZ R47, R48, R47, !PT ;  /* 0x0000002f302f7209 */ /* 0x000fe40007810000 */
[----:B------:R-:W-:-:S02]  /*193b0*/  ISETP.GT.AND P2, PT, R21, 0x41, PT ;  /* 0x000000411500780c */ /* 0x000fc40003f44270 */
[----:B-1----:R-:W-:Y:S02]  /*193c0*/  FSEL R78, R78, -INF , P3 ;  /* 0xff8000004e4e7808 */ /* 0x002fe40001800000 */
[----:B------:R-:W-:Y:S02]  /*193d0*/  FMNMX.FTZ R47, R76, R47, !PT ;  /* 0x0000002f4c2f7209 */ /* 0x000fe40007810000 */
[C---:B------:R-:W-:Y:S02]  /*193e0*/  ISETP.GT.AND P3, PT, R21.reuse, 0x48, PT ;  /* 0x000000481500780c */ /* 0x040fe40003f64270 */
[----:B------:R-:W-:Y:S02]  /*193f0*/  FSEL R80, R80, -INF , P2 ;  /* 0xff80000050507808 */ /* 0x000fe40001000000 */
[----:B------:R-:W-:Y:S02]  /*19400*/  FMNMX.FTZ R47, R78, R47, !PT ;  /* 0x0000002f4e2f7209 */ /* 0x000fe40007810000 */
[----:B------:R-:W-:-:S02]  /*19410*/  ISETP.GT.AND P2, PT, R21, 0x49, PT ;  /* 0x000000491500780c */ /* 0x000fc40003f44270 */
[----:B0-----:R-:W-:Y:S02]  /*19420*/  FSEL R82, R6, -INF , P3 ;  /* 0xff80000006527808 */ /* 0x001fe40001800000 */
[----:B------:R-:W-:Y:S02]  /*19430*/  FMNMX.FTZ R47, R80, R47, !PT ;  /* 0x0000002f502f7209 */ /* 0x000fe40007810000 */
[----:B------:R-:W-:Y:S02]  /*19440*/  FSEL R6, R31, -INF , P2 ;  /* 0xff8000001f067808 */ /* 0x000fe40001000000 */
[----:B------:R-:W-:Y:S01]  /*19450*/  FMNMX.FTZ R47, R82, R47, !PT ;  /* 0x0000002f522f7209 */ /* 0x000fe20007810000 */
[----:B------:R-:W-:-:S03]  /*19460*/  FMUL.FTZ R52, R52, UR4 ;  /* 0x0000000434347c20 */ /* 0x000fc60008410000 */
[----:B------:R-:W-:Y:S01]  /*19470*/  FMNMX.FTZ R47, R6, R47, !PT ;  /* 0x0000002f062f7209 */ /* 0x000fe20007810000 */
[----:B------:R0:W-:Y:S01]  /*19480*/  MUFU.TANH R27, R52 ;  /* 0x00000034001b7308 */ /* 0x0001e20000002400 */
[----:B------:R-:W1:Y:S04]  /*19490*/  SHFL.IDX PT, R13, R13, RZ, 0x1c1f ;  /* 0x001c1fff0d0d7589 */ /* 0x000e6800000e0000 */
[----:B0-----:R-:W0:Y:S01]  /*194a0*/  SHFL.BFLY PT, R52, R47, 0x2, 0x1f ;  /* 0x0c401f002f347f89 */ /* 0x001e2200000e0000 */
[----:B------:R-:W-:Y:S01]  /*194b0*/  FMUL.FTZ R4, R57, UR4 ;  /* 0x0000000439047c20 */ /* 0x000fe20008410000 */
[----:B------:R-:W-:Y:S01]  /*194c0*/  FMUL.FTZ R7, R60, UR4 ;  /* 0x000000043c077c20 */ /* 0x000fe20008410000 */
[----:B------:R-:W-:Y:S01]  /*194d0*/  MUFU.TANH R3, R3 ;  /* 0x0000000300037308 */ /* 0x000fe20000002400 */
[----:B------:R-:W-:-:S07]  /*194e0*/  FMUL.FTZ R5, R61, UR4 ;  /* 0x000000043d057c20 */ /* 0x000fce0008410000 */
[----:B------:R-:W2:Y:S08]  /*194f0*/  MUFU.TANH R4, R4 ;  /* 0x0000000400047308 */ /* 0x000eb00000002400 */
[----:B------:R-:W3:Y:S01]  /*19500*/  MUFU.TANH R7, R7 ;  /* 0x0000000700077308 */ /* 0x000ee20000002400 */
[----:B-1----:R-:W-:Y:S02]  /*19510*/  VIADDMNMX R15, R13, R50, R15, PT ;  /* 0x000000320d0f7246 */ /* 0x002fe4000380010f */
[----:B0-----:R-:W-:-:S05]  /*19520*/  FMNMX.FTZ R52, R47, R52, !PT ;  /* 0x000000342f347209 */ /* 0x001fca0007810000 */
[----:B------:R-:W0:Y:S01]  /*19530*/  MUFU.TANH R5, R5 ;  /* 0x0000000500057308 */ /* 0x000e220000002400 */
[----:B------:R-:W-:Y:S01]  /*19540*/  FMUL.FTZ R32, R32, UR4 ;  /* 0x0000000420207c20 */ /* 0x000fe20008410000 */
[----:B------:R-:W1:Y:S01]  /*19550*/  SHFL.BFLY PT, R21, R52, 0x1, 0x1f ;  /* 0x0c201f0034157f89 */ /* 0x000e6200000e0000 */
[C---:B------:R-:W-:Y:S02]  /*19560*/  ISETP.GT.AND P2, PT, R15.reuse, RZ, PT ;  /* 0x000000ff0f00720c */ /* 0x040fe40003f44270 */
[----:B------:R-:W-:-:S03]  /*19570*/  ISETP.GT.AND P3, PT, R15, 0x1, PT ;  /* 0x000000010f00780c */ /* 0x000fc60003f64270 */
[----:B------:R-:W-:Y:S01]  /*19580*/  MUFU.TANH R11, R11 ;  /* 0x0000000b000b7308 */ /* 0x000fe20000002400 */
[----:B------:R-:W-:Y:S01]  /*19590*/  FMUL.FTZ R36, R36, UR4 ;  /* 0x0000000424247c20 */ /* 0x000fe20008410000 */
[----:B------:R-:W-:Y:S01]  /*195a0*/  ISETP.GT.AND P4, PT, R15, 0x8, PT ;  /* 0x000000080f00780c */ /* 0x000fe20003f84270 */
[----:B------:R-:W-:Y:S01]  /*195b0*/  FMUL.FTZ R53, R53, UR4 ;  /* 0x0000000435357c20 */ /* 0x000fe20008410000 */
[----:B--2---:R-:W-:-:S04]  /*195c0*/  FSEL R13, R4, -INF , P3 ;  /* 0xff800000040d7808 */ /* 0x004fc80001800000 */
[----:B------:R-:W2:Y:S01]  /*195d0*/  MUFU.TANH R9, R9 ;  /* 0x0000000900097308 */ /* 0x000ea20000002400 */
[----:B------:R-:W-:-:S07]  /*195e0*/  FMUL.FTZ R40, R40, UR4 ;  /* 0x0000000428287c20 */ /* 0x000fce0008410000 */
[----:B------:R4:W-:Y:S01]  /*195f0*/  MUFU.TANH R35, R32 ;  /* 0x0000002000237308 */ /* 0x0009e20000002400 */
[----:B------:R-:W-:Y:S01]  /*19600*/  FMUL.FTZ R44, R44, UR4 ;  /* 0x000000042c2c7c20 */ /* 0x000fe20008410000 */
[----:B----4-:R-:W-:-:S06]  /*19610*/  FSEL R32, R3, -INF , P2 ;  /* 0xff80000003207808 */ /* 0x010fcc0001000000 */
[----:B------:R3:W-:Y:S01]  /*19620*/  MUFU.TANH R66, R36 ;  /* 0x0000002400427308 */ /* 0x0007e20000002400 */
[----:B------:R-:W-:Y:S02]  /*19630*/  ISETP.GT.AND P2, PT, R15, 0x9, PT ;  /* 0x000000090f00780c */ /* 0x000fe40003f44270 */
[----:B------:R-:W-:Y:S01]  /*19640*/  FMNMX.FTZ R3, R32, R13, !PT ;  /* 0x0000000d20037209 */ /* 0x000fe20007810000 */
[----:B------:R-:W-:Y:S01]  /*19650*/  FMUL.FTZ R41, R41, UR4 ;  /* 0x0000000429297c20 */ /* 0x000fe20008410000 */
[----:B------:R-:W-:Y:S02]  /*19660*/  ISETP.GT.AND P3, PT, R15, 0x10, PT ;  /* 0x000000100f00780c */ /* 0x000fe40003f64270 */
[----:B---3--:R-:W-:Y:S01]  /*19670*/  FSEL R36, R7, -INF , P4 ;  /* 0xff80000007247808 */ /* 0x008fe20002000000 */
[----:B------:R-:W3:Y:S03]  /*19680*/  MUFU.TANH R53, R53 ;  /* 0x0000003500357308 */ /* 0x000ee60000002400 */
[----:B------:R-:W-:-:S05]  /*19690*/  FMNMX.FTZ R3, R36, R3, !PT ;  /* 0x0000000324037209 */ /* 0x000fca0007810000 */
[----:B------:R0:W4:Y:S02]  /*196a0*/  MUFU.TANH R31, R40 ;  /* 0x00000028001f7308 */ /* 0x0001240000002400 */
[----:B0-----:R-:W-:-:S06]  /*196b0*/  FSEL R40, R5, -INF , P2 ;  /* 0xff80000005287808 */ /* 0x001fcc0001000000 */
[----:B------:R0:W-:Y:S01]  /*196c0*/  MUFU.TANH R58, R44 ;  /* 0x0000002c003a7308 */ /* 0x0001e20000002400 */
[----:B------:R-:W-:Y:S02]  /*196d0*/  ISETP.GT.AND P2, PT, R15, 0x11, PT ;  /* 0x000000110f00780c */ /* 0x000fe40003f44270 */
[----:B------:R-:W-:Y:S01]  /*196e0*/  FMNMX.FTZ R3, R40, R3, !PT ;  /* 0x0000000328037209 */ /* 0x000fe20007810000 */
[----:B------:R-:W-:Y:S01]  /*196f0*/  FMUL.FTZ R45, R45, UR4 ;  /* 0x000000042d2d7c20 */ /* 0x000fe20008410000 */
[----:B--2---:R-:W-:Y:S02]  /*19700*/  FSEL R50, R9, -INF , P2 ;  /* 0xff80000009327808 */ /* 0x004fe40001000000 */
[----:B0-----:R-:W-:Y:S01]  /*19710*/  FSEL R44, R11, -INF , P3 ;  /* 0xff8000000b2c7808 */ /* 0x001fe20001800000 */
[----:B------:R-:W0:Y:S01]  /*19720*/  MUFU.TANH R41, R41 ;  /* 0x0000002900297308 */ /* 0x000e220000002400 */
[----:B------:R-:W-:Y:S02]  /*19730*/  ISETP.GT.AND P3, PT, R15, 0x18, PT ;  /* 0x000000180f00780c */ /* 0x000fe40003f64270 */
[----:B------:R-:W-:-:S02]  /*19740*/  FMNMX.FTZ R5, R44, R3, !PT ;  /* 0x000000032c057209 */ /* 0x000fc40007810000 */
[----:B-1----:R-:W-:Y:S02]  /*19750*/  FMNMX.FTZ R4, R52, R21, !PT ;  /* 0x0000001534047209 */ /* 0x002fe40007810000 */
[----:B------:R-:W-:Y:S02]  /*19760*/  ISETP.GT.AND P2, PT, R15, 0x19, PT ;  /* 0x000000190f00780c */ /* 0x000fe40003f44270 */
[----:B------:R-:W-:Y:S02]  /*19770*/  FSEL R52, R27, -INF , P3 ;  /* 0xff8000001b347808 */ /* 0x000fe40001800000 */
[----:B------:R-:W-:Y:S01]  /*19780*/  FMNMX.FTZ R5, R50, R5, !PT ;  /* 0x0000000532057209 */ /* 0x000fe20007810000 */
[----:B------:R-:W1:Y:S01]  /*19790*/  MUFU.TANH R45, R45 ;  /* 0x0000002d002d7308 */ /* 0x000e620000002400 */
[----:B------:R-:W-:Y:S01]  /*197a0*/  FMUL.FTZ R28, R28, UR4 ;  /* 0x000000041c1c7c20 */ /* 0x000fe20008410000 */
[----:B------:R-:W-:Y:S01]  /*197b0*/  ISETP.GT.AND P3, PT, R15, 0x20, PT ;  /* 0x000000200f00780c */ /* 0x000fe20003f64270 */
[----:B------:R-:W-:Y:S01]  /*197c0*/  FMUL.FTZ R33, R33, UR4 ;  /* 0x0000000421217c20 */ /* 0x000fe20008410000 */
[----:B---3--:R-:W-:Y:S01]  /*197d0*/  FSEL R54, R53, -INF , P2 ;  /* 0xff80000035367808 */ /* 0x008fe20001000000 */
[----:B------:R-:W-:Y:S01]  /*197e0*/  FMUL.FTZ R37, R37, UR4 ;  /* 0x0000000425257c20 */ /* 0x000fe20008410000 */
[----:B------:R-:W-:Y:S01]  /*197f0*/  FMNMX.FTZ R5, R52, R5, !PT ;  /* 0x0000000534057209 */ /* 0x000fe20007810000 */
[----:B------:R-:W-:Y:S01]  /*19800*/  FMUL.FTZ R24, R24, UR4 ;  /* 0x0000000418187c20 */ /* 0x000fe20008410000 */
[----:B------:R-:W-:Y:S01]  /*19810*/  FMUL.FTZ R25, R25, UR4 ;  /* 0x0000000419197c20 */ /* 0x000fe20008410000 */
[----:B------:R-:W-:Y:S01]  /*19820*/  FMUL.FTZ R29, R29, UR4 ;  /* 0x000000041d1d7c20 */ /* 0x000fe20008410000 */
[----:B------:R-:W-:Y:S01]  /*19830*/  ULDC UR4, c[0x0][0x988] ;  /* 0x0002620000047ab9 */ /* 0x000fe20000000800 */
[----:B------:R4:W-:Y:S01]  /*19840*/  MUFU.TANH R11, R28 ;  /* 0x0000001c000b7308 */ /* 0x0009e20000002400 */
[C---:B------:R-:W-:Y:S01]  /*19850*/  ISETP.GT.AND P2, PT, R15.reuse, 0x21, PT ;  /* 0x000000210f00780c */ /* 0x040fe20003f44270 */
[----:B------:R-:W-:Y:S01]  /*19860*/  IMAD.U32 R3, RZ, RZ, UR4 ;  /* 0x00000004ff037e24 */ /* 0x000fe2000f8e00ff */
[----:B------:R-:W-:Y:S01]  /*19870*/  FMNMX.FTZ R5, R54, R5, !PT ;  /* 0x0000000536057209 */ /* 0x000fe20007810000 */
[----:B------:R-:W2:Y:S01]  /*19880*/  @P1 LDC R27, c[0x0][0x450] ;  /* 0x00011400ff1b1b82 */ /* 0x000ea20000000800 */
[----:B------:R-:W-:-:S02]  /*19890*/  ISETP.GT.AND P4, PT, R15, 0x28, PT ;  /* 0x000000280f00780c */ /* 0x000fc40003f84270 */
[----:B----4-:R-:W-:Y:S01]  /*198a0*/  FSEL R28, R31, -INF , P3 ;  /* 0xff8000001f1c7808 */ /* 0x010fe20001800000 */
[----:B------:R-:W3:Y:S01]  /*198b0*/  MUFU.TANH R33, R33 ;  /* 0x0000002100217308 */ /* 0x000ee20000002400 */
[----:B0-----:R-:W-:Y:S01]  /*198c0*/  FSEL R56, R41, -INF , P2 ;  /* 0xff80000029387808 */ /* 0x001fe20001000000 */
[----:B------:R-:W-:Y:S01]  /*198d0*/  FMUL.FTZ R7, R4, R3 ;  /* 0x0000000304077220 */ /* 0x000fe20000410000 */
[----:B------:R-:W-:Y:S02]  /*198e0*/  FMNMX.FTZ R5, R28, R5, !PT ;  /* 0x000000051c057209 */ /* 0x000fe40007810000 */
[----:B------:R-:W-:Y:S02]  /*198f0*/  FSETP.NEU.FTZ.AND P3, PT, R4, -INF , PT ;  /* 0xff8000000400780b */ /* 0x000fe40003f7d000 */
[----:B------:R-:W-:Y:S01]  /*19900*/  ISETP.GT.AND P2, PT, R15, 0x29, PT ;  /* 0x000000290f00780c */ /* 0x000fe20003f44270 */
[----:B------:R0:W-:Y:S01]  /*19910*/  MUFU.TANH R74, R29 ;  /* 0x0000001d004a7308 */ /* 0x0001e20000002400 */
[----:B------:R-:W-:-:S02]  /*19920*/  FSEL R58, R58, -INF , P4 ;  /* 0xff8000003a3a7808 */ /* 0x000fc40002000000 */
[----:B------:R-:W-:Y:S02]  /*19930*/  FMNMX.FTZ R5, R56, R5, !PT ;  /* 0x0000000538057209 */ /* 0x000fe40007810000 */
[----:B-1----:R-:W-:Y:S02]  /*19940*/  FSEL R60, R45, -INF , P2 ;  /* 0xff8000002d3c7808 */ /* 0x002fe40001000000 */
[----:B------:R-:W-:Y:S01]  /*19950*/  FMNMX.FTZ R5, R58, R5, !PT ;  /* 0x000000053a057209 */ /* 0x000fe20007810000 */
[----:B------:R-:W1:Y:S01]  /*19960*/  MUFU.TANH R37, R37 ;  /* 0x0000002500257308 */ /* 0x000e620000002400 */
[----:B0-----:R-:W-:Y:S02]  /*19970*/  FSEL R29, R7, RZ, P3 ;  /* 0x000000ff071d7208 */ /* 0x001fe40001800000 */
[C---:B------:R-:W-:Y:S02]  /*19980*/  ISETP.GT.AND P3, PT, R15.reuse, 0x30, PT ;  /* 0x000000300f00780c */ /* 0x040fe40003f64270 */
[----:B------:R-:W-:Y:S01]  /*19990*/  ISETP.GT.AND P2, PT, R15, 0x31, PT ;  /* 0x000000310f00780c */ /* 0x000fe20003f44270 */
[----:B------:R-:W-:Y:S01]  /*199a0*/  FFMA.FTZ R209, R62, R3, -R29 ;  /* 0x000000033ed17223 */ /* 0x000fe2000001081d */
[----:B------:R-:W-:Y:S01]  /*199b0*/  FSEL R62, R35, -INF , P3 ;  /* 0xff800000233e7808 */ /* 0x000fe20001800000 */
[----:B------:R-:W0:Y:S01]  /*199c0*/  MUFU.TANH R39, R24 ;  /* 0x0000001800277308 */ /* 0x000e220000002400 */
[----:B------:R-:W-:-:S02]  /*199d0*/  FMNMX.FTZ R5, R60, R5, !PT ;  /* 0x000000053c057209 */ /* 0x000fc40007810000 */
[----:B------:R-:W-:Y:S02]  /*199e0*/  ISETP.GT.AND P3, PT, R15, 0x38, PT ;  /* 0x000000380f00780c */ /* 0x000fe40003f64270 */
[----:B---3--:R-:W-:Y:S02]  /*199f0*/  FSEL R64, R33, -INF , P2 ;  /* 0xff80000021407808 */ /* 0x008fe40001000000 */
[----:B------:R-:W-:Y:S01]  /*19a00*/  FMNMX.FTZ R5, R62, R5, !PT ;  /* 0x000000053e057209 */ /* 0x000fe20007810000 */
[----:B------:R-:W3:Y:S01]  /*19a10*/  MUFU.TANH R25, R25 ;  /* 0x0000001900197308 */ /* 0x000ee20000002400 */
[----:B------:R-:W-:Y:S02]  /*19a20*/  ISETP.GT.AND P2, PT, R15, 0x39, PT ;  /* 0x000000390f00780c */ /* 0x000fe40003f44270 */
[----:B------:R-:W-:Y:S02]  /*19a30*/  FSEL R66, R66, -INF , P3 ;  /* 0xff80000042427808 */ /* 0x000fe40001800000 */
[----:B------:R-:W-:-:S02]  /*19a40*/  FMNMX.FTZ R5, R64, R5, !PT ;  /* 0x0000000540057209 */ /* 0x000fc40007810000 */
[----:B------:R-:W-:Y:S02]  /*19a50*/  ISETP.GT.AND P3, PT, R15, 0x40, PT ;  /* 0x000000400f00780c */ /* 0x000fe40003f64270 */
[----:B-1----:R-:W-:Y:S02]  /*19a60*/  FSEL R68, R37, -INF , P2 ;  /* 0xff80000025447808 */ /* 0x002fe40001000000 */
[----:B------:R-:W-:Y:S01]  /*19a70*/  FMNMX.FTZ R5, R66, R5, !PT ;  /* 0x0000000542057209 */ /* 0x000fe20007810000 */
[----:B------:R-:W-:Y:S01]  /*19a80*/  FFMA.FTZ R7, R70, R3, -R29 ;  /* 0x0000000346077223 */ /* 0x000fe2000001081d */
[----:B------:R-:W-:Y:S02]  /*19a90*/  ISETP.GT.AND P2, PT, R15, 0x41, PT ;  /* 0x000000410f00780c */ /* 0x000fe40003f44270 */
[----:B0-----:R-:W-:Y:S02]  /*19aa0*/  FSEL R70, R39, -INF , P3 ;  /* 0xff80000027467808 */ /* 0x001fe40001800000 */
[----:B------:R-:W-:-:S02]  /*19ab0*/  FMNMX.FTZ R5, R68, R5, !PT ;  /* 0x0000000544057209 */ /* 0x000fc40007810000 */
[----:B------:R-:W-:Y:S02]  /*19ac0*/  ISETP.GT.AND P3, PT, R15, 0x48, PT ;  /* 0x000000480f00780c */ /* 0x000fe40003f64270 */
[----:B---3--:R-:W-:Y:S02]  /*19ad0*/  FSEL R72, R25, -INF , P2 ;  /* 0xff80000019487808 */ /* 0x008fe40001000000 */
[----:B------:R-:W-:Y:S01]  /*19ae0*/  FMNMX.FTZ R5, R70, R5, !PT ;  /* 0x0000000546057209 */ /* 0x000fe20007810000 */
[----:B------:R-:W-:Y:S01]  /*19af0*/  FFMA.FTZ R9, R42, R3, -R29 ;  /* 0x000000032a097223 */ /* 0x000fe2000001081d */
[----:B------:R-:W-:Y:S02]  /*19b00*/  ISETP.GT.AND P2, PT, R15, 0x49, PT ;  /* 0x000000490f00780c */ /* 0x000fe40003f44270 */
[----:B------:R-:W-:Y:S02]  /*19b10*/  FSEL R42, R11, -INF , P3 ;  /* 0xff8000000b2a7808 */ /* 0x000fe40001800000 */
[----:B------:R-:W-:-:S02]  /*19b20*/  FMNMX.FTZ R5, R72, R5, !PT ;  /* 0x0000000548057209 */ /* 0x000fc40007810000 */
[----:B------:R-:W-:Y:S02]  /*19b30*/  FSEL R74, R74, -INF , P2 ;  /* 0xff8000004a4a7808 */ /* 0x000fe40001000000 */
[----:B------:R-:W-:Y:S01]  /*19b40*/  FMNMX.FTZ R5, R42, R5, !PT ;  /* 0x000000052a057209 */ /* 0x000fe20007810000 */
[----:B------:R0:W-:Y:S03]  /*19b50*/  MUFU.EX2 R211, R7 ;  /* 0x0000000700d37308 */ /* 0x0001e60000000800 */
[----:B------:R-:W-:Y:S01]  /*19b60*/  FMNMX.FTZ R5, R74, R5, !PT ;  /* 0x000000054a057209 */ /* 0x000fe20007810000 */
[----:B0-----:R-:W-:-:S04]  /*19b70*/  FFMA.FTZ R7, R8, R3, -R29 ;  /* 0x0000000308077223 */ /* 0x001fc8000001081d */
[----:B------:R-:W0:Y:S02]  /*19b80*/  SHFL.BFLY PT, R8, R5, 0x2, 0x1f ;  /* 0x0c401f0005087f89 */ /* 0x000e2400000e0000 */
[----:B0-----:R-:W-:-:S05]  /*19b90*/  FMNMX.FTZ R8, R5, R8, !PT ;  /* 0x0000000805087209 */ /* 0x001fca0007810000 */
[----:B------:R-:W0:Y:S01]  /*19ba0*/  SHFL.BFLY PT, R5, R8, 0x1, 0x1f ;  /* 0x0c201f0008057f89 */ /* 0x000e2200000e0000 */
[----:B------:R1:W-:Y:S01]  /*19bb0*/  MUFU.EX2 R205, R7 ;  /* 0x0000000700cd7308 */ /* 0x0003e20000000800 */
[----:B------:R-:W-:Y:S01]  /*19bc0*/  FFMA.FTZ R24, R43, R3, -R29 ;  /* 0x000000032b187223 */ /* 0x000fe2000001081d */
[----:B0-----:R-:W-:Y:S02]  /*19bd0*/  FMNMX.FTZ R5, R8, R5, !PT ;  /* 0x0000000508057209 */ /* 0x001fe40007810000 */
[----:B------:R-:W0:Y:S02]  /*19be0*/  @P1 LDC R8, c[0x0][0x44c] ;  /* 0x00011300ff081b82 */ /* 0x000e240000000800 */
[C---:B------:R-:W-:Y:S01]  /*19bf0*/  FSETP.NEU.FTZ.AND P2, PT, R5.reuse, -INF , PT ;  /* 0xff8000000500780b */ /* 0x040fe20003f5d000 */
[----:B-1----:R-:W-:-:S05]  /*19c00*/  FMUL.FTZ R7, R5, R3 ;  /* 0x0000000305077220 */ /* 0x002fca0000410000 */
[----:B------:R-:W-:-:S05]  /*19c10*/  FSEL R7, R7, RZ, P2 ;  /* 0x000000ff07077208 */ /* 0x000fca0001000000 */
[-CC-:B------:R-:W-:Y:S01]  /*19c20*/  FFMA.FTZ R32, R32, R3.reuse, -R7.reuse ;  /* 0x0000000320207223 */ /* 0x180fe20000010807 */
[-CC-:B------:R-:W-:Y:S01]  /*19c30*/  FFMA.FTZ R13, R13, R3.reuse, -R7.reuse ;  /* 0x000000030d0d7223 */ /* 0x180fe20000010807 */
[-CC-:B------:R-:W-:Y:S01]  /*19c40*/  FFMA.FTZ R36, R36, R3.reuse, -R7.reuse ;  /* 0x0000000324247223 */ /* 0x180fe20000010807 */
[----:B------:R-:W-:Y:S01]  /*19c50*/  MUFU.EX2 R209, R209 ;  /* 0x000000d100d17308 */ /* 0x000fe20000000800 */
[----:B------:R-:W-:-:S07]  /*19c60*/  FFMA.FTZ R40, R40, R3, -R7 ;  /* 0x0000000328287223 */ /* 0x000fce0000010807 */
[----:B------:R-:W-:Y:S01]  /*19c70*/  MUFU.EX2 R24, R24 ;  /* 0x0000001800187308 */ /* 0x000fe20000000800 */
[----:B------:R-:W-:-:S07]  /*19c80*/  FFMA.FTZ R44, R44, R3, -R7 ;  /* 0x000000032c2c7223 */ /* 0x000fce0000010807 */
[----:B------:R-:W-:Y:S08]  /*19c90*/  MUFU.EX2 R32, R32 ;  /* 0x0000002000207308 */ /* 0x000ff00000000800 */
[----:B------:R-:W1:Y:S01]  /*19ca0*/  MUFU.EX2 R13, R13 ;  /* 0x0000000d000d7308 */ /* 0x000e620000000800 */
[-CC-:B------:R-:W-:Y:S01]  /*19cb0*/  FFMA.FTZ R12, R12, R3.reuse, -R29.reuse ;  /* 0x000000030c0c7223 */ /* 0x180fe2000001081d */
[----:B------:R-:W-:-:S06]  /*19cc0*/  FFMA.FTZ R14, R14, R3, -R29 ;  /* 0x000000030e0e7223 */ /* 0x000fcc000001081d */
[----:B------:R-:W3:Y:S01]  /*19cd0*/  MUFU.EX2 R36, R36 ;  /* 0x0000002400247308 */ /* 0x000ee20000000800 */
[----:B0-----:R-:W-:-:S04]  /*19ce0*/  @P1 IMAD.HI.U32 R8, R69, R8, RZ ;  /* 0x0000000845081227 */ /* 0x001fc800078e00ff */
[----:B------:R-:W-:-:S03]  /*19cf0*/  FFMA.FTZ R50, R50, R3, -R7 ;  /* 0x0000000332327223 */ /* 0x000fc60000010807 */
[----:B------:R-:W-:Y:S01]  /*19d00*/  MUFU.EX2 R84, R9 ;  /* 0x0000000900547308 */ /* 0x000fe20000000800 */
[----:B------:R-:W-:-:S07]  /*19d10*/  FFMA.FTZ R52, R52, R3, -R7 ;  /* 0x0000000334347223 */ /* 0x000fce0000010807 */
[----:B------:R-:W0:Y:S01]  /*19d20*/  MUFU.EX2 R9, R40 ;  /* 0x0000002800097308 */ /* 0x000e220000000800 */
[----:B------:R-:W-:Y:S01]  /*19d30*/  FFMA.FTZ R10, R10, R3, -R29 ;  /* 0x000000030a0a7223 */ /* 0x000fe2000001081d */
[----:B-1----:R-:W-:-:S06]  /*19d40*/  FADD.FTZ R31, R32, R13 ;  /* 0x0000000d201f7221 */ /* 0x002fcc0000010000 */
[----:B------:R-:W1:Y:S01]  /*19d50*/  MUFU.EX2 R44, R44 ;  /* 0x0000002c002c7308 */ /* 0x000e620000000800 */
[----:B------:R-:W-:-:S07]  /*19d60*/  FFMA.FTZ R54, R54, R3, -R7 ;  /* 0x0000000336367223 */ /* 0x000fce0000010807 */
[----:B------:R4:W-:Y:S08]  /*19d70*/  MUFU.EX2 R207, R14 ;  /* 0x0000000e00cf7308 */ /* 0x0009f00000000800 */
[----:B------:R-:W5:Y:S01]  /*19d80*/  MUFU.EX2 R12, R12 ;  /* 0x0000000c000c7308 */ /* 0x000f620000000800 */
[----:B----4-:R-:W-:Y:S01]  /*19d90*/  IMAD.MOV.U32 R14, RZ, RZ, R69 ;  /* 0x000000ffff0e7224 */ /* 0x010fe200078e0045 */
[----:B--2---:R-:W-:Y:S01]  /*19da0*/  @P1 SHF.R.U32.HI R14, RZ, R27, R8 ;  /* 0x0000001bff0e1219 */ /* 0x004fe20000011608 */
[----:B------:R-:W-:-:S05]  /*19db0*/  FADD.FTZ R8, R209, R24 ;  /* 0x00000018d1087221 */ /* 0x000fca0000010000 */
[----:B------:R-:W2:Y:S01]  /*19dc0*/  MUFU.EX2 R11, R50 ;  /* 0x00000032000b7308 */ /* 0x000ea20000000800 */
[----:B------:R-:W-:Y:S01]  /*19dd0*/  FADD.FTZ R33, R211, R8 ;  /* 0x00000008d3217221 */ /* 0x000fe20000010000 */
[----:B---3--:R-:W-:Y:S01]  /*19de0*/  FADD.FTZ R8, R36, R31 ;  /* 0x0000001f24087221 */ /* 0x008fe20000010000 */
[----:B------:R-:W-:-:S05]  /*19df0*/  FFMA.FTZ R28, R28, R3, -R7 ;  /* 0x000000031c1c7223 */ /* 0x000fca0000010807 */
[----:B------:R-:W3:Y:S01]  /*19e00*/  MUFU.EX2 R52, R52 ;  /* 0x0000003400347308 */ /* 0x000ee20000000800 */
[----:B------:R-:W-:Y:S01]  /*19e10*/  FFMA.FTZ R20, R20, R3, -R29 ;  /* 0x0000000314147223 */ /* 0x000fe2000001081d */
[----:B0-----:R-:W-:Y:S01]  /*19e20*/  FADD.FTZ R31, R9, R8 ;  /* 0x00000008091f7221 */ /* 0x001fe20000010000 */
[----:B------:R-:W-:Y:S01]  /*19e30*/  PRMT R0, R229, 0x654, R0 ;  /* 0x00000654e5007816 */ /* 0x000fe20000000000 */
[----:B------:R-:W-:-:S04]  /*19e40*/  FADD.FTZ R33, R84, R33 ;  /* 0x0000002154217221 */ /* 0x000fc80000010000 */
[----:B------:R-:W0:Y:S01]  /*19e50*/  MUFU.EX2 R10, R10 ;  /* 0x0000000a000a7308 */ /* 0x000e220000000800 */
[-C--:B------:R-:W-:Y:S01]  /*19e60*/  FFMA.FTZ R56, R56, R3.reuse, -R7 ;  /* 0x0000000338387223 */ /* 0x080fe20000010807 */
[----:B-1----:R-:W-:Y:S01]  /*19e70*/  FADD.FTZ R8, R44, R31 ;  /* 0x0000001f2c087221 */ /* 0x002fe20000010000 */
[-C--:B------:R-:W-:Y:S01]  /*19e80*/  FFMA.FTZ R58, R58, R3.reuse, -R7 ;  /* 0x000000033a3a7223 */ /* 0x080fe20000010807 */
[----:B------:R5:W-:Y:S04]  /*19e90*/  SYNCS.ARRIVE.TRANS64.RED.A1T0 RZ, [R0+URZ], RZ ;  /* 0x000000ff00ff79a7 */ /* 0x000be8000810043f */
[----:B------:R-:W1:Y:S01]  /*19ea0*/  MUFU.EX2 R15, R54 ;  /* 0x00000036000f7308 */ /* 0x000e620000000800 */
[-CC-:B------:R-:W-:Y:S01]  /*19eb0*/  FFMA.FTZ R26, R26, R3.reuse, -R29.reuse ;  /* 0x000000031a1a7223 */ /* 0x180fe2000001081d */
[----:B------:R-:W-:Y:S01]  /*19ec0*/  FFMA.FTZ R34, R34, R3, -R29 ;  /* 0x0000000322227223 */ /* 0x000fe2000001081d */
[----:B-----5:R-:W-:-:S05]  /*19ed0*/  FADD.FTZ R0, R12, R33 ;  /* 0x000000210c007221 */ /* 0x020fca0000010000 */
[----:B------:R-:W4:Y:S01]  /*19ee0*/  MUFU.EX2 R28, R28 ;  /* 0x0000001c001c7308 */ /* 0x000f220000000800 */
[----:B--2---:R-:W-:Y:S01]  /*19ef0*/  FADD.FTZ R31, R11, R8 ;  /* 0x000000080b1f7221 */ /* 0x004fe20000010000 */
[----:B------:R-:W-:Y:S01]  /*19f00*/  FADD.FTZ R33, R205, R0 ;  /* 0x00000000cd217221 */ /* 0x000fe20000010000 */
[----:B------:R-:W-:-:S05]  /*19f10*/  FFMA.FTZ R60, R60, R3, -R7 ;  /* 0x000000033c3c7223 */ /* 0x000fca0000010807 */
[----:B------:R-:W2:Y:S01]  /*19f20*/  MUFU.EX2 R20, R20 ;  /* 0x0000001400147308 */ /* 0x000ea20000000800 */
[----:B------:R-:W-:Y:S01]  /*19f30*/  FFMA.FTZ R0, R6, R3, -R29 ;  /* 0x0000000306007223 */ /* 0x000fe2000001081d */
[----:B---3--:R-:W-:-:S06]  /*19f40*/  FADD.FTZ R6, R52, R31 ;  /* 0x0000001f34067221 */ /* 0x008fcc0000010000 */
[----:B------:R-:W3:Y:S01]  /*19f50*/  MUFU.EX2 R21, R56 ;  /* 0x0000003800157308 */ /* 0x000ee20000000800 */
[-C--:B------:R-:W-:Y:S01]  /*19f60*/  FFMA.FTZ R62, R62, R3.reuse, -R7 ;  /* 0x000000033e3e7223 */ /* 0x080fe20000010807 */
[----:B------:R-:W-:Y:S01]  /*19f70*/  FFMA.FTZ R38, R38, R3, -R29 ;  /* 0x0000000326267223 */ /* 0x000fe2000001081d */
[----:B0-----:R-:W-:-:S05]  /*19f80*/  FADD.FTZ R8, R10, R33 ;  /* 0x000000210a087221 */ /* 0x001fca0000010000 */
[----:B------:R-:W0:Y:S01]  /*19f90*/  MUFU.EX2 R201, R26 ;  /* 0x0000001a00c97308 */ /* 0x000e220000000800 */
[----:B------:R-:W-:Y:S01]  /*19fa0*/  FFMA.FTZ R30, R30, R3, -R29 ;  /* 0x000000031e1e7223 */ /* 0x000fe2000001081d */
[----:B------:R-:W-:Y:S01]  /*19fb0*/  IADD3 R14, R14, R65, -R67 ;  /* 0x000000410e0e7210 */ /* 0x000fe20007ffe843 */
[----:B-1----:R-:W-:-:S05]  /*19fc0*/  FADD.FTZ R31, R15, R6 ;  /* 0x000000060f1f7221 */ /* 0x002fca0000010000 */
[----:B------:R-:W1:Y:S01]  /*19fd0*/  MUFU.EX2 R58, R58 ;  /* 0x0000003a003a7308 */ /* 0x000e620000000800 */
[----:B------:R-:W-:Y:S01]  /*19fe0*/  FFMA.FTZ R64, R64, R3, -R7 ;  /* 0x0000000340407223 */ /* 0x000fe20000010807 */
[----:B------:R-:W-:-:S06]  /*19ff0*/  FADD.FTZ R33, R207, R8 ;  /* 0x00000008cf217221 */ /* 0x000fcc0000010000 */
[----:B------:R-:W5:Y:S01]  /*1a000*/  MUFU.EX2 R34, R34 ;  /* 0x0000002200227308 */ /* 0x000f620000000800 */
[----:B----4-:R-:W-:Y:S01]  /*1a010*/  FADD.FTZ R8, R28, R31 ;  /* 0x0000001f1c087221 */ /* 0x010fe20000010000 */
[----:B------:R-:W-:-:S06]  /*1a020*/  FFMA.FTZ R66, R66, R3, -R7 ;  /* 0x0000000342427223 */ /* 0x000fcc0000010807 */
[----:B------:R-:W4:Y:S01]  /*1a030*/  MUFU.EX2 R25, R60 ;  /* 0x0000003c00197308 */ /* 0x000f220000000800 */
[----:B------:R-:W-:-:S04]  /*1a040*/  IMAD.HI R14, R14, 0x66666667, RZ ;  /* 0x666666670e0e7827 */ /* 0x000fc800078e02ff */
[----:B--2---:R-:W-:-:S03]  /*1a050*/  FADD.FTZ R6, R20, R33 ;  /* 0x0000002114067221 */ /* 0x004fc60000010000 */
[----:B------:R-:W2:Y:S01]  /*1a060*/  MUFU.EX2 R203, R38 ;  /* 0x0000002600cb7308 */ /* 0x000ea20000000800 */
[----:B---3--:R-:W-:-:S07]  /*1a070*/  FADD.FTZ R31, R21, R8 ;  /* 0x00000008151f7221 */ /* 0x008fce0000010000 */
[----:B------:R-:W3:Y:S01]  /*1a080*/  MUFU.EX2 R62, R62 ;  /* 0x0000003e003e7308 */ /* 0x000ee20000000800 */
[----:B------:R-:W-:Y:S01]  /*1a090*/  SHF.R.U32.HI R35, RZ, 0x1f, R14 ;  /* 0x0000001fff237819 */ /* 0x000fe2000001160e */
[----:B------:R-:W-:Y:S01]  /*1a0a0*/  FFMA.FTZ R68, R68, R3, -R7 ;  /* 0x0000000344447223 */ /* 0x000fe20000010807 */
[----:B0-----:R-:W-:-:S05]  /*1a0b0*/  FADD.FTZ R33, R201, R6 ;  /* 0x00000006c9217221 */ /* 0x001fca0000010000 */
[----:B------:R-:W0:Y:S01]  /*1a0c0*/  MUFU.EX2 R30, R30 ;  /* 0x0000001e001e7308 */ /* 0x000e220000000800 */
[----:B-1----:R-:W-:Y:S01]  /*1a0d0*/  FADD.FTZ R8, R58, R31 ;  /* 0x0000001f3a087221 */ /* 0x002fe20000010000 */
[----:B------:R-:W-:-:S06]  /*1a0e0*/  FFMA.FTZ R70, R70, R3, -R7 ;  /* 0x0000000346467223 */ /* 0x000fcc0000010807 */
[----:B------:R-:W1:Y:S01]  /*1a0f0*/  MUFU.EX2 R27, R64 ;  /* 0x00000040001b7308 */ /* 0x000e620000000800 */
[-CC-:B------:R-:W-:Y:S01]  /*1a100*/  FFMA.FTZ R46, R46, R3.reuse, -R29.reuse ;  /* 0x000000032e2e7223 */ /* 0x180fe2000001081d */
[-CC-:B------:R-:W-:Y:S01]  /*1a110*/  FFMA.FTZ R48, R48, R3.reuse, -R29.reuse ;  /* 0x0000000330307223 */ /* 0x180fe2000001081d */
[-CC-:B------:R-:W-:Y:S01]  /*1a120*/  FFMA.FTZ R76, R76, R3.reuse, -R29.reuse ;  /* 0x000000034c4c7223 */ /* 0x180fe2000001081d */
[-CC-:B------:R-:W-:Y:S01]  /*1a130*/  FFMA.FTZ R78, R78, R3.reuse, -R29.reuse ;  /* 0x000000034e4e7223 */ /* 0x180fe2000001081d */
[----:B------:R-:W-:-:S03]  /*1a140*/  FFMA.FTZ R80, R80, R3, -R29 ;  /* 0x0000000350507223 */ /* 0x000fc6000001081d */
[----:B------:R-:W1:Y:S01]  /*1a150*/  MUFU.EX2 R66, R66 ;  /* 0x0000004200427308 */ /* 0x000e620000000800 */
[----:B------:R-:W-:Y:S01]  /*1a160*/  FFMA.FTZ R82, R82, R3, -R29 ;  /* 0x0000000352527223 */ /* 0x000fe2000001081d */
[----:B------:R-:W-:Y:S01]  /*1a170*/  LEA.HI.SX32 R6, R14, R35, 0x1b ;  /* 0x000000230e067211 */ /* 0x000fe200078fdaff */
[----:B-----5:R-:W-:Y:S01]  /*1a180*/  FADD.FTZ R14, R34, R33 ;  /* 0x00000021220e7221 */ /* 0x020fe20000010000 */
[----:B----4-:R-:W-:-:S04]  /*1a190*/  FADD.FTZ R31, R25, R8 ;  /* 0x00000008191f7221 */ /* 0x010fc80000010000 */
[----:B------:R-:W4:Y:S01]  /*1a1a0*/  MUFU.EX2 R29, R68 ;  /* 0x00000044001d7308 */ /* 0x000f220000000800 */
[-C--:B------:R-:W-:Y:S01]  /*1a1b0*/  FFMA.FTZ R72, R72, R3.reuse, -R7 ;  /* 0x0000000348487223 */ /* 0x080fe20000010807 */
[----:B--2---:R-:W-:Y:S01]  /*1a1c0*/  FADD.FTZ R33, R203, R14 ;  /* 0x0000000ecb217221 */ /* 0x004fe20000010000 */
[----:B---3--:R-:W-:Y:S01]  /*1a1d0*/  FADD.FTZ R8, R62, R31 ;  /* 0x0000001f3e087221 */ /* 0x008fe20000010000 */
[-CC-:B------:R-:W-:Y:S01]  /*1a1e0*/  FFMA.FTZ R42, R42, R3.reuse, -R7.reuse ;  /* 0x000000032a2a7223 */ /* 0x180fe20000010807 */
[----:B------:R-:W-:-:S03]  /*1a1f0*/  FFMA.FTZ R74, R74, R3, -R7 ;  /* 0x000000034a4a7223 */ /* 0x000fc60000010807 */
[----:B------:R-:W2:Y:S01]  /*1a200*/  MUFU.EX2 R70, R70 ;  /* 0x0000004600467308 */ /* 0x000ea20000000800 */
[----:B------:R-:W-:Y:S01]  /*1a210*/  F2FP.BF16.F32.PACK_AB R205, R205, R12 ;  /* 0x0000000ccdcd723e */ /* 0x000fe200000010ff */
[----:B0-----:R-:W-:Y:S01]  /*1a220*/  FADD.FTZ R12, R30, R33 ;  /* 0x000000211e0c7221 */ /* 0x001fe20000010000 */
[----:B-1----:R-:W-:-:S05]  /*1a230*/  FADD.FTZ R33, R27, R8 ;  /* 0x000000081b217221 */ /* 0x002fca0000010000 */
[----:B------:R-:W0:Y:S01]  /*1a240*/  MUFU.EX2 R197, R46 ;  /* 0x0000002e00c57308 */ /* 0x000e220000000800 */
[----:B------:R-:W-:-:S07]  /*1a250*/  FADD.FTZ R8, R66, R33 ;  /* 0x0000002142087221 */ /* 0x000fce0000010000 */
[----:B------:R-:W1:Y:S01]  /*1a260*/  MUFU.EX2 R7, R72 ;  /* 0x0000004800077308 */ /* 0x000e620000000800 */
[----:B------:R-:W-:Y:S01]  /*1a270*/  F2FP.BF16.F32.PACK_AB R210, R9, R36 ;  /* 0x0000002409d2723e */ /* 0x000fe200000010ff */
[----:B----4-:R-:W-:-:S06]  /*1a280*/  FADD.FTZ R9, R29, R8 ;  /* 0x000000081d097221 */ /* 0x010fcc0000010000 */
[----:B------:R-:W3:Y:S08]  /*1a290*/  MUFU.EX2 R48, R48 ;  /* 0x0000003000307308 */ /* 0x000ef00000000800 */
[----:B------:R-:W4:Y:S01]  /*1a2a0*/  MUFU.EX2 R42, R42 ;  /* 0x0000002a002a7308 */ /* 0x000f220000000800 */
[----:B--2---:R-:W-:-:S07]  /*1a2b0*/  FADD.FTZ R8, R70, R9 ;  /* 0x0000000946087221 */ /* 0x004fce0000010000 */
[----:B------:R-:W2:Y:S01]  /*1a2c0*/  MUFU.EX2 R199, R76 ;  /* 0x0000004c00c77308 */ /* 0x000ea20000000800 */
[----:B0-----:R-:W-:Y:S01]  /*1a2d0*/  FADD.FTZ R31, R197, R12 ;  /* 0x0000000cc51f7221 */ /* 0x001fe20000010000 */
[----:B-1----:R-:W-:-:S06]  /*1a2e0*/  FADD.FTZ R9, R7, R8 ;  /* 0x0000000807097221 */ /* 0x002fcc0000010000 */
[----:B------:R-:W0:Y:S01]  /*1a2f0*/  MUFU.EX2 R78, R78 ;  /* 0x0000004e004e7308 */ /* 0x000e220000000800 */
[----:B------:R-:W-:Y:S01]  /*1a300*/  F2FP.BF16.F32.PACK_AB R207, R207, R10 ;  /* 0x0000000acfcf723e */ /* 0x000fe200000010ff */
[----:B---3--:R-:W-:-:S06]  /*1a310*/  FADD.FTZ R10, R48, R31 ;  /* 0x0000001f300a7221 */ /* 0x008fcc0000010000 */
[----:B------:R-:W1:Y:S01]  /*1a320*/  MUFU.EX2 R193, R80 ;  /* 0x0000005000c17308 */ /* 0x000e620000000800 */
[----:B----4-:R-:W-:Y:S01]  /*1a330*/  FADD.FTZ R226, R42, R9 ;  /* 0x000000092ae27221 */ /* 0x010fe20000010000 */
[----:B------:R-:W-:Y:S01]  /*1a340*/  VIADD R9, R2, 0xfffffffe ;  /* 0xfffffffe02097836 */ /* 0x000fe20000000000 */
[----:B------:R-:W-:-:S05]  /*1a350*/  VIMNMX R26, RZ, R6, !PT ;  /* 0x00000006ff1a7248 */ /* 0x000fca0007fe0100 */
[----:B------:R-:W3:Y:S01]  /*1a360*/  MUFU.EX2 R82, R82 ;  /* 0x0000005200527308 */ /* 0x000ee20000000800 */
[----:B--2---:R-:W-:Y:S01]  /*1a370*/  FADD.FTZ R33, R199, R10 ;  /* 0x0000000ac7217221 */ /* 0x004fe20000010000 */
[----:B------:R-:W-:-:S06]  /*1a380*/  ISETP.GE.AND P2, PT, R9, R26, PT ;  /* 0x0000001a0900720c */ /* 0x000fcc0003f46270 */
[----:B------:R3:W2:Y:S01]  /*1a390*/  MUFU.EX2 R195, R0 ;  /* 0x0000000000c37308 */ /* 0x0006a20000000800 */
[----:B0-----:R-:W-:-:S07]  /*1a3a0*/  FADD.FTZ R10, R78, R33 ;  /* 0x000000214e0a7221 */ /* 0x001fce0000010000 */
[----:B------:R-:W0:Y:S01]  /*1a3b0*/  MUFU.EX2 R31, R74 ;  /* 0x0000004a001f7308 */ /* 0x000e220000000800 */
[----:B------:R-:W-:Y:S01]  /*1a3c0*/  F2FP.BF16.F32.PACK_AB R204, R11, R44 ;  /* 0x0000002c0bcc723e */ /* 0x000fe200000010ff */
[----:B-1----:R-:W-:Y:S01]  /*1a3d0*/  FADD.FTZ R11, R193, R10 ;  /* 0x0000000ac10b7221 */ /* 0x002fe20000010000 */
[----:B------:R-:W-:Y:S03]  /*1a3e0*/  BSSY B0, `(.L_x_2899) ;  /* 0x00005a7000007945 */ /* 0x000fe60003800000 */
[----:B---3--:R-:W-:Y:S01]  /*1a3f0*/  FADD.FTZ R0, R82, R11 ;  /* 0x0000000b52007221 */ /* 0x008fe20000010000 */
[----:B------:R-:W-:Y:S01]  /*1a400*/  F2FP.BF16.F32.PACK_AB R209, R24, R209 ;  /* 0x000000d118d1723e */ /* 0x000fe200000010ff */
[----:B------:R1:W-:Y:S01]  /*1a410*/  STL [R1+0x58], R26 ;  /* 0x0000581a01007387 */ /* 0x0003e20000100800 */
[----:B------:R-:W-:Y:S01]  /*1a420*/  F2FP.BF16.F32.PACK_AB R211, R84, R211 ;  /* 0x000000d354d3723e */ /* 0x000fe200000010ff */
[----:B--2---:R-:W-:Y:S01]  /*1a430*/  FADD.FTZ R225, R195, R0 ;  /* 0x00000000c3e17221 */ /* 0x004fe20000010000 */
[----:B------:R-:W-:Y:S01]  /*1a440*/  F2FP.BF16.F32.PACK_AB R203, R203, R34 ;  /* 0x00000022cbcb723e */ /* 0x000fe200000010ff */
[----:B------:R-:W-:Y:S01]  /*1a450*/  IMAD.MOV.U32 R2, RZ, RZ, 0x3f800000 ;  /* 0x3f800000ff027424 */ /* 0x000fe200078e00ff */
[----:B------:R-:W-:Y:S01]  /*1a460*/  F2FP.BF16.F32.PACK_AB R197, R197, R30 ;  /* 0x0000001ec5c5723e */ /* 0x000fe200000010ff */
[----:B------:R-:W-:Y:S01]  /*1a470*/  IMAD.MOV.U32 R0, RZ, RZ, 0x3f800000 ;  /* 0x3f800000ff007424 */ /* 0x000fe200078e00ff */
[----:B------:R-:W-:-:S02]  /*1a480*/  F2FP.BF16.F32.PACK_AB R199, R199, R48 ;  /* 0x00000030c7c7723e */ /* 0x000fc400000010ff */
[----:B------:R-:W-:Y:S02]  /*1a490*/  CS2R R150, SRZ ;  /* 0x0000000000967805 */ /* 0x000fe4000001ff00 */
[----:B------:R-:W-:Y:S01]  /*1a4a0*/  F2FP.BF16.F32.PACK_AB R208, R13, R32 ;  /* 0x000000200dd0723e */ /* 0x000fe200000010ff */
[----:B0-----:R-:W-:Y:S01]  /*1a4b0*/  FADD.FTZ R226, R31, R226 ;  /* 0x000000e21fe27221 */ /* 0x001fe20000010000 */
[----:B------:R-:W-:Y:S02]  /*1a4c0*/  F2FP.BF16.F32.PACK_AB R206, R15, R52 ;  /* 0x000000340fce723e */ /* 0x000fe400000010ff */
[----:B------:R-:W-:Y:S02]  /*1a4d0*/  CS2R R148, SRZ ;  /* 0x0000000000947805 */ /* 0x000fe4000001ff00 */
[----:B------:R-:W-:Y:S02]  /*1a4e0*/  F2FP.BF16.F32.PACK_AB R200, R21, R28 ;  /* 0x0000001c15c8723e */ /* 0x000fe400000010ff */
[----:B------:R-:W-:-:S02]  /*1a4f0*/  CS2R R146, SRZ ;  /* 0x0000000000927805 */ /* 0x000fc4000001ff00 */
[----:B------:R-:W-:Y:S02]  /*1a500*/  F2FP.BF16.F32.PACK_AB R202, R25, R58 ;  /* 0x0000003a19ca723e */ /* 0x000fe400000010ff */
[----:B------:R-:W-:Y:S02]  /*1a510*/  CS2R R144, SRZ ;  /* 0x0000000000907805 */ /* 0x000fe4000001ff00 */
        /* <DEDUP_REMOVED lines=65> */
[----:B-1----:R-:W-:Y:S02]  /*1a930*/  CS2R R26, SRZ ;  /* 0x00000000001a7805 */ /* 0x002fe4000001ff00 */
[----:B------:R-:W-:Y:S01]  /*1a940*/  CS2R R24, SRZ ;  /* 0x0000000000187805 */ /* 0x000fe2000001ff00 */
[----:B------:R-:W-:Y:S06]  /*1a950*/  @!P2 BRA `(.L_x_2900) ;  /* 0x00000054003ca947 */ /* 0x000fec0003800000 */
[----:B------:R-:W-:Y:S01]  /*1a960*/  BSSY B1, `(.L_x_2901) ;  /* 0x000054d000017945 */ /* 0x000fe20003800000 */
[----:B------:R-:W-:Y:S02]  /*1a970*/  IMAD.MOV.U32 R13, RZ, RZ, R4 ;  /* 0x000000ffff0d7224 */ /* 0x000fe400078e0004 */
[----:B------:R-:W-:Y:S02]  /*1a980*/  IMAD.MOV.U32 R12, RZ, RZ, R5 ;  /* 0x000000ffff0c7224 */ /* 0x000fe400078e0005 */
[----:B------:R-:W-:Y:S02]  /*1a990*/  IMAD.MOV.U32 R8, RZ, RZ, R9 ;  /* 0x000000ffff087224 */ /* 0x000fe400078e0009 */
[----:B------:R-:W-:Y:S02]  /*1a9a0*/  IMAD.MOV.U32 R7, RZ, RZ, R224 ;  /* 0x000000ffff077224 */ /* 0x000fe400078e00e0 */
[----:B------:R-:W-:Y:S02]  /*1a9b0*/  IMAD.MOV.U32 R6, RZ, RZ, R219 ;  /* 0x000000ffff067224 */ /* 0x000fe400078e00db */
[----:B------:R-:W-:-:S02]  /*1a9c0*/  IMAD.MOV.U32 R2, RZ, RZ, 0x3f800000 ;  /* 0x3f800000ff027424 */ /* 0x000fc400078e00ff */
[----:B------:R-:W-:-:S07]  /*1a9d0*/  IMAD.MOV.U32 R151, RZ, RZ, RZ ;  /* 0x000000ffff977224 */ /* 0x000fce00078e00ff */
.L_x_2914:
[----:B------:R-:W-:-:S04]  /*1a9e0*/  ISETP.NE.AND P2, PT, R6, 0x1, PT ;  /* 0x000000010600780c */ /* 0x000fc80003f45270 */
[----:B------:R-:W-:-:S04]  /*1a9f0*/  SEL R224, RZ, 0x1, P2 ;  /* 0x00000001ffe07807 */ /* 0x000fc80001000000 */
[----:B------:R-:W-:Y:S01]  /*1aa00*/  LOP3.LUT R224, R7, R224, RZ, 0x3c, !PT ;  /* 0x000000e007e07212 */ /* 0x000fe200078e3cff */
[----:B------:R-:W-:Y:S06]  /*1aa10*/  @!P0 BRA `(.L_x_2902) ;  /* 0x0000000000048947 */ /* 0x000fec0003800000 */
[----:B------:R-:W-:Y:S01]  /*1aa20*/  BPT.TRAP 0x1 ;  /* 0x000000040000795c */ /* 0x000fe20000300000 */
.L_x_2902:
        /* <DEDUP_REMOVED lines=8> */
.L_x_2903:
        /* <DEDUP_REMOVED lines=8> */
.L_x_2905:
[----:B------:R-:W-:Y:S05]  /*1ab30*/  BSYNC B2 ;  /* 0x0000000000027941 */ /* 0x000fea0003800000 */
.L_x_2904:
[----:B------:R-:W2:Y:S01]  /*1ab40*/  LDL.64 R152, [R1+0x48] ;  /* 0x0000480001987983 */ /* 0x000ea20000100a00 */
[----:B01----:R-:W-:-:S03]  /*1ab50*/  IMAD.MOV.U32 R4, RZ, RZ, R3 ;  /* 0x000000ffff047224 */ /* 0x003fc600078e0003 */
[----:B------:R-:W3:Y:S01]  /*1ab60*/  LDL.64 R20, [R1+0x40] ;  /* 0x0000400001147983 */ /* 0x000ee20000100a00 */
[----:B------:R-:W-:Y:S01]  /*1ab70*/  IMAD.MOV.U32 R5, RZ, RZ, 0x40000040 ;  /* 0x40000040ff057424 */ /* 0x000fe200078e00ff */
[----:B------:R-:W-:-:S04]  /*1ab80*/  R2UR UR10, R4 ;  /* 0x00000000040a72ca */ /* 0x000fc800000e0000 */
[C---:B------:R-:W-:Y:S01]  /*1ab90*/  R2UR UR11, R5.reuse ;  /* 0x00000000050b72ca */ /* 0x040fe200000e0000 */
[----:B------:R-:W-:Y:S01]  /*1aba0*/  WARPGROUP.ARRIVE ;  /* 0x00000000000079c5 */ /* 0x000fe20000000000 */
[----:B------:R-:W-:Y:S01]  /*1abb0*/  IMAD.MOV.U32 R4, RZ, RZ, R11 ;  /* 0x000000ffff047224 */ /* 0x000fe200078e000b */
[----:B------:R-:W-:-:S04]  /*1abc0*/  R2UR UR19, R5 ;  /* 0x00000000051372ca */ /* 0x000fc800000e0000 */
[----:B------:R-:W-:Y:S01]  /*1abd0*/  R2UR UR18, R4 ;  /* 0x00000000041272ca */ /* 0x000fe200000e0000 */
[----:B------:R-:W-:Y:S01]  /*1abe0*/  IMAD.MOV.U32 R15, RZ, RZ, 0x40000040 ;  /* 0x40000040ff0f7424 */ /* 0x000fe200078e00ff */
[----:B------:R-:W-:-:S04]  /*1abf0*/  R2UR UR14, R14 ;  /* 0x000000000e0e72ca */ /* 0x000fc800000e0000 */
[----:B------:R-:W-:Y:S01]  /*1ac00*/  R2UR UR15, R15 ;  /* 0x000000000f0f72ca */ /* 0x000fe200000e0000 */
[----:B------:R-:W-:Y:S01]  /*1ac10*/  VIADD R10, R3, 0x180 ;  /* 0x00000180030a7836 */ /* 0x000fe20000000000 */
[----:B--2---:R-:W-:Y:S02]  /*1ac20*/  R2UR UR20, R152 ;  /* 0x00000000981472ca */ /* 0x004fe400000e0000 */
[----:B------:R-:W-:Y:S01]  /*1ac30*/  R2UR UR21, R153 ;  /* 0x00000000991572ca */ /* 0x000fe200000e0000 */
[----:B------:R-:W-:Y:S01]  /*1ac40*/  IMAD.MOV.U32 R11, RZ, RZ, 0x40000040 ;  /* 0x40000040ff0b7424 */ /* 0x000fe200078e00ff */
[----:B------:R-:W2:Y:S01]  /*1ac50*/  LDL.64 R152, [R1+0x38] ;  /* 0x0000380001987983 */ /* 0x000ea20000100a00 */
[----:B------:R-:W-:Y:S01]  /*1ac60*/  VIADD R4, R3, 0x200 ;  /* 0x0000020003047836 */ /* 0x000fe20000000000 */
[----:B------:R-:W-:Y:S02]  /*1ac70*/  R2UR UR27, R5 ;  /* 0x00000000051b72ca */ /* 0x000fe400000e0000 */
[----:B---3--:R-:W-:Y:S01]  /*1ac80*/  R2UR UR32, R20 ;  /* 0x00000000142072ca */ /* 0x008fe200000e0000 */
[----:B------:R-:W3:Y:S01]  /*1ac90*/  LDL.64 R14, [R1+0x28] ;  /* 0x00002800010e7983 */ /* 0x000ee20000100a00 */
[----:B------:R-:W-:-:S03]  /*1aca0*/  R2UR UR33, R21 ;  /* 0x00000000152172ca */ /* 0x000fc600000e0000 */
[----:B------:R-:W-:Y:S02]  /*1acb0*/  UMOV UR8, UR20 ;  /* 0x0000001400087c82 */ /* 0x000fe40008000000 */
[----:B------:R-:W-:Y:S01]  /*1acc0*/  UMOV UR9, UR21 ;  /* 0x0000001500097c82 */ /* 0x000fe20008000000 */
[----:B------:R-:W-:Y:S01]  /*1acd0*/  UMOV UR16, UR20 ;  /* 0x0000001400107c82 */ /* 0x000fe20008000000 */
[----:B------:R-:W-:Y:S01]  /*1ace0*/  HGMMA.64x16x16.F32.BF16 R184, gdesc[UR8], RZ, !UPT, gsb0 ;  /* 0x0020000008b879f0 */ /* 0x000fe2000c0018ff */
[----:B------:R-:W-:Y:S01]  /*1acf0*/  UMOV UR17, UR21 ;  /* 0x0000001500117c82 */ /* 0x000fe20008000000 */
[----:B------:R-:W-:Y:S01]  /*1ad00*/  UMOV UR12, UR20 ;  /* 0x00000014000c7c82 */ /* 0x000fe20008000000 */
[----:B------:R-:W-:Y:S01]  /*1ad10*/  UMOV UR13, UR21 ;  /* 0x00000015000d7c82 */ /* 0x000fe20008000000 */
[----:B------:R-:W-:Y:S02]  /*1ad20*/  R2UR UR6, R10 ;  /* 0x000000000a0672ca */ /* 0x000fe400000e0000 */
[----:B------:R-:W-:Y:S01]  /*1ad30*/  R2UR UR7, R11 ;  /* 0x000000000b0772ca */ /* 0x000fe200000e0000 */
[----:B------:R-:W-:Y:S01]  /*1ad40*/  UMOV UR4, UR20 ;  /* 0x0000001400047c82 */ /* 0x000fe20008000000 */
[----:B------:R-:W-:Y:S01]  /*1ad50*/  UMOV UR5, UR21 ;  /* 0x0000001500057c82 */ /* 0x000fe20008000000 */
[----:B------:R-:W-:Y:S01]  /*1ad60*/  R2UR UR26, R4 ;  /* 0x00000000041a72ca */ /* 0x000fe200000e0000 */
[----:B------:R-:W-:Y:S01]  /*1ad70*/  UMOV UR24, UR20 ;  /* 0x0000001400187c82 */ /* 0x000fe20008000000 */
[----:B------:R-:W-:Y:S01]  /*1ad80*/  UMOV UR25, UR21 ;  /* 0x0000001500197c82 */ /* 0x000fe20008000000 */
[----:B------:R-:W-:Y:S01]  /*1ad90*/  IMAD.MOV.U32 R5, RZ, RZ, 0x40000040 ;  /* 0x40000040ff057424 */ /* 0x000fe200078e00ff */
[----:B------:R-:W4:Y:S01]  /*1ada0*/  LDL.64 R20, [R1+0x30] ;  /* 0x0000300001147983 */ /* 0x000f220000100a00 */
[----:B------:R-:W-:-:S02]  /*1adb0*/  WARPGROUP.DEPBAR.LE gsb0, 0x0 ;  /* 0x00008000000079c5 */ /* 0x000fc40000010000 */
[----:B------:R-:W-:-:S06]  /*1adc0*/  WARPGROUP.ARRIVE ;  /* 0x00000000000079c5 */ /* 0x000fcc0000000000 */
[----:B------:R-:W-:Y:S03]  /*1add0*/  HGMMA.64x16x16.F32.BF16 R176, gdesc[UR16], RZ, !UPT, gsb0 ;  /* 0x0020000010b079f0 */ /* 0x000fe6000c0018ff */
[----:B------:R-:W-:Y:S02]  /*1ade0*/  WARPGROUP.DEPBAR.LE gsb0, 0x0 ;  /* 0x00008000000079c5 */ /* 0x000fe40000010000 */
[----:B------:R-:W-:-:S06]  /*1adf0*/  WARPGROUP.ARRIVE ;  /* 0x00000000000079c5 */ /* 0x000fcc0000000000 */
[----:B------:R-:W-:Y:S03]  /*1ae00*/  HGMMA.64x16x16.F32.BF16 R168, gdesc[UR12], RZ, !UPT, gsb0 ;  /* 0x002000000ca879f0 */ /* 0x000fe6000c0018ff */
[----:B------:R-:W-:Y:S02]  /*1ae10*/  WARPGROUP.DEPBAR.LE gsb0, 0x0 ;  /* 0x00008000000079c5 */ /* 0x000fe40000010000 */
[----:B------:R-:W-:-:S06]  /*1ae20*/  WARPGROUP.ARRIVE ;  /* 0x00000000000079c5 */ /* 0x000fcc0000000000 */
[----:B------:R-:W-:Y:S01]  /*1ae30*/  HGMMA.64x16x16.F32.BF16 R160, gdesc[UR4], RZ, !UPT, gsb0 ;  /* 0x0020000004a079f0 */ /* 0x000fe2000c0018ff */
[----:B------:R-:W-:Y:S02]  /*1ae40*/  VIADD R10, R3, 0x2 ;  /* 0x00000002030a7836 */ /* 0x000fe40000000000 */
[----:B------:R-:W-:Y:S01]  /*1ae50*/  IMAD.MOV.U32 R11, RZ, RZ, 0x40000040 ;  /* 0x40000040ff0b7424 */ /* 0x000fe200078e00ff */
[----:B------:R-:W-:Y:S02]  /*1ae60*/  WARPGROUP.DEPBAR.LE gsb0, 0x0 ;  /* 0x00008000000079c5 */ /* 0x000fe40000010000 */
[----:B------:R-:W-:Y:S02]  /*1ae70*/  R2UR UR10, R10 ;  /* 0x000000000a0a72ca */ /* 0x000fe400000e0000 */
[----:B--2---:R-:W-:Y:S02]  /*1ae80*/  R2UR UR28, R152 ;  /* 0x00000000981c72ca */ /* 0x004fe400000e0000 */
[----:B------:R-:W-:-:S02]  /*1ae90*/  R2UR UR29, R153 ;  /* 0x00000000991d72ca */ /* 0x000fc400000e0000 */
[----:B------:R-:W-:-:S06]  /*1aea0*/  WARPGROUP.ARRIVE ;  /* 0x00000000000079c5 */ /* 0x000fcc0000000000 */
[----:B------:R-:W-:Y:S01]  /*1aeb0*/  HGMMA.64x16x16.F32.BF16 R152, gdesc[UR24], RZ, !UPT, gsb0 ;  /* 0x00200000189879f0 */ /* 0x000fe2000c0018ff */
[----:B------:R-:W-:Y:S01]  /*1aec0*/  R2UR UR11, R11 ;  /* 0x000000000b0b72ca */ /* 0x000fe200000e0000 */
[----:B------:R-:W-:Y:S01]  /*1aed0*/  UMOV UR8, UR32 ;  /* 0x0000002000087c82 */ /* 0x000fe20008000000 */
[----:B------:R-:W-:Y:S01]  /*1aee0*/  UMOV UR9, UR33 ;  /* 0x0000002100097c82 */ /* 0x000fe20008000000 */
[----:B------:R-:W-:Y:S01]  /*1aef0*/  VIADD R4, R3, 0x82 ;  /* 0x0000008203047836 */ /* 0x000fe20000000000 */
[----:B------:R-:W-:Y:S02]  /*1af00*/  WARPGROUP.DEPBAR.LE gsb0, 0x0 ;  /* 0x00008000000079c5 */ /* 0x000fe40000010000 */
[----:B------:R-:W-:-:S07]  /*1af10*/  WARPGROUP.ARRIVE ;  /* 0x00000000000079c5 */ /* 0x000fce0000000000 */
[----:B------:R-:W-:Y:S01]  /*1af20*/  HGMMA.64x16x16.F32.BF16 R184, gdesc[UR8], R184, gsb0 ;  /* 0x0020000008b879f0 */ /* 0x000fe200080018b8 */
        /* <DEDUP_REMOVED lines=13> */
[----:B------:R-:W-:Y:S02]  /*1b000*/  VIADD R4, R3, 0x182 ;  /* 0x0000018203047836 */ /* 0x000fe40000000000 */
[----:B------:R-:W-:Y:S01]  /*1b010*/  IMAD.MOV.U32 R5, RZ, RZ, 0x40000040 ;  /* 0x40000040ff057424 */ /* 0x000fe200078e00ff */
[----:B------:R-:W-:Y:S01]  /*1b020*/  UMOV UR12, UR32 ;  /* 0x00000020000c7c82 */ /* 0x000fe20008000000 */
[----:B------:R-:W-:Y:S01]  /*1b030*/  UMOV UR13, UR33 ;  /* 0x00000021000d7c82 */ /* 0x000fe20008000000 */
        /* <DEDUP_REMOVED lines=11> */
[----:B------:R-:W-:Y:S01]  /*1b0f0*/  VIADD R4, R3, 0x202 ;  /* 0x0000020203047836 */ /* 0x000fe20000000000 */
[----:B------:R-:W-:Y:S01]  /*1b100*/  UMOV UR16, UR28 ;  /* 0x0000001c00107c82 */ /* 0x000fe20008000000 */
[----:B------:R-:W-:Y:S01]  /*1b110*/  UMOV UR17, UR29 ;  /* 0x0000001d00117c82 */ /* 0x000fe20008000000 */
[----:B----4-:R-:W-:Y:S01]  /*1b120*/  R2UR UR46, R20 ;  /* 0x00000000142e72ca */ /* 0x010fe200000e0000 */
[----:B------:R-:W2:Y:S01]  /*1b130*/  LDL.64 R10, [R1+0x20] ;  /* 0x00002000010a7983 */ /* 0x000ea20000100a00 */
[----:B------:R-:W-:-:S02]  /*1b140*/  WARPGROUP.DEPBAR.LE gsb0, 0x0 ;  /* 0x00008000000079c5 */ /* 0x000fc40000010000 */
[----:B------:R-:W-:-:S06]  /*1b150*/  WARPGROUP.ARRIVE ;  /* 0x00000000000079c5 */ /* 0x000fcc0000000000 */
        /* <DEDUP_REMOVED lines=45> */
[----:B------:R-:W-:Y:S01]  /*1b430*/  IMAD.MOV.U32 R5, RZ, RZ, 0x40000040 ;  /* 0x40000040ff057424 */ /* 0x000fe200078e00ff */
[----:B------:R-:W-:Y:S02]  /*1b440*/  R2UR UR47, R21 ;  /* 0x00000000152f72ca */ /* 0x000fe400000e0000 */
[----:B------:R-:W-:Y:S02]  /*1b450*/  R2UR UR30, R4 ;  /* 0x00000000041e72ca */ /* 0x000fe400000e0000 */
[----:B------:R-:W-:Y:S01]  /*1b460*/  R2UR UR31, R5 ;  /* 0x00000000051f72ca */ /* 0x000fe200000e0000 */
[----:B------:R-:W-:-:S08]  /*1b470*/  UMOV UR28, UR46 ;  /* 0x0000002e001c7c82 */ /* 0x000fd00008000000 */
[----:B------:R-:W-:Y:S01]  /*1b480*/  UMOV UR29, UR47 ;  /* 0x0000002f001d7c82 */ /* 0x000fe20008000000 */
[----:B------:R-:W-:Y:S02]  /*1b490*/  VIADD R4, R3, 0x86 ;  /* 0x0000008603047836 */ /* 0x000fe40000000000 */
        /* <DEDUP_REMOVED lines=16> */
[----:B------:R-:W-:Y:S02]  /*1b5a0*/  R2UR UR12, R4 ;  /* 0x00000000040c72ca */ /* 0x000fe400000e0000 */
[----:B------:R-:W-:-:S11]  /*1b5b0*/  R2UR UR13, R5 ;  /* 0x00000000050d72ca */ /* 0x000fd600000e0000 */
[----:B------:R-:W-:Y:S01]  /*1b5c0*/  UMOV UR30, UR12 ;  /* 0x0000000c001e7c82 */ /* 0x000fe20008000000 */
[----:B------:R-:W-:Y:S01]  /*1b5d0*/  UMOV UR12, UR46 ;  /* 0x0000002e000c7c82 */ /* 0x000fe20008000000 */
[----:B------:R-:W-:Y:S01]  /*1b5e0*/  UMOV UR31, UR13 ;  /* 0x0000000d001f7c82 */ /* 0x000fe20008000000 */
[----:B------:R-:W-:Y:S01]  /*1b5f0*/  UMOV UR13, UR47 ;  /* 0x0000002f000d7c82 */ /* 0x000fe20008000000 */
        /* <DEDUP_REMOVED lines=15> */
[----:B------:R-:W-:Y:S01]  /*1b6f0*/  VIADD R4, R3, 0x280 ;  /* 0x0000028003047836 */ /* 0x000fe20000000000 */
[----:B------:R-:W-:Y:S02]  /*1b700*/  WARPGROUP.DEPBAR.LE gsb0, 0x0 ;  /* 0x00008000000079c5 */ /* 0x000fe40000010000 */
[----:B------:R-:W-:-:S06]  /*1b710*/  WARPGROUP.ARRIVE ;  /* 0x00000000000079c5 */ /* 0x000fcc0000000000 */
[----:B------:R-:W-:Y:S01]  /*1b720*/  HGMMA.64x16x16.F32.BF16 R152, gdesc[UR28], R152, gsb0 ;  /* 0x002000001c9879f0 */ /* 0x000fe20008001898 */
        /* <DEDUP_REMOVED lines=42> */
[----:B------:R-:W-:Y:S02]  /*1b9d0*/  VIADD R4, R3, 0x282 ;  /* 0x0000028203047836 */ /* 0x000fe40000000000 */
[----:B------:R-:W-:-:S03]  /*1b9e0*/  IMAD.MOV.U32 R5, RZ, RZ, 0x40000040 ;  /* 0x40000040ff057424 */ /* 0x000fc600078e00ff */
[----:B------:R-:W-:Y:S01]  /*1b9f0*/  R2UR UR6, R4 ;  /* 0x00000000040672ca */ /* 0x000fe200000e0000 */
[----:B------:R-:W-:Y:S01]  /*1ba00*/  VIADD R4, R3, 0x302 ;  /* 0x0000030203047836 */ /* 0x000fe20000000000 */
[----:B------:R-:W-:Y:S01]  /*1ba10*/  R2UR UR7, R5 ;  /* 0x00000000050772ca */ /* 0x000fe200000e0000 */
[----:B------:R-:W-:-:S03]  /*1ba20*/  IMAD.MOV.U32 R5, RZ, RZ, 0x40000040 ;  /* 0x40000040ff057424 */ /* 0x000fc600078e00ff */
[----:B------:R-:W-:Y:S01]  /*1ba30*/  R2UR UR14, R4 ;  /* 0x00000000040e72ca */ /* 0x000fe200000e0000 */
[----:B------:R-:W-:Y:S02]  /*1ba40*/  WARPGROUP.DEPBAR.LE gsb0, 0x0 ;  /* 0x00008000000079c5 */ /* 0x000fe40000010000 */
[----:B------:R-:W-:-:S06]  /*1ba50*/  WARPGROUP.ARRIVE ;  /* 0x00000000000079c5 */ /* 0x000fcc0000000000 */
[----:B------:R-:W-:Y:S01]  /*1ba60*/  HGMMA.64x16x16.F32.BF16 R152, gdesc[UR24], R152, gsb0 ;  /* 0x00200000189879f0 */ /* 0x000fe20008001898 */
        /* <DEDUP_REMOVED lines=11> */
[----:B--2---:R-:W-:Y:S02]  /*1bb20*/  R2UR UR28, R10 ;  /* 0x000000000a1c72ca */ /* 0x004fe400000e0000 */
[----:B------:R-:W-:Y:S02]  /*1bb30*/  R2UR UR4, R4 ;  /* 0x00000000040472ca */ /* 0x000fe400000e0000 */
[----:B------:R-:W-:Y:S02]  /*1bb40*/  R2UR UR5, R5 ;  /* 0x00000000050572ca */ /* 0x000fe400000e0000 */
[----:B------:R-:W-:-:S02]  /*1bb50*/  R2UR UR29, R11 ;  /* 0x000000000b1d72ca */ /* 0x000fc400000e0000 */
[----:B------:R-:W2:Y:S07]  /*1bb60*/  LDL.64 R10, [R1+0x10] ;  /* 0x00001000010a7983 */ /* 0x000eae0000100a00 */
[----:B------:R-:W-:Y:S01]  /*1bb70*/  UMOV UR26, UR4 ;  /* 0x00000004001a7c82 */ /* 0x000fe20008000000 */
[----:B------:R-:W-:Y:S01]  /*1bb80*/  UMOV UR4, UR28 ;  /* 0x0000001c00047c82 */ /* 0x000fe20008000000 */
[----:B------:R-:W-:Y:S02]  /*1bb90*/  UMOV UR27, UR5 ;  /* 0x00000005001b7c82 */ /* 0x000fe40008000000 */
[----:B------:R-:W-:Y:S01]  /*1bba0*/  UMOV UR5, UR29 ;  /* 0x0000001d00057c82 */ /* 0x000fe20008000000 */
[----:B------:R-:W-:-:S02]  /*1bbb0*/  WARPGROUP.DEPBAR.LE gsb0, 0x0 ;  /* 0x00008000000079c5 */ /* 0x000fc40000010000 */
        /* <DEDUP_REMOVED lines=75> */
[----:B------:R-:W2:Y:S01]  /*1c070*/  LDL.64 R10, [R1] ;  /* 0x00000000010a7983 */ /* 0x000ea20000100a00 */
        /* <DEDUP_REMOVED lines=535> */
.L_x_2907:
[----:B------:R-:W-:Y:S01]  /*1e1f0*/  SHF.L.U32 R0, R7, 0x1f, RZ ;  /* 0x0000001f07007819 */ /* 0x000fe200000006ff */
[----:B------:R-:W-:-:S04]  /*1e200*/  IMAD R7, R6, 0x8, R22 ;  /* 0x0000000806077824 */ /* 0x000fc800078e0216 */
[----:B------:R0:W1:Y:S01]  /*1e210*/  SYNCS.PHASECHK.TRANS64.TRYWAIT P2, [R7+URZ+0x38850], R0 ;  /* 0x03885000070075a7 */ /* 0x000062000804017f */
[----:B------:R-:W-:Y:S05]  /*1e220*/  @!P0 BRA `(.L_x_2908) ;  /* 0x0000000000048947 */ /* 0x000fea0003800000 */
[----:B------:R-:W-:Y:S01]  /*1e230*/  BPT.TRAP 0x1 ;  /* 0x000000040000795c */ /* 0x000fe20000300000 */
.L_x_2908:
[----:B------:R-:W-:Y:S04]  /*1e240*/  BSSY B2, `(.L_x_2909) ;  /* 0x0000004000027945 */ /* 0x000fe80003800000 */
[----:B-1----:R-:W-:Y:S05]  /*1e250*/  @P2 BRA `(.L_x_2910) ;  /* 0x0000000000082947 */ /* 0x002fea0003800000 */
[----:B------:R-:W1:Y:S02]  /*1e260*/  SYNCS.PHASECHK.TRANS64.TRYWAIT P2, [R7+URZ+0x38850], R0 ;  /* 0x03885000070075a7 */ /* 0x000e64000804017f */
[----:B-1----:R-:W-:Y:S05]  /*1e270*/  @!P2 BRA `(.L_x_2911) ;  /* 0x0000013c00fca947 */ /* 0x002fea0003800000 */
.L_x_2910:
[----:B------:R-:W-:Y:S05]  /*1e280*/  BSYNC B2 ;  /* 0x0000000000027941 */ /* 0x000fea0003800000 */
.L_x_2909:
        /* <DEDUP_REMOVED lines=45> */
.L_x_2912:
[----:B------:R-:W2:Y:S01]  /*1e560*/  LDL R4, [R1+0x68] ;  /* 0x0000680001047983 */ /* 0x000ea20000100800 */
[----:B------:R-:W0:Y:S03]  /*1e570*/  @P1 LDC R2, c[0x0][0x44c] ;  /* 0x00011300ff021b82 */ /* 0x000e260000000800 */
[----:B------:R-:W2:Y:S04]  /*1e580*/  LDL R3, [R1+0x78] ;  /* 0x0000780001037983 */ /* 0x000ea80000100800 */
[----:B------:R-:W3:Y:S01]  /*1e590*/  LDL R196, [R1+0x74] ;  /* 0x0000740001c47983 */ /* 0x000ee20000100800 */
[----:B------:R-:W1:Y:S03]  /*1e5a0*/  @P1 LDC R0, c[0x0][0x450] ;  /* 0x00011400ff001b82 */ /* 0x000e660000000800 */
[----:B------:R-:W4:Y:S04]  /*1e5b0*/  LDL R195, [R1+0x70] ;  /* 0x0000700001c37983 */ /* 0x000f280000100800 */
[----:B------:R-:W4:Y:S01]  /*1e5c0*/  LDL R194, [R1+0x6c] ;  /* 0x00006c0001c27983 */ /* 0x000f220000100800 */
[----:B------:R-:W-:Y:S01]  /*1e5d0*/  FMUL.FTZ R11, R169, UR39 ;  /* 0x00000027a90b7c20 */ /* 0x000fe20008410000 */
[----:B------:R-:W-:Y:S01]  /*1e5e0*/  FMUL.FTZ R169, R173, UR39 ;  /* 0x00000027ada97c20 */ /* 0x000fe20008410000 */
[----:B------:R-:W-:Y:S01]  /*1e5f0*/  FMUL.FTZ R10, R172, UR39 ;  /* 0x00000027ac0a7c20 */ /* 0x000fe20008410000 */
[----:B------:R-:W-:Y:S01]  /*1e600*/  FMUL.FTZ R172, R160, UR39 ;  /* 0x00000027a0ac7c20 */ /* 0x000fe20008410000 */
[----:B------:R-:W-:-:S02]  /*1e610*/  IMAD.MOV.U32 R160, RZ, RZ, -0x50 ;  /* 0xffffffb0ffa07424 */ /* 0x000fc400078e00ff */
[----:B------:R-:W-:Y:S02]  /*1e620*/  FMUL.FTZ R6, R189, UR39 ;  /* 0x00000027bd067c20 */ /* 0x000fe40008410000 */
[----:B------:R-:W-:Y:S02]  /*1e630*/  IMAD R160, R8, R160, 0x1 ;  /* 0x0000000108a07424 */ /* 0x000fe400078e02a0 */
[----:B------:R-:W-:Y:S01]  /*1e640*/  FMUL.FTZ R176, R176, UR39 ;  /* 0x00000027b0b07c20 */ /* 0x000fe20008410000 */
[----:B------:R-:W-:Y:S01]  /*1e650*/  FMUL.FTZ R14, R168, UR39 ;  /* 0x00000027a80e7c20 */ /* 0x000fe20008410000 */
[----:B------:R-:W5:Y:S01]  /*1e660*/  MUFU.TANH R6, R6 ;  /* 0x0000000600067308 */ /* 0x000f620000002400 */
[----:B------:R-:W-:Y:S01]  /*1e670*/  FMUL.FTZ R161, R161, UR39 ;  /* 0x00000027a1a17c20 */ /* 0x000fe20008410000 */
[----:B------:R-:W-:-:S06]  /*1e680*/  FMUL.FTZ R164, R164, UR39 ;  /* 0x00000027a4a47c20 */ /* 0x000fcc0008410000 */
[----:B------:R-:W5:Y:S08]  /*1e690*/  MUFU.TANH R176, R176 ;  /* 0x000000b000b07308 */ /* 0x000f700000002400 */
[----:B------:R-:W5:Y:S01]  /*1e6a0*/  MUFU.TANH R14, R14 ;  /* 0x0000000e000e7308 */ /* 0x000f620000002400 */
[----:B------:R-:W-:-:S07]  /*1e6b0*/  FMUL.FTZ R21, R177, UR39 ;  /* 0x00000027b1157c20 */ /* 0x000fce0008410000 */
[----:B------:R-:W-:Y:S08]  /*1e6c0*/  MUFU.TANH R11, R11 ;  /* 0x0000000b000b7308 */ /* 0x000ff00000002400 */
[----:B------:R-:W-:Y:S01]  /*1e6d0*/  MUFU.TANH R161, R161 ;  /* 0x000000a100a17308 */ /* 0x000fe20000002400 */
[----:B------:R-:W-:-:S07]  /*1e6e0*/  FMUL.FTZ R20, R180, UR39 ;  /* 0x00000027b4147c20 */ /* 0x000fce0008410000 */
[----:B------:R-:W-:Y:S01]  /*1e6f0*/  MUFU.TANH R164, R164 ;  /* 0x000000a400a47308 */ /* 0x000fe20000002400 */
[----:B------:R-:W-:-:S07]  /*1e700*/  FMUL.FTZ R15, R181, UR39 ;  /* 0x00000027b50f7c20 */ /* 0x000fce0008410000 */
[----:B------:R-:W-:Y:S08]  /*1e710*/  MUFU.TANH R20, R20 ;  /* 0x0000001400147308 */ /* 0x000ff00000002400 */
[----:B------:R-:W-:Y:S08]  /*1e720*/  MUFU.TANH R21, R21 ;  /* 0x0000001500157308 */ /* 0x000ff00000002400 */
[----:B------:R-:W-:Y:S08]  /*1e730*/  MUFU.TANH R169, R169 ;  /* 0x000000a900a97308 */ /* 0x000ff00000002400 */
[----:B------:R-:W-:Y:S08]  /*1e740*/  MUFU.TANH R15, R15 ;  /* 0x0000000f000f7308 */ /* 0x000ff00000002400 */
[----:B------:R-:W-:Y:S01]  /*1e750*/  MUFU.TANH R10, R10 ;  /* 0x0000000a000a7308 */ /* 0x000fe20000002400 */
[----:B------:R-:W-:-:S07]  /*1e760*/  FMUL.FTZ R165, R165, UR39 ;  /* 0x00000027a5a57c20 */ /* 0x000fce0008410000 */
[----:B------:R-:W-:Y:S01]  /*1e770*/  MUFU.TANH R172, R172 ;  /* 0x000000ac00ac7308 */ /* 0x000fe20000002400 */
[----:B------:R-:W-:Y:S01]  /*1e780*/  FMUL.FTZ R5, R191, UR39 ;  /* 0x00000027bf057c20 */ /* 0x000fe20008410000 */
        /* <DEDUP_REMOVED lines=8> */
[----:B------:R-:W-:Y:S01]  /*1e810*/  FMUL.FTZ R171, R171, UR39 ;  /* 0x00000027abab7c20 */ /* 0x000fe20008410000 */
[----:B------:R-:W-:-:S05]  /*1e820*/  FMUL.FTZ R162, R162, UR39 ;  /* 0x00000027a2a27c20 */ /* 0x000fca0008410000 */
[----:B------:R-:W-:Y:S01]  /*1e830*/  MUFU.TANH R186, R186 ;  /* 0x000000ba00ba7308 */ /* 0x000fe20000002400 */
[----:B------:R-:W-:Y:S01]  /*1e840*/  FMUL.FTZ R189, R175, UR39 ;  /* 0x00000027afbd7c20 */ /* 0x000fe20008410000 */
[----:B------:R-:W-:-:S06]  /*1e850*/  FMUL.FTZ R190, R166, UR39 ;  /* 0x00000027a6be7c20 */ /* 0x000fcc0008410000 */
[----:B------:R-:W-:Y:S01]  /*1e860*/  MUFU.TANH R192, R192 ;  /* 0x000000c000c07308 */ /* 0x000fe20000002400 */
[----:B------:R-:W-:-:S07]  /*1e870*/  FMUL.FTZ R187, R154, UR39 ;  /* 0x000000279abb7c20 */ /* 0x000fce0008410000 */
[----:B------:R-:W-:Y:S01]  /*1e880*/  MUFU.TANH R5, R5 ;  /* 0x0000000500057308 */ /* 0x000fe20000002400 */
[----:B--2---:R-:W-:-:S04]  /*1e890*/  IMAD.IADD R3, R3, 0x1, R4 ;  /* 0x0000000103037824 */ /* 0x004fc800078e0204 */
[----:B0-----:R-:W-:-:S05]  /*1e8a0*/  @P1 IMAD.HI.U32 R2, R3, R2, RZ ;  /* 0x0000000203021227 */ /* 0x001fca00078e00ff */
[----:B-1----:R-:W-:-:S05]  /*1e8b0*/  @P1 SHF.R.U32.HI R3, RZ, R0, R2 ;  /* 0x00000000ff031219 */ /* 0x002fca0000011602 */
[----:B------:R-:W0:Y:S01]  /*1e8c0*/  SHFL.IDX PT, R173, R3, RZ, 0x1c1f ;  /* 0x001c1fff03ad7589 */ /* 0x000e2200000e0000 */
[----:B---3--:R-:W-:Y:S02]  /*1e8d0*/  IMAD R160, R196, -0x2, R160 ;  /* 0xfffffffec4a07824 */ /* 0x008fe400078e02a0 */
[----:B------:R-:W-:Y:S01]  /*1e8e0*/  FMUL.FTZ R2, R184, UR39 ;  /* 0x00000027b8027c20 */ /* 0x000fe20008410000 */
[----:B------:R-:W-:Y:S02]  /*1e8f0*/  FMUL.FTZ R0, R185, UR39 ;  /* 0x00000027b9007c20 */ /* 0x000fe40008410000 */
[----:B----4-:R-:W-:-:S03]  /*1e900*/  IADD3 R168, -R194, R160, R195 ;  /* 0x000000a0c2a87210 */ /* 0x010fc60007ffe1c3 */
[----:B------:R-:W1:Y:S01]  /*1e910*/  MUFU.TANH R2, R2 ;  /* 0x0000000200027308 */ /* 0x000e620000002400 */
[----:B------:R-:W-:-:S07]  /*1e920*/  FMUL.FTZ R4, R188, UR39 ;  /* 0x00000027bc047c20 */ /* 0x000fce0008410000 */
[----:B------:R-:W2:Y:S01]  /*1e930*/  MUFU.TANH R0, R0 ;  /* 0x0000000000007308 */ /* 0x000ea20000002400 */
[----:B0-----:R-:W-:-:S07]  /*1e940*/  IMAD.IADD R160, R168, 0x1, R173 ;  /* 0x00000001a8a07824 */ /* 0x001fce00078e02ad */
[----:B------:R-:W0:Y:S01]  /*1e950*/  MUFU.TANH R4, R4 ;  /* 0x0000000400047308 */ /* 0x000e220000002400 */
[C---:B------:R-:W-:Y:S02]  /*1e960*/  ISETP.GT.AND P5, PT, R160.reuse, 0x9, PT ;  /* 0x00000009a000780c */ /* 0x040fe40003fa4270 */
[----:B------:R-:W-:Y:S02]  /*1e970*/  ISETP.GT.AND P4, PT, R160, 0x10, PT ;  /* 0x00000010a000780c */ /* 0x000fe40003f84270 */
[----:B-----5:R-:W-:Y:S02]  /*1e980*/  FSEL R177, R6, -INF , P5 ;  /* 0xff80000006b17808 */ /* 0x020fe40002800000 */
[C---:B------:R-:W-:Y:S02]  /*1e990*/  ISETP.GT.AND P5, PT, R160.reuse, 0x20, PT ;  /* 0x00000020a000780c */ /* 0x040fe40003fa4270 */
[----:B------:R-:W-:Y:S02]  /*1e9a0*/  ISETP.GT.AND P3, PT, R160, RZ, PT ;  /* 0x000000ffa000720c */ /* 0x000fe40003f64270 */
[----:B------:R-:W-:-:S02]  /*1e9b0*/  FSEL R176, R176, -INF , P4 ;  /* 0xff800000b0b07808 */ /* 0x000fc40002000000 */
[----:B------:R-:W-:Y:S02]  /*1e9c0*/  ISETP.GT.AND P4, PT, R160, 0x21, PT ;  /* 0x00000021a000780c */ /* 0x000fe40003f84270 */
[----:B------:R-:W-:Y:S02]  /*1e9d0*/  FSEL R14, R14, -INF , P5 ;  /* 0xff8000000e0e7808 */ /* 0x000fe40002800000 */
[C---:B------:R-:W-:Y:S02]  /*1e9e0*/  ISETP.GT.AND P5, PT, R160.reuse, 0x31, PT ;  /* 0x00000031a000780c */ /* 0x040fe40003fa4270 */
[----:B------:R-:W-:Y:S02]  /*1e9f0*/  ISETP.GT.AND P2, PT, R160, 0x1, PT ;  /* 0x00000001a000780c */ /* 0x000fe40003f44270 */
[----:B-1----:R-:W-:Y:S01]  /*1ea00*/  FSEL R181, R2, -INF , P3 ;  /* 0xff80000002b57808 */ /* 0x002fe20001800000 */
[----:B------:R-:W-:Y:S01]  /*1ea10*/  FMUL.FTZ R185, R179, UR39 ;  /* 0x00000027b3b97c20 */ /* 0x000fe20008410000 */
[----:B------:R-:W-:-:S02]  /*1ea20*/  FSEL R11, R11, -INF , P4 ;  /* 0xff8000000b0b7808 */ /* 0x000fc40002000000 */
[C---:B------:R-:W-:Y:S02]  /*1ea30*/  ISETP.GT.AND P4, PT, R160.reuse, 0x38, PT ;  /* 0x00000038a000780c */ /* 0x040fe40003f84270 */
[----:B------:R-:W-:Y:S02]  /*1ea40*/  FSEL R2, R161, -INF , P5 ;  /* 0xff800000a1027808 */ /* 0x000fe40002800000 */
[----:B------:R-:W-:Y:S02]  /*1ea50*/  ISETP.GT.AND P6, PT, R160, 0x8, PT ;  /* 0x00000008a000780c */ /* 0x000fe40003fc4270 */
[----:B--2---:R-:W-:Y:S02]  /*1ea60*/  FSEL R179, R0, -INF , P2 ;  /* 0xff80000000b37808 */ /* 0x004fe40001000000 */
[----:B------:R-:W-:Y:S01]  /*1ea70*/  FMNMX.FTZ R161, R181, R12, !PT ;  /* 0x0000000cb5a17209 */ /* 0x000fe20007810000 */
[----:B------:R-:W-:Y:S01]  /*1ea80*/  FMUL.FTZ R184, R178, UR39 ;  /* 0x00000027b2b87c20 */ /* 0x000fe20008410000 */
[----:B------:R-:W-:-:S02]  /*1ea90*/  FSEL R0, R164, -INF , P4 ;  /* 0xff800000a4007808 */ /* 0x000fc40002000000 */
[----:B0-----:R-:W-:Y:S02]  /*1eaa0*/  FSEL R178, R4, -INF , P6 ;  /* 0xff80000004b27808 */ /* 0x001fe40003000000 */
[----:B------:R-:W-:Y:S02]  /*1eab0*/  FMNMX.FTZ R164, R179, R161, !PT ;  /* 0x000000a1b3a47209 */ /* 0x000fe40007810000 */
[----:B------:R-:W-:Y:S02]  /*1eac0*/  ISETP.GT.AND P2, PT, R160, 0x18, PT ;  /* 0x00000018a000780c */ /* 0x000fe40003f44270 */
[----:B------:R-:W-:Y:S02]  /*1ead0*/  FMNMX.FTZ R164, R178, R164, !PT ;  /* 0x000000a4b2a47209 */ /* 0x000fe40007810000 */
[----:B------:R-:W-:Y:S02]  /*1eae0*/  ISETP.GT.AND P3, PT, R160, 0x11, PT ;  /* 0x00000011a000780c */ /* 0x000fe40003f64270 */
[----:B------:R-:W-:-:S02]  /*1eaf0*/  FMNMX.FTZ R164, R177, R164, !PT ;  /* 0x000000a4b1a47209 */ /* 0x000fc40007810000 */
[----:B------:R-:W-:Y:S02]  /*1eb00*/  FSEL R20, R20, -INF , P2 ;  /* 0xff80000014147808 */ /* 0x000fe40001000000 */
[----:B------:R-:W-:Y:S02]  /*1eb10*/  ISETP.GT.AND P2, PT, R160, 0x29, PT ;  /* 0x00000029a000780c */ /* 0x000fe40003f44270 */
[----:B------:R-:W-:Y:S02]  /*1eb20*/  FSEL R21, R21, -INF , P3 ;  /* 0xff80000015157808 */ /* 0x000fe40001800000 */
[----:B------:R-:W-:Y:S02]  /*1eb30*/  FMNMX.FTZ R164, R176, R164, !PT ;  /* 0x000000a4b0a47209 */ /* 0x000fe40007810000 */
[----:B------:R-:W-:Y:S02]  /*1eb40*/  FSEL R6, R169, -INF , P2 ;  /* 0xff800000a9067808 */ /* 0x000fe40001000000 */
[----:B------:R-:W-:-:S02]  /*1eb50*/  ISETP.GT.AND P6, PT, R160, 0x19, PT ;  /* 0x00000019a000780c */ /* 0x000fc40003fc4270 */
[----:B------:R-:W-:Y:S02]  /*1eb60*/  FMNMX.FTZ R169, R21, R164, !PT ;  /* 0x000000a415a97209 */ /* 0x000fe40007810000 */
[----:B------:R-:W-:Y:S02]  /*1eb70*/  FSEL R15, R15, -INF , P6 ;  /* 0xff8000000f0f7808 */ /* 0x000fe40003000000 */
[----:B------:R-:W-:-:S04]  /*1eb80*/  FMNMX.FTZ R169, R20, R169, !PT ;  /* 0x000000a914a97209 */ /* 0x000fc80007810000 */
[----:B------:R-:W-:Y:S02]  /*1eb90*/  FMNMX.FTZ R169, R15, R169, !PT ;  /* 0x000000a90fa97209 */ /* 0x000fe40007810000 */
[----:B------:R-:W-:Y:S02]  /*1eba0*/  ISETP.GT.AND P3, PT, R160, 0x28, PT ;  /* 0x00000028a000780c */ /* 0x000fe40003f64270 */
[----:B------:R-:W-:Y:S01]  /*1ebb0*/  FMNMX.FTZ R169, R14, R169, !PT ;  /* 0x000000a90ea97209 */ /* 0x000fe20007810000 */
[----:B------:R0:W1:Y:S01]  /*1ebc0*/  MUFU.TANH R164, R165 ;  /* 0x000000a500a47308 */ /* 0x0000620000002400 */
[----:B------:R-:W-:Y:S02]  /*1ebd0*/  FSEL R10, R10, -INF , P3 ;  /* 0xff8000000a0a7808 */ /* 0x000fe40001800000 */
[----:B------:R-:W-:Y:S02]  /*1ebe0*/  FMNMX.FTZ R169, R11, R169, !PT ;  /* 0x000000a90ba97209 */ /* 0x000fe40007810000 */
[----:B------:R-:W-:Y:S01]  /*1ebf0*/  ISETP.GT.AND P6, PT, R160, 0x30, PT ;  /* 0x00000030a000780c */ /* 0x000fe20003fc4270 */
[----:B0-----:R-:W-:Y:S01]  /*1ec00*/  FMUL.FTZ R165, R152, UR39 ;  /* 0x0000002798a57c20 */ /* 0x001fe20008410000 */
[----:B------:R-:W-:Y:S01]  /*1ec10*/  FMNMX.FTZ R169, R10, R169, !PT ;  /* 0x000000a90aa97209 */ /* 0x000fe20007810000 */
[----:B------:R-:W-:Y:S01]  /*1ec20*/  FMUL.FTZ R152, R153, UR39 ;  /* 0x0000002799987c20 */ /* 0x000fe20008410000 */
[----:B------:R-:W-:Y:S01]  /*1ec30*/  FSEL R4, R172, -INF , P6 ;  /* 0xff800000ac047808 */ /* 0x000fe20003000000 */
[----:B------:R-:W-:Y:S01]  /*1ec40*/  FMUL.FTZ R153, R156, UR39 ;  /* 0x000000279c997c20 */ /* 0x000fe20008410000 */
[----:B------:R-:W-:Y:S01]  /*1ec50*/  FMNMX.FTZ R169, R6, R169, !PT ;  /* 0x000000a906a97209 */ /* 0x000fe20007810000 */
[----:B------:R-:W0:Y:S01]  /*1ec60*/  MUFU.TANH R165, R165 ;  /* 0x000000a500a57308 */ /* 0x000e220000002400 */
[----:B------:R-:W-:-:S02]  /*1ec70*/  FMUL.FTZ R156, R157, UR39 ;  /* 0x000000279d9c7c20 */ /* 0x000fc40008410000 */
[----:B------:R-:W-:-:S05]  /*1ec80*/  FMNMX.FTZ R169, R4, R169, !PT ;  /* 0x000000a904a97209 */ /* 0x000fca0007810000 */
[----:B------:R-:W2:Y:S01]  /*1ec90*/  MUFU.TANH R152, R152 ;  /* 0x0000009800987308 */ /* 0x000ea20000002400 */
[----:B------:R-:W-:Y:S02]  /*1eca0*/  ISETP.GT.AND P3, PT, R160, 0x39, PT ;  /* 0x00000039a000780c */ /* 0x000fe40003f64270 */
[----:B------:R-:W-:-:S05]  /*1ecb0*/  FMNMX.FTZ R157, R2, R169, !PT ;  /* 0x000000a9029d7209 */ /* 0x000fca0007810000 */
[----:B------:R-:W3:Y:S01]  /*1ecc0*/  MUFU.TANH R153, R153 ;  /* 0x0000009900997308 */ /* 0x000ee20000002400 */
[----:B------:R-:W-:Y:S02]  /*1ecd0*/  ISETP.GT.AND P2, PT, R160, 0x40, PT ;  /* 0x00000040a000780c */ /* 0x000fe40003f44270 */
[----:B-1----:R-:W-:Y:S02]  /*1ece0*/  FSEL R164, R164, -INF , P3 ;  /* 0xff800000a4a47808 */ /* 0x002fe40001800000 */
[----:B------:R-:W-:-:S03]  /*1ecf0*/  FMNMX.FTZ R157, R0, R157, !PT ;  /* 0x0000009d009d7209 */ /* 0x000fc60007810000 */
[----:B------:R-:W1:Y:S01]  /*1ed00*/  MUFU.TANH R156, R156 ;  /* 0x0000009c009c7308 */ /* 0x000e620000002400 */
[----:B------:R-:W-:Y:S02]  /*1ed10*/  ISETP.GT.AND P6, PT, R160, 0x41, PT ;  /* 0x00000041a000780c */ /* 0x000fe40003fc4270 */
[----:B0-----:R-:W-:Y:S02]  /*1ed20*/  FSEL R165, R165, -INF , P2 ;  /* 0xff800000a5a57808 */ /* 0x001fe40001000000 */
[----:B------:R-:W-:Y:S02]  /*1ed30*/  FMNMX.FTZ R169, R164, R157, !PT ;  /* 0x0000009da4a97209 */ /* 0x000fe40007810000 */
[----:B------:R-:W-:Y:S02]  /*1ed40*/  ISETP.GT.AND P5, PT, R160, 0x48, PT ;  /* 0x00000048a000780c */ /* 0x000fe40003fa4270 */
[----:B--2---:R-:W-:Y:S02]  /*1ed50*/  FSEL R157, R152, -INF , P6 ;  /* 0xff800000989d7808 */ /* 0x004fe40003000000 */
[----:B------:R-:W-:-:S02]  /*1ed60*/  FMNMX.FTZ R169, R165, R169, !PT ;  /* 0x000000a9a5a97209 */ /* 0x000fc40007810000 */
[----:B---3--:R-:W-:Y:S02]  /*1ed70*/  FSEL R153, R153, -INF , P5 ;  /* 0xff80000099997808 */ /* 0x008fe40002800000 */
[----:B------:R-:W-:Y:S02]  /*1ed80*/  FMNMX.FTZ R169, R157, R169, !PT ;  /* 0x000000a99da97209 */ /* 0x000fe40007810000 */
[----:B------:R-:W-:Y:S02]  /*1ed90*/  ISETP.GT.AND P4, PT, R160, 0x49, PT ;  /* 0x00000049a000780c */ /* 0x000fe40003f84270 */
[----:B------:R-:W-:Y:S02]  /*1eda0*/  FMNMX.FTZ R169, R153, R169, !PT ;  /* 0x000000a999a97209 */ /* 0x000fe40007810000 */
[----:B-1----:R-:W-:-:S04]  /*1edb0*/  FSEL R156, R156, -INF , P4 ;  /* 0xff8000009c9c7808 */ /* 0x002fc80002000000 */
[----:B------:R-:W-:Y:S02]  /*1edc0*/  FMNMX.FTZ R191, R156, R169, !PT ;  /* 0x000000a99cbf7209 */ /* 0x000fe40007810000 */
[----:B------:R0:W1:Y:S01]  /*1edd0*/  SHFL.IDX PT, R169, R3, 0x1, 0x1c1f ;  /* 0x003c1f0003a97f89 */ /* 0x00006200000e0000 */
[----:B------:R-:W2:Y:S01]  /*1ede0*/  MUFU.TANH R184, R184 ;  /* 0x000000b800b87308 */ /* 0x000ea20000002400 */
[----:B------:R-:W-:-:S07]  /*1edf0*/  FMUL.FTZ R188, R174, UR39 ;  /* 0x00000027aebc7c20 */ /* 0x000fce0008410000 */
[----:B0-----:R0:W-:Y:S01]  /*1ee00*/  MUFU.TANH R3, R163 ;  /* 0x000000a300037308 */ /* 0x0011e20000002400 */
[----:B------:R-:W-:Y:S01]  /*1ee10*/  FMUL.FTZ R152, R167, UR39 ;  /* 0x00000027a7987c20 */ /* 0x000fe20008410000 */
[----:B0-----:R-:W0:Y:S06]  /*1ee20*/  SHFL.BFLY PT, R163, R191, 0x2, 0x1f ;  /* 0x0c401f00bfa37f89 */ /* 0x001e2c00000e0000 */
[----:B------:R-:W3:Y:S01]  /*1ee30*/  MUFU.TANH R182, R182 ;  /* 0x000000b600b67308 */ /* 0x000ee20000002400 */
[----:B-1----:R-:W-:-:S07]  /*1ee40*/  IMAD.IADD R154, R168, 0x1, R169 ;  /* 0x00000001a89a7824 */ /* 0x002fce00078e02a9 */
[----:B------:R-:W1:Y:S08]  /*1ee50*/  MUFU.TANH R185, R185 ;  /* 0x000000b900b97308 */ /* 0x000e700000002400 */
[----:B------:R-:W4:Y:S01]  /*1ee60*/  MUFU.TANH R180, R180 ;  /* 0x000000b400b47308 */ /* 0x000f220000002400 */
[----:B------:R-:W-:-:S07]  /*1ee70*/  ISETP.GT.AND P2, PT, R154, 0x8, PT ;  /* 0x000000089a00780c */ /* 0x000fce0003f44270 */
[----:B------:R2:W5:Y:S08]  /*1ee80*/  MUFU.TANH R160, R170 ;  /* 0x000000aa00a07308 */ /* 0x0005700000002400 */
[----:B------:R1:W0:Y:S01]  /*1ee90*/  MUFU.TANH R161, R171 ;  /* 0x000000ab00a17308 */ /* 0x0002220000002400 */
[C---:B------:R-:W-:Y:S02]  /*1eea0*/  ISETP.GT.AND P4, PT, R154.reuse, RZ, PT ;  /* 0x000000ff9a00720c */ /* 0x040fe40003f84270 */
[----:B------:R-:W-:-:S05]  /*1eeb0*/  ISETP.GT.AND P3, PT, R154, 0x1, PT ;  /* 0x000000019a00780c */ /* 0x000fca0003f64270 */
[----:B------:R-:W0:Y:S01]  /*1eec0*/  MUFU.TANH R162, R162 ;  /* 0x000000a200a27308 */ /* 0x000e220000002400 */
[C---:B------:R-:W-:Y:S02]  /*1eed0*/  ISETP.GT.AND P6, PT, R154.reuse, 0x9, PT ;  /* 0x000000099a00780c */ /* 0x040fe40003fc4270 */
[----:B------:R-:W-:-:S05]  /*1eee0*/  ISETP.GT.AND P5, PT, R154, 0x10, PT ;  /* 0x000000109a00780c */ /* 0x000fca0003fa4270 */
[----:B------:R-:W0:Y:S01]  /*1eef0*/  MUFU.TANH R188, R188 ;  /* 0x000000bc00bc7308 */ /* 0x000e220000002400 */
[----:B------:R-:W-:-:S07]  /*1ef00*/  FSEL R168, R186, -INF , P2 ;  /* 0xff800000baa87808 */ /* 0x000fce0001000000 */
[----:B------:R-:W0:Y:S01]  /*1ef10*/  MUFU.TANH R189, R189 ;  /* 0x000000bd00bd7308 */ /* 0x000e220000002400 */
[----:B------:R-:W-:-:S07]  /*1ef20*/  FSEL R166, R193, -INF , P4 ;  /* 0xff800000c1a67808 */ /* 0x000fce0002000000 */
[----:B------:R-:W0:Y:S01]  /*1ef30*/  MUFU.TANH R190, R190 ;  /* 0x000000be00be7308 */ /* 0x000e220000002400 */
[----:B------:R-:W-:Y:S02]  /*1ef40*/  FSEL R167, R192, -INF , P3 ;  /* 0xff800000c0a77808 */ /* 0x000fe40001800000 */
[----:B------:R-:W-:Y:S02]  /*1ef50*/  ISETP.GT.AND P2, PT, R154, 0x19, PT ;  /* 0x000000199a00780c */ /* 0x000fe40003f44270 */
[----:B------:R-:W-:-:S03]  /*1ef60*/  FSEL R169, R5, -INF , P6 ;  /* 0xff80000005a97808 */ /* 0x000fc60003000000 */
[----:B------:R-:W0:Y:S01]  /*1ef70*/  MUFU.TANH R152, R152 ;  /* 0x0000009800987308 */ /* 0x000e220000002400 */
[----:B--2---:R-:W-:Y:S02]  /*1ef80*/  FSEL R170, R184, -INF , P5 ;  /* 0xff800000b8aa7808 */ /* 0x004fe40002800000 */
[C---:B------:R-:W-:Y:S02]  /*1ef90*/  ISETP.GT.AND P4, PT, R154.reuse, 0x11, PT ;  /* 0x000000119a00780c */ /* 0x040fe40003f84270 */
[C---:B------:R-:W-:Y:S02]  /*1efa0*/  ISETP.GT.AND P3, PT, R154.reuse, 0x18, PT ;  /* 0x000000189a00780c */ /* 0x040fe40003f64270 */
[C---:B------:R-:W-:Y:S02]  /*1efb0*/  ISETP.GT.AND P6, PT, R154.reuse, 0x20, PT ;  /* 0x000000209a00780c */ /* 0x040fe40003fc4270 */
[----:B------:R-:W-:Y:S02]  /*1efc0*/  ISETP.GT.AND P5, PT, R154, 0x21, PT ;  /* 0x000000219a00780c */ /* 0x000fe40003fa4270 */
[----:B---3--:R-:W-:-:S02]  /*1efd0*/  FSEL R173, R182, -INF , P2 ;  /* 0xff800000b6ad7808 */ /* 0x008fc40001000000 */
[----:B-1----:R-:W-:Y:S02]  /*1efe0*/  FSEL R171, R185, -INF , P4 ;  /* 0xff800000b9ab7808 */ /* 0x002fe40002000000 */
[----:B----4-:R-:W-:Y:S02]  /*1eff0*/  FSEL R172, R180, -INF , P3 ;  /* 0xff800000b4ac7808 */ /* 0x010fe40001800000 */
[----:B------:R-:W-:Y:S02]  /*1f000*/  ISETP.GT.AND P2, PT, R154, 0x30, PT ;  /* 0x000000309a00780c */ /* 0x000fe40003f44270 */
[----:B-----5:R-:W-:Y:S02]  /*1f010*/  FSEL R174, R160, -INF , P6 ;  /* 0xff800000a0ae7808 */ /* 0x020fe40003000000 */
[----:B0-----:R-:W-:Y:S02]  /*1f020*/  FSEL R175, R161, -INF , P5 ;  /* 0xff800000a1af7808 */ /* 0x001fe40002800000 */
[----:B------:R-:W-:-:S02]  /*1f030*/  ISETP.GT.AND P4, PT, R154, 0x28, PT ;  /* 0x000000289a00780c */ /* 0x000fc40003f84270 */
[C---:B------:R-:W-:Y:S02]  /*1f040*/  ISETP.GT.AND P3, PT, R154.reuse, 0x29, PT ;  /* 0x000000299a00780c */ /* 0x040fe40003f64270 */
[C---:B------:R-:W-:Y:S02]  /*1f050*/  ISETP.GT.AND P6, PT, R154.reuse, 0x31, PT ;  /* 0x000000319a00780c */ /* 0x040fe40003fc4270 */
[----:B------:R-:W-:Y:S01]  /*1f060*/  ISETP.GT.AND P5, PT, R154, 0x38, PT ;  /* 0x000000389a00780c */ /* 0x000fe20003fa4270 */
[----:B------:R-:W-:Y:S01]  /*1f070*/  FMUL.FTZ R183, R155, UR39 ;  /* 0x000000279bb77c20 */ /* 0x000fe20008410000 */
[----:B------:R-:W-:Y:S02]  /*1f080*/  FMNMX.FTZ R191, R191, R163, !PT ;  /* 0x000000a3bfbf7209 */ /* 0x000fe40007810000 */
[----:B------:R-:W-:Y:S02]  /*1f090*/  FSEL R163, R162, -INF , P2 ;  /* 0xff800000a2a37808 */ /* 0x000fe40001000000 */
[----:B------:R-:W-:-:S02]  /*1f0a0*/  FSEL R155, R188, -INF , P4 ;  /* 0xff800000bc9b7808 */ /* 0x000fc40002000000 */
[----:B------:R-:W-:Y:S02]  /*1f0b0*/  FSEL R160, R189, -INF , P3 ;  /* 0xff800000bda07808 */ /* 0x000fe40001800000 */
[----:B------:R-:W-:Y:S02]  /*1f0c0*/  FSEL R161, R3, -INF , P6 ;  /* 0xff80000003a17808 */ /* 0x000fe40003000000 */
[----:B------:R-:W-:Y:S02]  /*1f0d0*/  FSEL R162, R190, -INF , P5 ;  /* 0xff800000bea27808 */ /* 0x000fe40002800000 */
[C---:B------:R-:W-:Y:S02]  /*1f0e0*/  ISETP.GT.AND P4, PT, R154.reuse, 0x39, PT ;  /* 0x000000399a00780c */ /* 0x040fe40003f84270 */
[C---:B------:R-:W-:Y:S02]  /*1f0f0*/  ISETP.GT.AND P3, PT, R154.reuse, 0x40, PT ;  /* 0x000000409a00780c */ /* 0x040fe40003f64270 */
[----:B------:R-:W-:-:S02]  /*1f100*/  ISETP.GT.AND P2, PT, R154, 0x41, PT ;  /* 0x000000419a00780c */ /* 0x000fc40003f44270 */
[C---:B------:R-:W-:Y:S02]  /*1f110*/  ISETP.GT.AND P6, PT, R154.reuse, 0x48, PT ;  /* 0x000000489a00780c */ /* 0x040fe40003fc4270 */
[----:B------:R-:W-:Y:S02]  /*1f120*/  ISETP.GT.AND P5, PT, R154, 0x49, PT ;  /* 0x000000499a00780c */ /* 0x000fe40003fa4270 */
[----:B------:R-:W-:Y:S01]  /*1f130*/  FMNMX.FTZ R154, R166, R13, !PT ;  /* 0x0000000da69a7209 */ /* 0x000fe20007810000 */
[----:B------:R-:W-:Y:S01]  /*1f140*/  FMUL.FTZ R182, R158, UR39 ;  /* 0x000000279eb67c20 */ /* 0x000fe20008410000 */
[----:B------:R-:W-:Y:S02]  /*1f150*/  FSEL R158, R152, -INF , P4 ;  /* 0xff800000989e7808 */ /* 0x000fe40002000000 */
[----:B------:R-:W-:Y:S01]  /*1f160*/  FMNMX.FTZ R152, R167, R154, !PT ;  /* 0x0000009aa7987209 */ /* 0x000fe20007810000 */
[----:B------:R-:W0:Y:S03]  /*1f170*/  SHFL.BFLY PT, R5, R191, 0x1, 0x1f ;  /* 0x0c201f00bf057f89 */ /* 0x000e2600000e0000 */
[----:B------:R-:W-:-:S04]  /*1f180*/  FMNMX.FTZ R152, R168, R152, !PT ;  /* 0x00000098a8987209 */ /* 0x000fc80007810000 */
[----:B------:R-:W-:-:S04]  /*1f190*/  FMNMX.FTZ R152, R169, R152, !PT ;  /* 0x00000098a9987209 */ /* 0x000fc80007810000 */
[----:B------:R-:W-:-:S04]  /*1f1a0*/  FMNMX.FTZ R152, R170, R152, !PT ;  /* 0x00000098aa987209 */ /* 0x000fc80007810000 */
[----:B------:R-:W-:-:S04]  /*1f1b0*/  FMNMX.FTZ R152, R171, R152, !PT ;  /* 0x00000098ab987209 */ /* 0x000fc80007810000 */
[----:B------:R-:W-:-:S04]  /*1f1c0*/  FMNMX.FTZ R152, R172, R152, !PT ;  /* 0x00000098ac987209 */ /* 0x000fc80007810000 */
[----:B------:R-:W-:Y:S01]  /*1f1d0*/  FMNMX.FTZ R152, R173, R152, !PT ;  /* 0x00000098ad987209 */ /* 0x000fe20007810000 */
[----:B------:R-:W-:Y:S01]  /*1f1e0*/  IMAD.U32 R3, RZ, RZ, UR43 ;  /* 0x0000002bff037e24 */ /* 0x000fe2000f8e00ff */
[----:B0-----:R-:W-:Y:S02]  /*1f1f0*/  FMNMX.FTZ R5, R191, R5, !PT ;  /* 0x00000005bf057209 */ /* 0x001fe40007810000 */
[----:B------:R-:W-:Y:S02]  /*1f200*/  FMNMX.FTZ R152, R174, R152, !PT ;  /* 0x00000098ae987209 */ /* 0x000fe40007810000 */
[C---:B------:R-:W-:Y:S01]  /*1f210*/  FSETP.NEU.FTZ.AND P4, PT, R5.reuse, -INF , PT ;  /* 0xff8000000500780b */ /* 0x040fe20003f9d000 */
[----:B------:R-:W-:Y:S01]  /*1f220*/  FMUL.FTZ R180, R5, R3 ;  /* 0x0000000305b47220 */ /* 0x000fe20000410000 */
[----:B------:R-:W-:Y:S01]  /*1f230*/  FMNMX.FTZ R152, R175, R152, !PT ;  /* 0x00000098af987209 */ /* 0x000fe20007810000 */
[----:B------:R-:W-:Y:S03]  /*1f240*/  MUFU.TANH R187, R187 ;  /* 0x000000bb00bb7308 */ /* 0x000fe60000002400 */
[----:B------:R-:W-:-:S02]  /*1f250*/  FMNMX.FTZ R152, R155, R152, !PT ;  /* 0x000000989b987209 */ /* 0x000fc40007810000 */
[----:B------:R-:W-:Y:S02]  /*1f260*/  FSEL R180, R180, RZ, P4 ;  /* 0x000000ffb4b47208 */ /* 0x000fe40002000000 */
[----:B------:R-:W-:Y:S01]  /*1f270*/  FMNMX.FTZ R152, R160, R152, !PT ;  /* 0x00000098a0987209 */ /* 0x000fe20007810000 */
[----:B------:R-:W0:Y:S02]  /*1f280*/  MUFU.TANH R183, R183 ;  /* 0x000000b700b77308 */ /* 0x000e240000002400 */
[----:B------:R-:W-:Y:S01]  /*1f290*/  FFMA.FTZ R154, R177, R3, -R180 ;  /* 0x00000003b19a7223 */ /* 0x000fe200000108b4 */
[----:B------:R-:W-:Y:S01]  /*1f2a0*/  FMNMX.FTZ R177, R163, R152, !PT ;  /* 0x00000098a3b17209 */ /* 0x000fe20007810000 */
[----:B------:R-:W-:-:S03]  /*1f2b0*/  FMUL.FTZ R184, R159, UR39 ;  /* 0x000000279fb87c20 */ /* 0x000fc60008410000 */
[----:B------:R-:W-:Y:S01]  /*1f2c0*/  FMNMX.FTZ R177, R161, R177, !PT ;  /* 0x000000b1a1b17209 */ /* 0x000fe20007810000 */
[----:B------:R-:W1:Y:S01]  /*1f2d0*/  MUFU.TANH R182, R182 ;  /* 0x000000b600b67308 */ /* 0x000e620000002400 */
[-CC-:B------:R-:W-:Y:S01]  /*1f2e0*/  FFMA.FTZ R176, R176, R3.reuse, -R180.reuse ;  /* 0x00000003b0b07223 */ /* 0x180fe200000108b4 */
[----:B------:R-:W-:Y:S01]  /*1f2f0*/  FFMA.FTZ R204, R21, R3, -R180 ;  /* 0x0000000315cc7223 */ /* 0x000fe200000108b4 */
[----:B------:R-:W-:-:S05]  /*1f300*/  FMNMX.FTZ R21, R162, R177, !PT ;  /* 0x000000b1a2157209 */ /* 0x000fca0007810000 */
[----:B------:R-:W2:Y:S01]  /*1f310*/  MUFU.TANH R184, R184 ;  /* 0x000000b800b87308 */ /* 0x000ea20000002400 */
[----:B------:R-:W-:Y:S02]  /*1f320*/  FMNMX.FTZ R21, R158, R21, !PT ;  /* 0x000000159e157209 */ /* 0x000fe40007810000 */
[----:B0-----:R-:W-:-:S05]  /*1f330*/  FSEL R177, R183, -INF , P2 ;  /* 0xff800000b7b17808 */ /* 0x001fca0001000000 */
[----:B------:R0:W-:Y:S01]  /*1f340*/  MUFU.EX2 R152, R176 ;  /* 0x000000b000987308 */ /* 0x0001e20000000800 */
[----:B------:R-:W-:Y:S01]  /*1f350*/  FFMA.FTZ R210, R178, R3, -R180 ;  /* 0x00000003b2d27223 */ /* 0x000fe200000108b4 */
[----:B0-----:R-:W-:-:S04]  /*1f360*/  FSEL R176, R187, -INF , P3 ;  /* 0xff800000bbb07808 */ /* 0x001fc80001800000 */
[----:B------:R-:W-:Y:S02]  /*1f370*/  FMNMX.FTZ R21, R176, R21, !PT ;  /* 0x00000015b0157209 */ /* 0x000fe40007810000 */
[----:B-1----:R-:W-:Y:S02]  /*1f380*/  FSEL R178, R182, -INF , P6 ;  /* 0xff800000b6b27808 */ /* 0x002fe40003000000 */
[----:B------:R-:W-:Y:S01]  /*1f390*/  FMNMX.FTZ R21, R177, R21, !PT ;  /* 0x00000015b1157209 */ /* 0x000fe20007810000 */
[-CC-:B------:R-:W-:Y:S01]  /*1f3a0*/  FFMA.FTZ R208, R181, R3.reuse, -R180.reuse ;  /* 0x00000003b5d07223 */ /* 0x180fe200000108b4 */
[----:B------:R-:W-:Y:S01]  /*1f3b0*/  FFMA.FTZ R159, R179, R3, -R180 ;  /* 0x00000003b39f7223 */ /* 0x000fe200000108b4 */
[----:B--2---:R-:W-:Y:S02]  /*1f3c0*/  FSEL R179, R184, -INF , P5 ;  /* 0xff800000b8b37808 */ /* 0x004fe40002800000 */
[----:B------:R-:W-:-:S04]  /*1f3d0*/  FMNMX.FTZ R181, R178, R21, !PT ;  /* 0x00000015b2b57209 */ /* 0x000fc80007810000 */
[----:B------:R-:W-:Y:S01]  /*1f3e0*/  FMNMX.FTZ R181, R179, R181, !PT ;  /* 0x000000b5b3b57209 */ /* 0x000fe20007810000 */
[----:B------:R-:W-:-:S04]  /*1f3f0*/  FFMA.FTZ R200, R14, R3, -R180 ;  /* 0x000000030ec87223 */ /* 0x000fc800000108b4 */
[----:B------:R-:W0:Y:S01]  /*1f400*/  SHFL.BFLY PT, R14, R181, 0x2, 0x1f ;  /* 0x0c401f00b50e7f89 */ /* 0x000e2200000e0000 */
[-CC-:B------:R-:W-:Y:S01]  /*1f410*/  FFMA.FTZ R196, R4, R3.reuse, -R180.reuse ;  /* 0x0000000304c47223 */ /* 0x180fe200000108b4 */
[----:B0-----:R-:W-:Y:S01]  /*1f420*/  FMNMX.FTZ R4, R181, R14, !PT ;  /* 0x0000000eb5047209 */ /* 0x001fe20007810000 */
[----:B------:R-:W-:-:S04]  /*1f430*/  FFMA.FTZ R14, R2, R3, -R180 ;  /* 0x00000003020e7223 */ /* 0x000fc800000108b4 */
[----:B------:R-:W0:Y:S01]  /*1f440*/  SHFL.BFLY PT, R2, R4, 0x1, 0x1f ;  /* 0x0c201f0004027f89 */ /* 0x000e2200000e0000 */
[-CC-:B------:R-:W-:Y:S01]  /*1f450*/  FFMA.FTZ R198, R0, R3.reuse, -R180.reuse ;  /* 0x0000000300c67223 */ /* 0x180fe200000108b4 */
[----:B------:R-:W-:Y:S01]  /*1f460*/  FFMA.FTZ R194, R156, R3, -R180 ;  /* 0x000000039cc27223 */ /* 0x000fe200000108b4 */
[----:B------:R-:W-:-:S05]  /*1f470*/  FSEL R0, R5, RZ, P4 ;  /* 0x000000ff05007208 */ /* 0x000fca0002000000 */
[----:B------:R-:W-:Y:S01]  /*1f480*/  FADD.FTZ R0, -R0, R12 ;  /* 0x0000000c00007221 */ /* 0x000fe20000010100 */
[----:B0-----:R-:W-:-:S04]  /*1f490*/  FMNMX.FTZ R4, R4, R2, !PT ;  /* 0x0000000204047209 */ /* 0x001fc80007810000 */
[C---:B------:R-:W-:Y:S01]  /*1f4a0*/  FSETP.NEU.FTZ.AND P2, PT, R4.reuse, -INF , PT ;  /* 0xff8000000400780b */ /* 0x040fe20003f5d000 */
[----:B------:R-:W-:-:S03]  /*1f4b0*/  FMUL.FTZ R156, R4, R3 ;  /* 0x00000003049c7220 */ /* 0x000fc60000410000 */
[----:B------:R-:W-:Y:S02]  /*1f4c0*/  FSEL R2, R4, RZ, P2 ;  /* 0x000000ff04027208 */ /* 0x000fe40001000000 */
[----:B------:R-:W-:-:S03]  /*1f4d0*/  FSEL R156, R156, RZ, P2 ;  /* 0x000000ff9c9c7208 */ /* 0x000fc60001000000 */
[----:B------:R-:W-:Y:S01]  /*1f4e0*/  FADD.FTZ R2, -R2, R13 ;  /* 0x0000000d02027221 */ /* 0x000fe20000010100 */
[-C--:B------:R-:W-:Y:S01]  /*1f4f0*/  FMUL.FTZ R0, R0, R3.reuse ;  /* 0x0000000300007220 */ /* 0x080fe20000410000 */
[-C--:B------:R-:W-:Y:S02]  /*1f500*/  FFMA.FTZ R209, R166, R3.reuse, -R156 ;  /* 0x00000003a6d17223 */ /* 0x080fe4000001089c */
[-C--:B------:R-:W-:Y:S01]  /*1f510*/  FMUL.FTZ R2, R2, R3.reuse ;  /* 0x0000000302027220 */ /* 0x080fe20000410000 */
[-C--:B------:R-:W-:Y:S01]  /*1f520*/  FFMA.FTZ R192, R165, R3.reuse, -R180 ;  /* 0x00000003a5c07223 */ /* 0x080fe200000108b4 */
[-CC-:B------:R-:W-:Y:S01]  /*1f530*/  FFMA.FTZ R165, R167, R3.reuse, -R156.reuse ;  /* 0x00000003a7a57223 */ /* 0x180fe2000001089c */
[----:B------:R-:W-:Y:S01]  /*1f540*/  MUFU.EX2 R208, R208 ;  /* 0x000000d000d07308 */ /* 0x000fe20000000800 */
[-C--:B------:R-:W-:Y:S01]  /*1f550*/  FFMA.FTZ R211, R168, R3.reuse, -R156 ;  /* 0x00000003a8d37223 */ /* 0x080fe2000001089c */
[-CC-:B------:R-:W-:Y:S01]  /*1f560*/  FFMA.FTZ R206, R20, R3.reuse, -R180.reuse ;  /* 0x0000000314ce7223 */ /* 0x180fe200000108b4 */
[----:B------:R-:W-:-:S05]  /*1f570*/  FFMA.FTZ R20, R11, R3, -R180 ;  /* 0x000000030b147223 */ /* 0x000fca00000108b4 */
[----:B------:R-:W0:Y:S01]  /*1f580*/  MUFU.EX2 R0, R0 ;  /* 0x0000000000007308 */ /* 0x000e220000000800 */
[-C--:B------:R-:W-:Y:S01]  /*1f590*/  FFMA.FTZ R11, R164, R3.reuse, -R180 ;  /* 0x00000003a40b7223 */ /* 0x080fe200000108b4 */
[----:B------:R-:W-:-:S06]  /*1f5a0*/  FFMA.FTZ R164, R169, R3, -R156 ;  /* 0x00000003a9a47223 */ /* 0x000fcc000001089c */
[----:B------:R-:W-:Y:S08]  /*1f5b0*/  MUFU.EX2 R209, R209 ;  /* 0x000000d100d17308 */ /* 0x000ff00000000800 */
[----:B------:R-:W1:Y:S01]  /*1f5c0*/  MUFU.EX2 R2, R2 ;  /* 0x0000000200027308 */ /* 0x000e620000000800 */
[----:B------:R-:W-:-:S07]  /*1f5d0*/  VIADD R9, R9, 0x38840 ;  /* 0x0003884009097836 */ /* 0x000fce0000000000 */
[----:B------:R-:W2:Y:S01]  /*1f5e0*/  MUFU.EX2 R159, R159 ;  /* 0x0000009f009f7308 */ /* 0x000ea20000000800 */
[----:B------:R-:W-:-:S07]  /*1f5f0*/  FFMA.FTZ R205, R170, R3, -R156 ;  /* 0x00000003aacd7223 */ /* 0x000fce000001089c */
[----:B------:R-:W3:Y:S01]  /*1f600*/  MUFU.EX2 R165, R165 ;  /* 0x000000a500a57308 */ /* 0x000ee20000000800 */
[-CC-:B------:R-:W-:Y:S01]  /*1f610*/  FFMA.FTZ R15, R15, R3.reuse, -R180.reuse ;  /* 0x000000030f0f7223 */ /* 0x180fe200000108b4 */
[----:B------:R-:W-:-:S06]  /*1f620*/  FFMA.FTZ R202, R10, R3, -R180 ;  /* 0x000000030aca7223 */ /* 0x000fcc00000108b4 */
[----:B------:R-:W4:Y:S01]  /*1f630*/  MUFU.EX2 R210, R210 ;  /* 0x000000d200d27308 */ /* 0x000f220000000800 */
[-C--:B------:R-:W-:Y:S01]  /*1f640*/  FFMA.FTZ R10, R157, R3.reuse, -R180 ;  /* 0x000000039d0a7223 */ /* 0x080fe200000108b4 */
[----:B------:R-:W-:-:S06]  /*1f650*/  FFMA.FTZ R157, R171, R3, -R156 ;  /* 0x00000003ab9d7223 */ /* 0x000fcc000001089c */
[----:B------:R-:W5:Y:S01]  /*1f660*/  MUFU.EX2 R211, R211 ;  /* 0x000000d300d37308 */ /* 0x000f620000000800 */
[----:B------:R-:W-:Y:S01]  /*1f670*/  PRMT R9, R229, 0x654, R9 ;  /* 0x00000654e5097816 */ /* 0x000fe20000000009 */
[----:B0-----:R-:W-:-:S06]  /*1f680*/  FFMA.FTZ R226, R0, R226, R208 ;  /* 0x000000e200e27223 */ /* 0x001fcc00000100d0 */
[----:B------:R-:W0:Y:S01]  /*1f690*/  MUFU.EX2 R154, R154 ;  /* 0x0000009a009a7308 */ /* 0x000e220000000800 */
[----:B-1----:R-:W-:Y:S01]  /*1f6a0*/  FFMA.FTZ R225, R2, R225, R209 ;  /* 0x000000e102e17223 */ /* 0x002fe200000100d1 */
[-CC-:B------:R-:W-:Y:S01]  /*1f6b0*/  FFMA.FTZ R207, R172, R3.reuse, -R156.reuse ;  /* 0x00000003accf7223 */ /* 0x180fe2000001089c */
[-CC-:B------:R-:W-:Y:S01]  /*1f6c0*/  FFMA.FTZ R203, R155, R3.reuse, -R156.reuse ;  /* 0x000000039bcb7223 */ /* 0x180fe2000001089c */
[----:B------:R1:W-:Y:S04]  /*1f6d0*/  SYNCS.ARRIVE.TRANS64.RED.A1T0 RZ, [R9+URZ], RZ ;  /* 0x000000ff09ff79a7 */ /* 0x0003e8000810043f */
[----:B------:R-:W0:Y:S01]  /*1f6e0*/  MUFU.EX2 R164, R164 ;  /* 0x000000a400a47308 */ /* 0x000e220000000800 */
[-CC-:B------:R-:W-:Y:S01]  /*1f6f0*/  FFMA.FTZ R201, R174, R3.reuse, -R156.reuse ;  /* 0x00000003aec97223 */ /* 0x180fe2000001089c */
[-CC-:B------:R-:W-:Y:S01]  /*1f700*/  FFMA.FTZ R12, R175, R3.reuse, -R156.reuse ;  /* 0x00000003af0c7223 */ /* 0x180fe2000001089c */
[-CC-:B------:R-:W-:Y:S01]  /*1f710*/  FFMA.FTZ R155, R160, R3.reuse, -R156.reuse ;  /* 0x00000003a09b7223 */ /* 0x180fe2000001089c */
[-CC-:B------:R-:W-:Y:S01]  /*1f720*/  FFMA.FTZ R197, R163, R3.reuse, -R156.reuse ;  /* 0x00000003a3c57223 */ /* 0x180fe2000001089c */
[----:B------:R-:W-:-:S03]  /*1f730*/  FFMA.FTZ R161, R161, R3, -R156 ;  /* 0x00000003a1a17223 */ /* 0x000fc6000001089c */
[----:B------:R2:W-:Y:S01]  /*1f740*/  MUFU.EX2 R21, R15 ;  /* 0x0000000f00157308 */ /* 0x0005e20000000800 */
[-CC-:B------:R-:W-:Y:S01]  /*1f750*/  FFMA.FTZ R199, R162, R3.reuse, -R156.reuse ;  /* 0x00000003a2c77223 */ /* 0x180fe2000001089c */
[-CC-:B-1----:R-:W-:Y:S01]  /*1f760*/  FFMA.FTZ R9, R158, R3.reuse, -R156.reuse ;  /* 0x000000039e097223 */ /* 0x182fe2000001089c */
[-CC-:B------:R-:W-:Y:S01]  /*1f770*/  FFMA.FTZ R193, R176, R3.reuse, -R156.reuse ;  /* 0x00000003b0c17223 */ /* 0x180fe2000001089c */
[-CC-:B------:R-:W-:Y:S01]  /*1f780*/  FFMA.FTZ R13, R177, R3.reuse, -R156.reuse ;  /* 0x00000003b10d7223 */ /* 0x180fe2000001089c */
[----:B------:R-:W-:-:S03]  /*1f790*/  FFMA.FTZ R195, R178, R3, -R156 ;  /* 0x00000003b2c37223 */ /* 0x000fc6000001089c */
[----:B------:R-:W1:Y:S01]  /*1f7a0*/  MUFU.EX2 R205, R205 ;  /* 0x000000cd00cd7308 */ /* 0x000e620000000800 */
[-CC-:B--2---:R-:W-:Y:S01]  /*1f7b0*/  FFMA.FTZ R15, R6, R3.reuse, -R180.reuse ;  /* 0x00000003060f7223 */ /* 0x184fe200000108b4 */
[-C--:B------:R-:W-:Y:S01]  /*1f7c0*/  FFMA.FTZ R6, R153, R3.reuse, -R180 ;  /* 0x0000000399067223 */ /* 0x080fe200000108b4 */
[-CC-:B------:R-:W-:Y:S01]  /*1f7d0*/  FFMA.FTZ R153, R173, R3.reuse, -R156.reuse ;  /* 0x00000003ad997223 */ /* 0x180fe2000001089c */
[----:B------:R-:W-:Y:S01]  /*1f7e0*/  FFMA.FTZ R179, R179, R3, -R156 ;  /* 0x00000003b3b37223 */ /* 0x000fe2000001089c */
[----:B------:R-:W-:Y:S01]  /*1f7f0*/  FADD.FTZ R156, R159, R226 ;  /* 0x000000e29f9c7221 */ /* 0x000fe20000010000 */
[----:B---3--:R-:W-:Y:S02]  /*1f800*/  FADD.FTZ R160, R165, R225 ;  /* 0x000000e1a5a07221 */ /* 0x008fe40000010000 */
[----:B------:R-:W2:Y:S01]  /*1f810*/  MUFU.EX2 R204, R204 ;  /* 0x000000cc00cc7308 */ /* 0x000ea20000000800 */
[----:B----4-:R-:W-:Y:S01]  /*1f820*/  FADD.FTZ R156, R210, R156 ;  /* 0x0000009cd29c7221 */ /* 0x010fe20000010000 */
[----:B-----5:R-:W-:-:S06]  /*1f830*/  FADD.FTZ R160, R211, R160 ;  /* 0x000000a0d3a07221 */ /* 0x020fcc0000010000 */
[----:B------:R-:W3:Y:S01]  /*1f840*/  MUFU.EX2 R157, R157 ;  /* 0x0000009d009d7308 */ /* 0x000ee20000000800 */
[----:B0-----:R-:W-:Y:S01]  /*1f850*/  FADD.FTZ R156, R154, R156 ;  /* 0x0000009c9a9c7221 */ /* 0x001fe20000010000 */
[----:B------:R-:W-:-:S06]  /*1f860*/  FADD.FTZ R160, R164, R160 ;  /* 0x000000a0a4a07221 */ /* 0x000fcc0000010000 */
[----:B------:R-:W0:Y:S08]  /*1f870*/  MUFU.EX2 R206, R206 ;  /* 0x000000ce00ce7308 */ /* 0x000e300000000800 */
[----:B------:R-:W4:Y:S01]  /*1f880*/  MUFU.EX2 R207, R207 ;  /* 0x000000cf00cf7308 */ /* 0x000f220000000800 */
[----:B------:R-:W-:Y:S01]  /*1f890*/  FADD.FTZ R156, R152, R156 ;  /* 0x0000009c989c7221 */ /* 0x000fe20000010000 */
[----:B-1----:R-:W-:-:S06]  /*1f8a0*/  FADD.FTZ R160, R205, R160 ;  /* 0x000000a0cda07221 */ /* 0x002fcc0000010000 */
[----:B------:R-:W1:Y:S01]  /*1f8b0*/  MUFU.EX2 R153, R153 ;  /* 0x0000009900997308 */ /* 0x000e620000000800 */
[----:B--2---:R-:W-:-:S07]  /*1f8c0*/  FADD.FTZ R156, R204, R156 ;  /* 0x0000009ccc9c7221 */ /* 0x004fce0000010000 */
[----:B------:R-:W2:Y:S08]  /*1f8d0*/  MUFU.EX2 R200, R200 ;  /* 0x000000c800c87308 */ /* 0x000eb00000000800 */
[----:B------:R-:W5:Y:S08]  /*1f8e0*/  MUFU.EX2 R201, R201 ;  /* 0x000000c900c97308 */ /* 0x000f700000000800 */
[----:B------:R-:W5:Y:S08]  /*1f8f0*/  MUFU.EX2 R20, R20 ;  /* 0x0000001400147308 */ /* 0x000f700000000800 */
[----:B------:R-:W5:Y:S08]  /*1f900*/  MUFU.EX2 R12, R12 ;  /* 0x0000000c000c7308 */ /* 0x000f700000000800 */
[----:B------:R3:W-:Y:S02]  /*1f910*/  MUFU.EX2 R158, R161 ;  /* 0x000000a1009e7308 */ /* 0x0007e40000000800 */
[----:B---3--:R-:W-:-:S06]  /*1f920*/  FADD.FTZ R161, R157, R160 ;  /* 0x000000a09da17221 */ /* 0x008fcc0000010000 */
[----:B------:R-:W3:Y:S01]  /*1f930*/  MUFU.EX2 R202, R202 ;  /* 0x000000ca00ca7308 */ /* 0x000ee20000000800 */
[----:B0-----:R-:W-:Y:S01]  /*1f940*/  FADD.FTZ R160, R206, R156 ;  /* 0x0000009ccea07221 */ /* 0x001fe20000010000 */
[----:B----4-:R-:W-:-:S06]  /*1f950*/  FADD.FTZ R161, R207, R161 ;  /* 0x000000a1cfa17221 */ /* 0x010fcc0000010000 */
[----:B------:R-:W0:Y:S08]  /*1f960*/  MUFU.EX2 R203, R203 ;  /* 0x000000cb00cb7308 */ /* 0x000e300000000800 */
[----:B------:R4:W-:Y:S08]  /*1f970*/  MUFU.EX2 R156, R9 ;  /* 0x00000009009c7308 */ /* 0x0009f00000000800 */
[----:B------:R-:W0:Y:S01]  /*1f980*/  MUFU.EX2 R15, R15 ;  /* 0x0000000f000f7308 */ /* 0x000e220000000800 */
[----:B----4-:R-:W-:Y:S01]  /*1f990*/  FADD.FTZ R9, R21, R160 ;  /* 0x000000a015097221 */ /* 0x010fe20000010000 */
[----:B-1----:R-:W-:-:S06]  /*1f9a0*/  FADD.FTZ R160, R153, R161 ;  /* 0x000000a199a07221 */ /* 0x002fcc0000010000 */
[----:B------:R-:W1:Y:S01]  /*1f9b0*/  MUFU.EX2 R155, R155 ;  /* 0x0000009b009b7308 */ /* 0x000e620000000800 */
[----:B--2---:R-:W-:Y:S01]  /*1f9c0*/  FADD.FTZ R9, R200, R9 ;  /* 0x00000009c8097221 */ /* 0x004fe20000010000 */
[----:B-----5:R-:W-:-:S06]  /*1f9d0*/  FADD.FTZ R160, R201, R160 ;  /* 0x000000a0c9a07221 */ /* 0x020fcc0000010000 */
[----:B------:R-:W2:Y:S01]  /*1f9e0*/  MUFU.EX2 R196, R196 ;  /* 0x000000c400c47308 */ /* 0x000ea20000000800 */
[----:B------:R-:W-:Y:S01]  /*1f9f0*/  FADD.FTZ R9, R20, R9 ;  /* 0x0000000914097221 */ /* 0x000fe20000010000 */
[----:B------:R-:W-:-:S06]  /*1fa00*/  FADD.FTZ R160, R12, R160 ;  /* 0x000000a00ca07221 */ /* 0x000fcc0000010000 */
[----:B------:R-:W4:Y:S01]  /*1fa10*/  MUFU.EX2 R197, R197 ;  /* 0x000000c500c57308 */ /* 0x000f220000000800 */
[----:B---3--:R-:W-:Y:S01]  /*1fa20*/  FADD.FTZ R9, R202, R9 ;  /* 0x00000009ca097221 */ /* 0x008fe20000010000 */
[----:B0-----:R-:W-:-:S06]  /*1fa30*/  FADD.FTZ R160, R203, R160 ;  /* 0x000000a0cba07221 */ /* 0x001fcc0000010000 */
[----:B------:R-:W0:Y:S01]  /*1fa40*/  MUFU.EX2 R14, R14 ;  /* 0x0000000e000e7308 */ /* 0x000e220000000800 */
[----:B------:R-:W-:Y:S01]  /*1fa50*/  FADD.FTZ R9, R15, R9 ;  /* 0x000000090f097221 */ /* 0x000fe20000010000 */
[----:B-1----:R-:W-:-:S06]  /*1fa60*/  FADD.FTZ R160, R155, R160 ;  /* 0x000000a09ba07221 */ /* 0x002fcc0000010000 */
[----:B------:R-:W1:Y:S08]  /*1fa70*/  MUFU.EX2 R198, R198 ;  /* 0x000000c600c67308 */ /* 0x000e700000000800 */
[----:B------:R-:W3:Y:S01]  /*1fa80*/  MUFU.EX2 R199, R199 ;  /* 0x000000c700c77308 */ /* 0x000ee20000000800 */
[----:B--2---:R-:W-:Y:S01]  /*1fa90*/  FADD.FTZ R9, R196, R9 ;  /* 0x00000009c4097221 */ /* 0x004fe20000010000 */
[----:B----4-:R-:W-:-:S06]  /*1faa0*/  FADD.FTZ R160, R197, R160 ;  /* 0x000000a0c5a07221 */ /* 0x010fcc0000010000 */
[----:B------:R-:W2:Y:S01]  /*1fab0*/  MUFU.EX2 R11, R11 ;  /* 0x0000000b000b7308 */ /* 0x000ea20000000800 */
[----:B0-----:R-:W-:Y:S01]  /*1fac0*/  FADD.FTZ R9, R14, R9 ;  /* 0x000000090e097221 */ /* 0x001fe20000010000 */
[----:B------:R-:W-:-:S06]  /*1fad0*/  FADD.FTZ R161, R158, R160 ;  /* 0x000000a09ea17221 */ /* 0x000fcc0000010000 */
[----:B------:R-:W0:Y:S08]  /*1fae0*/  MUFU.EX2 R192, R192 ;  /* 0x000000c000c07308 */ /* 0x000e300000000800 */
[----:B------:R-:W4:Y:S01]  /*1faf0*/  MUFU.EX2 R193, R193 ;  /* 0x000000c100c17308 */ /* 0x000f220000000800 */
[----:B-1----:R-:W-:Y:S01]  /*1fb00*/  FADD.FTZ R160, R198, R9 ;  /* 0x00000009c6a07221 */ /* 0x002fe20000010000 */
[----:B---3--:R-:W-:-:S06]  /*1fb10*/  FADD.FTZ R161, R199, R161 ;  /* 0x000000a1c7a17221 */ /* 0x008fcc0000010000 */
[----:B------:R-:W1:Y:S08]  /*1fb20*/  MUFU.EX2 R10, R10 ;  /* 0x0000000a000a7308 */ /* 0x000e700000000800 */
[----:B------:R-:W3:Y:S01]  /*1fb30*/  MUFU.EX2 R13, R13 ;  /* 0x0000000d000d7308 */ /* 0x000ee20000000800 */
[----:B--2---:R-:W-:Y:S01]  /*1fb40*/  FADD.FTZ R160, R11, R160 ;  /* 0x000000a00ba07221 */ /* 0x004fe20000010000 */
[----:B------:R-:W-:-:S06]  /*1fb50*/  FADD.FTZ R161, R156, R161 ;  /* 0x000000a19ca17221 */ /* 0x000fcc0000010000 */
[----:B------:R-:W2:Y:S08]  /*1fb60*/  MUFU.EX2 R6, R6 ;  /* 0x0000000600067308 */ /* 0x000eb00000000800 */
[----:B------:R-:W5:Y:S01]  /*1fb70*/  MUFU.EX2 R195, R195 ;  /* 0x000000c300c37308 */ /* 0x000f620000000800 */
[----:B0-----:R-:W-:Y:S01]  /*1fb80*/  FADD.FTZ R160, R192, R160 ;  /* 0x000000a0c0a07221 */ /* 0x001fe20000010000 */
[----:B----4-:R-:W-:-:S06]  /*1fb90*/  FADD.FTZ R161, R193, R161 ;  /* 0x000000a1c1a17221 */ /* 0x010fcc0000010000 */
[----:B------:R-:W0:Y:S08]  /*1fba0*/  MUFU.EX2 R194, R194 ;  /* 0x000000c200c27308 */ /* 0x000e300000000800 */
[----:B------:R-:W4:Y:S01]  /*1fbb0*/  MUFU.EX2 R9, R179 ;  /* 0x000000b300097308 */ /* 0x000f220000000800 */
[----:B-1----:R-:W-:Y:S01]  /*1fbc0*/  FADD.FTZ R160, R10, R160 ;  /* 0x000000a00aa07221 */ /* 0x002fe20000010000 */
[----:B---3--:R-:W-:-:S03]  /*1fbd0*/  FADD.FTZ R161, R13, R161 ;  /* 0x000000a10da17221 */ /* 0x008fc60000010000 */
[----:B--2---:R-:W-:Y:S01]  /*1fbe0*/  FADD.FTZ R160, R6, R160 ;  /* 0x000000a006a07221 */ /* 0x004fe20000010000 */
[----:B-----5:R-:W-:-:S03]  /*1fbf0*/  FADD.FTZ R161, R195, R161 ;  /* 0x000000a1c3a17221 */ /* 0x020fc60000010000 */
[----:B0-----:R-:W-:Y:S01]  /*1fc00*/  FADD.FTZ R226, R194, R160 ;  /* 0x000000a0c2e27221 */ /* 0x001fe20000010000 */
[----:B----4-:R-:W-:Y:S01]  /*1fc10*/  FADD.FTZ R225, R9, R161 ;  /* 0x000000a109e17221 */ /* 0x010fe20000010000 */
[----:B------:R-:W-:Y:S06]  /*1fc20*/  @!P0 BRA `(.L_x_2913) ;  /* 0x0000000000048947 */ /* 0x000fec0003800000 */
[----:B------:R-:W-:Y:S01]  /*1fc30*/  BPT.TRAP 0x1 ;  /* 0x000000040000795c */ /* 0x000fe20000300000 */
.L_x_2913:
[----:B------:R-:W2:Y:S01]  /*1fc40*/  LDL R160, [R1+0x58] ;  /* 0x0000580001a07983 */ /* 0x000ea20000100800 */
[----:B------:R-:W-:Y:S01]  /*1fc50*/  VIADD R7, R7, 0x38860 ;  /* 0x0003886007077836 */ /* 0x000fe20000000000 */
[----:B------:R-:W-:Y:S01]  /*1fc60*/  F2FP.BF16.F32.PACK_AB R201, R12, R201 ;  /* 0x000000c90cc9723e */ /* 0x000fe200000010ff */
[----:B------:R-:W-:Y:S01]  /*1fc70*/  IMAD.MOV.U32 R12, RZ, RZ, R5 ;  /* 0x000000ffff0c7224 */ /* 0x000fe200078e0005 */
[----:B------:R-:W-:Y:S01]  /*1fc80*/  F2FP.BF16.F32.PACK_AB R193, R13, R193 ;  /* 0x000000c10dc1723e */ /* 0x000fe200000010ff */
[----:B------:R-:W-:Y:S01]  /*1fc90*/  IMAD.MOV.U32 R13, RZ, RZ, R4 ;  /* 0x000000ffff0d7224 */ /* 0x000fe200078e0004 */
[----:B------:R-:W-:Y:S02]  /*1fca0*/  PRMT R7, R229, 0x654, R7 ;  /* 0x00000654e5077816 */ /* 0x000fe40000000007 */
[----:B------:R-:W-:Y:S01]  /*1fcb0*/  F2FP.BF16.F32.PACK_AB R194, R194, R6 ;  /* 0x00000006c2c2723e */ /* 0x000fe200000010ff */
[----:B------:R-:W-:Y:S01]  /*1fcc0*/  IMAD.MOV.U32 R6, RZ, RZ, R219 ;  /* 0x000000ffff067224 */ /* 0x000fe200078e00db */
        /* <DEDUP_REMOVED lines=19> */
[C---:B--2---:R-:W-:Y:S01]  /*1fe00*/  ISETP.GT.AND P2, PT, R8.reuse, R160, PT ;  /* 0x000000a00800720c */ /* 0x044fe20003f44270 */
[----:B------:R-:W-:-:S12]  /*1fe10*/  VIADD R8, R8, 0xffffffff ;  /* 0xffffffff08087836 */ /* 0x000fd80000000000 */
[----:B------:R-:W-:Y:S05]  /*1fe20*/  @P2 BRA `(.L_x_2914) ;  /* 0xffffffa800ec2947 */ /* 0x000fea000383ffff */
[----:B------:R-:W-:Y:S05]  /*1fe30*/  BSYNC B1 ;  /* 0x0000000000017941 */ /* 0x000fea0003800000 */
.L_x_2901:
[----:B------:R-:W-:-:S07]  /*1fe40*/  IMAD.MOV.U32 R9, RZ, RZ, R8 ;  /* 0x000000ffff097224 */ /* 0x000fce00078e0008 */
.L_x_2900:
[----:B------:R-:W-:Y:S05]  /*1fe50*/  BSYNC B0 ;  /* 0x0000000000007941 */ /* 0x000fea0003800000 */
.L_x_2899:
[----:B------:R-:W-:Y:S01]  /*1fe60*/  ISETP.GE.AND P1, PT, R9, RZ, PT ;  /* 0x000000ff0900720c */ /* 0x000fe20003f26270 */
[----:B------:R-:W-:-:S12]  /*1fe70*/  BSSY B0, `(.L_x_2915) ;  /* 0x00004e3000007945 */ /* 0x000fd80003800000 */
[----:B------:R-:W-:Y:S05]  /*1fe80*/  @!P1 BRA `(.L_x_2916) ;  /* 0x0000004c00849947 */ /* 0x000fea0003800000 */
[----:B------:R-:W-:Y:S02]  /*1fe90*/  IMAD.MOV.U32 R14, RZ, RZ, R4 ;  /* 0x000000ffff0e7224 */ /* 0x000fe400078e0004 */
[----:B------:R-:W-:Y:S02]  /*1fea0*/  IMAD.MOV.U32 R11, RZ, RZ, R5 ;  /* 0x000000ffff0b7224 */ /* 0x000fe400078e0005 */
[----:B------:R-:W-:Y:S02]  /*1feb0*/  IMAD.MOV.U32 R10, RZ, RZ, R224 ;  /* 0x000000ffff0a7224 */ /* 0x000fe400078e00e0 */
[----:B------:R-:W-:-:S07]  /*1fec0*/  IMAD.MOV.U32 R8, RZ, RZ, R219 ;  /* 0x000000ffff087224 */ /* 0x000fce00078e00db */
.L_x_2929:
[----:B------:R-:W-:-:S05]  /*1fed0*/  VIADD R15, R8, 0x1 ;  /* 0x00000001080f7836 */ /* 0x000fca0000000000 */
[----:B------:R-:W-:-:S04]  /*1fee0*/  ISETP.NE.AND P1, PT, R15, 0x2, PT ;  /* 0x000000020f00780c */ /* 0x000fc80003f25270 */
[----:B------:R-:W-:Y:S02]  /*1fef0*/  SEL R15, R15, RZ, P1 ;  /* 0x000000ff0f0f7207 */ /* 0x000fe40000800000 */
[----:B------:R-:W-:-:S03]  /*1ff00*/  SEL R3, RZ, 0x1, P1 ;  /* 0x00000001ff037807 */ /* 0x000fc60000800000 */
[----:B------:R-:W-:Y:S01]  /*1ff10*/  IMAD.MOV.U32 R219, RZ, RZ, R15 ;  /* 0x000000ffffdb7224 */ /* 0x000fe200078e000f */
[----:B------:R-:W-:Y:S01]  /*1ff20*/  LOP3.LUT R224, R10, R3, RZ, 0x3c, !PT ;  /* 0x000000030ae07212 */ /* 0x000fe200078e3cff */
[----:B------:R-:W-:Y:S06]  /*1ff30*/  @!P0 BRA `(.L_x_2917) ;  /* 0x0000000000048947 */ /* 0x000fec0003800000 */
[----:B------:R-:W-:Y:S01]  /*1ff40*/  BPT.TRAP 0x1 ;  /* 0x000000040000795c */ /* 0x000fe20000300000 */
.L_x_2917:
[----:B------:R-:W-:Y:S01]  /*1ff50*/  IMAD R3, R219, 0x8, R22 ;  /* 0x00000008db037824 */ /* 0x000fe200078e0216 */
[----:B------:R-:W-:-:S04]  /*1ff60*/  SHF.L.U32 R6, R224, 0x1f, RZ ;  /* 0x0000001fe0067819 */ /* 0x000fc800000006ff */
[----:B------:R0:W1:Y:S01]  /*1ff70*/  SYNCS.PHASECHK.TRANS64.TRYWAIT P1, [R3+URZ+0x38830], R6 ;  /* 0x03883006030075a7 */ /* 0x000062000802017f */
[----:B------:R-:W-:Y:S05]  /*1ff80*/  @!P0 BRA `(.L_x_2918) ;  /* 0x0000000000048947 */ /* 0x000fea0003800000 */
[----:B------:R-:W-:Y:S01]  /*1ff90*/  BPT.TRAP 0x1 ;  /* 0x000000040000795c */ /* 0x000fe20000300000 */
.L_x_2918:
        /* <DEDUP_REMOVED lines=8> */
.L_x_2920:
[----:B------:R-:W-:Y:S05]  /*20020*/  BSYNC B1 ;  /* 0x0000000000017941 */ /* 0x000fea0003800000 */
.L_x_2919:
[----:B------:R-:W2:Y:S04]  /*20030*/  LDL.64 R152, [R1+0x40] ;  /* 0x0000400001987983 */ /* 0x000ea80000100a00 */
[----:B------:R-:W3:Y:S01]  /*20040*/  LDL.64 R154, [R1+0x48] ;  /* 0x00004800019a7983 */ /* 0x000ee20000100a00 */
[----:B------:R-:W-:Y:S02]  /*20050*/  R2UR UR10, R4 ;  /* 0x00000000040a72ca */ /* 0x000fe400000e0000 */
[----:B------:R-:W-:Y:S01]  /*20060*/  R2UR UR11, R5 ;  /* 0x00000000050b72ca */ /* 0x000fe200000e0000 */
[----:B------:R-:W-:Y:S01]  /*20070*/  WARPGROUP.ARRIVE ;  /* 0x00000000000079c5 */ /* 0x000fe20000000000 */
[----:B------:R-:W-:Y:S01]  /*20080*/  IMAD.MOV.U32 R21, RZ, RZ, 0x40000040 ;  /* 0x40000040ff157424 */ /* 0x000fe200078e00ff */
[----:B------:R-:W-:-:S04]  /*20090*/  R2UR UR18, R20 ;  /* 0x00000000141272ca */ /* 0x000fc800000e0000 */
[----:B------:R-:W-:Y:S01]  /*200a0*/  R2UR UR19, R21 ;  /* 0x00000000151372ca */ /* 0x000fe200000e0000 */
[----:B------:R-:W-:Y:S01]  /*200b0*/  VIADD R12, R4, 0x100 ;  /* 0x00000100040c7836 */ /* 0x000fe20000000000 */
[----:B------:R-:W4:Y:S01]  /*200c0*/  LDL.64 R20, [R1+0x30] ;  /* 0x0000300001147983 */ /* 0x000f220000100a00 */
[----:B------:R-:W-:-:S03]  /*200d0*/  IMAD.MOV.U32 R13, RZ, RZ, 0x40000040 ;  /* 0x40000040ff0d7424 */ /* 0x000fc600078e00ff */
[----:B------:R-:W-:Y:S02]  /*200e0*/  R2UR UR14, R12 ;  /* 0x000000000c0e72ca */ /* 0x000fe400000e0000 */
[----:B------:R-:W-:Y:S01]  /*200f0*/  R2UR UR15, R13 ;  /* 0x000000000d0f72ca */ /* 0x000fe200000e0000 */
[----:B01----:R-:W-:Y:S02]  /*20100*/  VIADD R6, R4, 0x180 ;  /* 0x0000018004067836 */ /* 0x003fe40000000000 */
[----:B------:R-:W-:-:S03]  /*20110*/  IMAD.MOV.U32 R7, RZ, RZ, 0x40000040 ;  /* 0x40000040ff077424 */ /* 0x000fc600078e00ff */
[----:B------:R-:W-:Y:S02]  /*20120*/  R2UR UR6, R6 ;  /* 0x00000000060672ca */ /* 0x000fe400000e0000 */
[----:B------:R-:W-:Y:S02]  /*20130*/  R2UR UR7, R7 ;  /* 0x00000000070772ca */ /* 0x000fe400000e0000 */
[----:B--2---:R-:W-:Y:S02]  /*20140*/  R2UR UR32, R152 ;  /* 0x00000000982072ca */ /* 0x004fe400000e0000 */
        /* <DEDUP_REMOVED lines=19> */
[----:B------:R-:W-:Y:S01]  /*20280*/  VIADD R12, R4, 0x200 ;  /* 0x00000200040c7836 */ /* 0x000fe20000000000 */
[----:B------:R-:W-:Y:S02]  /*20290*/  WARPGROUP.DEPBAR.LE gsb0, 0x0 ;  /* 0x00008000000079c5 */ /* 0x000fe40000010000 */
        /* <DEDUP_REMOVED lines=8> */
[----:B------:R-:W-:Y:S01]  /*20320*/  VIADD R6, R4, 0x2 ;  /* 0x0000000204067836 */ /* 0x000fe20000000000 */
[----:B--2---:R-:W-:Y:S02]  /*20330*/  R2UR UR28, R152 ;  /* 0x00000000981c72ca */ /* 0x004fe400000e0000 */
        /* <DEDUP_REMOVED lines=92> */
[----:B------:R-:W-:Y:S02]  /*20900*/  R2UR UR47, R21 ;  /* 0x00000000152f72ca */ /* 0x000fe400000e0000 */
[----:B------:R-:W3:Y:S01]  /*20910*/  LDL.64 R20, [R1+0x28] ;  /* 0x0000280001147983 */ /* 0x000ee20000100a00 */
[----:B------:R-:W-:Y:S02]  /*20920*/  VIADD R6, R4, 0x6 ;  /* 0x0000000604067836 */ /* 0x000fe40000000000 */
[----:B------:R-:W-:-:S03]  /*20930*/  IMAD.MOV.U32 R7, RZ, RZ, 0x40000040 ;  /* 0x40000040ff077424 */ /* 0x000fc600078e00ff */
[----:B------:R-:W-:Y:S02]  /*20940*/  R2UR UR30, R6 ;  /* 0x00000000061e72ca */ /* 0x000fe400000e0000 */
[----:B------:R-:W-:Y:S01]  /*20950*/  R2UR UR31, R7 ;  /* 0x00000000071f72ca */ /* 0x000fe200000e0000 */
[----:B------:R-:W-:Y:S02]  /*20960*/  UMOV UR28, UR46 ;  /* 0x0000002e001c7c82 */ /* 0x000fe40008000000 */
[----:B------:R-:W-:Y:S01]  /*20970*/  UMOV UR29, UR47 ;  /* 0x0000002f001d7c82 */ /* 0x000fe20008000000 */
[----:B------:R-:W-:Y:S02]  /*20980*/  VIADD R6, R4, 0x86 ;  /* 0x0000008604067836 */ /* 0x000fe40000000000 */
        /* <DEDUP_REMOVED lines=137> */
[----:B------:R-:W-:Y:S02]  /*21220*/  MOV R7, 0x40000040 ;  /* 0x4000004000077802 */ /* 0x000fe40000000f00 */
        /* <DEDUP_REMOVED lines=587> */
.L_x_2922:
[----:B------:R-:W-:Y:S01]  /*236e0*/  SHF.L.U32 R0, R10, 0x1f, RZ ;  /* 0x0000001f0a007819 */ /* 0x000fe200000006ff */
[----:B------:R-:W-:-:S04]  /*236f0*/  IMAD R6, R8, 0x8, R22 ;  /* 0x0000000808067824 */ /* 0x000fc800078e0216 */
[----:B------:R0:W1:Y:S01]  /*23700*/  SYNCS.PHASECHK.TRANS64.TRYWAIT P1, [R6+URZ+0x38850], R0 ;  /* 0x03885000060075a7 */ /* 0x000062000802017f */
[----:B------:R-:W-:Y:S05]  /*23710*/  @!P0 BRA `(.L_x_2923) ;  /* 0x0000000000048947 */ /* 0x000fea0003800000 */
[----:B------:R-:W-:Y:S01]  /*23720*/  BPT.TRAP 0x1 ;  /* 0x000000040000795c */ /* 0x000fe20000300000 */
.L_x_2923:
[----:B------:R-:W-:Y:S04]  /*23730*/  BSSY B1, `(.L_x_2924) ;  /* 0x0000004000017945 */ /* 0x000fe80003800000 */
[----:B-1----:R-:W-:Y:S05]  /*23740*/  @P1 BRA `(.L_x_2925) ;  /* 0x0000000000081947 */ /* 0x002fea0003800000 */
[----:B------:R-:W1:Y:S02]  /*23750*/  SYNCS.PHASECHK.TRANS64.TRYWAIT P1, [R6+URZ+0x38850], R0 ;  /* 0x03885000060075a7 */ /* 0x000e64000802017f */
[----:B-1----:R-:W-:Y:S05]  /*23760*/  @!P1 BRA `(.L_x_2926) ;  /* 0x000000e800e89947 */ /* 0x002fea0003800000 */
.L_x_2925:
[----:B------:R-:W-:Y:S05]  /*23770*/  BSYNC B1 ;  /* 0x0000000000017941 */ /* 0x000fea0003800000 */
.L_x_2924:
        /* <DEDUP_REMOVED lines=45> */
.L_x_2927:
        /* <DEDUP_REMOVED lines=22> */
[----:B------:R-:W2:Y:S01]  /*23bb0*/  MUFU.TANH R193, R193 ;  /* 0x000000c100c17308 */ /* 0x000ea20000002400 */
        /* <DEDUP_REMOVED lines=16> */
[----:B--2---:R-:W-:Y:S01]  /*23cc0*/  FMNMX.FTZ R0, R193, R14, !PT ;  /* 0x0000000ec1007209 */ /* 0x004fe20007810000 */
        /* <DEDUP_REMOVED lines=10> */
[----:B------:R-:W-:-:S02]  /*23d70*/  IMAD.U32 R3, RZ, RZ, UR42 ;  /* 0x0000002aff037e24 */ /* 0x000fc4000f8e00ff */
[----:B------:R-:W-:Y:S02]  /*23d80*/  IMAD R15, R15, 0x8, R22 ;  /* 0x000000080f0f7824 */ /* 0x000fe400078e0216 */
        /* <DEDUP_REMOVED lines=67> */
[----:B-1----:R-:W-:-:S05]  /*241c0*/  FMNMX.FTZ R5, R157, R2, !PT ;  /* 0x000000029d057209 */ /* 0x002fca0007810000 */
[----:B------:R-:W1:Y:S01]  /*241d0*/  SHFL.BFLY PT, R2, R5, 0x2, 0x1f ;  /* 0x0c401f0005027f89 */ /* 0x000e6200000e0000 */
[----:B--2---:R-:W-:-:S04]  /*241e0*/  FMNMX.FTZ R0, R158, R0, !PT ;  /* 0x000000009e007209 */ /* 0x004fc80007810000 */
[----:B0-----:R-:W-:-:S05]  /*241f0*/  FMNMX.FTZ R4, R159, R0, !PT ;  /* 0x000000009f047209 */ /* 0x001fca0007810000 */
[----:B------:R-:W0:Y:S01]  /*24200*/  SHFL.BFLY PT, R0, R4, 0x2, 0x1f ;  /* 0x0c401f0004007f89 */ /* 0x000e2200000e0000 */
[----:B-1----:R-:W-:-:S05]  /*24210*/  FMNMX.FTZ R5, R5, R2, !PT ;  /* 0x0000000205057209 */ /* 0x002fca0007810000 */
[----:B------:R-:W1:Y:S01]  /*24220*/  SHFL.BFLY PT, R2, R5, 0x1, 0x1f ;  /* 0x0c201f0005027f89 */ /* 0x000e6200000e0000 */
[----:B0-----:R-:W-:-:S05]  /*24230*/  FMNMX.FTZ R4, R4, R0, !PT ;  /* 0x0000000004047209 */ /* 0x001fca0007810000 */
[----:B------:R-:W0:Y:S01]  /*24240*/  SHFL.BFLY PT, R0, R4, 0x1, 0x1f ;  /* 0x0c201f0004007f89 */ /* 0x000e2200000e0000 */
[----:B-1----:R-:W-:Y:S02]  /*24250*/  FMNMX.FTZ R5, R5, R2, !PT ;  /* 0x0000000205057209 */ /* 0x002fe40007810000 */
[----:B0-----:R-:W-:-:S03]  /*24260*/  FMNMX.FTZ R4, R4, R0, !PT ;  /* 0x0000000004047209 */ /* 0x001fc60007810000 */
[C---:B------:R-:W-:Y:S01]  /*24270*/  FADD.FTZ R0, -R5.reuse, R11 ;  /* 0x0000000b05007221 */ /* 0x040fe20000010100 */
[----:B------:R-:W-:Y:S01]  /*24280*/  FMUL.FTZ R11, R5, R3 ;  /* 0x00000003050b7220 */ /* 0x000fe20000410000 */
[----:B------:R-:W-:-:S03]  /*24290*/  FADD.FTZ R2, -R4, R14 ;  /* 0x0000000e04027221 */ /* 0x000fc60000010100 */
[-CC-:B------:R-:W-:Y:S01]  /*242a0*/  FFMA.FTZ R192, R152, R3.reuse, -R11.reuse ;  /* 0x0000000398c07223 */ /* 0x180fe2000001080b */
[-C--:B------:R-:W-:Y:S01]  /*242b0*/  FMUL.FTZ R152, R4, R3.reuse ;  /* 0x0000000304987220 */ /* 0x080fe20000410000 */
[-C--:B------:R-:W-:Y:S01]  /*242c0*/  FMUL.FTZ R0, R0, R3.reuse ;  /* 0x0000000300007220 */ /* 0x080fe20000410000 */
        /* <DEDUP_REMOVED lines=24> */
[----:B------:R-:W-:Y:S01]  /*24450*/  FFMA.FTZ R156, R184, R3, -R152 ;  /* 0x00000003b89c7223 */ /* 0x000fe20000010898 */
[----:B------:R-:W-:-:S02]  /*24460*/  VIADD R160, R15, 0x38840 ;  /* 0x000388400fa07836 */ /* 0x000fc40000000000 */
[-CC-:B------:R-:W-:Y:S01]  /*24470*/  FFMA.FTZ R205, R21, R3.reuse, -R152.reuse ;  /* 0x0000000315cd7223 */ /* 0x180fe20000010898 */
[-CC-:B------:R-:W-:Y:S01]  /*24480*/  FFMA.FTZ R153, R176, R3.reuse, -R152.reuse ;  /* 0x00000003b0997223 */ /* 0x180fe20000010898 */
[-CC-:B------:R-:W-:Y:S01]  /*24490*/  FFMA.FTZ R207, R179, R3.reuse, -R152.reuse ;  /* 0x00000003b3cf7223 */ /* 0x180fe20000010898 */
[-C--:B------:R-:W-:Y:S01]  /*244a0*/  FFMA.FTZ R193, R154, R3.reuse, -R152 ;  /* 0x000000039ac17223 */ /* 0x080fe20000010898 */
[----:B------:R-:W-:Y:S01]  /*244b0*/  MUFU.EX2 R2, R2 ;  /* 0x0000000200027308 */ /* 0x000fe20000000800 */
[----:B------:R-:W-:Y:S01]  /*244c0*/  PRMT R160, R229, 0x654, R160 ;  /* 0x00000654e5a07816 */ /* 0x000fe200000000a0 */
[-CC-:B------:R-:W-:Y:S01]  /*244d0*/  FFMA.FTZ R21, R180, R3.reuse, -R152.reuse ;  /* 0x00000003b4157223 */ /* 0x180fe20000010898 */
[-CC-:B------:R-:W-:Y:S01]  /*244e0*/  FFMA.FTZ R201, R170, R3.reuse, -R152.reuse ;  /* 0x00000003aac97223 */ /* 0x180fe20000010898 */
[-CC-:B------:R-:W-:Y:S01]  /*244f0*/  FFMA.FTZ R171, R171, R3.reuse, -R152.reuse ;  /* 0x00000003abab7223 */ /* 0x180fe20000010898 */
[----:B------:R0:W-:Y:S01]  /*24500*/  SYNCS.ARRIVE.TRANS64.RED.A1T0 RZ, [R160+URZ], RZ ;  /* 0x000000ffa0ff79a7 */ /* 0x0001e2000810043f */
[-CC-:B------:R-:W-:Y:S01]  /*24510*/  FFMA.FTZ R203, R174, R3.reuse, -R152.reuse ;  /* 0x00000003aecb7223 */ /* 0x180fe20000010898 */
[-CC-:B------:R-:W-:Y:S01]  /*24520*/  FFMA.FTZ R197, R162, R3.reuse, -R152.reuse ;  /* 0x00000003a2c57223 */ /* 0x180fe20000010898 */
[----:B------:R-:W1:Y:S01]  /*24530*/  MUFU.EX2 R208, R208 ;  /* 0x000000d000d07308 */ /* 0x000e620000000800 */
[-CC-:B------:R-:W-:Y:S01]  /*24540*/  FFMA.FTZ R163, R163, R3.reuse, -R152.reuse ;  /* 0x00000003a3a37223 */ /* 0x180fe20000010898 */
[-CC-:B------:R-:W-:Y:S01]  /*24550*/  FFMA.FTZ R199, R166, R3.reuse, -R152.reuse ;  /* 0x00000003a6c77223 */ /* 0x180fe20000010898 */
[-CC-:B------:R-:W-:Y:S01]  /*24560*/  FFMA.FTZ R167, R167, R3.reuse, -R152.reuse ;  /* 0x00000003a7a77223 */ /* 0x180fe20000010898 */
[-CC-:B------:R-:W-:Y:S01]  /*24570*/  FFMA.FTZ R154, R155, R3.reuse, -R152.reuse ;  /* 0x000000039b9a7223 */ /* 0x180fe20000010898 */
[-CC-:B0-----:R-:W-:Y:S01]  /*24580*/  FFMA.FTZ R160, R175, R3.reuse, -R152.reuse ;  /* 0x00000003afa07223 */ /* 0x181fe20000010898 */
[-CC-:B------:R-:W-:Y:S01]  /*24590*/  FFMA.FTZ R195, R158, R3.reuse, -R152.reuse ;  /* 0x000000039ec37223 */ /* 0x180fe20000010898 */
[----:B------:R-:W-:Y:S01]  /*245a0*/  FFMA.FTZ R152, R159, R3, -R152 ;  /* 0x000000039f987223 */ /* 0x000fe20000010898 */
[----:B------:R-:W0:Y:S08]  /*245b0*/  MUFU.EX2 R209, R209 ;  /* 0x000000d100d17308 */ /* 0x000e300000000800 */
[----:B------:R-:W2:Y:S01]  /*245c0*/  MUFU.EX2 R182, R182 ;  /* 0x000000b600b67308 */ /* 0x000ea20000000800 */
[----:B-1----:R-:W-:-:S07]  /*245d0*/  FFMA.FTZ R226, R0, R226, R208 ;  /* 0x000000e200e27223 */ /* 0x002fce00000100d0 */
[----:B------:R-:W1:Y:S01]  /*245e0*/  MUFU.EX2 R157, R157 ;  /* 0x0000009d009d7308 */ /* 0x000e620000000800 */
[----:B0-----:R-:W-:-:S07]  /*245f0*/  FFMA.FTZ R225, R2, R225, R209 ;  /* 0x000000e102e17223 */ /* 0x001fce00000100d1 */
        /* <DEDUP_REMOVED lines=76> */
.L_x_2928:
[C---:B------:R-:W-:Y:S01]  /*24ac0*/  ISETP.GT.AND P1, PT, R9.reuse, RZ, PT ;  /* 0x000000ff0900720c */ /* 0x040fe20003f24270 */
        /* <DEDUP_REMOVED lines=29> */
.L_x_2916:
[----:B------:R-:W-:Y:S05]  /*24ca0*/  BSYNC B0 ;  /* 0x0000000000007941 */ /* 0x000fea0003800000 */
.L_x_2915:
        /* <DEDUP_REMOVED lines=131> */
.L_x_2930:
[----:B------:R-:W-:Y:S01]  /*254e0*/  IMAD R8, R219, 0x8, R22 ;  /* 0x00000008db087824 */ /* 0x000fe200078e0216 */
[----:B------:R-:W-:-:S04]  /*254f0*/  SHF.L.U32 R7, R224, 0x1f, RZ ;  /* 0x0000001fe0077819 */ /* 0x000fc800000006ff */
[----:B------:R0:W1:Y:S01]  /*25500*/  SYNCS.PHASECHK.TRANS64.TRYWAIT P1, [R8+URZ+0x38850], R7 ;  /* 0x03885007080075a7 */ /* 0x000062000802017f */
[----:B------:R-:W-:Y:S05]  /*25510*/  @!P0 BRA `(.L_x_2931) ;  /* 0x0000000000048947 */ /* 0x000fea0003800000 */
[----:B------:R-:W-:Y:S01]  /*25520*/  BPT.TRAP 0x1 ;  /* 0x000000040000795c */ /* 0x000fe20000300000 */
.L_x_2931:
        /* <DEDUP_REMOVED lines=9> */
.L_x_2933:
[----:B------:R-:W-:Y:S05]  /*255c0*/  BSYNC B0 ;  /* 0x0000000000007941 */ /* 0x000fea0003800000 */
.L_x_2932:
[----:B------:R-:W-:Y:S01]  /*255d0*/  IMAD.MOV.U32 R6, RZ, RZ, R0 ;  /* 0x000000ffff067224 */ /* 0x000fe200078e0000 */
[----:B------:R-:W-:Y:S01]  /*255e0*/  WARPGROUP.ARRIVE ;  /* 0x00000000000079c5 */ /* 0x000fe20000000000 */
[----:B01----:R-:W-:Y:S01]  /*255f0*/  IMAD.MOV.U32 R7, RZ, RZ, 0x40000040 ;  /* 0x40000040ff077424 */ /* 0x003fe200078e00ff */
[----:B------:R-:W0:Y:S02]  /*25600*/  SHFL.BFLY PT, R2, R225, 0x2, 0x1f ;  /* 0x0c401f00e1027f89 */ /* 0x000e2400000e0000 */
        /* <DEDUP_REMOVED lines=30> */
[----:B0-----:R-:W-:Y:S01]  /*257f0*/  FADD.FTZ R6, R2, R225 ;  /* 0x000000e102067221 */ /* 0x001fe20000010000 */
[----:B------:R-:W-:Y:S01]  /*25800*/  R2UR UR7, R7 ;  /* 0x00000000070772ca */ /* 0x000fe200000e0000 */
[----:B------:R-:W-:Y:S01]  /*25810*/  IMAD.MOV.U32 R2, RZ, RZ, RZ ;  /* 0x000000ffff027224 */ /* 0x000fe200078e00ff */
[----:B------:R-:W0:Y:S04]  /*25820*/  SHFL.BFLY PT, R7, R226, 0x2, 0x1f ;  /* 0x0c401f00e2077f89 */ /* 0x000e2800000e0000 */
[----:B------:R-:W1:Y:S01]  /*25830*/  SHFL.BFLY PT, R9, R6, 0x1, 0x1f ;  /* 0x0c201f0006097f89 */ /* 0x000e6200000e0000 */
[----:B0-----:R-:W-:Y:S01]  /*25840*/  FADD.FTZ R0, R7, R226 ;  /* 0x000000e207007221 */ /* 0x001fe20000010000 */
[----:B-1----:R-:W-:-:S04]  /*25850*/  FADD.FTZ R13, R6, R9 ;  /* 0x00000009060d7221 */ /* 0x002fc80000010000 */
[----:B------:R-:W0:Y:S01]  /*25860*/  SHFL.BFLY PT, R7, R0, 0x1, 0x1f ;  /* 0x0c201f0000077f89 */ /* 0x000e2200000e0000 */
[----:B------:R-:W-:Y:S01]  /*25870*/  IMAD.MOV.U32 R6, RZ, RZ, -0x800000 ;  /* 0xff800000ff067424 */ /* 0x000fe200078e00ff */
[----:B------:R-:W-:-:S13]  /*25880*/  FSETP.NE.FTZ.AND P2, PT, R13, RZ, PT ;  /* 0x000000ff0d00720b */ /* 0x000fda0003f55000 */
[----:B------:R-:W1:Y:S01]  /*25890*/  @P2 MUFU.LG2 R11, R13 ;  /* 0x0000000d000b2308 */ /* 0x000e620000000c00 */
[----:B------:R-:W-:Y:S01]  /*258a0*/  @P2 FMUL.FTZ R14, R3, 0.69314718246459960938 ;  /* 0x3f317218030e2820 */ /* 0x000fe20000410000 */
[----:B0-----:R-:W-:Y:S01]  /*258b0*/  FADD.FTZ R12, R0, R7 ;  /* 0x00000007000c7221 */ /* 0x001fe20000010000 */
[----:B------:R-:W-:-:S05]  /*258c0*/  IMAD.MOV.U32 R7, RZ, RZ, RZ ;  /* 0x000000ffff077224 */ /* 0x000fca00078e00ff */
[----:B------:R-:W-:Y:S01]  /*258d0*/  @P2 MUFU.RCP R2, R13 ;  /* 0x0000000d00022308 */ /* 0x000fe20000001000 */
[----:B------:R-:W-:Y:S01]  /*258e0*/  IMAD.MOV.U32 R0, RZ, RZ, -0x800000 ;  /* 0xff800000ff007424 */ /* 0x000fe200078e00ff */
[----:B------:R-:W-:Y:S01]  /*258f0*/  FSETP.NE.FTZ.AND P1, PT, R12, RZ, PT ;  /* 0x000000ff0c00720b */ /* 0x000fe20003f35000 */
[----:B-1----:R-:W-:-:S04]  /*25900*/  @P2 FMUL.FTZ R11, R11, 0.69314718246459960938 ;  /* 0x3f3172180b0b2820 */ /* 0x002fc80000410000 */
[----:B------:R-:W-:-:S08]  /*25910*/  @P2 FFMA.FTZ R0, R14, R4, R11 ;  /* 0x000000040e002223 */ /* 0x000fd0000001000b */
[----:B------:R-:W0:Y:S01]  /*25920*/  @P1 MUFU.LG2 R9, R12 ;  /* 0x0000000c00091308 */ /* 0x000e220000000c00 */
[----:B------:R-:W-:-:S07]  /*25930*/  @P1 FMUL.FTZ R10, R3, 0.69314718246459960938 ;  /* 0x3f317218030a1820 */ /* 0x000fce0000410000 */
[----:B------:R1:W2:Y:S01]  /*25940*/  @P1 MUFU.RCP R7, R12 ;  /* 0x0000000c00071308 */ /* 0x0002a20000001000 */
[----:B0-----:R-:W-:-:S04]  /*25950*/  @P1 FMUL.FTZ R9, R9, 0.69314718246459960938 ;  /* 0x3f31721809091820 */ /* 0x001fc80000410000 */
[----:B------:R-:W-:Y:S01]  /*25960*/  @P1 FFMA.FTZ R6, R10, R5, R9 ;  /* 0x000000050a061223 */ /* 0x000fe20000010009 */
[----:B------:R-:W-:Y:S02]  /*25970*/  WARPGROUP.DEPBAR.LE gsb0, 0x0 ;  /* 0x00008000000079c5 */ /* 0x000fe40000010000 */
[----:B------:R-:W-:-:S06]  /*25980*/  WARPGROUP.ARRIVE ;  /* 0x00000000000079c5 */ /* 0x000fcc0000000000 */
[----:B------:R-:W-:Y:S03]  /*25990*/  HGMMA.64x256x16.F32.BF16 R24, R192, gdesc[UR4].tnspB, R24, gsb0 ;  /* 0x43e00004c0187df0 */ /* 0x000fe60008001818 */
[----:B------:R-:W-:Y:S02]  /*259a0*/  WARPGROUP.DEPBAR.LE gsb0, 0x0 ;  /* 0x00008000000079c5 */ /* 0x000fe40000010000 */
[----:B-12---:R-:W-:Y:S05]  /*259b0*/  @!P0 BRA `(.L_x_2935) ;  /* 0x0000000000048947 */ /* 0x006fea0003800000 */
[----:B------:R-:W-:Y:S01]  /*259c0*/  BPT.TRAP 0x1 ;  /* 0x000000040000795c */ /* 0x000fe20000300000 */
.L_x_2935:
[----:B------:R-:W2:Y:S01]  /*259d0*/  LDL.LU R12, [R1+0x88] ;  /* 0x00008800010c7983 */ /* 0x000ea20000300800 */
[----:B------:R-:W-:Y:S02]  /*259e0*/  VIADD R4, R8, 0x38860 ;  /* 0x0003886008047836 */ /* 0x000fe40000000000 */
[-C--:B------:R-:W-:Y:S01]  /*259f0*/  FMUL.FTZ R8, R24, R7.reuse ;  /* 0x0000000718087220 */ /* 0x080fe20000410000 */
[----:B------:R-:W-:Y:S02]  /*25a00*/  VIADD R219, R219, 0x1 ;  /* 0x00000001dbdb7836 */ /* 0x000fe40000000000 */
[-C--:B------:R-:W-:Y:S01]  /*25a10*/  FMUL.FTZ R24, R36, R7.reuse ;  /* 0x0000000724187220 */ /* 0x080fe20000410000 */
[-C--:B------:R-:W-:Y:S01]  /*25a20*/  FMUL.FTZ R157, R40, R7.reuse ;  /* 0x00000007289d7220 */ /* 0x080fe20000410000 */
[----:B------:R-:W-:Y:S01]  /*25a30*/  PRMT R229, R229, 0x654, R4 ;  /* 0x00000654e5e57816 */ /* 0x000fe20000000004 */
[-C--:B------:R-:W-:Y:S01]  /*25a40*/  FMUL.FTZ R159, R48, R7.reuse ;  /* 0x00000007309f7220 */ /* 0x080fe20000410000 */
[----:B------:R-:W-:Y:S01]  /*25a50*/  ISETP.NE.AND P0, PT, R219, 0x2, PT ;  /* 0x00000002db00780c */ /* 0x000fe20003f05270 */
[-C--:B------:R-:W-:Y:S01]  /*25a60*/  FMUL.FTZ R161, R56, R7.reuse ;  /* 0x0000000738a17220 */ /* 0x080fe20000410000 */
[----:B------:R0:W-:Y:S01]  /*25a70*/  SYNCS.ARRIVE.TRANS64.RED.A1T0 RZ, [R229+URZ], RZ ;  /* 0x000000ffe5ff79a7 */ /* 0x0001e2000810043f */
[-C--:B------:R-:W-:Y:S01]  /*25a80*/  FMUL.FTZ R162, R60, R7.reuse ;  /* 0x000000073ca27220 */ /* 0x080fe20000410000 */
        /* <DEDUP_REMOVED lines=125> */
[----:B------:R-:W-:Y:S01]  /*26260*/  SEL R219, R219, RZ, P0 ;  /* 0x000000ffdbdb7207 */ /* 0x000fe20000000000 */
[----:B--2---:R-:W-:-:S05]  /*26270*/  VIADD R12, R12, 0x1 ;  /* 0x000000010c0c7836 */ /* 0x004fca0000000000 */
[----:B------:R0:W-:Y:S02]  /*26280*/  STL [R1+0x88], R12 ;  /* 0x0000880c01007387 */ /* 0x0001e40000100800 */
.L_x_2811:
[----:B------:R-:W0:Y:S08]  /*26290*/  S2UR UR4, SR_CgaCtaId ;  /* 0x00000000000479c3 */ /* 0x000e300000008800 */
[----:B------:R-:W-:Y:S01]  /*262a0*/  BAR.SYNC.DEFER_BLOCKING 0x5, 0x180 ;  /* 0x0146000000007b1d */ /* 0x000fe20000010000 */
[----:B------:R-:W-:-:S05]  /*262b0*/  MOV R22, 0x400 ;  /* 0x0000040000167802 */ /* 0x000fca0000000f00 */
[----:B------:R-:W-:Y:S01]  /*262c0*/  BSSY B0, `(.L_x_2936) ;  /* 0x00002e7000007945 */ /* 0x000fe20003800000 */
[----:B0-----:R-:W-:-:S05]  /*262d0*/  IMAD.U32 R229, RZ, RZ, UR4 ;  /* 0x00000004ffe57e24 */ /* 0x001fca000f8e00ff */
[----:B------:R-:W-:-:S05]  /*262e0*/  LEA R22, R229, R22, 0x18 ;  /* 0x00000016e5167211 */ /* 0x000fca00078ec0ff */
[----:B------:R0:W1:Y:S01]  /*262f0*/  LDS.128 R28, [R22+0x388d0] ;  /* 0x0388d000161c7984 */ /* 0x0000620000000c00 */
[----:B------:R-:W-:Y:S06]  /*26300*/  BAR.ARV 0x4, 0x180 ;  /* 0x0106000000007b1d */ /* 0x000fec0000002000 */
[----:B------:R-:W-:Y:S05]  /*26310*/  @P1 BRA `(.L_x_2937) ;  /* 0x0000002000241947 */ /* 0x000fea0003800000 */
[----:B------:R-:W2:Y:S04]  /*26320*/  LDL R2, [R1+0x8c] ;  /* 0x00008c0001027983 */ /* 0x000ea80000100800 */
[----:B------:R-:W3:Y:S01]  /*26330*/  LDL R179, [R1+0x7c] ;  /* 0x00007c0001b37983 */ /* 0x000ee20000100800 */
[----:B------:R-:W4:Y:S01]  /*26340*/  S2R R5, SR_SWINHI ;  /* 0x0000000000057919 */ /* 0x000f220000002f00 */
[----:B------:R-:W-:Y:S01]  /*26350*/  F2FP.BF16.F32.PACK_AB R9, R9, R26 ;  /* 0x0000001a0909723e */ /* 0x000fe200000010ff */
[----:B------:R-:W-:Y:S01]  /*26360*/  ULDC.64 UR4, c[0x0][0xc00] ;  /* 0x0003000000047ab9 */ /* 0x000fe20000000a00 */
[----:B------:R-:W3:Y:S04]  /*26370*/  LDL R180, [R1+0x78] ;  /* 0x0000780001b47983 */ /* 0x000ee80000100800 */
[----:B------:R-:W3:Y:S01]  /*26380*/  LDL R178, [R1+0x68] ;  /* 0x0000680001b27983 */ /* 0x000ee20000100800 */
[----:B------:R-:W-:-:S02]  /*26390*/  MOV R20, R22 ;  /* 0x0000001600147202 */ /* 0x000fc40000000f00 */
[----:B----4-:R-:W-:Y:S02]  /*263a0*/  MOV R21, R5 ;  /* 0x0000000500157202 */ /* 0x010fe40000000f00 */
[----:B------:R-:W-:Y:S02]  /*263b0*/  F2FP.BF16.F32.PACK_AB R8, R25, R8 ;  /* 0x000000081908723e */ /* 0x000fe400000010ff */
[----:B------:R-:W-:Y:S02]  /*263c0*/  F2FP.BF16.F32.PACK_AB R10, R3, R10 ;  /* 0x0000000a030a723e */ /* 0x000fe400000010ff */
[----:B------:R-:W-:Y:S02]  /*263d0*/  F2FP.BF16.F32.PACK_AB R11, R11, R4 ;  /* 0x000000040b0b723e */ /* 0x000fe400000010ff */
[----:B------:R-:W-:Y:S02]  /*263e0*/  F2FP.BF16.F32.PACK_AB R144, R145, R144 ;  /* 0x000000909190723e */ /* 0x000fe400000010ff */
[----:B------:R-:W-:-:S02]  /*263f0*/  F2FP.BF16.F32.PACK_AB R145, R147, R146 ;  /* 0x000000929391723e */ /* 0x000fc400000010ff */
[----:B------:R-:W-:Y:S02]  /*26400*/  F2FP.BF16.F32.PACK_AB R146, R149, R148 ;  /* 0x000000949592723e */ /* 0x000fe400000010ff */
[----:B------:R-:W-:Y:S01]  /*26410*/  F2FP.BF16.F32.PACK_AB R147, R151, R150 ;  /* 0x000000969793723e */ /* 0x000fe200000010ff */
[----:B------:R-:W-:Y:S01]  /*26420*/  BAR.SYNC.DEFER_BLOCKING 0x1, 0x100 ;  /* 0x0044000000007b1d */ /* 0x000fe20000010000 */
[----:B--2---:R-:W-:-:S03]  /*26430*/  IMAD.WIDE R110, R2, 0x2, R20 ;  /* 0x00000002026e7825 */ /* 0x004fc600078e0214 */
[C---:B------:R-:W-:Y:S02]  /*26440*/  IADD3 R72, P3, R110.reuse, 0x4000, RZ ;  /* 0x000040006e487810 */ /* 0x040fe40007f7e0ff */
[----:B------:R-:W-:Y:S02]  /*26450*/  IADD3 R12, P1, R110, 0x20, RZ ;  /* 0x000000206e0c7810 */ /* 0x000fe40007f3e0ff */
[----:B------:R-:W-:-:S03]  /*26460*/  LOP3.LUT R108, R72, 0x380, RZ, 0xc0, !PT ;  /* 0x00000380486c7812 */ /* 0x000fc600078ec0ff */
[--C-:B------:R-:W-:Y:S01]  /*26470*/  IMAD.X R13, RZ, RZ, R111.reuse, P1 ;  /* 0x000000ffff0d7224 */ /* 0x100fe200008e066f */
[----:B------:R-:W-:Y:S02]  /*26480*/  SHF.R.U64 R108, R108, 0x3, RZ ;  /* 0x000000036c6c7819 */ /* 0x000fe400000012ff */
[C---:B------:R-:W-:Y:S02]  /*26490*/  IADD3 R88, P1, R110.reuse, 0x8000, RZ ;  /* 0x000080006e587810 */ /* 0x040fe40007f3e0ff */
[----:B------:R-:W-:Y:S02]  /*264a0*/  IADD3 R14, P0, R110, 0x40, RZ ;  /* 0x000000406e0e7810 */ /* 0x000fe40007f1e0ff */
[----:B------:R-:W-:Y:S02]  /*264b0*/  LOP3.LUT R72, R108, R72, RZ, 0x3c, !PT ;  /* 0x000000486c487212 */ /* 0x000fe400078e3cff */
[----:B------:R-:W-:Y:S01]  /*264c0*/  LOP3.LUT R108, R88, 0x380, RZ, 0xc0, !PT ;  /* 0x00000380586c7812 */ /* 0x000fe200078ec0ff */
[----:B------:R-:W-:Y:S01]  /*264d0*/  IMAD.X R15, RZ, RZ, R111, P0 ;  /* 0x000000ffff0f7224 */ /* 0x000fe200000e066f */
[----:B------:R-:W-:-:S02]  /*264e0*/  IADD3 R92, P0, R110, 0x8020, RZ ;  /* 0x000080206e5c7810 */ /* 0x000fc40007f1e0ff */
[----:B------:R-:W-:Y:S02]  /*264f0*/  SHF.R.U64 R108, R108, 0x3, RZ ;  /* 0x000000036c6c7819 */ /* 0x000fe400000012ff */
[C---:B------:R-:W-:Y:S02]  /*26500*/  IADD3 R84, P2, R110.reuse, 0x4060, RZ ;  /* 0x000040606e547810 */ /* 0x040fe40007f5e0ff */
[C---:B------:R-:W-:Y:S02]  /*26510*/  IADD3 R68, P4, R110.reuse, 0x60, RZ ;  /* 0x000000606e447810 */ /* 0x040fe40007f9e0ff */
[----:B------:R-:W-:Y:S02]  /*26520*/  IADD3 R80, P5, R110, 0x4040, RZ ;  /* 0x000040406e507810 */ /* 0x000fe40007fbe0ff */
[----:B------:R-:W-:Y:S02]  /*26530*/  LOP3.LUT R88, R108, R88, RZ, 0x3c, !PT ;  /* 0x000000586c587212 */ /* 0x000fe400078e3cff */
[----:B------:R-:W-:-:S02]  /*26540*/  LOP3.LUT R5, R110, 0x380, RZ, 0xc0, !PT ;  /* 0x000003806e057812 */ /* 0x000fc400078ec0ff */
[----:B------:R-:W-:Y:S01]  /*26550*/  LOP3.LUT R108, R92, 0x380, RZ, 0xc0, !PT ;  /* 0x000003805c6c7812 */ /* 0x000fe200078ec0ff */
[--C-:B------:R-:W-:Y:S01]  /*26560*/  IMAD.X R85, RZ, RZ, R111.reuse, P2 ;  /* 0x000000ffff557224 */ /* 0x100fe200010e066f */
[C---:B------:R-:W-:Y:S01]  /*26570*/  IADD3 R76, P6, R110.reuse, 0x4020, RZ ;  /* 0x000040206e4c7810 */ /* 0x040fe20007fde0ff */
[--C-:B------:R-:W-:Y:S01]  /*26580*/  IMAD.X R81, RZ, RZ, R111.reuse, P5 ;  /* 0x000000ffff517224 */ /* 0x100fe200028e066f */
[----:B-1----:R-:W-:Y:S01]  /*26590*/  IADD3 R28, P2, R110, 0xc040, RZ ;  /* 0x0000c0406e1c7810 */ /* 0x002fe20007f5e0ff */
[--C-:B------:R-:W-:Y:S01]  /*265a0*/  IMAD.X R89, RZ, RZ, R111.reuse, P1 ;  /* 0x000000ffff597224 */ /* 0x100fe200008e066f */
[----:B-----5:R-:W-:Y:S02]  /*265b0*/  LOP3.LUT R135, R68, 0x380, RZ, 0xc0, !PT ;  /* 0x0000038044877812 */ /* 0x020fe400078ec0ff */
[----:B------:R-:W-:Y:S02]  /*265c0*/  SHF.R.U64 R5, R5, 0x3, RZ ;  /* 0x0000000305057819 */ /* 0x000fe400000012ff */
[----:B------:R-:W-:Y:S01]  /*265d0*/  SHF.R.U64 R108, R108, 0x3, RZ ;  /* 0x000000036c6c7819 */ /* 0x000fe200000012ff */
[--C-:B------:R-:W-:Y:S01]  /*265e0*/  IMAD.X R69, RZ, RZ, R111.reuse, P4 ;  /* 0x000000ffff457224 */ /* 0x100fe200020e066f */
[C---:B------:R-:W-:Y:S01]  /*265f0*/  IADD3 R2, P5, R110.reuse, 0xc020, RZ ;  /* 0x0000c0206e027810 */ /* 0x040fe20007fbe0ff */
[--C-:B------:R-:W-:Y:S01]  /*26600*/  IMAD.X R73, RZ, RZ, R111.reuse, P3 ;  /* 0x000000ffff497224 */ /* 0x100fe200018e066f */
[----:B------:R-:W-:Y:S01]  /*26610*/  IADD3 R128, P1, R110, 0xc060, RZ ;  /* 0x0000c0606e807810 */ /* 0x000fe20007f3e0ff */
[----:B------:R-:W-:Y:S01]  /*26620*/  IMAD.X R77, RZ, RZ, R111, P6 ;  /* 0x000000ffff4d7224 */ /* 0x000fe200030e066f */
[----:B------:R-:W-:-:S02]  /*26630*/  LOP3.LUT R177, R12, 0x380, RZ, 0xc0, !PT ;  /* 0x000003800cb17812 */ /* 0x000fc400078ec0ff */
[----:B------:R-:W-:Y:S02]  /*26640*/  LOP3.LUT R176, R14, 0x380, RZ, 0xc0, !PT ;  /* 0x000003800eb07812 */ /* 0x000fe400078ec0ff */
[C---:B------:R-:W-:Y:S02]  /*26650*/  IADD3 R96, P4, R110.reuse, 0x8040, RZ ;  /* 0x000080406e607810 */ /* 0x040fe40007f9e0ff */
[C---:B------:R-:W-:Y:S02]  /*26660*/  IADD3 R100, P3, R110.reuse, 0x8060, RZ ;  /* 0x000080606e647810 */ /* 0x040fe40007f7e0ff */
[----:B------:R-:W-:Y:S02]  /*26670*/  IADD3 R104, P6, R110, 0xc000, RZ ;  /* 0x0000c0006e687810 */ /* 0x000fe40007fde0ff */
[----:B------:R-:W-:Y:S02]  /*26680*/  SHF.R.U64 R135, R135, 0x3, RZ ;  /* 0x0000000387877819 */ /* 0x000fe400000012ff */
[----:B------:R-:W-:-:S02]  /*26690*/  LOP3.LUT R26, R28, 0x380, RZ, 0xc0, !PT ;  /* 0x000003801c1a7812 */ /* 0x000fc400078ec0ff */
[----:B------:R-:W-:Y:S02]  /*266a0*/  LOP3.LUT R110, R5, R110, RZ, 0x3c, !PT ;  /* 0x0000006e056e7212 */ /* 0x000fe400078e3cff */
[----:B------:R-:W-:Y:S02]  /*266b0*/  LOP3.LUT R92, R108, R92, RZ, 0x3c, !PT ;  /* 0x0000005c6c5c7212 */ /* 0x000fe400078e3cff */
[----:B------:R-:W-:Y:S02]  /*266c0*/  LOP3.LUT R25, R2, 0x380, RZ, 0xc0, !PT ;  /* 0x0000038002197812 */ /* 0x000fe400078ec0ff */
[----:B------:R-:W-:Y:S02]  /*266d0*/  LOP3.LUT R108, R128, 0x380, RZ, 0xc0, !PT ;  /* 0x00000380806c7812 */ /* 0x000fe400078ec0ff */
[----:B------:R-:W-:Y:S02]  /*266e0*/  SHF.R.U64 R177, R177, 0x3, RZ ;  /* 0x00000003b1b17819 */ /* 0x000fe400000012ff */
[----:B------:R-:W-:-:S02]  /*266f0*/  SHF.R.U64 R176, R176, 0x3, RZ ;  /* 0x00000003b0b07819 */ /* 0x000fc400000012ff */
[----:B------:R-:W-:Y:S02]  /*26700*/  LOP3.LUT R68, R135, R68, RZ, 0x3c, !PT ;  /* 0x0000004487447212 */ /* 0x000fe400078e3cff */
[----:B------:R-:W-:Y:S02]  /*26710*/  SHF.R.U64 R26, R26, 0x3, RZ ;  /* 0x000000031a1a7819 */ /* 0x000fe400000012ff */
[----:B------:R-:W-:Y:S02]  /*26720*/  LOP3.LUT R135, R84, 0x380, RZ, 0xc0, !PT ;  /* 0x0000038054877812 */ /* 0x000fe400078ec0ff */
[----:B------:R-:W-:Y:S01]  /*26730*/  MOV R110, R110 ;  /* 0x0000006e006e7202 */ /* 0x000fe20000000f00 */
[----:B------:R-:W-:Y:S01]  /*26740*/  IMAD.X R5, RZ, RZ, R111, P2 ;  /* 0x000000ffff057224 */ /* 0x000fe200010e066f */
[----:B------:R-:W-:Y:S02]  /*26750*/  SHF.R.U64 R25, R25, 0x3, RZ ;  /* 0x0000000319197819 */ /* 0x000fe400000012ff */
[----:B------:R-:W-:-:S02]  /*26760*/  SHF.R.U64 R3, R108, 0x3, RZ ;  /* 0x000000036c037819 */ /* 0x000fc400000012ff */
[----:B------:R-:W-:Y:S02]  /*26770*/  LOP3.LUT R12, R177, R12, RZ, 0x3c, !PT ;  /* 0x0000000cb10c7212 */ /* 0x000fe400078e3cff */
[----:B------:R-:W-:Y:S02]  /*26780*/  LOP3.LUT R14, R176, R14, RZ, 0x3c, !PT ;  /* 0x0000000eb00e7212 */ /* 0x000fe400078e3cff */
[----:B------:R-:W-:Y:S02]  /*26790*/  LOP3.LUT R177, R76, 0x380, RZ, 0xc0, !PT ;  /* 0x000003804cb17812 */ /* 0x000fe400078ec0ff */
[----:B------:R-:W-:Y:S01]  /*267a0*/  LOP3.LUT R4, R26, R28, RZ, 0x3c, !PT ;  /* 0x0000001c1a047212 */ /* 0x000fe200078e3cff */
[----:B------:R1:W-:Y:S01]  /*267b0*/  STSM.16.M88.4 [R110], R8 ;  /* 0x000000086e007844 */ /* 0x0003e20000000200 */
[----:B------:R-:W-:Y:S01]  /*267c0*/  SHF.R.U64 R135, R135, 0x3, RZ ;  /* 0x0000000387877819 */ /* 0x000fe200000012ff */
[--C-:B------:R-:W-:Y:S01]  /*267d0*/  IMAD.X R27, RZ, RZ, R111.reuse, P1 ;  /* 0x000000ffff1b7224 */ /* 0x100fe200008e066f */
[----:B------:R-:W-:Y:S01]  /*267e0*/  LOP3.LUT R176, R80, 0x380, RZ, 0xc0, !PT ;  /* 0x0000038050b07812 */ /* 0x000fe200078ec0ff */
[----:B------:R-:W-:Y:S01]  /*267f0*/  IMAD.X R93, RZ, RZ, R111, P0 ;  /* 0x000000ffff5d7224 */ /* 0x000fe200000e066f */
[----:B------:R-:W-:-:S02]  /*26800*/  LOP3.LUT R108, R25, R2, RZ, 0x3c, !PT ;  /* 0x00000002196c7212 */ /* 0x000fc400078e3cff */
[----:B------:R-:W-:Y:S01]  /*26810*/  MOV R72, R72 ;  /* 0x0000004800487202 */ /* 0x000fe20000000f00 */
[--C-:B------:R-:W-:Y:S01]  /*26820*/  IMAD.X R97, RZ, RZ, R111.reuse, P4 ;  /* 0x000000ffff617224 */ /* 0x100fe200020e066f */
[----:B------:R-:W-:Y:S02]  /*26830*/  LOP3.LUT R26, R3, R128, RZ, 0x3c, !PT ;  /* 0x00000080031a7212 */ /* 0x000fe400078e3cff */
[----:B------:R-:W-:Y:S01]  /*26840*/  MOV R88, R88 ;  /* 0x0000005800587202 */ /* 0x000fe20000000f00 */
[--C-:B------:R-:W-:Y:S01]  /*26850*/  IMAD.X R101, RZ, RZ, R111.reuse, P3 ;  /* 0x000000ffff657224 */ /* 0x100fe200018e066f */
[----:B------:R-:W-:Y:S01]  /*26860*/  MOV R3, R12 ;  /* 0x0000000c00037202 */ /* 0x000fe20000000f00 */
[----:B------:R-:W-:Y:S01]  /*26870*/  IMAD.X R109, RZ, RZ, R111, P5 ;  /* 0x000000ffff6d7224 */ /* 0x000fe200028e066f */
[----:B------:R-:W-:Y:S01]  /*26880*/  MOV R25, R14 ;  /* 0x0000000e00197202 */ /* 0x000fe20000000f00 */
[----:B------:R-:W2:Y:S01]  /*26890*/  LDC R28, c[0x0][0xbe8] ;  /* 0x0002fa00ff1c7b82 */ /* 0x000ea20000000800 */
[----:B-1----:R-:W-:-:S02]  /*268a0*/  F2FP.BF16.F32.PACK_AB R8, R33, R32 ;  /* 0x000000202108723e */ /* 0x002fc400000010ff */
[----:B------:R-:W-:Y:S02]  /*268b0*/  F2FP.BF16.F32.PACK_AB R9, R35, R34 ;  /* 0x000000222309723e */ /* 0x000fe400000010ff */
[----:B------:R-:W-:Y:S02]  /*268c0*/  F2FP.BF16.F32.PACK_AB R10, R37, R24 ;  /* 0x00000018250a723e */ /* 0x000fe400000010ff */
[----:B------:R-:W-:Y:S02]  /*268d0*/  F2FP.BF16.F32.PACK_AB R11, R39, R38 ;  /* 0x00000026270b723e */ /* 0x000fe400000010ff */
[----:B------:R-:W-:Y:S02]  /*268e0*/  SHF.R.U64 R177, R177, 0x3, RZ ;  /* 0x00000003b1b17819 */ /* 0x000fe400000012ff */
[----:B------:R-:W-:Y:S02]  /*268f0*/  F2FP.BF16.F32.PACK_AB R12, R41, R157 ;  /* 0x0000009d290c723e */ /* 0x000fe400000010ff */
[----:B------:R-:W-:-:S02]  /*26900*/  F2FP.BF16.F32.PACK_AB R13, R43, R42 ;  /* 0x0000002a2b0d723e */ /* 0x000fc400000010ff */
[----:B------:R-:W-:Y:S02]  /*26910*/  F2FP.BF16.F32.PACK_AB R14, R45, R158 ;  /* 0x0000009e2d0e723e */ /* 0x000fe400000010ff */
[----:B------:R-:W-:Y:S02]  /*26920*/  F2FP.BF16.F32.PACK_AB R15, R47, R46 ;  /* 0x0000002e2f0f723e */ /* 0x000fe400000010ff */
[----:B------:R-:W-:Y:S02]  /*26930*/  MOV R4, R4 ;  /* 0x0000000400047202 */ /* 0x000fe40000000f00 */
[----:B------:R-:W-:Y:S01]  /*26940*/  LOP3.LUT R84, R135, R84, RZ, 0x3c, !PT ;  /* 0x0000005487547212 */ /* 0x000fe200078e3cff */
[----:B------:R-:W1:Y:S01]  /*26950*/  S2R R5, SR_TID.X ;  /* 0x0000000000057919 */ /* 0x000e620000002100 */
[----:B------:R-:W-:Y:S02]  /*26960*/  SHF.R.U64 R176, R176, 0x3, RZ ;  /* 0x00000003b0b07819 */ /* 0x000fe400000012ff */
[----:B------:R-:W-:Y:S01]  /*26970*/  LOP3.LUT R135, R96, 0x380, RZ, 0xc0, !PT ;  /* 0x0000038060877812 */ /* 0x000fe200078ec0ff */
[----:B------:R-:W-:Y:S01]  /*26980*/  STSM.16.M88.4 [R3], R8 ;  /* 0x0000000803007844 */ /* 0x000fe20000000200 */
[----:B------:R-:W-:-:S02]  /*26990*/  LOP3.LUT R76, R177, R76, RZ, 0x3c, !PT ;  /* 0x0000004cb14c7212 */ /* 0x000fc400078e3cff */
[----:B------:R-:W-:Y:S01]  /*269a0*/  MOV R2, R26 ;  /* 0x0000001a00027202 */ /* 0x000fe20000000f00 */
[----:B------:R4:W-:Y:S01]  /*269b0*/  STSM.16.M88.4 [R25], R12 ;  /* 0x0000000c19007844 */ /* 0x0009e20000000200 */
[----:B------:R-:W-:Y:S02]  /*269c0*/  LOP3.LUT R80, R176, R80, RZ, 0x3c, !PT ;  /* 0x00000050b0507212 */ /* 0x000fe400078e3cff */
[----:B------:R-:W-:Y:S02]  /*269d0*/  SHF.R.U64 R135, R135, 0x3, RZ ;  /* 0x0000000387877819 */ /* 0x000fe400000012ff */
[----:B------:R-:W-:Y:S02]  /*269e0*/  MOV R68, R68 ;  /* 0x0000004400447202 */ /* 0x000fe40000000f00 */
[----:B------:R-:W-:Y:S02]  /*269f0*/  F2FP.BF16.F32.PACK_AB R24, R49, R159 ;  /* 0x0000009f3118723e */ /* 0x000fe400000010ff */
[----:B------:R-:W-:-:S02]  /*26a00*/  F2FP.BF16.F32.PACK_AB R26, R53, R160 ;  /* 0x000000a0351a723e */ /* 0x000fc400000010ff */
[----:B------:R-:W-:Y:S02]  /*26a10*/  F2FP.BF16.F32.PACK_AB R27, R55, R54 ;  /* 0x00000036371b723e */ /* 0x000fe400000010ff */
[----:B------:R-:W-:Y:S02]  /*26a20*/  LOP3.LUT R176, R100, 0x380, RZ, 0xc0, !PT ;  /* 0x0000038064b07812 */ /* 0x000fe400078ec0ff */
[----:B------:R-:W-:Y:S02]  /*26a30*/  F2FP.BF16.F32.PACK_AB R32, R57, R161 ;  /* 0x000000a13920723e */ /* 0x000fe400000010ff */
[----:B----4-:R-:W-:Y:S02]  /*26a40*/  F2FP.BF16.F32.PACK_AB R25, R51, R50 ;  /* 0x000000323319723e */ /* 0x010fe400000010ff */
[----:B------:R-:W-:Y:S02]  /*26a50*/  F2FP.BF16.F32.PACK_AB R33, R59, R58 ;  /* 0x0000003a3b21723e */ /* 0x000fe400000010ff */
[----:B------:R-:W-:-:S02]  /*26a60*/  F2FP.BF16.F32.PACK_AB R34, R61, R162 ;  /* 0x000000a23d22723e */ /* 0x000fc400000010ff */
[----:B------:R-:W-:Y:S02]  /*26a70*/  F2FP.BF16.F32.PACK_AB R35, R63, R62 ;  /* 0x0000003e3f23723e */ /* 0x000fe400000010ff */
[----:B------:R-:W-:Y:S02]  /*26a80*/  LOP3.LUT R177, R104, 0x380, RZ, 0xc0, !PT ;  /* 0x0000038068b17812 */ /* 0x000fe400078ec0ff */
[----:B------:R-:W-:Y:S02]  /*26a90*/  MOV R76, R76 ;  /* 0x0000004c004c7202 */ /* 0x000fe40000000f00 */
[----:B------:R-:W-:Y:S02]  /*26aa0*/  F2FP.BF16.F32.PACK_AB R8, R65, R163 ;  /* 0x000000a34108723e */ /* 0x000fe400000010ff */
[----:B------:R-:W-:Y:S02]  /*26ab0*/  F2FP.BF16.F32.PACK_AB R9, R67, R66 ;  /* 0x000000424309723e */ /* 0x000fe400000010ff */
[----:B------:R-:W-:-:S02]  /*26ac0*/  F2FP.BF16.F32.PACK_AB R10, R36, R164 ;  /* 0x000000a4240a723e */ /* 0x000fc400000010ff */
[----:B------:R-:W-:Y:S01]  /*26ad0*/  F2FP.BF16.F32.PACK_AB R11, R71, R70 ;  /* 0x00000046470b723e */ /* 0x000fe200000010ff */
[----:B------:R-:W-:Y:S01]  /*26ae0*/  STSM.16.M88.4 [R68], R24 ;  /* 0x0000001844007844 */ /* 0x000fe20000000200 */
[----:B------:R-:W-:Y:S02]  /*26af0*/  LOP3.LUT R96, R135, R96, RZ, 0x3c, !PT ;  /* 0x0000006087607212 */ /* 0x000fe400078e3cff */
[----:B------:R-:W-:Y:S02]  /*26b00*/  MOV R80, R80 ;  /* 0x0000005000507202 */ /* 0x000fe40000000f00 */
[----:B------:R-:W-:Y:S02]  /*26b10*/  F2FP.BF16.F32.PACK_AB R12, R40, R165 ;  /* 0x000000a5280c723e */ /* 0x000fe400000010ff */
[----:B------:R-:W-:Y:S02]  /*26b20*/  F2FP.BF16.F32.PACK_AB R13, R75, R74 ;  /* 0x0000004a4b0d723e */ /* 0x000fe400000010ff */
[----:B------:R-:W-:-:S02]  /*26b30*/  F2FP.BF16.F32.PACK_AB R14, R48, R166 ;  /* 0x000000a6300e723e */ /* 0x000fc400000010ff */
[----:B------:R-:W-:Y:S01]  /*26b40*/  F2FP.BF16.F32.PACK_AB R15, R79, R78 ;  /* 0x0000004e4f0f723e */ /* 0x000fe200000010ff */
[----:B------:R-:W-:Y:S01]  /*26b50*/  STSM.16.M88.4 [R72], R32 ;  /* 0x0000002048007844 */ /* 0x000fe20000000200 */
[----:B------:R-:W-:Y:S02]  /*26b60*/  SHF.R.U64 R176, R176, 0x3, RZ ;  /* 0x00000003b0b07819 */ /* 0x000fe400000012ff */
[----:B------:R-:W-:Y:S02]  /*26b70*/  MOV R84, R84 ;  /* 0x0000005400547202 */ /* 0x000fe40000000f00 */
[----:B------:R-:W-:Y:S02]  /*26b80*/  F2FP.BF16.F32.PACK_AB R36, R56, R167 ;  /* 0x000000a73824723e */ /* 0x000fe400000010ff */
[----:B------:R-:W-:Y:S02]  /*26b90*/  F2FP.BF16.F32.PACK_AB R37, R83, R82 ;  /* 0x000000525325723e */ /* 0x000fe400000010ff */
[----:B------:R-:W-:-:S02]  /*26ba0*/  F2FP.BF16.F32.PACK_AB R38, R60, R168 ;  /* 0x000000a83c26723e */ /* 0x000fc400000010ff */
[----:B------:R-:W-:Y:S01]  /*26bb0*/  F2FP.BF16.F32.PACK_AB R39, R87, R86 ;  /* 0x000000565727723e */ /* 0x000fe200000010ff */
[----:B------:R4:W-:Y:S01]  /*26bc0*/  STSM.16.M88.4 [R76], R8 ;  /* 0x000000084c007844 */ /* 0x0009e20000000200 */
[----:B------:R-:W-:Y:S02]  /*26bd0*/  SHF.R.U64 R177, R177, 0x3, RZ ;  /* 0x00000003b1b17819 */ /* 0x000fe400000012ff */
[----:B------:R-:W-:Y:S02]  /*26be0*/  F2FP.BF16.F32.PACK_AB R40, R64, R169 ;  /* 0x000000a94028723e */ /* 0x000fe400000010ff */
[----:B------:R-:W-:Y:S02]  /*26bf0*/  F2FP.BF16.F32.PACK_AB R41, R91, R90 ;  /* 0x0000005a5b29723e */ /* 0x000fe400000010ff */
[----:B------:R-:W-:Y:S02]  /*26c00*/  F2FP.BF16.F32.PACK_AB R42, R152, R170 ;  /* 0x000000aa982a723e */ /* 0x000fe400000010ff */
[----:B------:R-:W-:-:S02]  /*26c10*/  F2FP.BF16.F32.PACK_AB R43, R95, R94 ;  /* 0x0000005e5f2b723e */ /* 0x000fc400000010ff */
[----:B------:R-:W-:Y:S02]  /*26c20*/  MOV R92, R92 ;  /* 0x0000005c005c7202 */ /* 0x000fe40000000f00 */
[----:B------:R-:W-:Y:S02]  /*26c30*/  F2FP.BF16.F32.PACK_AB R48, R153, R171 ;  /* 0x000000ab9930723e */ /* 0x000fe400000010ff */
[----:B------:R-:W-:Y:S02]  /*26c40*/  F2FP.BF16.F32.PACK_AB R49, R99, R98 ;  /* 0x000000626331723e */ /* 0x000fe400000010ff */
[----:B------:R-:W-:Y:S02]  /*26c50*/  F2FP.BF16.F32.PACK_AB R50, R154, R172 ;  /* 0x000000ac9a32723e */ /* 0x000fe400000010ff */
[----:B------:R-:W-:Y:S01]  /*26c60*/  F2FP.BF16.F32.PACK_AB R51, R103, R102 ;  /* 0x000000666733723e */ /* 0x000fe200000010ff */
[----:B------:R0:W-:Y:S01]  /*26c70*/  STSM.16.M88.4 [R80], R12 ;  /* 0x0000000c50007844 */ /* 0x0001e20000000200 */
[----:B------:R-:W-:Y:S01]  /*26c80*/  MOV R96, R96 ;  /* 0x0000006000607202 */ /* 0x000fe20000000f00 */
[----:B---3--:R-:W-:Y:S01]  /*26c90*/  IMAD.SHL.U32 R3, R179, 0x4, RZ ;  /* 0x00000004b3037824 */ /* 0x008fe200078e00ff */
[----:B----4-:R-:W-:-:S02]  /*26ca0*/  F2FP.BF16.F32.PACK_AB R8, R155, R173 ;  /* 0x000000ad9b08723e */ /* 0x010fc400000010ff */
[----:B------:R-:W-:Y:S02]  /*26cb0*/  F2FP.BF16.F32.PACK_AB R9, R107, R106 ;  /* 0x0000006a6b09723e */ /* 0x000fe400000010ff */
[----:B------:R-:W-:Y:S02]  /*26cc0*/  F2FP.BF16.F32.PACK_AB R10, R156, R174 ;  /* 0x000000ae9c0a723e */ /* 0x000fe400000010ff */
[----:B------:R-:W-:Y:S01]  /*26cd0*/  F2FP.BF16.F32.PACK_AB R11, R44, R7 ;  /* 0x000000072c0b723e */ /* 0x000fe200000010ff */
[----:B------:R-:W-:Y:S01]  /*26ce0*/  STSM.16.M88.4 [R84], R36 ;  /* 0x0000002454007844 */ /* 0x000fe20000000200 */
[----:B------:R-:W-:Y:S02]  /*26cf0*/  LOP3.LUT R100, R176, R100, RZ, 0x3c, !PT ;  /* 0x00000064b0647212 */ /* 0x000fe400078e3cff */
[----:B------:R-:W-:Y:S01]  /*26d00*/  IADD3.X R105, RZ, R111, RZ, P6, !PT ;  /* 0x0000006fff697210 */ /* 0x000fe200037fe4ff */
[----:B------:R-:W-:Y:S01]  /*26d10*/  STSM.16.M88.4 [R88], R40 ;  /* 0x0000002858007844 */ /* 0x000fe20000000200 */
[----:B------:R-:W-:-:S02]  /*26d20*/  LOP3.LUT R104, R177, R104, RZ, 0x3c, !PT ;  /* 0x00000068b1687212 */ /* 0x000fc400078e3cff */
[----:B------:R-:W-:Y:S01]  /*26d30*/  SHF.R.S32.HI R82, RZ, 0x1f, R179 ;  /* 0x0000001fff527819 */ /* 0x000fe200000114b3 */
[----:B------:R-:W-:Y:S01]  /*26d40*/  STSM.16.M88.4 [R92], R48 ;  /* 0x000000305c007844 */ /* 0x000fe20000000200 */
[----:B------:R-:W-:Y:S02]  /*26d50*/  MOV R100, R100 ;  /* 0x0000006400647202 */ /* 0x000fe40000000f00 */
[----:B0-----:R-:W-:Y:S01]  /*26d60*/  F2FP.BF16.F32.PACK_AB R12, R113, R112 ;  /* 0x00000070710c723e */ /* 0x001fe200000010ff */
[----:B------:R0:W-:Y:S01]  /*26d70*/  STSM.16.M88.4 [R96], R8 ;  /* 0x0000000860007844 */ /* 0x0001e20000000200 */
[----:B------:R-:W-:Y:S02]  /*26d80*/  F2FP.BF16.F32.PACK_AB R13, R115, R114 ;  /* 0x00000072730d723e */ /* 0x000fe400000010ff */
[----:B------:R-:W-:Y:S02]  /*26d90*/  F2FP.BF16.F32.PACK_AB R14, R117, R116 ;  /* 0x00000074750e723e */ /* 0x000fe400000010ff */
[----:B------:R-:W-:-:S02]  /*26da0*/  F2FP.BF16.F32.PACK_AB R15, R119, R118 ;  /* 0x00000076770f723e */ /* 0x000fc400000010ff */
[----:B------:R-:W-:Y:S02]  /*26db0*/  MOV R104, R104 ;  /* 0x0000006800687202 */ /* 0x000fe40000000f00 */
[----:B------:R-:W-:Y:S02]  /*26dc0*/  F2FP.BF16.F32.PACK_AB R24, R121, R120 ;  /* 0x000000787918723e */ /* 0x000fe400000010ff */
[----:B------:R-:W-:Y:S02]  /*26dd0*/  F2FP.BF16.F32.PACK_AB R25, R123, R122 ;  /* 0x0000007a7b19723e */ /* 0x000fe400000010ff */
[----:B------:R-:W-:Y:S02]  /*26de0*/  F2FP.BF16.F32.PACK_AB R26, R125, R124 ;  /* 0x0000007c7d1a723e */ /* 0x000fe400000010ff */
[----:B------:R-:W-:Y:S02]  /*26df0*/  F2FP.BF16.F32.PACK_AB R27, R127, R126 ;  /* 0x0000007e7f1b723e */ /* 0x000fe400000010ff */
[----:B------:R-:W-:-:S02]  /*26e00*/  ISETP.NE.U32.AND P0, PT, RZ, UR4, PT ;  /* 0x00000004ff007c0c */ /* 0x000fc4000bf05070 */
[----:B0-----:R-:W-:Y:S02]  /*26e10*/  SHF.L.U64.HI R11, R179, 0x2, R82 ;  /* 0x00000002b30b7819 */ /* 0x001fe40000010252 */
[----:B------:R-:W-:Y:S02]  /*26e20*/  IADD3 R8, P1, R3, UR4, RZ ;  /* 0x0000000403087c10 */ /* 0x000fe4000ff3e0ff */
[----:B------:R-:W-:Y:S02]  /*26e30*/  MOV R108, R108 ;  /* 0x0000006c006c7202 */ /* 0x000fe40000000f00 */
        /* <DEDUP_REMOVED lines=8> */
[----:B------:R-:W-:Y:S01]  /*26ec0*/  STSM.16.M88.4 [R100], R12 ;  /* 0x0000000c64007844 */ /* 0x000fe20000000200 */
[----:B------:R-:W-:-:S02]  /*26ed0*/  ISETP.NE.AND.EX P0, PT, RZ, UR5, PT, P0 ;  /* 0x00000005ff007c0c */ /* 0x000fc4000bf05300 */
[----:B------:R-:W-:Y:S01]  /*26ee0*/  IADD3.X R9, R11, UR5, RZ, P1, !PT ;  /* 0x000000050b097c10 */ /* 0x000fe20008ffe4ff */
[----:B------:R-:W-:Y:S01]  /*26ef0*/  STSM.16.M88.4 [R104], R24 ;  /* 0x0000001868007844 */ /* 0x000fe20000000200 */
[----:B------:R-:W-:Y:S02]  /*26f00*/  ULDC.64 UR4, c[0x0][0xc08] ;  /* 0x0003020000047ab9 */ /* 0x000fe40000000a00 */
[----:B------:R-:W-:Y:S01]  /*26f10*/  ISETP.NE.U32.AND P2, PT, RZ, UR4, PT ;  /* 0x00000004ff007c0c */ /* 0x000fe2000bf45070 */
[----:B------:R-:W-:Y:S04]  /*26f20*/  STSM.16.M88.4 [R108], R32 ;  /* 0x000000206c007844 */ /* 0x000fe80000000200 */
[----:B------:R-:W-:Y:S01]  /*26f30*/  STSM.16.M88.4 [R4], R36 ;  /* 0x0000002404007844 */ /* 0x000fe20000000200 */
[----:B------:R-:W-:-:S03]  /*26f40*/  ISETP.NE.AND.EX P2, PT, RZ, UR5, PT, P2 ;  /* 0x00000005ff007c0c */ /* 0x000fc6000bf45320 */
[----:B------:R0:W-:Y:S01]  /*26f50*/  STSM.16.M88.4 [R2], R144 ;  /* 0x0000009002007844 */ /* 0x0001e20000000200 */
[----:B-1----:R-:W-:Y:S02]  /*26f60*/  VIADD R5, R5, 0xffffff80 ;  /* 0xffffff8005057836 */ /* 0x002fe40000000000 */
[----:B------:R-:W-:Y:S01]  /*26f70*/  IMAD.MOV.U32 R81, RZ, RZ, RZ ;  /* 0x000000ffff517224 */ /* 0x000fe200078e00ff */
[----:B------:R-:W-:Y:S02]  /*26f80*/  BAR.SYNC.DEFER_BLOCKING 0x1, 0x100 ;  /* 0x0044000000007b1d */ /* 0x000fe40000010000 */
[----:B0-----:R-:W-:-:S04]  /*26f90*/  SHF.R.S32.HI R2, RZ, 0x1f, R5 ;  /* 0x0000001fff027819 */ /* 0x001fc80000011405 */
[CC--:B------:R-:W-:Y:S02]  /*26fa0*/  LEA.HI R7, R2.reuse, R5.reuse, RZ, 0x3 ;  /* 0x0000000502077211 */ /* 0x0c0fe400078f18ff */
[----:B------:R-:W-:Y:S02]  /*26fb0*/  LEA.HI R10, R2, R5, RZ, 0x7 ;  /* 0x00000005020a7211 */ /* 0x000fe400078f38ff */
[----:B------:R-:W-:Y:S01]  /*26fc0*/  @P2 IADD3 R2, P3, R3, UR4, RZ ;  /* 0x0000000403022c10 */ /* 0x000fe2000ff7e0ff */
[----:B------:R-:W-:Y:S01]  /*26fd0*/  ULDC UR4, c[0x0][0xa88] ;  /* 0x0002a20000047ab9 */ /* 0x000fe20000000800 */
[----:B------:R-:W-:Y:S01]  /*26fe0*/  LOP3.LUT R12, R7, 0xfffffff8, RZ, 0xc0, !PT ;  /* 0xfffffff8070c7812 */ /* 0x000fe200078ec0ff */
[----:B------:R-:W-:Y:S01]  /*26ff0*/  IMAD.U32 R7, RZ, RZ, UR4 ;  /* 0x00000004ff077e24 */ /* 0x000fe2000f8e00ff */
[----:B------:R-:W-:Y:S01]  /*27000*/  @P2 IADD3.X R3, R11, UR5, RZ, P3, !PT ;  /* 0x000000050b032c10 */ /* 0x000fe20009ffe4ff */
[----:B------:R0:W5:Y:S04]  /*27010*/  @P0 LDG.E R81, desc[UR60][R8.64] ;  /* 0x0000003c08510981 */ /* 0x000168000c1e1900 */
[----:B------:R0:W5:Y:S01]  /*27020*/  @P2 LDG.E R7, desc[UR60][R2.64] ;  /* 0x0000003c02072981 */ /* 0x000162000c1e1900 */
[----:B--2---:R-:W-:-:S13]  /*27030*/  ISETP.NE.AND P1, PT, R28, 0x1, PT ;  /* 0x000000011c00780c */ /* 0x004fda0003f25270 */
[----:B------:R-:W1:Y:S08]  /*27040*/  @P1 LDC R4, c[0x0][0xbec] ;  /* 0x0002fb00ff041b82 */ /* 0x000e700000000800 */
[----:B------:R-:W2:Y:S01]  /*27050*/  @P1 LDC R15, c[0x0][0xbf0] ;  /* 0x0002fc00ff0f1b82 */ /* 0x000ea20000000800 */
[----:B------:R-:W-:Y:S01]  /*27060*/  LOP3.LUT R14, R10, 0xffffff80, RZ, 0xc0, !PT ;  /* 0xffffff800a0e7812 */ /* 0x000fe200078ec0ff */
[----:B------:R-:W-:Y:S01]  /*27070*/  IMAD.IADD R83, R5, 0x1, -R12 ;  /* 0x0000000105537824 */ /* 0x000fe200078e0a0c */
[----:B------:R-:W-:Y:S01]  /*27080*/  SHF.R.S32.HI R27, RZ, 0x7, R10 ;  /* 0x00000007ff1b7819 */ /* 0x000fe2000001140a */
[----:B------:R-:W-:-:S02]  /*27090*/  IMAD.IADD R25, R180, 0x1, R178 ;  /* 0x00000001b4197824 */ /* 0x000fc400078e02b2 */
[----:B------:R-:W-:Y:S01]  /*270a0*/  IMAD.IADD R14, R5, 0x1, -R14 ;  /* 0x00000001050e7824 */ /* 0x000fe200078e0a0e */
[----:B0-----:R-:W-:Y:S06]  /*270b0*/  @P2 BRA `(.L_x_2938) ;  /* 0x0000000000102947 */ /* 0x001fec0003800000 */
[----:B------:R-:W-:Y:S05]  /*270c0*/  @!P0 BRA `(.L_x_2938) ;  /* 0x00000000000c8947 */ /* 0x000fea0003800000 */
[----:B------:R-:W3:Y:S04]  /*270d0*/  LDG.E R2, desc[UR60][R8.64] ;  /* 0x0000003c08027981 */ /* 0x000ee8000c1e1900 */
[----:B-----5:R-:W3:Y:S02]  /*270e0*/  LDG.E R7, desc[UR60][R8.64+0x4] ;  /* 0x0000043c08077981 */ /* 0x020ee4000c1e1900 */
[----:B---3--:R-:W-:-:S07]  /*270f0*/  IMAD.IADD R7, R7, 0x1, -R2 ;  /* 0x0000000107077824 */ /* 0x008fce00078e0a02 */
.L_x_2938:
[----:B------:R-:W3:Y:S01]  /*27100*/  LDL.LU R88, [R1+0x80] ;  /* 0x0000800001587983 */ /* 0x000ee20000300800 */
[----:B------:R-:W-:Y:S01]  /*27110*/  ULDC.64 UR4, c[0x0][0xb90] ;  /* 0x0002e40000047ab9 */ /* 0x000fe20000000a00 */
[----:B-1----:R-:W-:Y:S01]  /*27120*/  @P1 IMAD.HI.U32 R8, R25, R4, RZ ;  /* 0x0000000419081227 */ /* 0x002fe200078e00ff */
[--C-:B-----5:R-:W-:Y:S01]  /*27130*/  SHF.R.S32.HI R3, RZ, 0x1f, R81.reuse ;  /* 0x0000001fff037819 */ /* 0x120fe20000011451 */
[----:B------:R-:W0:Y:S01]  /*27140*/  @P1 LDC R86, c[0x0][0xbec] ;  /* 0x0002fb00ff561b82 */ /* 0x000e220000000800 */
[----:B------:R-:W-:Y:S01]  /*27150*/  SEL R80, R179, RZ, !P0 ;  /* 0x000000ffb3507207 */ /* 0x000fe20004000000 */
[----:B------:R-:W-:Y:S01]  /*27160*/  IMAD.MOV.U32 R2, RZ, RZ, R81 ;  /* 0x000000ffff027224 */ /* 0x000fe200078e0051 */
[----:B------:R-:W-:Y:S01]  /*27170*/  SEL R82, R82, RZ, !P0 ;  /* 0x000000ff52527207 */ /* 0x000fe20004000000 */
[----:B------:R-:W-:Y:S01]  /*27180*/  IMAD R11, R220, 0x8, R83 ;  /* 0x00000008dc0b7824 */ /* 0x000fe200078e0253 */
[----:B------:R-:W-:Y:S01]  /*27190*/  LEA.HI R10, R10, R27, RZ, 0x1 ;  /* 0x0000001b0a0a7211 */ /* 0x000fe200078f08ff */
[----:B------:R-:W-:Y:S01]  /*271a0*/  IMAD.MOV.U32 R9, RZ, RZ, R25 ;  /* 0x000000ffff097224 */ /* 0x000fe200078e0019 */
[----:B--2---:R-:W-:Y:S01]  /*271b0*/  @P1 SHF.R.U32.HI R9, RZ, R15, R8 ;  /* 0x0000000fff091219 */ /* 0x004fe20000011608 */
[----:B------:R-:W-:Y:S01]  /*271c0*/  IMAD.SHL.U32 R11, R11, 0x8, RZ ;  /* 0x000000080b0b7824 */ /* 0x000fe200078e00ff */
[----:B------:R-:W-:Y:S01]  /*271d0*/  SHF.R.S32.HI R15, RZ, 0x1f, R14 ;  /* 0x0000001fff0f7819 */ /* 0x000fe2000001140e */
[----:B------:R-:W1:Y:S01]  /*271e0*/  @P1 LDC R87, c[0x0][0xbf0] ;  /* 0x0002fc00ff571b82 */ /* 0x000e620000000800 */
[----:B------:R-:W-:Y:S01]  /*271f0*/  LOP3.LUT R10, R10, 0x3fffffe, RZ, 0xc0, !PT ;  /* 0x03fffffe0a0a7812 */ /* 0x000fe200078ec0ff */
[----:B------:R-:W-:Y:S01]  /*27200*/  IMAD.WIDE R20, R11, 0x2, R20 ;  /* 0x000000020b147825 */ /* 0x000fe200078e0214 */
[----:B------:R-:W-:-:S02]  /*27210*/  LEA.HI R8, R15, R14, RZ, 0x2 ;  /* 0x0000000e0f087211 */ /* 0x000fc400078f10ff */
[----:B------:R-:W-:Y:S01]  /*27220*/  LOP3.LUT P0, RZ, R14, 0x3, RZ, 0xc0, !PT ;  /* 0x000000030eff7812 */ /* 0x000fe2000780c0ff */
[----:B------:R-:W-:Y:S01]  /*27230*/  IMAD.MOV R11, RZ, RZ, -R9 ;  /* 0x000000ffff0b7224 */ /* 0x000fe200078e0a09 */
[----:B------:R-:W-:Y:S01]  /*27240*/  LEA.HI R14, R15, R14, RZ, 0x5 ;  /* 0x0000000e0f0e7211 */ /* 0x000fe200078f28ff */
[----:B------:R-:W-:Y:S01]  /*27250*/  IMAD.IADD R27, R27, 0x1, -R10 ;  /* 0x000000011b1b7824 */ /* 0x000fe200078e0a0a */
[--C-:B------:R-:W-:Y:S01]  /*27260*/  SHF.R.S32.HI R10, RZ, 0x2, R8.reuse ;  /* 0x00000002ff0a7819 */ /* 0x100fe20000011408 */
[----:B------:R-:W-:Y:S01]  /*27270*/  IMAD R11, R28, R11, R25 ;  /* 0x0000000b1c0b7224 */ /* 0x000fe200078e0219 */
[----:B------:R-:W-:Y:S02]  /*27280*/  SHF.R.S32.HI R25, RZ, 0x1f, R8 ;  /* 0x0000001fff197819 */ /* 0x000fe40000011408 */
[----:B------:R-:W-:Y:S02]  /*27290*/  SHF.R.S32.HI R14, RZ, 0x5, R14 ;  /* 0x00000005ff0e7819 */ /* 0x000fe4000001140e */
[----:B------:R-:W-:-:S02]  /*272a0*/  LEA.HI R25, R25, R10, RZ, 0x3 ;  /* 0x0000000a19197211 */ /* 0x000fc400078f18ff */
[----:B------:R-:W-:Y:S02]  /*272b0*/  IADD3 R33, P4, R20, 0x4000, RZ ;  /* 0x0000400014217810 */ /* 0x000fe40007f9e0ff */
[----:B------:R-:W-:Y:S02]  /*272c0*/  LOP3.LUT R25, R25, 0xfffffff8, RZ, 0xc0, !PT ;  /* 0xfffffff819197812 */ /* 0x000fe400078ec0ff */
[----:B------:R-:W-:-:S03]  /*272d0*/  LOP3.LUT R32, R33, 0x380, RZ, 0xc0, !PT ;  /* 0x0000038021207812 */ /* 0x000fc600078ec0ff */
[----:B------:R-:W-:Y:S01]  /*272e0*/  IMAD.IADD R25, R10, 0x1, -R25 ;  /* 0x000000010a197824 */ /* 0x000fe200078e0a19 */
[----:B------:R-:W-:-:S03]  /*272f0*/  SHF.R.U64 R32, R32, 0x3, RZ ;  /* 0x0000000320207819 */ /* 0x000fc600000012ff */
[----:B------:R-:W-:Y:S01]  /*27300*/  IMAD R14, R14, 0x10, R25 ;  /* 0x000000100e0e7824 */ /* 0x000fe200078e0219 */
[----:B------:R-:W-:Y:S02]  /*27310*/  IADD3 R25, P5, R20, 0x3000, RZ ;  /* 0x0000300014197810 */ /* 0x000fe40007fbe0ff */
[----:B------:R-:W-:Y:S01]  /*27320*/  LOP3.LUT R32, R32, R33, RZ, 0x3c, !PT ;  /* 0x0000002120207212 */ /* 0x000fe200078e3cff */
[----:B------:R-:W-:Y:S01]  /*27330*/  IMAD R14, R27, 0x40, R14 ;  /* 0x000000401b0e7824 */ /* 0x000fe200078e020e */
[----:B------:R-:W-:Y:S01]  /*27340*/  LOP3.LUT R24, R25, 0x380, RZ, 0xc0, !PT ;  /* 0x0000038019187812 */ /* 0x000fe200078ec0ff */
[----:B------:R-:W-:Y:S01]  /*27350*/  IMAD.X R33, RZ, RZ, R21, P4 ;  /* 0x000000ffff217224 */ /* 0x000fe200020e0615 */
[----:B------:R-:W-:Y:S02]  /*27360*/  IADD3 R53, P4, R20, 0x9000, RZ ;  /* 0x0000900014357810 */ /* 0x000fe40007f9e0ff */
[----:B------:R-:W-:Y:S02]  /*27370*/  SHF.R.U64 R24, R24, 0x3, RZ ;  /* 0x0000000318187819 */ /* 0x000fe400000012ff */
[----:B------:R-:W-:-:S02]  /*27380*/  LOP3.LUT R52, R53, 0x380, RZ, 0xc0, !PT ;  /* 0x0000038035347812 */ /* 0x000fc400078ec0ff */
[----:B------:R-:W-:Y:S01]  /*27390*/  LOP3.LUT R24, R24, R25, RZ, 0x3c, !PT ;  /* 0x0000001918187212 */ /* 0x000fe200078e3cff */
[--C-:B------:R-:W-:Y:S01]  /*273a0*/  IMAD.X R25, RZ, RZ, R21.reuse, P5 ;  /* 0x000000ffff197224 */ /* 0x100fe200028e0615 */
[----:B------:R-:W-:Y:S02]  /*273b0*/  IADD3 R49, P5, R20, 0x8000, RZ ;  /* 0x0000800014317810 */ /* 0x000fe40007fbe0ff */
[----:B------:R-:W-:Y:S02]  /*273c0*/  SHF.R.U64 R52, R52, 0x3, RZ ;  /* 0x0000000334347819 */ /* 0x000fe400000012ff */
[----:B------:R-:W-:Y:S02]  /*273d0*/  LOP3.LUT R48, R49, 0x380, RZ, 0xc0, !PT ;  /* 0x0000038031307812 */ /* 0x000fe400078ec0ff */
[----:B------:R-:W-:Y:S01]  /*273e0*/  LOP3.LUT R52, R52, R53, RZ, 0x3c, !PT ;  /* 0x0000003534347212 */ /* 0x000fe200078e3cff */
[----:B------:R-:W-:Y:S01]  /*273f0*/  IMAD.X R53, RZ, RZ, R21, P4 ;  /* 0x000000ffff357224 */ /* 0x000fe200020e0615 */
[----:B------:R-:W-:-:S02]  /*27400*/  SHF.R.U64 R48, R48, 0x3, RZ ;  /* 0x0000000330307819 */ /* 0x000fc400000012ff */
[----:B------:R-:W-:Y:S02]  /*27410*/  IADD3 R73, P4, R20, 0xe000, RZ ;  /* 0x0000e00014497810 */ /* 0x000fe40007f9e0ff */
[----:B------:R-:W-:Y:S01]  /*27420*/  LOP3.LUT R48, R48, R49, RZ, 0x3c, !PT ;  /* 0x0000003130307212 */ /* 0x000fe200078e3cff */
[----:B------:R-:W-:Y:S01]  /*27430*/  IMAD.X R49, RZ, RZ, R21, P5 ;  /* 0x000000ffff317224 */ /* 0x000fe200028e0615 */
[----:B------:R-:W-:Y:S02]  /*27440*/  IADD3 R69, P5, R20, 0xd000, RZ ;  /* 0x0000d00014457810 */ /* 0x000fe40007fbe0ff */
[----:B------:R-:W-:Y:S02]  /*27450*/  LOP3.LUT R72, R73, 0x380, RZ, 0xc0, !PT ;  /* 0x0000038049487812 */ /* 0x000fe400078ec0ff */
[----:B------:R-:W-:Y:S02]  /*27460*/  LOP3.LUT R68, R69, 0x380, RZ, 0xc0, !PT ;  /* 0x0000038045447812 */ /* 0x000fe400078ec0ff */
[----:B------:R-:W-:-:S02]  /*27470*/  SHF.R.U64 R72, R72, 0x3, RZ ;  /* 0x0000000348487819 */ /* 0x000fc400000012ff */
[----:B------:R-:W-:Y:S02]  /*27480*/  SHF.R.U64 R68, R68, 0x3, RZ ;  /* 0x0000000344447819 */ /* 0x000fe400000012ff */
[----:B------:R-:W-:Y:S01]  /*27490*/  LOP3.LUT R72, R72, R73, RZ, 0x3c, !PT ;  /* 0x0000004948487212 */ /* 0x000fe200078e3cff */
[--C-:B------:R-:W-:Y:S01]  /*274a0*/  IMAD.X R73, RZ, RZ, R21.reuse, P4 ;  /* 0x000000ffff497224 */ /* 0x100fe200020e0615 */
[----:B------:R-:W-:Y:S01]  /*274b0*/  LOP3.LUT R68, R68, R69, RZ, 0x3c, !PT ;  /* 0x0000004544447212 */ /* 0x000fe200078e3cff */
[----:B------:R-:W-:Y:S02]  /*274c0*/  IMAD.X R69, RZ, RZ, R21, P5 ;  /* 0x000000ffff457224 */ /* 0x000fe400028e0615 */
[----:B------:R-:W-:-:S04]  /*274d0*/  IMAD R85, R83, 0x20, R220 ;  /* 0x0000002053557824 */ /* 0x000fc800078e02dc */
[----:B------:R-:W-:Y:S01]  /*274e0*/  IMAD.IADD R85, R178, 0x1, R85 ;  /* 0x00000001b2557824 */ /* 0x000fe200078e0255 */
[----:B------:R-:W-:Y:S01]  /*274f0*/  BSSY B1, `(.L_x_2939) ;  /* 0x00000a7000017945 */ /* 0x000fe20003800000 */
[----:B---3--:R-:W-:-:S05]  /*27500*/  SHF.R.S32.HI R84, RZ, 0x1f, R88 ;  /* 0x0000001fff547819 */ /* 0x008fca0000011458 */
        /* <DEDUP_REMOVED lines=8> */
[----:B------:R-:W-:Y:S01]  /*27590*/  SHF.R.S32.HI R13, RZ, 0x1f, R9 ;  /* 0x0000001fff0d7819 */ /* 0x000fe20000011409 */
[----:B------:R-:W-:Y:S01]  /*275a0*/  ULDC.64 UR4, c[0x0][0xb88] ;  /* 0x0002e20000047ab9 */ /* 0x000fe20000000a00 */
[----:B------:R-:W-:-:S04]  /*275b0*/  IADD3 R4, P2, R9, R4, RZ ;  /* 0x0000000409047210 */ /* 0x000fc80007f5e0ff */
[----:B------:R-:W-:Y:S02]  /*275c0*/  IADD3.X R5, R13, R5, R2, P2, !PT ;  /* 0x000000050d057210 */ /* 0x000fe400017fe402 */
[----:B------:R-:W-:Y:S02]  /*275d0*/  SHF.R.S32.HI R2, RZ, 0x1f, R11 ;  /* 0x0000001fff027819 */ /* 0x000fe4000001140b */
[C---:B------:R-:W-:Y:S01]  /*275e0*/  IADD3 R9, P2, R20.reuse, 0x1000, RZ ;  /* 0x0000100014097810 */ /* 0x040fe20007f5e0ff */
[----:B------:R-:W-:Y:S01]  /*275f0*/  IMAD.WIDE.U32 R4, R11, UR4, R4 ;  /* 0x000000040b047c25 */ /* 0x000fe2000f8e0004 */
[----:B------:R-:W-:Y:S02]  /*27600*/  IADD3 R13, P6, R20, 0x2000, RZ ;  /* 0x00002000140d7810 */ /* 0x000fe40007fde0ff */
[----:B------:R-:W-:Y:S01]  /*27610*/  LOP3.LUT R8, R9, 0x380, RZ, 0xc0, !PT ;  /* 0x0000038009087812 */ /* 0x000fe200078ec0ff */
[----:B------:R-:W-:Y:S01]  /*27620*/  IMAD R2, R2, UR4, RZ ;  /* 0x0000000402027c24 */ /* 0x000fe2000f8e02ff */
[----:B------:R-:W-:-:S02]  /*27630*/  LOP3.LUT R12, R13, 0x380, RZ, 0xc0, !PT ;  /* 0x000003800d0c7812 */ /* 0x000fc400078ec0ff */
[----:B------:R-:W-:Y:S01]  /*27640*/  SHF.R.U64 R8, R8, 0x3, RZ ;  /* 0x0000000308087819 */ /* 0x000fe200000012ff */
[----:B------:R-:W-:Y:S01]  /*27650*/  IMAD R15, R11, UR5, R2 ;  /* 0x000000050b0f7c24 */ /* 0x000fe2000f8e0202 */
[----:B------:R-:W-:Y:S01]  /*27660*/  ULDC.64 UR4, c[0x0][0xb50] ;  /* 0x0002d40000047ab9 */ /* 0x000fe20000000a00 */
[----:B------:R-:W-:Y:S01]  /*27670*/  SHF.R.U64 R12, R12, 0x3, RZ ;  /* 0x000000030c0c7819 */ /* 0x000fe200000012ff */
[----:B------:R-:W-:Y:S01]  /*27680*/  IMAD R2, R7, R28, RZ ;  /* 0x0000001c07027224 */ /* 0x000fe200078e02ff */
[----:B------:R-:W-:Y:S01]  /*27690*/  LOP3.LUT R8, R8, R9, RZ, 0x3c, !PT ;  /* 0x0000000908087212 */ /* 0x000fe200078e3cff */
[----:B------:R-:W-:Y:S01]  /*276a0*/  IMAD.IADD R5, R5, 0x1, R15 ;  /* 0x0000000105057824 */ /* 0x000fe200078e020f */
[----:B------:R-:W-:Y:S01]  /*276b0*/  LEA R10, P3, R4, UR4, 0x2 ;  /* 0x00000004040a7c11 */ /* 0x000fe2000f8610ff */
[----:B------:R-:W-:Y:S01]  /*276c0*/  IMAD.X R9, RZ, RZ, R21, P2 ;  /* 0x000000ffff097224 */ /* 0x000fe200010e0615 */
[----:B------:R-:W-:Y:S01]  /*276d0*/  IADD3 R41, P2, R20, 0x6000, RZ ;  /* 0x0000600014297810 */ /* 0x000fe20007f5e0ff */
[----:B------:R-:W-:Y:S01]  /*276e0*/  IMAD.IADD R15, R14, 0x1, R178 ;  /* 0x000000010e0f7824 */ /* 0x000fe200078e02b2 */
[----:B------:R-:W-:Y:S01]  /*276f0*/  LEA.HI.X R4, R4, UR5, R5, 0x2, P3 ;  /* 0x0000000504047c11 */ /* 0x000fe200098f1405 */
[----:B------:R-:W-:Y:S01]  /*27700*/  SHFL.IDX PT, R54, R10, RZ, 0x1c1f ;  /* 0x001c1fff0a367589 */ /* 0x000fe200000e0000 */
[----:B------:R-:W-:Y:S01]  /*27710*/  IADD3 R37, P3, R20, 0x5000, RZ ;  /* 0x0000500014257810 */ /* 0x000fe20007f7e0ff */
[----:B------:R-:W-:Y:S01]  /*27720*/  VIADD R5, R15, 0x8 ;  /* 0x000000080f057836 */ /* 0x000fe20000000000 */
[----:B------:R-:W-:Y:S01]  /*27730*/  LOP3.LUT R40, R41, 0x380, RZ, 0xc0, !PT ;  /* 0x0000038029287812 */ /* 0x000fe200078ec0ff */
[----:B------:R-:W2:Y:S01]  /*27740*/  SHFL.IDX PT, R55, R4, RZ, 0x1c1f ;  /* 0x001c1fff04377589 */ /* 0x000ea200000e0000 */
[----:B------:R-:W-:Y:S01]  /*27750*/  LOP3.LUT R36, R37, 0x380, RZ, 0xc0, !PT ;  /* 0x0000038025247812 */ /* 0x000fe200078ec0ff */
[----:B------:R-:W-:Y:S01]  /*27760*/  ULDC.64 UR4, c[0x0][0xaa0] ;  /* 0x0002a80000047ab9 */ /* 0x000fe20000000a00 */
[----:B------:R-:W-:Y:S01]  /*27770*/  SHF.R.U64 R40, R40, 0x3, RZ ;  /* 0x0000000328287819 */ /* 0x000fe200000012ff */
[----:B------:R-:W-:Y:S01]  /*27780*/  SHFL.IDX PT, R58, R10, 0x1, 0x1c1f ;  /* 0x003c1f000a3a7f89 */ /* 0x000fe200000e0000 */
[----:B------:R-:W-:-:S02]  /*27790*/  SHF.R.U64 R36, R36, 0x3, RZ ;  /* 0x0000000324247819 */ /* 0x000fc400000012ff */
[----:B------:R-:W-:Y:S01]  /*277a0*/  LOP3.LUT R40, R40, R41, RZ, 0x3c, !PT ;  /* 0x0000002928287212 */ /* 0x000fe200078e3cff */
[--C-:B------:R-:W-:Y:S01]  /*277b0*/  IMAD.X R41, RZ, RZ, R21.reuse, P2 ;  /* 0x000000ffff297224 */ /* 0x100fe200010e0615 */
[----:B------:R-:W-:Y:S01]  /*277c0*/  IADD3 R61, P2, R20, 0xb000, RZ ;  /* 0x0000b000143d7810 */ /* 0x000fe20007f5e0ff */
[----:B------:R3:W4:Y:S01]  /*277d0*/  SHFL.IDX PT, R59, R4, 0x1, 0x1c1f ;  /* 0x003c1f00043b7f89 */ /* 0x00072200000e0000 */
[----:B------:R-:W-:Y:S01]  /*277e0*/  LOP3.LUT R36, R36, R37, RZ, 0x3c, !PT ;  /* 0x0000002524247212 */ /* 0x000fe200078e3cff */
[--C-:B------:R-:W-:Y:S01]  /*277f0*/  IMAD.X R37, RZ, RZ, R21.reuse, P3 ;  /* 0x000000ffff257224 */ /* 0x100fe200018e0615 */
[----:B------:R-:W-:Y:S01]  /*27800*/  LOP3.LUT R12, R12, R13, RZ, 0x3c, !PT ;  /* 0x0000000d0c0c7212 */ /* 0x000fe200078e3cff */
[----:B------:R-:W-:Y:S01]  /*27810*/  IMAD.X R13, RZ, RZ, R21, P6 ;  /* 0x000000ffff0d7224 */ /* 0x000fe200030e0615 */
[----:B------:R-:W-:Y:S02]  /*27820*/  IADD3 R57, P3, R20, 0xa000, RZ ;  /* 0x0000a00014397810 */ /* 0x000fe40007f7e0ff */
[----:B------:R-:W-:-:S02]  /*27830*/  LOP3.LUT R60, R61, 0x380, RZ, 0xc0, !PT ;  /* 0x000003803d3c7812 */ /* 0x000fc400078ec0ff */
[----:B------:R-:W-:Y:S02]  /*27840*/  IADD3 R45, P6, R20, 0x7000, RZ ;  /* 0x00007000142d7810 */ /* 0x000fe40007fde0ff */
[----:B------:R-:W-:Y:S02]  /*27850*/  LOP3.LUT R56, R57, 0x380, RZ, 0xc0, !PT ;  /* 0x0000038039387812 */ /* 0x000fe400078ec0ff */
[----:B------:R-:W-:Y:S02]  /*27860*/  SHF.R.U64 R60, R60, 0x3, RZ ;  /* 0x000000033c3c7819 */ /* 0x000fe400000012ff */
[----:B------:R-:W-:Y:S02]  /*27870*/  LOP3.LUT R44, R45, 0x380, RZ, 0xc0, !PT ;  /* 0x000003802d2c7812 */ /* 0x000fe400078ec0ff */
[----:B------:R-:W-:Y:S02]  /*27880*/  SHF.R.U64 R56, R56, 0x3, RZ ;  /* 0x0000000338387819 */ /* 0x000fe400000012ff */
[----:B------:R-:W-:Y:S01]  /*27890*/  LOP3.LUT R60, R60, R61, RZ, 0x3c, !PT ;  /* 0x0000003d3c3c7212 */ /* 0x000fe200078e3cff */
[----:B------:R-:W-:Y:S01]  /*278a0*/  IMAD.X R61, RZ, RZ, R21, P2 ;  /* 0x000000ffff3d7224 */ /* 0x000fe200010e0615 */
[----:B------:R-:W-:-:S02]  /*278b0*/  SHF.R.U64 R44, R44, 0x3, RZ ;  /* 0x000000032c2c7819 */ /* 0x000fc400000012ff */
[-C--:B------:R-:W-:Y:S02]  /*278c0*/  ISETP.GE.OR P2, PT, R15, R2.reuse, P0 ;  /* 0x000000020f00720c */ /* 0x080fe40000746670 */
[----:B------:R-:W-:Y:S02]  /*278d0*/  ISETP.GE.OR P0, PT, R5, R2, P0 ;  /* 0x000000020500720c */ /* 0x000fe40000706670 */
[----:B------:R-:W-:Y:S01]  /*278e0*/  LOP3.LUT R56, R56, R57, RZ, 0x3c, !PT ;  /* 0x0000003938387212 */ /* 0x000fe200078e3cff */
[--C-:B------:R-:W-:Y:S01]  /*278f0*/  IMAD.X R57, RZ, RZ, R21.reuse, P3 ;  /* 0x000000ffff397224 */ /* 0x100fe200018e0615 */
[----:B------:R-:W-:Y:S01]  /*27900*/  LOP3.LUT R44, R44, R45, RZ, 0x3c, !PT ;  /* 0x0000002d2c2c7212 */ /* 0x000fe200078e3cff */
[----:B------:R-:W-:Y:S01]  /*27910*/  IMAD.X R45, RZ, RZ, R21, P6 ;  /* 0x000000ffff2d7224 */ /* 0x000fe200030e0615 */
[C---:B------:R-:W-:Y:S02]  /*27920*/  IADD3 R7, P3, R20.reuse, 0xf000, RZ ;  /* 0x0000f00014077810 */ /* 0x040fe40007f7e0ff */
[----:B------:R-:W-:-:S02]  /*27930*/  IADD3 R65, P6, R20, 0xc000, RZ ;  /* 0x0000c00014417810 */ /* 0x000fc40007fde0ff */
[----:B------:R-:W-:Y:S01]  /*27940*/  LOP3.LUT R11, R20, 0x380, RZ, 0xc0, !PT ;  /* 0x00000380140b7812 */ /* 0x000fe200078ec0ff */
[----:B--2---:R-:W-:Y:S01]  /*27950*/  @!P2 ST.E desc[UR60][R54.64], R6 ;  /* 0x000000063600a985 */ /* 0x004fe2000c10193c */
[----:B---3--:R-:W-:Y:S01]  /*27960*/  LOP3.LUT R4, R7, 0x380, RZ, 0xc0, !PT ;  /* 0x0000038007047812 */ /* 0x008fe200078ec0ff */
[----:B------:R-:W-:Y:S01]  /*27970*/  IMAD.X R77, RZ, RZ, R21, P3 ;  /* 0x000000ffff4d7224 */ /* 0x000fe200018e0615 */
[----:B------:R-:W-:Y:S01]  /*27980*/  LOP3.LUT R64, R65, 0x380, RZ, 0xc0, !PT ;  /* 0x0000038041407812 */ /* 0x000fe200078ec0ff */
[----:B----4-:R2:W-:Y:S01]  /*27990*/  @!P0 ST.E desc[UR60][R58.64], R0 ;  /* 0x000000003a008985 */ /* 0x0105e2000c10193c */
[----:B------:R-:W-:Y:S02]  /*279a0*/  SHF.R.U64 R11, R11, 0x3, RZ ;  /* 0x000000030b0b7819 */ /* 0x000fe400000012ff */
[----:B------:R-:W-:Y:S01]  /*279b0*/  SHF.R.U64 R4, R4, 0x3, RZ ;  /* 0x0000000304047819 */ /* 0x000fe200000012ff */
[----:B------:R-:W5:Y:S01]  /*279c0*/  LD.E.128 R12, desc[UR60][R12.64] ;  /* 0x0000003c0c0c7980 */ /* 0x000f62000c101d00 */
[----:B------:R-:W-:-:S02]  /*279d0*/  SHF.R.U64 R64, R64, 0x3, RZ ;  /* 0x0000000340407819 */ /* 0x000fc400000012ff */
[----:B------:R-:W-:Y:S01]  /*279e0*/  LOP3.LUT R20, R11, R20, RZ, 0x3c, !PT ;  /* 0x000000140b147212 */ /* 0x000fe200078e3cff */
[----:B------:R-:W5:Y:S01]  /*279f0*/  LD.E.128 R24, desc[UR60][R24.64] ;  /* 0x0000003c18187980 */ /* 0x000f62000c101d00 */
[----:B------:R-:W-:Y:S01]  /*27a00*/  LOP3.LUT R64, R64, R65, RZ, 0x3c, !PT ;  /* 0x0000004140407212 */ /* 0x000fe200078e3cff */
[----:B------:R-:W-:Y:S01]  /*27a10*/  IMAD.X R65, RZ, RZ, R21, P6 ;  /* 0x000000ffff417224 */ /* 0x000fe200030e0615 */
[----:B------:R-:W-:Y:S01]  /*27a20*/  LOP3.LUT R76, R4, R7, RZ, 0x3c, !PT ;  /* 0x00000007044c7212 */ /* 0x000fe200078e3cff */
[----:B--2---:R-:W-:Y:S01]  /*27a30*/  IMAD R0, R3, UR4, RZ ;  /* 0x0000000403007c24 */ /* 0x004fe2000f8e02ff */
[----:B------:R2:W5:Y:S03]  /*27a40*/  LD.E.128 R4, desc[UR60][R20.64] ;  /* 0x0000003c14047980 */ /* 0x000566000c101d00 */
[C---:B------:R-:W-:Y:S01]  /*27a50*/  IMAD R3, R81.reuse, UR5, R0 ;  /* 0x0000000551037c24 */ /* 0x040fe2000f8e0200 */
[----:B------:R-:W5:Y:S04]  /*27a60*/  LD.E.128 R8, desc[UR60][R8.64] ;  /* 0x0000003c08087980 */ /* 0x000f68000c101d00 */
[----:B------:R-:W5:Y:S01]  /*27a70*/  LD.E.128 R32, desc[UR60][R32.64] ;  /* 0x0000003c20207980 */ /* 0x000f62000c101d00 */
[----:B--2---:R-:W-:Y:S01]  /*27a80*/  IMAD.WIDE.U32 R20, R81, UR4, RZ ;  /* 0x0000000451147c25 */ /* 0x004fe2000f8e00ff */
[----:B------:R-:W-:-:S02]  /*27a90*/  ULDC.64 UR4, c[0x0][0xae8] ;  /* 0x0002ba0000047ab9 */ /* 0x000fc40000000a00 */
[----:B------:R-:W5:Y:S01]  /*27aa0*/  LD.E.128 R36, desc[UR60][R36.64] ;  /* 0x0000003c24247980 */ /* 0x000f62000c101d00 */
[----:B------:R-:W-:Y:S02]  /*27ab0*/  IMAD.IADD R21, R21, 0x1, R3 ;  /* 0x0000000115157824 */ /* 0x000fe400078e0203 */
[----:B------:R-:W-:Y:S01]  /*27ac0*/  IMAD R84, R84, UR4, RZ ;  /* 0x0000000454547c24 */ /* 0x000fe2000f8e02ff */
[----:B------:R-:W5:Y:S01]  /*27ad0*/  LD.E.128 R40, desc[UR60][R40.64] ;  /* 0x0000003c28287980 */ /* 0x000f62000c101d00 */
[----:B------:R-:W-:-:S03]  /*27ae0*/  IMAD.WIDE.U32 R20, R88, UR4, R20 ;  /* 0x0000000458147c25 */ /* 0x000fc6000f8e0014 */
[----:B------:R-:W5:Y:S01]  /*27af0*/  LD.E.128 R44, desc[UR60][R44.64] ;  /* 0x0000003c2c2c7980 */ /* 0x000f62000c101d00 */
[----:B------:R-:W-:Y:S01]  /*27b00*/  IMAD R3, R88, UR5, R84 ;  /* 0x0000000558037c24 */ /* 0x000fe2000f8e0254 */
[----:B------:R-:W-:Y:S01]  /*27b10*/  ULDC.64 UR4, c[0x0][0xaf0] ;  /* 0x0002bc0000047ab9 */ /* 0x000fe20000000a00 */
[----:B0-----:R-:W-:Y:S01]  /*27b20*/  @P1 IMAD.HI.U32 R0, R85, R86, RZ ;  /* 0x0000005655001227 */ /* 0x001fe200078e00ff */
[----:B------:R-:W5:Y:S03]  /*27b30*/  LD.E.128 R48, desc[UR60][R48.64] ;  /* 0x0000003c30307980 */ /* 0x000f66000c101d00 */
[----:B------:R-:W-:Y:S01]  /*27b40*/  IMAD.IADD R21, R21, 0x1, R3 ;  /* 0x0000000115157824 */ /* 0x000fe200078e0203 */
[----:B------:R-:W5:Y:S01]  /*27b50*/  LD.E.128 R52, desc[UR60][R52.64] ;  /* 0x0000003c34347980 */ /* 0x000f62000c101d00 */
[----:B------:R-:W-:Y:S01]  /*27b60*/  IMAD.MOV.U32 R3, RZ, RZ, R85 ;  /* 0x000000ffff037224 */ /* 0x000fe200078e0055 */
[----:B-1----:R-:W-:Y:S01]  /*27b70*/  @P1 SHF.R.U32.HI R3, RZ, R87, R0 ;  /* 0x00000057ff031219 */ /* 0x002fe20000011600 */
[----:B------:R-:W-:Y:S01]  /*27b80*/  IMAD R81, R82, UR4, RZ ;  /* 0x0000000452517c24 */ /* 0x000fe2000f8e02ff */
[----:B------:R-:W5:Y:S02]  /*27b90*/  LD.E.128 R56, desc[UR60][R56.64] ;  /* 0x0000003c38387980 */ /* 0x000f64000c101d00 */
[----:B------:R-:W-:Y:S01]  /*27ba0*/  SHF.R.S32.HI R0, RZ, 0x1f, R3 ;  /* 0x0000001fff007819 */ /* 0x000fe20000011403 */
[C---:B------:R-:W-:Y:S01]  /*27bb0*/  IMAD R83, R80.reuse, UR5, R81 ;  /* 0x0000000550537c24 */ /* 0x040fe2000f8e0251 */
[----:B------:R-:W5:Y:S01]  /*27bc0*/  LD.E.128 R60, desc[UR60][R60.64] ;  /* 0x0000003c3c3c7980 */ /* 0x000f62000c101d00 */
[----:B------:R-:W-:Y:S01]  /*27bd0*/  IMAD.WIDE.U32 R80, R80, UR4, R20 ;  /* 0x0000000450507c25 */ /* 0x000fe2000f8e0014 */
[----:B------:R-:W-:-:S02]  /*27be0*/  ULDC.64 UR4, c[0x0][0xae0] ;  /* 0x0002b80000047ab9 */ /* 0x000fc40000000a00 */
[----:B------:R-:W5:Y:S01]  /*27bf0*/  LD.E.128 R64, desc[UR60][R64.64] ;  /* 0x0000003c40407980 */ /* 0x000f62000c101d00 */
[----:B------:R-:W-:Y:S02]  /*27c00*/  IMAD.MOV R21, RZ, RZ, -R3 ;  /* 0x000000ffff157224 */ /* 0x000fe400078e0a03 */
[----:B------:R-:W-:Y:S01]  /*27c10*/  IMAD.IADD R81, R81, 0x1, R83 ;  /* 0x0000000151517824 */ /* 0x000fe200078e0253 */
[----:B------:R-:W5:Y:S01]  /*27c20*/  LD.E.128 R68, desc[UR60][R68.64] ;  /* 0x0000003c44447980 */ /* 0x000f62000c101d00 */
[----:B------:R-:W-:Y:S02]  /*27c30*/  IMAD R0, R0, UR4, RZ ;  /* 0x0000000400007c24 */ /* 0x000fe4000f8e02ff */
[----:B------:R-:W-:Y:S01]  /*27c40*/  IMAD R83, R28, R21, R85 ;  /* 0x000000151c537224 */ /* 0x000fe200078e0255 */
[----:B------:R-:W5:Y:S01]  /*27c50*/  LD.E.128 R72, desc[UR60][R72.64] ;  /* 0x0000003c48487980 */ /* 0x000f62000c101d00 */
[----:B------:R-:W-:-:S03]  /*27c60*/  IMAD R85, R3, UR5, R0 ;  /* 0x0000000503557c24 */ /* 0x000fc6000f8e0200 */
[----:B------:R-:W5:Y:S01]  /*27c70*/  LD.E.128 R76, desc[UR60][R76.64] ;  /* 0x0000003c4c4c7980 */ /* 0x000f62000c101d00 */
[----:B------:R-:W-:Y:S01]  /*27c80*/  SHF.R.S32.HI R0, RZ, 0x1f, R83 ;  /* 0x0000001fff007819 */ /* 0x000fe20000011453 */
        /* <DEDUP_REMOVED lines=10> */
[----:B------:R-:W-:Y:S02]  /*27d30*/  IMAD.IADD R87, R220, 0x1, R178 ;  /* 0x00000001dc577824 */ /* 0x000fe400078e02b2 */
        /* <DEDUP_REMOVED lines=12> */
[----:B0-----:R0:W1:Y:S01]  /*27e00*/  SHFL.IDX PT, R84, R28, RZ, 0x181f ;  /* 0x00181fff1c547589 */ /* 0x00106200000e0000 */
[----:B------:R-:W-:Y:S02]  /*27e10*/  ISETP.GE.AND P0, PT, R3, R2, PT ;  /* 0x000000020300720c */ /* 0x000fe40003f06270 */
[----:B------:R0:W-:Y:S01]  /*27e20*/  SYNCS.ARRIVE.TRANS64.RED.A1T0 RZ, [R0+URZ], RZ ;  /* 0x000000ff00ff79a7 */ /* 0x0001e2000810043f */
[----:B------:R0:W2:Y:S01]  /*27e30*/  SHFL.IDX PT, R3, R86, RZ, 0x181f ;  /* 0x00181fff56037589 */ /* 0x0000a200000e0000 */
        /* <DEDUP_REMOVED lines=18> */
.L_x_2940:
[----:B------:R-:W-:Y:S05]  /*27f60*/  BSYNC B1 ;  /* 0x0000000000017941 */ /* 0x000fea0003800000 */
.L_x_2939:
        /* <DEDUP_REMOVED lines=21> */
.L_x_2942:
[----:B------:R-:W-:Y:S05]  /*280c0*/  BSYNC B1 ;  /* 0x0000000000017941 */ /* 0x000fea0003800000 */
.L_x_2941:
        /* <DEDUP_REMOVED lines=11> */
[-C--:B------:R-:W-:Y:S02]  /*28180*/  @!P1 LEA R8, P4, R18, R10.reuse, 0x1 ;  /* 0x0000000a12089211 */ /* 0x080fe400078808ff */
[-C--:B0-----:R-:W-:Y:S02]  /*28190*/  @!P3 LEA.HI.X R5, R16, R3.reuse, R17, 0x1, P6 ;  /* 0x000000031005b211 */ /* 0x081fe400030f0c11 */
        /* <DEDUP_REMOVED lines=8> */
.L_x_2944:
[----:B------:R-:W-:Y:S05]  /*28220*/  BSYNC B1 ;  /* 0x0000000000017941 */ /* 0x000fea0003800000 */
.L_x_2943:
[----:B0-----:R-:W-:Y:S01]  /*28230*/  VIADD R3, R87, 0x60 ;  /* 0x0000006057037836 */ /* 0x001fe20000000000 */
[----:B------:R0:W0:Y:S04]  /*28240*/  SHFL.IDX PT, R9, R86, 0x3, 0x181f ;  /* 0x00781f0056097f89 */ /* 0x00002800000e0000 */
[----:B------:R-:W-:Y:S01]  /*28250*/  ISETP.GE.AND P0, PT, R3, R2, PT ;  /* 0x000000020300720c */ /* 0x000fe20003f06270 */
[----:B--2-4-:R-:W2:-:S12]  /*28260*/  SHFL.IDX PT, R28, R28, 0x3, 0x181f ;  /* 0x00781f001c1c7f89 */ /* 0x014e9800000e0000 */
[----:B------:R-:W-:Y:S05]  /*28270*/  @P0 BRA `(.L_x_2945) ;  /* 0x0000000c00ac0947 */ /* 0x000fea0003800000 */
[----:B------:R-:W-:Y:S02]  /*28280*/  ULDC UR4, c[0x0][0xac8] ;  /* 0x0002b20000047ab9 */ /* 0x000fe40000000800 */
[----:B------:R-:W-:Y:S02]  /*28290*/  ISETP.GE.AND P3, PT, R16, UR4, PT ;  /* 0x0000000410007c0c */ /* 0x000fe4000bf66270 */
[----:B------:R-:W-:Y:S02]  /*282a0*/  ISETP.GE.AND P4, PT, R213, UR4, PT ;  /* 0x00000004d5007c0c */ /* 0x000fe4000bf86270 */
[----:B------:R-:W-:-:S09]  /*282b0*/  ISETP.GE.AND P5, PT, R18, UR4, PT ;  /* 0x0000000412007c0c */ /* 0x000fd2000bfa6270 */
[-C--:B--2---:R-:W-:Y:S02]  /*282c0*/  @!P3 LEA R2, P0, R16, R28.reuse, 0x1 ;  /* 0x0000001c1002b211 */ /* 0x084fe400078008ff */
[CC--:B------:R-:W-:Y:S02]  /*282d0*/  @!P4 LEA R4, P1, R23.reuse, R28.reuse, 0x1 ;  /* 0x0000001c1704c211 */ /* 0x0c0fe400078208ff */
        /* <DEDUP_REMOVED lines=13> */
.L_x_2937:
[----:B------:R-:W2:Y:S01]  /*283b0*/  LDL R11, [R1+0x7c] ;  /* 0x00007c00010b7983 */ /* 0x000ea20000100800 */
[----:B------:R-:W-:Y:S01]  /*283c0*/  ULDC.64 UR4, c[0x0][0xc00] ;  /* 0x0003000000047ab9 */ /* 0x000fe20000000a00 */
[----:B------:R-:W-:Y:S01]  /*283d0*/  IMAD.MOV.U32 R6, RZ, RZ, RZ ;  /* 0x000000ffff067224 */ /* 0x000fe200078e00ff */
[----:B------:R-:W-:Y:S01]  /*283e0*/  ISETP.NE.U32.AND P0, PT, RZ, UR4, PT ;  /* 0x00000004ff007c0c */ /* 0x000fe2000bf05070 */
[----:B------:R-:W3:Y:S03]  /*283f0*/  LDC R25, c[0x0][0xbe8] ;  /* 0x0002fa00ff197b82 */ /* 0x000ee60000000800 */
[----:B------:R-:W-:Y:S01]  /*28400*/  ISETP.NE.AND.EX P0, PT, RZ, UR5, PT, P0 ;  /* 0x00000005ff007c0c */ /* 0x000fe2000bf05300 */
[----:B--2---:R-:W-:Y:S01]  /*28410*/  IMAD.SHL.U32 R4, R11, 0x4, RZ ;  /* 0x000000040b047824 */ /* 0x004fe200078e00ff */
[----:B------:R-:W-:-:S04]  /*28420*/  SHF.R.S32.HI R12, RZ, 0x1f, R11 ;  /* 0x0000001fff0c7819 */ /* 0x000fc8000001140b */
        /* <DEDUP_REMOVED lines=10> */
[----:B------:R-:W-:-:S06]  /*284d0*/  IMAD.U32 R0, RZ, RZ, UR4 ;  /* 0x00000004ff007e24 */ /* 0x000fcc000f8e00ff */
[----:B------:R2:W5:Y:S01]  /*284e0*/  @P1 LDG.E R0, desc[UR60][R4.64] ;  /* 0x0000003c04001981 */ /* 0x000562000c1e1900 */
[----:B---3--:R-:W-:Y:S01]  /*284f0*/  ISETP.NE.AND P2, PT, R25, 0x1, PT ;  /* 0x000000011900780c */ /* 0x008fe20003f45270 */
[----:B------:R-:W3:Y:S01]  /*28500*/  S2R R8, SR_TID.X ;  /* 0x0000000000087919 */ /* 0x000ee20000002100 */
[----:B------:R-:W4:Y:S11]  /*28510*/  S2R R9, SR_TID.X ;  /* 0x0000000000097919 */ /* 0x000f360000002100 */
[----:B------:R-:W0:Y:S01]  /*28520*/  @P2 LDC R14, c[0x0][0xbec] ;  /* 0x0002fb00ff0e2b82 */ /* 0x000e220000000800 */
[----:B---3--:R-:W-:-:S02]  /*28530*/  VIADD R7, R8, 0xffffff80 ;  /* 0xffffff8008077836 */ /* 0x008fc40000000000 */
[----:B----4-:R-:W-:-:S03]  /*28540*/  VIADD R20, R9, 0xffffff80 ;  /* 0xffffff8009147836 */ /* 0x010fc60000000000 */
[----:B------:R-:W-:Y:S01]  /*28550*/  ISETP.GE.AND P3, PT, R7, 0x80, PT ;  /* 0x000000800700780c */ /* 0x000fe20003f66270 */
[----:B--2---:R-:W-:-:S12]  /*28560*/  @P1 BRA `(.L_x_2946) ;  /* 0x0000000000101947 */ /* 0x004fd80003800000 */
[----:B------:R-:W-:Y:S05]  /*28570*/  @!P0 BRA `(.L_x_2946) ;  /* 0x00000000000c8947 */ /* 0x000fea0003800000 */
[----:B------:R-:W2:Y:S04]  /*28580*/  LDG.E R5, desc[UR60][R2.64] ;  /* 0x0000003c02057981 */ /* 0x000ea8000c1e1900 */
[----:B-----5:R-:W2:Y:S02]  /*28590*/  LDG.E R0, desc[UR60][R2.64+0x4] ;  /* 0x0000043c02007981 */ /* 0x020ea4000c1e1900 */
[----:B--2---:R-:W-:-:S07]  /*285a0*/  IMAD.IADD R0, R0, 0x1, -R5 ;  /* 0x0000000100007824 */ /* 0x004fce00078e0a05 */
.L_x_2946:
[----:B------:R-:W2:Y:S04]  /*285b0*/  LDL R27, [R1+0x80] ;  /* 0x00008000011b7983 */ /* 0x000ea80000100800 */
[----:B------:R3:W5:Y:S01]  /*285c0*/  LDL R26, [R1+0x68] ;  /* 0x00006800011a7983 */ /* 0x0007620000100800 */
[----:B------:R-:W-:Y:S01]  /*285d0*/  SHF.R.S32.HI R3, RZ, 0x1f, R20 ;  /* 0x0000001fff037819 */ /* 0x000fe20000011414 */
[----:B------:R-:W-:Y:S01]  /*285e0*/  BSSY B1, `(.L_x_2947) ;  /* 0x000002d000017945 */ /* 0x000fe20003800000 */
[----:B------:R-:W-:Y:S02]  /*285f0*/  SEL R13, R11, RZ, !P0 ;  /* 0x000000ff0b0d7207 */ /* 0x000fe40004000000 */
[----:B------:R-:W-:Y:S02]  /*28600*/  SEL R12, R12, RZ, !P0 ;  /* 0x000000ff0c0c7207 */ /* 0x000fe40004000000 */
[----:B------:R-:W-:-:S02]  /*28610*/  LEA.HI R24, R3, R20, RZ, 0x3 ;  /* 0x0000001403187211 */ /* 0x000fc400078f18ff */
[----:B-----5:R-:W-:Y:S02]  /*28620*/  SHF.R.S32.HI R11, RZ, 0x1f, R6 ;  /* 0x0000001fff0b7819 */ /* 0x020fe40000011406 */
[----:B--2---:R-:W-:Y:S01]  /*28630*/  SHF.R.S32.HI R10, RZ, 0x1f, R27 ;  /* 0x0000001fff0a7819 */ /* 0x004fe2000001141b */
[----:B---3--:R-:W-:Y:S06]  /*28640*/  @P3 BRA `(.L_x_2948) ;  /* 0x0000000000983947 */ /* 0x008fec0003800000 */
[----:B------:R-:W2:Y:S01]  /*28650*/  LDC R9, c[0x0][0xbe8] ;  /* 0x0002fa00ff097b82 */ /* 0x000ea20000000800 */
[----:B------:R-:W-:Y:S01]  /*28660*/  IADD3 R8, R26, -0x80, R8 ;  /* 0xffffff801a087810 */ /* 0x000fe20007ffe008 */
[----:B--2---:R-:W-:-:S05]  /*28670*/  IMAD R2, R0, R9, RZ ;  /* 0x0000000900027224 */ /* 0x004fca00078e02ff */
        /* <DEDUP_REMOVED lines=9> */
[----:B------:R-:W2:Y:S01]  /*28710*/  @P0 LDC R15, c[0x0][0xbec] ;  /* 0x0002fb00ff0f0b82 */ /* 0x000ea20000000800 */
[----:B------:R-:W-:Y:S01]  /*28720*/  IMAD R7, R27, UR5, R7 ;  /* 0x000000051b077c24 */ /* 0x000fe2000f8e0207 */
[----:B------:R-:W-:-:S03]  /*28730*/  ULDC.64 UR4, c[0x0][0xb98] ;  /* 0x0002e60000047ab9 */ /* 0x000fc60000000a00 */
[----:B------:R-:W-:-:S03]  /*28740*/  IMAD.IADD R3, R3, 0x1, R7 ;  /* 0x0000000103037824 */ /* 0x000fc600078e0207 */
[----:B------:R-:W3:Y:S01]  /*28750*/  @P0 LDC R21, c[0x0][0xbf0] ;  /* 0x0002fc00ff150b82 */ /* 0x000ee20000000800 */
[----:B------:R-:W-:-:S04]  /*28760*/  IMAD.WIDE.U32 R2, R13, UR4, R2 ;  /* 0x000000040d027c25 */ /* 0x000fc8000f8e0002 */
[----:B--2---:R-:W-:-:S05]  /*28770*/  @P0 IMAD.HI.U32 R4, R8, R15, RZ ;  /* 0x0000000f08040227 */ /* 0x004fca00078e00ff */
[----:B---3--:R-:W-:Y:S01]  /*28780*/  @P0 SHF.R.U32.HI R5, RZ, R21, R4 ;  /* 0x00000015ff050219 */ /* 0x008fe20000011604 */
        /* <DEDUP_REMOVED lines=18> */
.L_x_2948:
[----:B------:R-:W-:Y:S05]  /*288b0*/  BSYNC B1 ;  /* 0x0000000000017941 */ /* 0x000fea0003800000 */
.L_x_2947:
[----:B------:R-:W3:Y:S01]  /*288c0*/  @P2 LDC R15, c[0x0][0xbf0] ;  /* 0x0002fc00ff0f2b82 */ /* 0x000ee20000000800 */
[----:B--2---:R-:W-:Y:S01]  /*288d0*/  LOP3.LUT R5, R24, 0xfffffff8, RZ, 0xc0, !PT ;  /* 0xfffffff818057812 */ /* 0x004fe200078ec0ff */
[----:B------:R-:W-:Y:S01]  /*288e0*/  ULDC.64 UR4, c[0x0][0xaa0] ;  /* 0x0002a80000047ab9 */ /* 0x000fe20000000a00 */
[----:B------:R-:W-:Y:S01]  /*288f0*/  BSSY B1, `(.L_x_2949) ;  /* 0x0000041000017945 */ /* 0x000fe20003800000 */
[----:B------:R-:W-:Y:S02]  /*28900*/  IMAD R3, R11, UR4, RZ ;  /* 0x000000040b037c24 */ /* 0x000fe4000f8e02ff */
[----:B------:R-:W-:Y:S02]  /*28910*/  IMAD.IADD R7, R20, 0x1, -R5 ;  /* 0x0000000114077824 */ /* 0x000fe400078e0a05 */
[----:B------:R-:W-:Y:S02]  /*28920*/  IMAD R5, R6, UR5, R3 ;  /* 0x0000000506057c24 */ /* 0x000fe4000f8e0203 */
[----:B------:R-:W-:-:S02]  /*28930*/  IMAD R4, R7, 0x20, R220 ;  /* 0x0000002007047824 */ /* 0x000fc400078e02dc */
[----:B------:R-:W-:Y:S01]  /*28940*/  IMAD.WIDE.U32 R2, R6, UR4, RZ ;  /* 0x0000000406027c25 */ /* 0x000fe2000f8e00ff */
[----:B------:R-:W-:-:S03]  /*28950*/  ULDC.64 UR4, c[0x0][0xae8] ;  /* 0x0002ba0000047ab9 */ /* 0x000fc60000000a00 */
[----:B------:R-:W-:Y:S02]  /*28960*/  IMAD.IADD R9, R26, 0x1, R4 ;  /* 0x000000011a097824 */ /* 0x000fe400078e0204 */
[----:B------:R-:W-:Y:S02]  /*28970*/  IMAD.IADD R3, R3, 0x1, R5 ;  /* 0x0000000103037824 */ /* 0x000fe400078e0205 */
[----:B------:R-:W-:Y:S02]  /*28980*/  IMAD R6, R10, UR4, RZ ;  /* 0x000000040a067c24 */ /* 0x000fe4000f8e02ff */
[----:B0-----:R-:W-:-:S04]  /*28990*/  @P2 IMAD.HI.U32 R4, R9, R14, RZ ;  /* 0x0000000e09042227 */ /* 0x001fc800078e00ff */
[C---:B------:R-:W-:Y:S02]  /*289a0*/  IMAD R7, R27.reuse, UR5, R6 ;  /* 0x000000051b077c24 */ /* 0x040fe4000f8e0206 */
[----:B------:R-:W-:Y:S01]  /*289b0*/  IMAD.WIDE.U32 R2, R27, UR4, R2 ;  /* 0x000000041b027c25 */ /* 0x000fe2000f8e0002 */
[----:B------:R-:W-:-:S03]  /*289c0*/  ULDC.64 UR4, c[0x0][0xaf0] ;  /* 0x0002bc0000047ab9 */ /* 0x000fc60000000a00 */
[----:B------:R-:W-:Y:S01]  /*289d0*/  IMAD.MOV.U32 R5, RZ, RZ, R9 ;  /* 0x000000ffff057224 */ /* 0x000fe200078e0009 */
[----:B---3--:R-:W-:Y:S01]  /*289e0*/  @P2 SHF.R.U32.HI R5, RZ, R15, R4 ;  /* 0x0000000fff052219 */ /* 0x008fe20000011604 */
[----:B------:R-:W-:Y:S02]  /*289f0*/  IMAD R6, R12, UR4, RZ ;  /* 0x000000040c067c24 */ /* 0x000fe4000f8e02ff */
[----:B------:R-:W-:Y:S01]  /*28a00*/  IMAD.IADD R3, R3, 0x1, R7 ;  /* 0x0000000103037824 */ /* 0x000fe200078e0207 */
[----:B------:R-:W-:Y:S01]  /*28a10*/  SHF.R.S32.HI R4, RZ, 0x1f, R5 ;  /* 0x0000001fff047819 */ /* 0x000fe20000011405 */
[C---:B------:R-:W-:Y:S02]  /*28a20*/  IMAD R7, R13.reuse, UR5, R6 ;  /* 0x000000050d077c24 */ /* 0x040fe4000f8e0206 */
[----:B------:R-:W-:Y:S01]  /*28a30*/  IMAD.WIDE.U32 R2, R13, UR4, R2 ;  /* 0x000000040d027c25 */ /* 0x000fe2000f8e0002 */
[----:B------:R-:W-:-:S03]  /*28a40*/  ULDC.64 UR4, c[0x0][0xae0] ;  /* 0x0002b80000047ab9 */ /* 0x000fc60000000a00 */
[----:B------:R-:W-:Y:S02]  /*28a50*/  IMAD.MOV R6, RZ, RZ, -R5 ;  /* 0x000000ffff067224 */ /* 0x000fe400078e0a05 */
[----:B------:R-:W-:Y:S02]  /*28a60*/  IMAD.IADD R3, R3, 0x1, R7 ;  /* 0x0000000103037824 */ /* 0x000fe400078e0207 */
[----:B------:R-:W-:Y:S02]  /*28a70*/  IMAD R4, R4, UR4, RZ ;  /* 0x0000000404047c24 */ /* 0x000fe4000f8e02ff */
[----:B------:R-:W-:Y:S02]  /*28a80*/  IMAD R7, R25, R6, R9 ;  /* 0x0000000619077224 */ /* 0x000fe400078e0209 */
[C---:B------:R-:W-:Y:S02]  /*28a90*/  IMAD R9, R5.reuse, UR5, R4 ;  /* 0x0000000505097c24 */ /* 0x040fe4000f8e0204 */
[----:B------:R-:W-:Y:S01]  /*28aa0*/  IMAD.WIDE.U32 R2, R5, UR4, R2 ;  /* 0x0000000405027c25 */ /* 0x000fe2000f8e0002 */
[----:B------:R-:W-:Y:S01]  /*28ab0*/  SHF.R.S32.HI R4, RZ, 0x1f, R7 ;  /* 0x0000001fff047819 */ /* 0x000fe20000011407 */
[----:B------:R-:W-:-:S02]  /*28ac0*/  ULDC.64 UR4, c[0x0][0xad8] ;  /* 0x0002b60000047ab9 */ /* 0x000fc40000000a00 */
[----:B------:R-:W-:Y:S02]  /*28ad0*/  IMAD.IADD R3, R3, 0x1, R9 ;  /* 0x0000000103037824 */ /* 0x000fe400078e0209 */
[----:B------:R-:W-:Y:S02]  /*28ae0*/  IMAD R4, R4, UR4, RZ ;  /* 0x0000000404047c24 */ /* 0x000fe4000f8e02ff */
[----:B------:R-:W-:Y:S02]  /*28af0*/  IMAD.IADD R6, R220, 0x1, R26 ;  /* 0x00000001dc067824 */ /* 0x000fe400078e021a */
[----:B------:R-:W-:Y:S02]  /*28b00*/  IMAD R25, R0, R25, RZ ;  /* 0x0000001900197224 */ /* 0x000fe400078e02ff */
[C---:B------:R-:W-:Y:S02]  /*28b10*/  IMAD R5, R7.reuse, UR5, R4 ;  /* 0x0000000507057c24 */ /* 0x040fe4000f8e0204 */
[----:B------:R-:W-:Y:S01]  /*28b20*/  IMAD.WIDE.U32 R2, R7, UR4, R2 ;  /* 0x0000000407027c25 */ /* 0x000fe2000f8e0002 */
[----:B------:R-:W-:Y:S01]  /*28b30*/  ISETP.GE.AND P2, PT, R6, R25, PT ;  /* 0x000000190600720c */ /* 0x000fe20003f46270 */
[----:B------:R-:W-:-:S02]  /*28b40*/  ULDC.64 UR4, c[0x0][0xa80] ;  /* 0x0002a00000047ab9 */ /* 0x000fc40000000a00 */
[----:B------:R-:W-:Y:S01]  /*28b50*/  IMAD.IADD R3, R3, 0x1, R5 ;  /* 0x0000000103037824 */ /* 0x000fe200078e0205 */
[----:B------:R-:W-:Y:S01]  /*28b60*/  LEA R4, P3, R2, UR4, 0x1 ;  /* 0x0000000402047c11 */ /* 0x000fe2000f8608ff */
[----:B------:R-:W-:-:S03]  /*28b70*/  VIADD R0, R6, 0x20 ;  /* 0x0000002006007836 */ /* 0x000fc60000000000 */
[----:B------:R-:W-:Y:S02]  /*28b80*/  LEA.HI.X R5, R2, UR5, R3, 0x1, P3 ;  /* 0x0000000502057c11 */ /* 0x000fe400098f0c03 */
[-C--:B------:R-:W-:Y:S01]  /*28b90*/  ISETP.GE.AND P1, PT, R0, R25.reuse, PT ;  /* 0x000000190000720c */ /* 0x080fe20003f26270 */
[----:B------:R-:W-:Y:S01]  /*28ba0*/  VIADD R0, R6, 0x40 ;  /* 0x0000004006007836 */ /* 0x000fe20000000000 */
[----:B------:R0:W2:Y:S04]  /*28bb0*/  SHFL.IDX PT, R2, R4, RZ, 0x181f ;  /* 0x00181fff04027589 */ /* 0x0000a800000e0000 */
[----:B------:R0:W3:Y:S01]  /*28bc0*/  SHFL.IDX PT, R3, R5, RZ, 0x181f ;  /* 0x00181fff05037589 */ /* 0x0000e200000e0000 */
[----:B------:R-:W-:Y:S01]  /*28bd0*/  ISETP.GE.AND P0, PT, R0, R25, PT ;  /* 0x000000190000720c */ /* 0x000fe20003f06270 */
[----:B------:R-:W-:-:S12]  /*28be0*/  @P2 BRA `(.L_x_2950) ;  /* 0x0000000000442947 */ /* 0x000fd80003800000 */
[----:B------:R-:W-:Y:S02]  /*28bf0*/  ULDC UR4, c[0x0][0xac8] ;  /* 0x0002b20000047ab9 */ /* 0x000fe40000000800 */
[----:B------:R-:W-:Y:S02]  /*28c00*/  ISETP.GE.AND P5, PT, R16, UR4, PT ;  /* 0x0000000410007c0c */ /* 0x000fe4000bfa6270 */
[----:B------:R-:W-:Y:S02]  /*28c10*/  ISETP.GE.AND P4, PT, R213, UR4, PT ;  /* 0x00000004d5007c0c */ /* 0x000fe4000bf86270 */
[----:B------:R-:W-:Y:S02]  /*28c20*/  ISETP.GE.AND P3, PT, R18, UR4, PT ;  /* 0x0000000412007c0c */ /* 0x000fe4000bf66270 */
[----:B------:R-:W-:-:S07]  /*28c30*/  ISETP.GE.AND P2, PT, R19, UR4, PT ;  /* 0x0000000413007c0c */ /* 0x000fce000bf46270 */
[----:B--2---:R-:W-:-:S04]  /*28c40*/  @!P5 LEA R8, P6, R16, R2, 0x1 ;  /* 0x000000021008d211 */ /* 0x004fc800078c08ff */
        /* <DEDUP_REMOVED lines=11> */
.L_x_2950:
[----:B------:R-:W-:Y:S05]  /*28d00*/  BSYNC B1 ;  /* 0x0000000000017941 */ /* 0x000fea0003800000 */
.L_x_2949:
[----:B---34-:R3:W4:Y:S01]  /*28d10*/  SHFL.IDX PT, R3, R5, 0x1, 0x181f ;  /* 0x00381f0005037f89 */ /* 0x01872200000e0000 */
        /* <DEDUP_REMOVED lines=8> */
[CC--:B--2---:R-:W-:Y:S02]  /*28da0*/  @!P4 LEA R8, P6, R16.reuse, R2.reuse, 0x1 ;  /* 0x000000021008c211 */ /* 0x0c4fe400078c08ff */
[CC--:B------:R-:W-:Y:S02]  /*28db0*/  @!P3 LEA R10, P5, R23.reuse, R2.reuse, 0x1 ;  /* 0x00000002170ab211 */ /* 0x0c0fe400078a08ff */
[-C--:B----4-:R-:W-:Y:S02]  /*28dc0*/  @!P4 LEA.HI.X R9, R16, R3.reuse, R17, 0x1, P6 ;  /* 0x000000031009c211 */ /* 0x090fe400030f0c11 */
        /* <DEDUP_REMOVED lines=9> */
.L_x_2952:
[----:B------:R-:W-:Y:S05]  /*28e60*/  BSYNC B1 ;  /* 0x0000000000017941 */ /* 0x000fea0003800000 */
.L_x_2951:
[----:B--2-4-:R2:W4:Y:S01]  /*28e70*/  SHFL.IDX PT, R3, R5, 0x2, 0x181f ;  /* 0x00581f0005037f89 */ /* 0x01452200000e0000 */
        /* <DEDUP_REMOVED lines=20> */
.L_x_2954:
[----:B------:R-:W-:Y:S05]  /*28fc0*/  BSYNC B1 ;  /* 0x0000000000017941 */ /* 0x000fea0003800000 */
.L_x_2953:
[----:B------:R-:W-:Y:S01]  /*28fd0*/  VIADD R0, R6, 0x60 ;  /* 0x0000006006007836 */ /* 0x000fe20000000000 */
[----:B0-23--:R-:W0:Y:S04]  /*28fe0*/  SHFL.IDX PT, R5, R5, 0x3, 0x181f ;  /* 0x00781f0005057f89 */ /* 0x00de2800000e0000 */
[----:B------:R-:W-:Y:S01]  /*28ff0*/  ISETP.GE.AND P0, PT, R0, R25, PT ;  /* 0x000000190000720c */ /* 0x000fe20003f06270 */
[----:B------:R2:W3:-:S12]  /*29000*/  SHFL.IDX PT, R2, R4, 0x3, 0x181f ;  /* 0x00781f0004027f89 */ /* 0x0004d800000e0000 */
[----:B--2---:R-:W-:Y:S05]  /*29010*/  @P0 BRA `(.L_x_2945) ;  /* 0x0000000000440947 */ /* 0x004fea0003800000 */
        /* <DEDUP_REMOVED lines=17> */
.L_x_2945:
[----:B------:R-:W-:Y:S05]  /*29130*/  BSYNC B0 ;  /* 0x0000000000007941 */ /* 0x000fea0003800000 */
.L_x_2936:
[----:B------:R-:W-:Y:S02]  /*29140*/  ULDC UR4, c[0x0][0xc3c] ;  /* 0x00030f0000047ab9 */ /* 0x000fe40000000800 */
[----:B-1----:R-:W-:-:S13]  /*29150*/  ISETP.GE.AND P0, PT, R31, UR4, PT ;  /* 0x000000041f007c0c */ /* 0x002fda000bf06270 */
[----:B------:R-:W-:Y:S05]  /*29160*/  @!P0 BRA `(.L_x_2955) ;  /* 0xfffffd7c00d48947 */ /* 0x000fea000383ffff */
[----:B------:R-:W-:Y:S05]  /*29170*/  BRA `(.L_x_2683) ;  /* 0x0000007400647947 */ /* 0x000fea0003800000 */
.L_x_2681:
        /* <DEDUP_REMOVED lines=16> */
.L_x_2956:
        /* <DEDUP_REMOVED lines=41> */
.L_x_2962:
        /* <DEDUP_REMOVED lines=12> */
.L_x_2961:
[----:B------:R-:W-:Y:S05]  /*295d0*/  BSYNC B0 ;  /* 0x0000000000007941 */ /* 0x000fea0003800000 */
.L_x_2960:
        /* <DEDUP_REMOVED lines=20> */
.L_x_2958:
        /* <DEDUP_REMOVED lines=20> */
.L_x_2963:
        /* <DEDUP_REMOVED lines=59> */
.L_x_2959:
[----:B------:R-:W-:Y:S02]  /*29c10*/  IMAD.MOV.U32 R17, RZ, RZ, RZ ;  /* 0x000000ffff117224 */ /* 0x000fe400078e00ff */
[----:B------:R-:W-:Y:S02]  /*29c20*/  IMAD.U32 R16, RZ, RZ, UR6 ;  /* 0x00000006ff107e24 */ /* 0x000fe4000f8e00ff */
[----:B------:R-:W-:-:S07]  /*29c30*/  IMAD.MOV.U32 R18, RZ, RZ, RZ ;  /* 0x000000ffff127224 */ /* 0x000fce00078e00ff */
.L_x_2964:
[----:B------:R-:W-:-:S13]  /*29c40*/  ISETP.NE.AND P0, PT, R5, RZ, PT ;  /* 0x000000ff0500720c */ /* 0x000fda0003f05270 */
[----:B------:R-:W0:Y:S01]  /*29c50*/  @!P0 S2R R3, SR_CgaCtaId ;  /* 0x0000000000038919 */ /* 0x000e220000008800 */
[----:B------:R-:W-:-:S04]  /*29c60*/  @!P0 MOV R2, 0x400 ;  /* 0x0000040000028802 */ /* 0x000fc80000000f00 */
[----:B0-----:R-:W-:-:S05]  /*29c70*/  @!P0 LEA R2, R3, R2, 0x18 ;  /* 0x0000000203028211 */ /* 0x001fca00078ec0ff */
[----:B------:R1:W-:Y:S01]  /*29c80*/  @!P0 STS.128 [R2+0x388d0], R16 ;  /* 0x0388d01002008388 */ /* 0x0003e20000000c00 */
[----:B------:R-:W-:Y:S06]  /*29c90*/  BAR.ARV 0x5, 0x180 ;  /* 0x0146000000007b1d */ /* 0x000fec0000002000 */
.L_x_2957:
        /* <DEDUP_REMOVED lines=8> */
[----:B------:R-:W-:Y:S01]  /*29d20*/  IMAD.SHL.U32 R36, R0, 0x8, RZ ;  /* 0x0000000800247824 */ /* 0x000fe200078e00ff */
[----:B------:R-:W-:Y:S01]  /*29d30*/  BSSY B8, `(.L_x_2965) ;  /* 0x0000664000087945 */ /* 0x000fe20003800000 */
[----:B------:R1:W-:Y:S01]  /*29d40*/  STL [R1+0x30], RZ ;  /* 0x000030ff01007387 */ /* 0x0003e20000100800 */
[----:B------:R-:W-:Y:S01]  /*29d50*/  IMAD.MOV.U32 R29, RZ, RZ, 0x1 ;  /* 0x00000001ff1d7424 */ /* 0x000fe200078e00ff */
[----:B------:R-:W-:Y:S01]  /*29d60*/  ULDC.64 UR36, c[0x0][0x198] ;  /* 0x0000660000247ab9 */ /* 0x000fe20000000a00 */
[C---:B------:R-:W-:Y:S01]  /*29d70*/  LOP3.LUT R3, R36.reuse, 0x1f8, RZ, 0xc0, !PT ;  /* 0x000001f824037812 */ /* 0x040fe200078ec0ff */
[----:B------:R-:W-:Y:S01]  /*29d80*/  IMAD.MOV.U32 R27, RZ, RZ, RZ ;  /* 0x000000ffff1b7224 */ /* 0x000fe200078e00ff */
[----:B------:R-:W-:Y:S01]  /*29d90*/  LOP3.LUT R36, R36, 0x38, RZ, 0xc0, !PT ;  /* 0x0000003824247812 */ /* 0x000fe200078ec0ff */
[----:B------:R-:W-:Y:S01]  /*29da0*/  IMAD.MOV.U32 R28, RZ, RZ, RZ ;  /* 0x000000ffff1c7224 */ /* 0x000fe200078e00ff */
[----:B------:R-:W-:Y:S01]  /*29db0*/  LOP3.LUT R3, R3, 0x38, R0, 0x78, !PT ;  /* 0x0000003803037812 */ /* 0x000fe200078e7800 */
[----:B------:R-:W-:Y:S01]  /*29dc0*/  IMAD.MOV.U32 R30, RZ, RZ, 0x1 ;  /* 0x00000001ff1e7424 */ /* 0x000fe200078e00ff */
[----:B------:R-:W-:Y:S01]  /*29dd0*/  ULDC UR38, c[0x0][0xc] ;  /* 0x0000030000267ab9 */ /* 0x000fe20000000800 */
[----:B--2---:R-:W-:-:S02]  /*29de0*/  R2UR UR4, R2 ;  /* 0x00000000020472ca */ /* 0x004fc400000e0000 */
[C---:B------:R-:W-:Y:S01]  /*29df0*/  LOP3.LUT R2, R0.reuse, 0x7f, RZ, 0xc0, !PT ;  /* 0x0000007f00027812 */ /* 0x040fe200078ec0ff */
[----:B------:R-:W-:-:S04]  /*29e00*/  IMAD.SHL.U32 R0, R0, 0x10, RZ ;  /* 0x0000001000007824 */ /* 0x000fc800078e00ff */
[----:B------:R-:W-:Y:S01]  /*29e10*/  IMAD.SHL.U32 R34, R2, 0x8, RZ ;  /* 0x0000000802227824 */ /* 0x000fe200078e00ff */
[----:B------:R-:W-:-:S04]  /*29e20*/  SHF.R.U32.HI R2, RZ, 0x3, R2 ;  /* 0x00000003ff027819 */ /* 0x000fc80000011602 */
[----:B------:R-:W-:Y:S01]  /*29e30*/  LOP3.LUT R34, R3, 0x200, R34, 0xf8, !PT ;  /* 0x0000020003227812 */ /* 0x000fe200078ef822 */
        /* <DEDUP_REMOVED lines=8> */
[----:B-1----:R-:W-:-:S07]  /*29ec0*/  IMAD R37, R34, 0x2, R22 ;  /* 0x0000000222257824 */ /* 0x002fce00078e0216 */
.L_x_3074:
[----:B0-----:R-:W0:Y:S02]  /*29ed0*/  LDC.64 R2, c[0x0][0xc88] ;  /* 0x00032200ff027b82 */ /* 0x001e240000000a00 */
[----:B0-----:R-:W-:-:S05]  /*29ee0*/  IMAD.WIDE R2, R19, 0x4, R2 ;  /* 0x0000000413027825 */ /* 0x001fca00078e0202 */
[----:B--2---:R-:W2:Y:S01]  /*29ef0*/  LDG.E R31, desc[UR60][R2.64] ;  /* 0x0000003c021f7981 */ /* 0x004ea2000c1e1900 */
[----:B------:R-:W-:Y:S05]  /*29f00*/  YIELD ;  /* 0x0000000000007946 */ /* 0x000fea0003800000 */
[----:B------:R-:W-:Y:S01]  /*29f10*/  ULDC.64 UR4, c[0x0][0xa28] ;  /* 0x00028a0000047ab9 */ /* 0x000fe20000000a00 */
[----:B------:R-:W-:Y:S01]  /*29f20*/  ULDC.64 UR8, c[0x0][0xa18] ;  /* 0x0002860000087ab9 */ /* 0x000fe20000000a00 */
[----:B------:R-:W-:Y:S01]  /*29f30*/  ISETP.NE.U32.AND P0, PT, RZ, UR4, PT ;  /* 0x00000004ff007c0c */ /* 0x000fe2000bf05070 */
[----:B------:R-:W-:Y:S01]  /*29f40*/  IMAD.MOV.U32 R11, RZ, RZ, RZ ;  /* 0x000000ffff0b7224 */ /* 0x000fe200078e00ff */
[----:B------:R-:W-:-:S02]  /*29f50*/  ULDC.64 UR6, c[0x0][0xa10] ;  /* 0x0002840000067ab9 */ /* 0x000fc40000000a00 */
[----:B------:R-:W-:Y:S02]  /*29f60*/  ISETP.NE.AND.EX P0, PT, RZ, UR5, PT, P0 ;  /* 0x00000005ff007c0c */ /* 0x000fe4000bf05300 */
[----:B------:R-:W-:-:S04]  /*29f70*/  ISETP.NE.U32.AND P2, PT, RZ, UR8, PT ;  /* 0x00000008ff007c0c */ /* 0x000fc8000bf45070 */
[----:B------:R-:W-:Y:S01]  /*29f80*/  ISETP.NE.AND.EX P2, PT, RZ, UR9, PT, P2 ;  /* 0x00000009ff007c0c */ /* 0x000fe2000bf45320 */
[----:B------:R-:W-:Y:S01]  /*29f90*/  IMAD.MOV.U32 R35, RZ, RZ, RZ ;  /* 0x000000ffff237224 */ /* 0x000fe200078e00ff */
[----:B--2---:R-:W-:-:S05]  /*29fa0*/  SHF.R.S32.HI R0, RZ, 0x1f, R31 ;  /* 0x0000001fff007819 */ /* 0x004fca000001141f */
[C---:B------:R-:W-:Y:S01]  /*29fb0*/  @P0 LEA R2, P1, R31.reuse, UR4, 0x2 ;  /* 0x000000041f020c11 */ /* 0x040fe2000f8210ff */
[C---:B------:R-:W-:Y:S01]  /*29fc0*/  IMAD.SHL.U32 R24, R31.reuse, 0x4, RZ ;  /* 0x000000041f187824 */ /* 0x040fe200078e00ff */
[C-C-:B------:R-:W-:Y:S01]  /*29fd0*/  SHF.L.U64.HI R25, R31.reuse, 0x2, R0.reuse ;  /* 0x000000021f197819 */ /* 0x140fe20000010200 */
[----:B------:R0:W-:Y:S01]  /*29fe0*/  STL [R1+0x24], R0 ;  /* 0x0000240001007387 */ /* 0x0001e20000100800 */
[----:B------:R-:W-:Y:S01]  /*29ff0*/  @P0 LEA.HI.X R3, R31, UR5, R0, 0x2, P1 ;  /* 0x000000051f030c11 */ /* 0x000fe200088f1400 */
[----:B------:R-:W-:-:S04]  /*2a000*/  ULDC.64 UR4, c[0x0][0xa00] ;  /* 0x0002800000047ab9 */ /* 0x000fc80000000a00 */
[----:B-1----:R1:W2:Y:S01]  /*2a010*/  @P0 LDG.E R11, desc[UR60][R2.64] ;  /* 0x0000003c020b0981 */ /* 0x0022a2000c1e1900 */
[----:B------:R-:W-:Y:S02]  /*2a020*/  ISETP.NE.U32.AND P0, PT, RZ, UR4, PT ;  /* 0x00000004ff007c0c */ /* 0x000fe4000bf05070 */
[----:B------:R-:W-:Y:S01]  /*2a030*/  ISETP.NE.U32.AND P1, PT, RZ, UR6, PT ;  /* 0x00000006ff007c0c */ /* 0x000fe2000bf25070 */
[----:B0-----:R-:W-:Y:S01]  /*2a040*/  IMAD.MOV.U32 R0, RZ, RZ, RZ ;  /* 0x000000ffff007224 */ /* 0x001fe200078e00ff */
[----:B------:R-:W-:Y:S02]  /*2a050*/  ISETP.NE.AND.EX P0, PT, RZ, UR5, PT, P0 ;  /* 0x00000005ff007c0c */ /* 0x000fe4000bf05300 */
[----:B------:R-:W-:Y:S02]  /*2a060*/  ISETP.NE.AND.EX P1, PT, RZ, UR7, PT, P1 ;  /* 0x00000007ff007c0c */ /* 0x000fe4000bf25310 */
[C---:B------:R-:W-:Y:S02]  /*2a070*/  IADD3 R4, P4, R24.reuse, UR6, RZ ;  /* 0x0000000618047c10 */ /* 0x040fe4000ff9e0ff */
[----:B-1----:R-:W-:Y:S01]  /*2a080*/  IADD3 R2, P3, R24, UR4, RZ ;  /* 0x0000000418027c10 */ /* 0x002fe2000ff7e0ff */
[----:B------:R-:W-:Y:S01]  /*2a090*/  ULDC UR4, c[0x0][0x288] ;  /* 0x0000a20000047ab9 */ /* 0x000fe20000000800 */
[----:B------:R-:W-:-:S02]  /*2a0a0*/  IADD3.X R5, R25, UR7, RZ, P4, !PT ;  /* 0x0000000719057c10 */ /* 0x000fc4000a7fe4ff */
[C---:B------:R-:W-:Y:S02]  /*2a0b0*/  IADD3.X R3, R25.reuse, UR5, RZ, P3, !PT ;  /* 0x0000000519037c10 */ /* 0x040fe40009ffe4ff */
[----:B------:R-:W-:Y:S01]  /*2a0c0*/  @P2 IADD3 R6, P3, R24, UR8, RZ ;  /* 0x0000000818062c10 */ /* 0x000fe2000ff7e0ff */
[----:B------:R-:W-:Y:S01]  /*2a0d0*/  IMAD.U32 R8, RZ, RZ, UR4 ;  /* 0x00000004ff087e24 */ /* 0x000fe2000f8e00ff */
[----:B------:R-:W-:Y:S01]  /*2a0e0*/  ULDC.64 UR4, c[0x0][0x418] ;  /* 0x0001060000047ab9 */ /* 0x000fe20000000a00 */
[----:B------:R-:W5:Y:S01]  /*2a0f0*/  @P0 LDG.E R35, desc[UR60][R2.64] ;  /* 0x0000003c02230981 */ /* 0x000f62000c1e1900 */
[----:B------:R-:W-:-:S03]  /*2a100*/  @P2 IADD3.X R7, R25, UR9, RZ, P3, !PT ;  /* 0x0000000919072c10 */ /* 0x000fc60009ffe4ff */
[----:B------:R-:W5:Y:S04]  /*2a110*/  @P1 LDG.E R0, desc[UR60][R4.64] ;  /* 0x0000003c04001981 */ /* 0x000f68000c1e1900 */
[----:B------:R0:W3:Y:S01]  /*2a120*/  @P2 LDG.E R8, desc[UR60][R6.64] ;  /* 0x0000003c06082981 */ /* 0x0000e2000c1e1900 */
[----:B------:R-:W-:-:S03]  /*2a130*/  UISETP.NE.U32.AND UP0, UPT, UR4, URZ, UPT ;  /* 0x0000003f0400728c */ /* 0x000fc6000bf05070 */
[----:B------:R-:W-:Y:S01]  /*2a140*/  ULDC UR4, c[0x0][0x424] ;  /* 0x0001090000047ab9 */ /* 0x000fe20000000800 */
[----:B------:R-:W-:-:S03]  /*2a150*/  UISETP.NE.AND.EX UP0, UPT, UR5, URZ, UPT, UP0 ;  /* 0x0000003f0500728c */ /* 0x000fc6000bf05300 */
[----:B------:R-:W-:Y:S01]  /*2a160*/  ULDC UR5, c[0x0][0x2f0] ;  /* 0x0000bc0000057ab9 */ /* 0x000fe20000000800 */
[----:B------:R-:W-:-:S04]  /*2a170*/  USEL UR4, UR4, 0x1, UP0 ;  /* 0x0000000104047887 */ /* 0x000fc80008000000 */
[----:B------:R-:W-:-:S03]  /*2a180*/  UIMAD UR4, UR4, UR5, URZ ;  /* 0x00000005040472a4 */ /* 0x000fc6000f8e023f */
[----:B------:R-:W-:Y:S02]  /*2a190*/  ULDC UR5, c[0x0][0x348] ;  /* 0x0000d20000057ab9 */ /* 0x000fe40000000800 */
[----:B0-----:R-:W-:Y:S02]  /*2a1a0*/  IMAD.U32 R6, RZ, RZ, UR5 ;  /* 0x00000005ff067e24 */ /* 0x001fe4000f8e00ff */
[----:B------:R-:W-:Y:S01]  /*2a1b0*/  IMAD.U32 R7, RZ, RZ, UR4 ;  /* 0x00000004ff077e24 */ /* 0x000fe2000f8e00ff */
[----:B---3--:R0:W-:Y:S01]  /*2a1c0*/  STL [R1+0x1c], R8 ;  /* 0x00001c0801007387 */ /* 0x0081e20000100800 */
[----:B------:R-:W-:-:S03]  /*2a1d0*/  IMAD.MOV.U32 R10, RZ, RZ, R8 ;  /* 0x000000ffff0a7224 */ /* 0x000fc600078e0008 */
[----:B--2---:R0:W-:Y:S01]  /*2a1e0*/  STL [R1+0x10], R11 ;  /* 0x0000100b01007387 */ /* 0x0041e20000100800 */
[----:B------:R-:W-:Y:S05]  /*2a1f0*/  @P2 BRA `(.L_x_2966) ;  /* 0x0000000000142947 */ /* 0x000fea0003800000 */
[----:B------:R-:W-:Y:S05]  /*2a200*/  @!P0 BRA `(.L_x_2966) ;  /* 0x0000000000108947 */ /* 0x000fea0003800000 */
[----:B0-----:R-:W2:Y:S04]  /*2a210*/  LDG.E R8, desc[UR60][R2.64] ;  /* 0x0000003c02087981 */ /* 0x001ea8000c1e1900 */
[----:B------:R-:W2:Y:S02]  /*2a220*/  LDG.E R9, desc[UR60][R2.64+0x4] ;  /* 0x0000043c02097981 */ /* 0x000ea4000c1e1900 */
[----:B--2---:R-:W-:-:S05]  /*2a230*/  IMAD.IADD R10, R9, 0x1, -R8 ;  /* 0x00000001090a7824 */ /* 0x004fca00078e0a08 */
[----:B------:R1:W-:Y:S02]  /*2a240*/  STL [R1+0x1c], R10 ;  /* 0x00001c0a01007387 */ /* 0x0003e40000100800 */
.L_x_2966:
[----:B------:R-:W-:Y:S01]  /*2a250*/  ULDC.64 UR4, c[0x0][0xa20] ;  /* 0x0002880000047ab9 */ /* 0x000fe20000000a00 */
[----:B------:R-:W-:Y:S01]  /*2a260*/  IMAD.MOV.U32 R33, RZ, RZ, R31 ;  /* 0x000000ffff217224 */ /* 0x000fe200078e001f */
[----:B------:R-:W-:-:S04]  /*2a270*/  ISETP.NE.U32.AND P0, PT, RZ, UR4, PT ;  /* 0x00000004ff007c0c */ /* 0x000fc8000bf05070 */
[----:B------:R-:W-:-:S13]  /*2a280*/  ISETP.NE.AND.EX P0, PT, RZ, UR5, PT, P0 ;  /* 0x00000005ff007c0c */ /* 0x000fda000bf05300 */
[----:B------:R-:W-:Y:S05]  /*2a290*/  @!P0 BRA `(.L_x_2967) ;  /* 0x0000000000108947 */ /* 0x000fea0003800000 */
[----:B------:R-:W-:-:S04]  /*2a2a0*/  IADD3 R2, P0, R24, UR4, RZ ;  /* 0x0000000418027c10 */ /* 0x000fc8000ff1e0ff */
[----:B------:R-:W-:-:S05]  /*2a2b0*/  IADD3.X R3, R25, UR5, RZ, P0, !PT ;  /* 0x0000000519037c10 */ /* 0x000fca00087fe4ff */
[----:B------:R2:W5:Y:S01]  /*2a2c0*/  LDG.E R7, desc[UR60][R2.64] ;  /* 0x0000003c02077981 */ /* 0x000562000c1e1900 */
[----:B------:R-:W-:Y:S05]  /*2a2d0*/  BRA `(.L_x_2968) ;  /* 0x0000000000247947 */ /* 0x000fea0003800000 */
.L_x_2967:
[----:B------:R-:W-:Y:S02]  /*2a2e0*/  ULDC.64 UR4, c[0x0][0xa08] ;  /* 0x0002820000047ab9 */ /* 0x000fe40000000a00 */
[----:B------:R-:W-:-:S04]  /*2a2f0*/  ISETP.NE.U32.AND P0, PT, RZ, UR4, PT ;  /* 0x00000004ff007c0c */ /* 0x000fc8000bf05070 */
[----:B------:R-:W-:-:S13]  /*2a300*/  ISETP.NE.AND.EX P0, PT, RZ, UR5, PT, P0 ;  /* 0x00000005ff007c0c */ /* 0x000fda000bf05300 */
[----:B------:R-:W-:Y:S05]  /*2a310*/  @!P0 BRA `(.L_x_2968) ;  /* 0x0000000000148947 */ /* 0x000fea0003800000 */
[----:B------:R-:W2:Y:S02]  /*2a320*/  LDC.64 R2, c[0x0][0xa08] ;  /* 0x00028200ff027b82 */ /* 0x000ea40000000a00 */
[----:B--2---:R-:W-:-:S05]  /*2a330*/  IMAD.WIDE R2, R33, 0x4, R2 ;  /* 0x0000000421027825 */ /* 0x004fca00078e0202 */
[----:B------:R-:W2:Y:S04]  /*2a340*/  LDG.E R7, desc[UR60][R2.64] ;  /* 0x0000003c02077981 */ /* 0x000ea8000c1e1900 */
[----:B0-----:R-:W2:Y:S02]  /*2a350*/  LDG.E R8, desc[UR60][R2.64+0x4] ;  /* 0x0000043c02087981 */ /* 0x001ea4000c1e1900 */
[----:B--2---:R-:W-:-:S07]  /*2a360*/  IADD3 R7, -R7, R8, RZ ;  /* 0x0000000807077210 */ /* 0x004fce0007ffe1ff */
.L_x_2968:
[----:B--2---:R-:W2:Y:S01]  /*2a370*/  @P1 LDG.E R2, desc[UR60][R4.64] ;  /* 0x0000003c04021981 */ /* 0x004ea2000c1e1900 */
[----:B------:R-:W3:Y:S03]  /*2a380*/  LDC R3, c[0x0][0x448] ;  /* 0x00011200ff037b82 */ /* 0x000ee60000000800 */
[----:B------:R4:W2:Y:S01]  /*2a390*/  @P1 LDG.E R5, desc[UR60][R4.64+0x4] ;  /* 0x0000043c04051981 */ /* 0x0008a2000c1e1900 */
[----:B-----5:R-:W-:Y:S01]  /*2a3a0*/  IMAD.IADD R7, R7, 0x1, -R11 ;  /* 0x0000000107077824 */ /* 0x020fe200078e0a0b */
[----:B------:R-:W-:Y:S01]  /*2a3b0*/  BSSY B0, `(.L_x_2969) ;  /* 0x00001a3000007945 */ /* 0x000fe20003800000 */
[----:B---3--:R-:W-:-:S13]  /*2a3c0*/  ISETP.NE.AND P0, PT, R3, 0x1, PT ;  /* 0x000000010300780c */ /* 0x008fda0003f05270 */
[----:B----4-:R-:W3:Y:S08]  /*2a3d0*/  @P0 LDC R4, c[0x0][0x44c] ;  /* 0x00011300ff040b82 */ /* 0x010ef00000000800 */
[----:B------:R-:W4:Y:S01]  /*2a3e0*/  @P0 LDC R3, c[0x0][0x450] ;  /* 0x00011400ff030b82 */ /* 0x000f220000000800 */
[----:B--2---:R-:W-:Y:S02]  /*2a3f0*/  @P1 IMAD.IADD R6, R5, 0x1, -R2 ;  /* 0x0000000105061824 */ /* 0x004fe400078e0a02 */
[----:B------:R-:W-:-:S04]  /*2a400*/  IMAD.SHL.U32 R2, R17, 0x80, RZ ;  /* 0x0000008011027824 */ /* 0x000fc800078e00ff */
[----:B------:R-:W-:-:S04]  /*2a410*/  VIADD R2, R2, 0x7f ;  /* 0x0000007f02027836 */ /* 0x000fc80000000000 */
[----:B---3--:R-:W-:-:S04]  /*2a420*/  @P0 IMAD.HI.U32 R5, R2, R4, RZ ;  /* 0x0000000402050227 */ /* 0x008fc800078e00ff */
[----:B------:R-:W-:Y:S01]  /*2a430*/  IMAD.MOV.U32 R4, RZ, RZ, R2 ;  /* 0x000000ffff047224 */ /* 0x000fe200078e0002 */
[----:B----4-:R-:W-:Y:S01]  /*2a440*/  @P0 SHF.R.U32.HI R4, RZ, R3, R5 ;  /* 0x00000003ff040219 */ /* 0x010fe20000011605 */
[----:B------:R-:W-:-:S04]  /*2a450*/  IMAD.IADD R5, R7, 0x1, R6 ;  /* 0x0000000107057824 */ /* 0x000fc800078e0206 */
[----:B------:R-:W-:Y:S01]  /*2a460*/  VIADD R3, R5, 0x4f ;  /* 0x0000004f05037836 */ /* 0x000fe20000000000 */
[----:B------:R2:W-:Y:S03]  /*2a470*/  STL [R1+0xc], R5 ;  /* 0x00000c0501007387 */ /* 0x0005e60000100800 */
[----:B------:R-:W-:-:S05]  /*2a480*/  IMAD.HI R3, R3, 0x66666667, RZ ;  /* 0x6666666703037827 */ /* 0x000fca00078e02ff */
[----:B------:R-:W-:-:S04]  /*2a490*/  SHF.R.U32.HI R2, RZ, 0x1f, R3 ;  /* 0x0000001fff027819 */ /* 0x000fc80000011603 */
[----:B------:R-:W-:Y:S02]  /*2a4a0*/  LEA.HI.SX32 R3, R3, R2, 0x1b ;  /* 0x0000000203037211 */ /* 0x000fe400078fdaff */
[----:B------:R-:W-:-:S05]  /*2a4b0*/  IADD3 R2, R5, 0x50, -R10 ;  /* 0x0000005005027810 */ /* 0x000fca0007ffe80a */
[----:B------:R-:W-:-:S04]  /*2a4c0*/  IMAD.IADD R4, R2, 0x1, R4 ;  /* 0x0000000102047824 */ /* 0x000fc800078e0204 */
[----:B------:R-:W-:-:S05]  /*2a4d0*/  IMAD.HI R4, R4, 0x66666667, RZ ;  /* 0x6666666704047827 */ /* 0x000fca00078e02ff */
[----:B--2---:R-:W-:-:S04]  /*2a4e0*/  SHF.R.U32.HI R5, RZ, 0x1f, R4 ;  /* 0x0000001fff057819 */ /* 0x004fc80000011604 */
[----:B------:R-:W-:-:S04]  /*2a4f0*/  LEA.HI.SX32 R5, R4, R5, 0x1b ;  /* 0x0000000504057211 */ /* 0x000fc800078fdaff */
[----:B------:R-:W-:-:S05]  /*2a500*/  VIMNMX R4, R3, R5, PT ;  /* 0x0000000503047248 */ /* 0x000fca0003fe0100 */
[--C-:B------:R-:W-:Y:S02]  /*2a510*/  IMAD R4, R4, 0x50, -R7.reuse ;  /* 0x0000005004047824 */ /* 0x100fe400078e0a07 */
[----:B------:R-:W-:-:S03]  /*2a520*/  IMAD.MOV R7, RZ, RZ, -R7 ;  /* 0x000000ffff077224 */ /* 0x000fc600078e0a07 */
[----:B------:R-:W-:Y:S02]  /*2a530*/  VIMNMX R4, R4, R6, PT ;  /* 0x0000000604047248 */ /* 0x000fe40003fe0100 */
[----:B------:R-:W-:-:S04]  /*2a540*/  VIMNMX R7, RZ, R7, !PT ;  /* 0x00000007ff077248 */ /* 0x000fc80007fe0100 */
        /* <DEDUP_REMOVED lines=14> */
[----:B------:R-:W2:Y:S02]  /*2a630*/  S2R R7, SR_TID.X ;  /* 0x0000000000077919 */ /* 0x000ea40000002100 */
[----:B--2---:R-:W-:-:S04]  /*2a640*/  SHF.R.U32.HI R7, RZ, 0x5, R7 ;  /* 0x00000005ff077819 */ /* 0x004fc80000011607 */
[----:B------:R-:W-:-:S05]  /*2a650*/  LOP3.LUT R7, R7, 0x3, RZ, 0xc0, !PT ;  /* 0x0000000307077812 */ /* 0x000fca00078ec0ff */
[----:B------:R2:W3:Y:S02]  /*2a660*/  SHFL.IDX PT, R14, R7, RZ, 0x1f ;  /* 0x00001fff070e7589 */ /* 0x0004e400000e0000 */
.L_x_3178:
[----:B---3--:R-:W-:Y:S02]  /*2a670*/  ISETP.NE.AND P0, PT, R14, RZ, PT ;  /* 0x000000ff0e00720c */ /* 0x008fe40003f05270 */
[----:B------:R-:W-:-:S11]  /*2a680*/  PLOP3.LUT P6, PT, PT, PT, PT, 0x8, 0x0 ;  /* 0x000000000000781c */ /* 0x000fd60003fce170 */
[----:B------:R-:W-:Y:S05]  /*2a690*/  @P0 BRA `(.L_x_2972) ;  /* 0x00000000000c0947 */ /* 0x000fea0003800000 */
[----:B------:R-:W-:-:S03]  /*2a6a0*/  UMOV UR4, 0xffffffff ;  /* 0xffffffff00047882 */ /* 0x000fc60000000000 */
[----:B------:R-:W-:Y:S05]  /*2a6b0*/  BRA.DIV UR4, `(.L_x_2973) ;  /* 0x0000007e04707947 */ /* 0x000fea000b800000 */
[----:B------:R-:W-:-:S13]  /*2a6c0*/  ELECT P6, URZ, PT ;  /* 0x00000000003f782f */ /* 0x000fda00038c0000 */
.L_x_2972:
[----:B--2---:R-:W2:Y:S01]  /*2a6d0*/  LDL R7, [R1+0x30] ;  /* 0x0000300001077983 */ /* 0x004ea20000100800 */
[----:B------:R-:W-:Y:S01]  /*2a6e0*/  BSSY B1, `(.L_x_2974) ;  /* 0x0000008000017945 */ /* 0x000fe20003800000 */
[----:B--2---:R-:W-:-:S05]  /*2a6f0*/  VIADD R7, R7, 0x1 ;  /* 0x0000000107077836 */ /* 0x004fca0000000000 */
[----:B0-----:R-:W-:-:S04]  /*2a700*/  LEA.HI R8, R7, R7, RZ, 0x1 ;  /* 0x0000000707087211 */ /* 0x001fc800078f08ff */
[----:B------:R-:W-:-:S05]  /*2a710*/  LOP3.LUT R8, R8, 0xfffffffe, RZ, 0xc0, !PT ;  /* 0xfffffffe08087812 */ /* 0x000fca00078ec0ff */
[----:B------:R-:W-:-:S05]  /*2a720*/  IMAD.IADD R7, R7, 0x1, -R8 ;  /* 0x0000000107077824 */ /* 0x000fca00078e0a08 */
[----:B------:R-:W-:-:S04]  /*2a730*/  SHF.L.U32 R7, R7, 0x1f, RZ ;  /* 0x0000001f07077819 */ /* 0x000fc800000006ff */
[----:B------:R-:W0:Y:S02]  /*2a740*/  SYNCS.PHASECHK.TRANS64.TRYWAIT P0, [R22+URZ+0x38820], R7 ;  /* 0x03882007160075a7 */ /* 0x000e24000800017f */
[----:B0-----:R-:W-:Y:S05]  /*2a750*/  @!P0 BRA `(.L_x_2975) ;  /* 0x0000007c00688947 */ /* 0x001fea0003800000 */
.L_x_3181:
[----:B------:R-:W-:Y:S05]  /*2a760*/  BSYNC B1 ;  /* 0x0000000000017941 */ /* 0x000fea0003800000 */
.L_x_2974:
[----:B------:R-:W-:Y:S04]  /*2a770*/  BSSY B1, `(.L_x_2976) ;  /* 0x00000aa000017945 */ /* 0x000fe80003800000 */
[----:B------:R-:W-:Y:S05]  /*2a780*/  @!P6 BRA `(.L_x_2977) ;  /* 0x0000000800a0e947 */ /* 0x000fea0003800000 */
[----:B------:R-:W-:Y:S01]  /*2a790*/  IMAD R11, R28, 0x8, R22 ;  /* 0x000000081c0b7824 */ /* 0x000fe200078e0216 */
[----:B-1----:R-:W-:Y:S01]  /*2a7a0*/  SHF.L.U32 R10, R30, 0x1f, RZ ;  /* 0x0000001f1e0a7819 */ /* 0x002fe200000006ff */
[----:B------:R-:W1:Y:S01]  /*2a7b0*/  S2R R8, SR_TID.X ;  /* 0x0000000000087919 */ /* 0x000e620000002100 */
[----:B------:R-:W-:Y:S02]  /*2a7c0*/  BSSY B2, `(.L_x_2978) ;  /* 0x0000005000027945 */ /* 0x000fe40003800000 */
[----:B------:R-:W2:Y:S01]  /*2a7d0*/  SYNCS.PHASECHK.TRANS64.TRYWAIT P0, [R11+URZ+0x388a0], R10 ;  /* 0x0388a00a0b0075a7 */ /* 0x000ea2000800017f */
[----:B-1----:R-:W-:-:S04]  /*2a7e0*/  LOP3.LUT R8, R8, 0x7f, RZ, 0xc0, !PT ;  /* 0x0000007f08087812 */ /* 0x002fc800078ec0ff */
[----:B------:R-:W-:Y:S01]  /*2a7f0*/  ISETP.NE.AND P1, PT, R8, RZ, PT ;  /* 0x000000ff0800720c */ /* 0x000fe20003f25270 */
[----:B--2---:R-:W-:-:S12]  /*2a800*/  @!P0 BRA `(.L_x_2979) ;  /* 0x0000007c00508947 */ /* 0x004fd80003800000 */
.L_x_3182:
[----:B------:R-:W-:Y:S05]  /*2a810*/  BSYNC B2 ;  /* 0x0000000000027941 */ /* 0x000fea0003800000 */
.L_x_2978:
        /* <DEDUP_REMOVED lines=9> */
.L_x_2981:
[----:B------:R-:W-:Y:S05]  /*2a8b0*/  BSYNC B2 ;  /* 0x0000000000027941 */ /* 0x000fea0003800000 */
.L_x_2980:
        /* <DEDUP_REMOVED lines=12> */
.L_x_2982:
        /* <DEDUP_REMOVED lines=16> */
.L_x_2983:
        /* <DEDUP_REMOVED lines=16> */
.L_x_2984:
        /* <DEDUP_REMOVED lines=16> */
.L_x_2985:
        /* <DEDUP_REMOVED lines=13> */
.L_x_3183:
[----:B------:R-:W-:Y:S05]  /*2ad50*/  BSYNC B2 ;  /* 0x0000000000027941 */ /* 0x000fea0003800000 */
.L_x_2986:
        /* <DEDUP_REMOVED lines=11> */
.L_x_2989:
[----:B------:R-:W-:Y:S05]  /*2ae10*/  BSYNC B2 ;  /* 0x0000000000027941 */ /* 0x000fea0003800000 */
.L_x_2988:
        /* <DEDUP_REMOVED lines=8> */
.L_x_2990:
        /* <DEDUP_REMOVED lines=15> */
.L_x_2991:
        /* <DEDUP_REMOVED lines=15> */
.L_x_2992:
        /* <DEDUP_REMOVED lines=15> */
.L_x_2993:
        /* <DEDUP_REMOVED lines=10> */
.L_x_2977:
[----:B------:R-:W-:Y:S05]  /*2b210*/  BSYNC B1 ;  /* 0x0000000000017941 */ /* 0x000fea0003800000 */
.L_x_2976:
        /* <DEDUP_REMOVED lines=9> */
.L_x_3012:
[----:B------:R-:W-:Y:S05]  /*2b2b0*/  YIELD ;  /* 0x0000000000007946 */ /* 0x000fea0003800000 */
[----:B------:R-:W-:Y:S04]  /*2b2c0*/  BSSY B1, `(.L_x_2994) ;  /* 0x00000a9000017945 */ /* 0x000fe80003800000 */
[----:B------:R-:W-:Y:S05]  /*2b2d0*/  @!P6 BRA `(.L_x_2995) ;  /* 0x00000008009ce947 */ /* 0x000fea0003800000 */
[----:B-1----:R-:W-:Y:S01]  /*2b2e0*/  IMAD R10, R28, 0x8, R22 ;  /* 0x000000081c0a7824 */ /* 0x002fe200078e0216 */
[----:B------:R-:W-:Y:S01]  /*2b2f0*/  SHF.L.U32 R9, R30, 0x1f, RZ ;  /* 0x0000001f1e097819 */ /* 0x000fe200000006ff */
[----:B------:R-:W1:Y:S01]  /*2b300*/  S2R R5, SR_TID.X ;  /* 0x0000000000057919 */ /* 0x000e620000002100 */
[----:B------:R-:W-:Y:S02]  /*2b310*/  BSSY B2, `(.L_x_2996) ;  /* 0x0000005000027945 */ /* 0x000fe40003800000 */
[----:B------:R-:W2:Y:S01]  /*2b320*/  SYNCS.PHASECHK.TRANS64.TRYWAIT P1, [R10+URZ+0x388a0], R9 ;  /* 0x0388a0090a0075a7 */ /* 0x000ea2000802017f */
[----:B-1----:R-:W-:-:S04]  /*2b330*/  LOP3.LUT R5, R5, 0x7f, RZ, 0xc0, !PT ;  /* 0x0000007f05057812 */ /* 0x002fc800078ec0ff */
[----:B------:R-:W-:Y:S01]  /*2b340*/  ISETP.NE.AND P2, PT, R5, RZ, PT ;  /* 0x000000ff0500720c */ /* 0x000fe20003f45270 */
[----:B--2---:R-:W-:-:S12]  /*2b350*/  @!P1 BRA `(.L_x_2997) ;  /* 0x0000007000a49947 */ /* 0x004fd80003800000 */
.L_x_3184:
[----:B------:R-:W-:Y:S05]  /*2b360*/  BSYNC B2 ;  /* 0x0000000000027941 */ /* 0x000fea0003800000 */
.L_x_2996:
[----:B------:R-:W-:Y:S04]  /*2b370*/  BSSY B2, `(.L_x_2998) ;  /* 0x0000009000027945 */ /* 0x000fe80003800000 */
[----:B------:R-:W-:Y:S05]  /*2b380*/  @P2 BRA `(.L_x_2999) ;  /* 0x00000000001c2947 */ /* 0x000fea0003800000 */
[----:B0-----:R-:W0:Y:S01]  /*2b390*/  S2R R7, SR_TID.X ;  /* 0x0000000000077919 */ /* 0x001e220000002100 */
[----:B------:R-:W-:-:S04]  /*2b3a0*/  IMAD.MOV.U32 R5, RZ, RZ, 0xa000 ;  /* 0x0000a000ff057424 */ /* 0x000fc800078e00ff */
[----:B------:R2:W-:Y:S01]  /*2b3b0*/  SYNCS.ARRIVE.TRANS64 RZ, [R10+URZ+0x38890], R5 ;  /* 0x038890050aff79a7 */ /* 0x0005e2000800003f */
[----:B0-----:R-:W-:-:S04]  /*2b3c0*/  LOP3.LUT R7, R7, 0x1f, RZ, 0xc0, !PT ;  /* 0x0000001f07077812 */ /* 0x001fc800078ec0ff */
[----:B------:R-:W-:-:S13]  /*2b3d0*/  ISETP.NE.AND P1, PT, R7, RZ, PT ;  /* 0x000000ff0700720c */ /* 0x000fda0003f25270 */
[----:B--2---:R-:W-:Y:S05]  /*2b3e0*/  @!P1 BRA `(.L_x_2999) ;  /* 0x0000000000049947 */ /* 0x004fea0003800000 */
[----:B------:R-:W-:Y:S01]  /*2b3f0*/  BPT.TRAP 0x1 ;  /* 0x000000040000795c */ /* 0x000fe20000300000 */
.L_x_2999:
[----:B------:R-:W-:Y:S05]  /*2b400*/  BSYNC B2 ;  /* 0x0000000000027941 */ /* 0x000fea0003800000 */
.L_x_2998:
        /* <DEDUP_REMOVED lines=11> */
.L_x_3000:
        /* <DEDUP_REMOVED lines=16> */
.L_x_3001:
        /* <DEDUP_REMOVED lines=16> */
.L_x_3002:
        /* <DEDUP_REMOVED lines=16> */
.L_x_3003:
        /* <DEDUP_REMOVED lines=13> */
.L_x_3185:
[----:B------:R-:W-:Y:S05]  /*2b890*/  BSYNC B2 ;  /* 0x0000000000027941 */ /* 0x000fea0003800000 */
.L_x_3004:
        /* <DEDUP_REMOVED lines=11> */
.L_x_3007:
[----:B------:R-:W-:Y:S05]  /*2b950*/  BSYNC B2 ;  /* 0x0000000000027941 */ /* 0x000fea0003800000 */
.L_x_3006:
        /* <DEDUP_REMOVED lines=8> */
.L_x_3008:
        /* <DEDUP_REMOVED lines=15> */
.L_x_3009:
        /* <DEDUP_REMOVED lines=15> */
.L_x_3010:
        /* <DEDUP_REMOVED lines=15> */
.L_x_3011:
        /* <DEDUP_REMOVED lines=10> */
.L_x_2995:
[----:B------:R-:W-:Y:S05]  /*2bd50*/  BSYNC B1 ;  /* 0x0000000000017941 */ /* 0x000fea0003800000 */
.L_x_2994:
        /* <DEDUP_REMOVED lines=8> */
.L_x_2970:
[----:B------:R-:W-:Y:S05]  /*2bde0*/  BSYNC B0 ;  /* 0x0000000000007941 */ /* 0x000fea0003800000 */
.L_x_2969:
[----:B------:R-:W2:Y:S01]  /*2bdf0*/  LDC R0, c[0x0][0x448] ;  /* 0x00011200ff007b82 */ /* 0x000ea20000000800 */
[----:B------:R-:W-:Y:S01]  /*2be00*/  LEA R4, R17, 0x7f, 0x7 ;  /* 0x0000007f11047811 */ /* 0x000fe200078e38ff */
[----:B------:R-:W-:Y:S05]  /*2be10*/  @!P0 WARPSYNC.ALL ;  /* 0x0000000000008948 */ /* 0x000fea0003800000 */
[----:B------:R-:W-:Y:S01]  /*2be20*/  BSSY B7, `(.L_x_3013) ;  /* 0x0000393000077945 */ /* 0x000fe20003800000 */
[----:B------:R-:W-:Y:S01]  /*2be30*/  @!P0 BAR.SYNC.DEFER_BLOCKING 0xc, 0x180 ;  /* 0x0306000000008b1d */ /* 0x000fe20000010000 */
[----:B--2---:R-:W-:-:S13]  /*2be40*/  ISETP.NE.AND P1, PT, R0, 0x1, PT ;  /* 0x000000010000780c */ /* 0x004fda0003f25270 */
[----:B0-----:R-:W0:Y:S08]  /*2be50*/  @P1 LDC R7, c[0x0][0x44c] ;  /* 0x00011300ff071b82 */ /* 0x001e300000000800 */
[----:B------:R-:W2:Y:S01]  /*2be60*/  @P1 LDC R5, c[0x0][0x450] ;  /* 0x00011400ff051b82 */ /* 0x000ea20000000800 */
[----:B0-----:R-:W-:-:S05]  /*2be70*/  @P1 IMAD.HI.U32 R0, R4, R7, RZ ;  /* 0x0000000704001227 */ /* 0x001fca00078e00ff */
[----:B--2---:R-:W-:-:S05]  /*2be80*/  @P1 SHF.R.U32.HI R4, RZ, R5, R0 ;  /* 0x00000005ff041219 */ /* 0x004fca0000011600 */
[----:B------:R-:W-:-:S04]  /*2be90*/  IMAD.IADD R4, R2, 0x1, R4 ;  /* 0x0000000102047824 */ /* 0x000fc800078e0204 */
[----:B------:R-:W-:-:S05]  /*2bea0*/  IMAD.HI R4, R4, 0x66666667, RZ ;  /* 0x6666666704047827 */ /* 0x000fca00078e02ff */
[----:B------:R-:W-:-:S04]  /*2beb0*/  SHF.R.U32.HI R5, RZ, 0x1f, R4 ;  /* 0x0000001fff057819 */ /* 0x000fc80000011604 */
        /* <DEDUP_REMOVED lines=11> */
[----:B------:R-:W2:Y:S01]  /*2bf70*/  LDC.64 R2, c[0x0][0xc60] ;  /* 0x00031800ff027b82 */ /* 0x000ea20000000a00 */
[----:B------:R-:W0:Y:S02]  /*2bf80*/  FLO.U32 R0, UR4 ;  /* 0x0000000400007d00 */ /* 0x000e2400080e0000 */
[----:B0-----:R-:W-:-:S06]  /*2bf90*/  ISETP.EQ.U32.AND P0, PT, R0, R5, PT ;  /* 0x000000050000720c */ /* 0x001fcc0003f02070 */
[----:B------:R-:W2:Y:S07]  /*2bfa0*/  POPC R5, UR4 ;  /* 0x0000000400057d09 */ /* 0x000eae0008000000 */
[----:B--2---:R-:W2:Y:S01]  /*2bfb0*/  @P0 ATOMG.E.ADD.STRONG.GPU PT, R3, desc[UR60][R2.64], R5 ;  /* 0x00000005020309a8 */ /* 0x004ea200081ee1fc */
[----:B------:R-:W0:Y:S02]  /*2bfc0*/  S2R R4, SR_LTMASK ;  /* 0x0000000000047919 */ /* 0x000e240000003900 */
[----:B0-----:R-:W-:-:S04]  /*2bfd0*/  LOP3.LUT R4, R4, UR4, RZ, 0xc0, !PT ;  /* 0x0000000404047c12 */ /* 0x001fc8000f8ec0ff */
[----:B------:R-:W0:Y:S01]  /*2bfe0*/  POPC R7, R4 ;  /* 0x0000000400077309 */ /* 0x000e220000000000 */
[----:B--2---:R-:W0:Y:S02]  /*2bff0*/  SHFL.IDX PT, R0, R3, R0, 0x1f ;  /* 0x00001f0003007589 */ /* 0x004e2400000e0000 */
[----:B0-----:R-:W-:Y:S01]  /*2c000*/  IADD3 R16, R0, UR38, R7 ;  /* 0x0000002600107c10 */ /* 0x001fe2000fffe007 */
[----:B------:R-:W-:Y:S06]  /*2c010*/  BRA `(.L_x_3015) ;  /* 0x0000003400cc7947 */ /* 0x000fec0003800000 */
.L_x_3014:
        /* <DEDUP_REMOVED lines=13> */
[----:B-1----:R-:W-:Y:S02]  /*2c0f0*/  IMAD.U32 R10, RZ, RZ, UR4 ;  /* 0x00000004ff0a7e24 */ /* 0x002fe4000f8e00ff */
[----:B------:R-:W-:Y:S02]  /*2c100*/  IMAD.U32 R11, RZ, RZ, UR5 ;  /* 0x00000005ff0b7e24 */ /* 0x000fe4000f8e00ff */
[----:B------:R-:W-:Y:S02]  /*2c110*/  IMAD.MOV.U32 R8, RZ, RZ, 0x70 ;  /* 0x00000070ff087424 */ /* 0x000fe400078e00ff */
[----:B------:R-:W-:Y:S02]  /*2c120*/  IMAD.MOV.U32 R12, RZ, RZ, 0x1 ;  /* 0x00000001ff0c7424 */ /* 0x000fe400078e00ff */
[----:B------:R-:W-:-:S07]  /*2c130*/  IMAD.MOV.U32 R13, RZ, RZ, RZ ;  /* 0x000000ffff0d7224 */ /* 0x000fce00078e00ff */
[----:B------:R-:W-:-:S07]  /*2c140*/  LEPC R20, `(.L_x_3017) ;  /* 0x000000001014794e */ /* 0x000fce0000000000 */
[----:B0-----:R-:W-:Y:S05]  /*2c150*/  CALL.ABS.NOINC R2 ;  /* 0x0000000002007343 */ /* 0x001fea0003c00000 */
.L_x_3017:
[----:B------:R-:W-:Y:S05]  /*2c160*/  BSYNC B6 ;  /* 0x0000000000067941 */ /* 0x000fea0003800000 */
.L_x_3016:
        /* <DEDUP_REMOVED lines=9> */
[----:B------:R-:W-:Y:S02]  /*2c200*/  IMAD.U32 R4, RZ, RZ, UR6 ;  /* 0x00000006ff047e24 */ /* 0x000fe4000f8e00ff */
[----:B------:R-:W-:Y:S02]  /*2c210*/  IMAD.U32 R5, RZ, RZ, UR7 ;  /* 0x00000007ff057e24 */ /* 0x000fe4000f8e00ff */
[----:B------:R-:W-:Y:S02]  /*2c220*/  IMAD.U32 R6, RZ, RZ, UR8 ;  /* 0x00000008ff067e24 */ /* 0x000fe4000f8e00ff */
[----:B------:R-:W-:-:S02]  /*2c230*/  IMAD.U32 R7, RZ, RZ, UR9 ;  /* 0x00000009ff077e24 */ /* 0x000fc4000f8e00ff */
[----:B-1----:R-:W-:Y:S02]  /*2c240*/  IMAD.U32 R10, RZ, RZ, UR4 ;  /* 0x00000004ff0a7e24 */ /* 0x002fe4000f8e00ff */
[----:B------:R-:W-:Y:S02]  /*2c250*/  IMAD.U32 R11, RZ, RZ, UR5 ;  /* 0x00000005ff0b7e24 */ /* 0x000fe4000f8e00ff */
[----:B------:R-:W-:Y:S02]  /*2c260*/  IMAD.MOV.U32 R8, RZ, RZ, 0x70 ;  /* 0x00000070ff087424 */ /* 0x000fe400078e00ff */
[----:B------:R-:W-:Y:S02]  /*2c270*/  IMAD.MOV.U32 R12, RZ, RZ, 0x1 ;  /* 0x00000001ff0c7424 */ /* 0x000fe400078e00ff */
[----:B0-----:R-:W-:-:S07]  /*2c280*/  IMAD.MOV.U32 R13, RZ, RZ, RZ ;  /* 0x000000ffff0d7224 */ /* 0x001fce00078e00ff */
[----:B------:R-:W-:-:S07]  /*2c290*/  LEPC R20, `(.L_x_3020) ;  /* 0x000000001014794e */ /* 0x000fce0000000000 */
[----:B--2---:R-:W-:Y:S05]  /*2c2a0*/  CALL.ABS.NOINC R2 ;  /* 0x0000000002007343 */ /* 0x004fea0003c00000 */
.L_x_3020:
        /* <DEDUP_REMOVED lines=15> */
.L_x_3019:
[----:B------:R-:W-:Y:S05]  /*2c3a0*/  BSYNC B6 ;  /* 0x0000000000067941 */ /* 0x000fea0003800000 */
.L_x_3018:
[----:B------:R-:W2:Y:S01]  /*2c3b0*/  LDL R21, [R1+0xc] ;  /* 0x00000c0001157983 */ /* 0x000ea20000100800 */
[----:B------:R-:W-:Y:S01]  /*2c3c0*/  ULDC.64 UR4, c[0x0][0x9f8] ;  /* 0x00027e0000047ab9 */ /* 0x000fe20000000a00 */
[----:B------:R-:W0:Y:S01]  /*2c3d0*/  LDC R0, c[0x0][0x430] ;  /* 0x00010c00ff007b82 */ /* 0x000e220000000800 */
[----:B------:R-:W-:Y:S01]  /*2c3e0*/  ISETP.NE.U32.AND P0, PT, RZ, UR4, PT ;  /* 0x00000004ff007c0c */ /* 0x000fe2000bf05070 */
[----:B------:R-:W3:Y:S03]  /*2c3f0*/  LDL R2, [R1+0x10] ;  /* 0x0000100001027983 */ /* 0x000ee60000100800 */
[----:B------:R-:W-:Y:S01]  /*2c400*/  ISETP.NE.AND.EX P0, PT, RZ, UR5, PT, P0 ;  /* 0x00000005ff007c0c */ /* 0x000fe2000bf05300 */
[----:B------:R-:W4:-:S12]  /*2c410*/  S2R R20, SR_TID.X ;  /* 0x0000000000147919 */ /* 0x000f180000002100 */
[----:B------:R-:W-:Y:S01]  /*2c420*/  @P0 IADD3 R24, P1, R24, UR4, RZ ;  /* 0x0000000418180c10 */ /* 0x000fe2000ff3e0ff */
[----:B------:R-:W-:-:S03]  /*2c430*/  ULDC UR4, c[0x0][0x2f4] ;  /* 0x0000bd0000047ab9 */ /* 0x000fc60000000800 */
[----:B------:R-:W-:-:S05]  /*2c440*/  @P0 IADD3.X R25, R25, UR5, RZ, P1, !PT ;  /* 0x0000000519190c10 */ /* 0x000fca0008ffe4ff */
[----:B------:R-:W3:Y:S01]  /*2c450*/  @P0 LDG.E R33, desc[UR60][R24.64] ;  /* 0x0000003c18210981 */ /* 0x000ee2000c1e1900 */
[----:B----4-:R-:W-:-:S04]  /*2c460*/  LOP3.LUT R20, R20, 0x7f, RZ, 0xc0, !PT ;  /* 0x0000007f14147812 */ /* 0x010fc800078ec0ff */
[----:B------:R-:W-:Y:S02]  /*2c470*/  SHF.R.U32.HI R26, RZ, 0x3, R20 ;  /* 0x00000003ff1a7819 */ /* 0x000fe40000011614 */
[----:B------:R-:W4:Y:S01]  /*2c480*/  S2R R20, SR_TID.X ;  /* 0x0000000000147919 */ /* 0x000f220000002100 */
[----:B0-----:R-:W-:-:S13]  /*2c490*/  ISETP.NE.AND P1, PT, R0, 0x1, PT ;  /* 0x000000010000780c */ /* 0x001fda0003f25270 */
[----:B------:R-:W0:Y:S08]  /*2c4a0*/  @P1 LDC R7, c[0x0][0x434] ;  /* 0x00010d00ff071b82 */ /* 0x000e300000000800 */
[----:B------:R-:W1:Y:S01]  /*2c4b0*/  @P1 LDC R5, c[0x0][0x438] ;  /* 0x00010e00ff051b82 */ /* 0x000e620000000800 */
[----:B----4-:R-:W-:-:S05]  /*2c4c0*/  IMAD.SHL.U32 R20, R20, 0x10, RZ ;  /* 0x0000001014147824 */ /* 0x010fca00078e00ff */
[----:B------:R-:W-:Y:S01]  /*2c4d0*/  LOP3.LUT R20, R26, 0x70, R20, 0xf8, !PT ;  /* 0x000000701a147812 */ /* 0x000fe200078ef814 */
[----:B------:R-:W-:-:S04]  /*2c4e0*/  VIADD R26, R32, 0xffffffff ;  /* 0xffffffff201a7836 */ /* 0x000fc80000000000 */
[----:B------:R-:W-:Y:S01]  /*2c4f0*/  IMAD R6, R26, 0x50, R20 ;  /* 0x000000501a067824 */ /* 0x000fe200078e0214 */
[----:B------:R-:W-:Y:S02]  /*2c500*/  LOP3.LUT R23, R23, 0xfffffffe, RZ, 0xc0, !PT ;  /* 0xfffffffe17177812 */ /* 0x000fe400078ec0ff */
[----:B------:R-:W-:Y:S01]  /*2c510*/  LOP3.LUT R9, R36, 0x80, RZ, 0xfc, !PT ;  /* 0x0000008024097812 */ /* 0x000fe200078efcff */
[----:B------:R-:W-:Y:S01]  /*2c520*/  UMOV UR5, 0xffffffff ;  /* 0xffffffff00057882 */ /* 0x000fe20000000000 */
[----:B--2---:R-:W-:-:S04]  /*2c530*/  ISETP.GE.AND P0, PT, R6, R21, PT ;  /* 0x000000150600720c */ /* 0x004fc80003f06270 */
[----:B------:R-:W-:Y:S01]  /*2c540*/  ISETP.GT.U32.OR P0, PT, R20, 0x4f, P0 ;  /* 0x0000004f1400780c */ /* 0x000fe20000704470 */
[----:B---3--:R-:W-:-:S04]  /*2c550*/  IMAD.IADD R6, R6, 0x1, R2 ;  /* 0x0000000106067824 */ /* 0x008fc800078e0202 */
[----:B0-----:R-:W-:-:S08]  /*2c560*/  @P1 IMAD.HI.U32 R7, R6, R7, RZ ;  /* 0x0000000706071227 */ /* 0x001fd000078e00ff */
[----:B------:R-:W0:Y:S01]  /*2c570*/  @!P0 LDC.64 R2, c[0x0][0x428] ;  /* 0x00010a00ff028b82 */ /* 0x000e220000000a00 */
[----:B------:R-:W-:Y:S01]  /*2c580*/  IMAD.MOV.U32 R4, RZ, RZ, R6 ;  /* 0x000000ffff047224 */ /* 0x000fe200078e0006 */
[----:B-1----:R-:W-:-:S05]  /*2c590*/  @P1 SHF.R.U32.HI R4, RZ, R5, R7 ;  /* 0x00000005ff041219 */ /* 0x002fca0000011607 */
[----:B------:R-:W-:Y:S01]  /*2c5a0*/  IMAD.MOV R5, RZ, RZ, -R4 ;  /* 0x000000ffff057224 */ /* 0x000fe200078e0a04 */
[----:B------:R-:W-:-:S03]  /*2c5b0*/  SHF.R.S32.HI R8, RZ, 0x1f, R33 ;  /* 0x0000001fff087819 */ /* 0x000fc60000011421 */
[----:B------:R-:W-:Y:S01]  /*2c5c0*/  IMAD R0, R0, R5, R6 ;  /* 0x0000000500007224 */ /* 0x000fe200078e0206 */
[--C-:B------:R-:W-:Y:S01]  /*2c5d0*/  @!P0 SHF.R.S32.HI R5, RZ, 0x1f, R4.reuse ;  /* 0x0000001fff058819 */ /* 0x100fe20000011404 */
[-C--:B0-----:R-:W-:Y:S02]  /*2c5e0*/  @!P0 IMAD R6, R8, R2.reuse, RZ ;  /* 0x0000000208068224 */ /* 0x081fe400078e02ff */
        /* <DEDUP_REMOVED lines=30> */
.L_x_3188:
[----:B------:R-:W-:Y:S01]  /*2c7d0*/  SHF.R.S32.HI R32, RZ, 0x1f, R18 ;  /* 0x0000001fff207819 */ /* 0x000fe20000011412 */
[----:B------:R-:W-:Y:S06]  /*2c7e0*/  @!P2 BRA `(.L_x_3022) ;  /* 0x000000000004a947 */ /* 0x000fec0003800000 */
[----:B------:R-:W-:Y:S01]  /*2c7f0*/  BPT.TRAP 0x1 ;  /* 0x000000040000795c */ /* 0x000fe20000300000 */
.L_x_3022:
        /* <DEDUP_REMOVED lines=25> */
.L_x_3189:
[----:B------:R-:W-:Y:S05]  /*2c990*/  BSYNC B0 ;  /* 0x0000000000007941 */ /* 0x000fea0003800000 */
.L_x_3023:
        /* <DEDUP_REMOVED lines=76> */
.L_x_3201:
        /* <DEDUP_REMOVED lines=17> */
.L_x_3027:
[----:B------:R-:W-:Y:S05]  /*2cf70*/  BSYNC B0 ;  /* 0x0000000000007941 */ /* 0x000fea0003800000 */
.L_x_3026:
[----:B------:R-:W-:Y:S01]  /*2cf80*/  NOP ;  /* 0x0000000000007918 */ /* 0x000fe20000000000 */
[----:B------:R-:W-:-:S13]  /*2cf90*/  PLOP3.LUT P0, PT, PT, PT, PT, 0x80, 0x0 ;  /* 0x000000000000781c */ /* 0x000fda0003f0f070 */
.L_x_3028:
        /* <DEDUP_REMOVED lines=10> */
.L_x_3029:
        /* <DEDUP_REMOVED lines=17> */
[----:B0-----:R-:W-:Y:S02]  /*2d150*/  VIADD R2, R22, 0x14400 ;  /* 0x0001440016027836 */ /* 0x001fe40000000000 */
[----:B------:R-:W-:-:S03]  /*2d160*/  IMAD.IADD R35, R5, 0x1, R0 ;  /* 0x0000000105237824 */ /* 0x000fc600078e0200 */
        /* <DEDUP_REMOVED lines=18> */
.L_x_3031:
[----:B------:R-:W-:Y:S05]  /*2d290*/  BSYNC B6 ;  /* 0x0000000000067941 */ /* 0x000fea0003800000 */
.L_x_3030:
[----:B------:R-:W3:Y:S01]  /*2d2a0*/  LDL.LU R20, [R1+0x24] ;  /* 0x0000240001147983 */ /* 0x000ee20000300800 */
[----:B------:R-:W-:Y:S01]  /*2d2b0*/  ULDC.64 UR4, c[0x0][0x2d8] ;  /* 0x0000b60000047ab9 */ /* 0x000fe20000000a00 */
[----:B------:R-:W0:Y:S02]  /*2d2c0*/  LDC R7, c[0x0][0x448] ;  /* 0x00011200ff077b82 */ /* 0x000e240000000800 */
[----:B------:R-:W4:Y:S01]  /*2d2d0*/  LDL.LU.64 R2, [R1+0x28] ;  /* 0x0000280001027983 */ /* 0x000f220000300a00 */
[----:B------:R-:W-:-:S03]  /*2d2e0*/  IMAD R0, R32, UR4, RZ ;  /* 0x0000000420007c24 */ /* 0x000fc6000f8e02ff */
[----:B------:R1:W5:Y:S01]  /*2d2f0*/  LDL R9, [R1+0x1c] ;  /* 0x00001c0001097983 */ /* 0x0003620000100800 */
[----:B------:R-:W-:Y:S01]  /*2d300*/  IMAD R0, R18, UR5, R0 ;  /* 0x0000000512007c24 */ /* 0x000fe2000f8e0200 */
[----:B0-----:R-:W-:-:S13]  /*2d310*/  ISETP.NE.AND P0, PT, R7, 0x1, PT ;  /* 0x000000010700780c */ /* 0x001fda0003f05270 */
[----:B------:R-:W0:Y:S01]  /*2d320*/  @P0 LDC R6, c[0x0][0x44c] ;  /* 0x00011300ff060b82 */ /* 0x000e220000000800 */
[C---:B------:R-:W-:Y:S02]  /*2d330*/  LOP3.LUT R11, R36.reuse, 0x40, RZ, 0xfc, !PT ;  /* 0x00000040240b7812 */ /* 0x040fe400078efcff */
[C---:B--2---:R-:W-:Y:S02]  /*2d340*/  LOP3.LUT R8, R36.reuse, 0x80, RZ, 0xfc, !PT ;  /* 0x0000008024087812 */ /* 0x044fe400078efcff */
[----:B------:R-:W-:Y:S01]  /*2d350*/  LOP3.LUT R10, R36, 0xc0, RZ, 0xfc, !PT ;  /* 0x000000c0240a7812 */ /* 0x000fe200078efcff */
[----:B----4-:R-:W-:Y:S02]  /*2d360*/  IMAD.MOV.U32 R3, RZ, RZ, R35 ;  /* 0x000000ffff037224 */ /* 0x010fe400078e0023 */
[----:B------:R-:W-:Y:S01]  /*2d370*/  IMAD.WIDE.U32 R2, R18, UR4, R2 ;  /* 0x0000000412027c25 */ /* 0x000fe2000f8e0002 */
[----:B------:R-:W-:-:S03]  /*2d380*/  ULDC.64 UR4, c[0x0][0x2e0] ;  /* 0x0000b80000047ab9 */ /* 0x000fc60000000a00 */
[----:B------:R-:W-:Y:S02]  /*2d390*/  IMAD.IADD R3, R3, 0x1, R0 ;  /* 0x0000000103037824 */ /* 0x000fe400078e0200 */
[----:B---3--:R-:W-:Y:S02]  /*2d3a0*/  IMAD R0, R20, UR4, RZ ;  /* 0x0000000414007c24 */ /* 0x008fe4000f8e02ff */
[----:B------:R-:W2:Y:S01]  /*2d3b0*/  S2R R20, SR_TID.X ;  /* 0x0000000000147919 */ /* 0x000ea20000002100 */
[----:B------:R-:W-:-:S04]  /*2d3c0*/  IMAD.WIDE.U32 R2, R31, UR4, R2 ;  /* 0x000000041f027c25 */ /* 0x000fc8000f8e0002 */
[----:B------:R-:W-:Y:S01]  /*2d3d0*/  IMAD R0, R31, UR5, R0 ;  /* 0x000000051f007c24 */ /* 0x000fe2000f8e0200 */
[----:B------:R-:W-:-:S03]  /*2d3e0*/  ULDC.64 UR4, c[0x0][0x2d0] ;  /* 0x0000b40000047ab9 */ /* 0x000fc60000000a00 */
[----:B------:R-:W-:Y:S02]  /*2d3f0*/  IMAD.IADD R3, R3, 0x1, R0 ;  /* 0x0000000103037824 */ /* 0x000fe400078e0200 */
[----:B------:R-:W3:Y:S01]  /*2d400*/  @P0 LDC R0, c[0x0][0x450] ;  /* 0x00011400ff000b82 */ /* 0x000ee20000000800 */
[----:B--2---:R-:W-:-:S04]  /*2d410*/  LOP3.LUT R20, R20, 0x7f, RZ, 0xc0, !PT ;  /* 0x0000007f14147812 */ /* 0x004fc800078ec0ff */
[----:B------:R-:W-:Y:S02]  /*2d420*/  SHF.R.U32.HI R21, RZ, 0x3, R20 ;  /* 0x00000003ff157819 */ /* 0x000fe40000011614 */
[----:B------:R-:W2:Y:S02]  /*2d430*/  S2R R20, SR_TID.X ;  /* 0x0000000000147919 */ /* 0x000ea40000002100 */
[----:B--2---:R-:W-:-:S05]  /*2d440*/  IMAD.SHL.U32 R20, R20, 0x10, RZ ;  /* 0x0000001014147824 */ /* 0x004fca00078e00ff */
[----:B------:R-:W-:-:S05]  /*2d450*/  LOP3.LUT R20, R21, 0x70, R20, 0xf8, !PT ;  /* 0x0000007015147812 */ /* 0x000fca00078ef814 */
[----:B------:R-:W-:-:S04]  /*2d460*/  IMAD R5, R17, 0x80, R20 ;  /* 0x0000008011057824 */ /* 0x000fc800078e0214 */
[----:B0-----:R-:W-:-:S04]  /*2d470*/  @P0 IMAD.HI.U32 R6, R5, R6, RZ ;  /* 0x0000000605060227 */ /* 0x001fc800078e00ff */
[----:B------:R-:W-:Y:S01]  /*2d480*/  IMAD.MOV.U32 R4, RZ, RZ, R5 ;  /* 0x000000ffff047224 */ /* 0x000fe200078e0005 */
[----:B---3--:R-:W-:Y:S01]  /*2d490*/  @P0 SHF.R.U32.HI R4, RZ, R0, R6 ;  /* 0x00000000ff040219 */ /* 0x008fe20000011606 */
        /* <DEDUP_REMOVED lines=17> */
[----:B0-----:R-:W-:-:S03]  /*2d5b0*/  LOP3.LUT R20, R20, 0x7f, RZ, 0xc0, !PT ;  /* 0x0000007f14147812 */ /* 0x001fc600078ec0ff */
[----:B------:R-:W-:Y:S01]  /*2d5c0*/  LEA.HI.X R0, R2, UR5, R0, 0x1, P0 ;  /* 0x0000000502007c11 */ /* 0x000fe200080f0c00 */
[----:B------:R-:W-:Y:S01]  /*2d5d0*/  UMOV UR5, 0xffffffff ;  /* 0xffffffff00057882 */ /* 0x000fe20000000000 */
[----:B------:R-:W-:Y:S02]  /*2d5e0*/  ISETP.GE.AND P4, PT, R36, UR4, PT ;  /* 0x0000000424007c0c */ /* 0x000fe4000bf86270 */
[----:B------:R-:W-:Y:S02]  /*2d5f0*/  ISETP.GE.AND P3, PT, R11, UR4, PT ;  /* 0x000000040b007c0c */ /* 0x000fe4000bf66270 */
[----:B------:R-:W-:Y:S02]  /*2d600*/  ISETP.GE.AND P2, PT, R8, UR4, PT ;  /* 0x0000000408007c0c */ /* 0x000fe4000bf46270 */
[----:B------:R-:W-:Y:S02]  /*2d610*/  ISETP.GE.AND P1, PT, R10, UR4, PT ;  /* 0x000000040a007c0c */ /* 0x000fe4000bf26270 */
[----:B------:R-:W-:Y:S01]  /*2d620*/  SHF.R.U32.HI R8, RZ, 0x3, R20 ;  /* 0x00000003ff087819 */ /* 0x000fe20000011614 */
[----:B-1----:R-:W-:Y:S10]  /*2d630*/  BRA.DIV UR5, `(.L_x_3032) ;  /* 0x0000005a05207947 */ /* 0x002ff4000b800000 */
[----:B------:R-:W0:Y:S01]  /*2d640*/  SHFL.IDX PT, R3, R4, RZ, 0x181f ;  /* 0x00181fff04037589 */ /* 0x000e2200000e0000 */
[----:B-----5:R-:W-:Y:S02]  /*2d650*/  IMAD R5, R9, R7, RZ ;  /* 0x0000000709057224 */ /* 0x020fe400078e02ff */
[----:B------:R-:W-:Y:S01]  /*2d660*/  IMAD R17, R17, 0x80, R8 ;  /* 0x0000008011117824 */ /* 0x000fe200078e0208 */
        /* <DEDUP_REMOVED lines=83> */
.L_x_3218:
        /* <DEDUP_REMOVED lines=13> */
.L_x_3034:
[----:B------:R-:W-:Y:S05]  /*2dc70*/  BSYNC B0 ;  /* 0x0000000000007941 */ /* 0x000fea0003800000 */
.L_x_3033:
[----:B------:R-:W-:Y:S01]  /*2dc80*/  NOP ;  /* 0x0000000000007918 */ /* 0x000fe20000000000 */
[----:B------:R-:W-:-:S13]  /*2dc90*/  PLOP3.LUT P0, PT, PT, PT, PT, 0x80, 0x0 ;  /* 0x000000000000781c */ /* 0x000fda0003f0f070 */
.L_x_3035:
[----:B------:R-:W-:Y:S02]  /*2dca0*/  PLOP3.LUT P1, PT, P1, P0, PT, 0xa2, 0x0 ;  /* 0x000000000000781c */ /* 0x000fe40000f21472 */
[----:B------:R-:W-:-:S08]  /*2dcb0*/  @P0 R2UR P1, UR4, R22 ;  /* 0x00000000160402ca */ /* 0x000fd00000020000 */
[----:B------:R-:W-:-:S05]  /*2dcc0*/  @P0 PLOP3.LUT P0, PT, P1, PT, PT, 0x80, 0x0 ;  /* 0x000000000000081c */ /* 0x000fca0000f0f070 */
[----:B------:R-:W-:Y:S01]  /*2dcd0*/  @!P1 SYNCS.ARRIVE.TRANS64.RED.A0T1 RZ, [UR4+0x38800], RZ ;  /* 0x038800ffffff99a7 */ /* 0x000fe20008200404 */
[----:B------:R-:W-:Y:S07]  /*2dce0*/  @!P1 ARRIVES.LDGSTSBAR.64.TRANSCNT [UR4+0x38800] ;  /* 0x03880000ff0099b0 */ /* 0x000fee0008000a84 */
[----:B------:R-:W-:Y:S05]  /*2dcf0*/  @P0 BRA.U.ANY `(.L_x_3035) ;  /* 0xfffffffd00e80947 */ /* 0x000fea000393ffff */
[----:B0-----:R-:W2:Y:S02]  /*2dd00*/  LDL.LU R2, [R1+0x30] ;  /* 0x0000300001027983 */ /* 0x001ea40000300800 */
        /* <DEDUP_REMOVED lines=11> */
.L_x_3219:
[----:B------:R-:W-:Y:S05]  /*2ddc0*/  BSYNC B0 ;  /* 0x0000000000007941 */ /* 0x000fea0003800000 */
.L_x_3036:
[----:B------:R-:W2:Y:S01]  /*2ddd0*/  LDL R0, [R1+0x20] ;  /* 0x0000200001007983 */ /* 0x000ea20000100800 */
[----:B------:R-:W-:Y:S01]  /*2dde0*/  BSSY B0, `(.L_x_3038) ;  /* 0x0000117000007945 */ /* 0x000fe20003800000 */
[----:B--2---:R-:W-:-:S13]  /*2ddf0*/  ISETP.GE.AND P0, PT, R0, 0x2, PT ;  /* 0x000000020000780c */ /* 0x004fda0003f06270 */
[----:B------:R-:W-:Y:S05]  /*2de00*/  @!P0 BRA `(.L_x_3039) ;  /* 0x0000001000508947 */ /* 0x000fea0003800000 */
[C---:B------:R-:W-:Y:S01]  /*2de10*/  LOP3.LUT R5, R36.reuse, 0x40, RZ, 0xfc, !PT ;  /* 0x0000004024057812 */ /* 0x040fe200078efcff */
[----:B------:R-:W-:Y:S01]  /*2de20*/  ULDC UR4, c[0x0][0x2f4] ;  /* 0x0000bd0000047ab9 */ /* 0x000fe20000000800 */
[----:B------:R-:W-:Y:S01]  /*2de30*/  LOP3.LUT R4, R36, 0x80, RZ, 0xfc, !PT ;  /* 0x0000008024047812 */ /* 0x000fe200078efcff */
[----:B------:R-:W-:Y:S01]  /*2de40*/  VIADD R0, R0, 0xfffffffe ;  /* 0xfffffffe00007836 */ /* 0x000fe20000000000 */
[C---:B------:R-:W-:Y:S01]  /*2de50*/  LOP3.LUT R2, R36.reuse, 0xc0, RZ, 0xfc, !PT ;  /* 0x000000c024027812 */ /* 0x040fe200078efcff */
[----:B------:R-:W-:Y:S01]  /*2de60*/  IMAD.MOV.U32 R17, RZ, RZ, R29 ;  /* 0x000000ffff117224 */ /* 0x000fe200078e001d */
[----:B------:R-:W-:Y:S01]  /*2de70*/  ISETP.GE.AND P4, PT, R36, UR4, PT ;  /* 0x0000000424007c0c */ /* 0x000fe2000bf86270 */
[----:B------:R-:W-:Y:S01]  /*2de80*/  IMAD.MOV.U32 R7, RZ, RZ, R27 ;  /* 0x000000ffff077224 */ /* 0x000fe200078e001b */
[----:B------:R-:W-:Y:S01]  /*2de90*/  ISETP.GE.AND P3, PT, R5, UR4, PT ;  /* 0x0000000405007c0c */ /* 0x000fe2000bf66270 */
[----:B------:R-:W-:Y:S01]  /*2dea0*/  IMAD.MOV.U32 R31, RZ, RZ, R26 ;  /* 0x000000ffff1f7224 */ /* 0x000fe200078e001a */
[----:B------:R-:W-:-:S02]  /*2deb0*/  ISETP.GE.AND P2, PT, R4, UR4, PT ;  /* 0x0000000404007c0c */ /* 0x000fc4000bf46270 */
[----:B------:R-:W-:-:S13]  /*2dec0*/  ISETP.GE.AND P1, PT, R2, UR4, PT ;  /* 0x0000000402007c0c */ /* 0x000fda000bf26270 */
.L_x_3052:
[----:B------:R-:W1:Y:S01]  /*2ded0*/  LDL R5, [R1+0x10] ;  /* 0x0000100001057983 */ /* 0x000e620000100800 */
[----:B------:R-:W2:Y:S03]  /*2dee0*/  LDC R11, c[0x0][0x430] ;  /* 0x00010c00ff0b7b82 */ /* 0x000ea60000000800 */
[----:B------:R-:W3:Y:S01]  /*2def0*/  LDL R8, [R1+0x14] ;  /* 0x0000140001087983 */ /* 0x000ee20000100800 */
[----:B------:R-:W4:Y:S01]  /*2df00*/  S2R R2, SR_TID.X ;  /* 0x0000000000027919 */ /* 0x000f220000002100 */
[----:B------:R-:W4:Y:S01]  /*2df10*/  S2R R4, SR_TID.X ;  /* 0x0000000000047919 */ /* 0x000f220000002100 */
[----:B--2---:R-:W-:-:S13]  /*2df20*/  ISETP.NE.AND P0, PT, R11, 0x1, PT ;  /* 0x000000010b00780c */ /* 0x004fda0003f05270 */
[----:B0-----:R-:W0:Y:S01]  /*2df30*/  @P0 LDC R3, c[0x0][0x434] ;  /* 0x00010d00ff030b82 */ /* 0x001e220000000800 */
[----:B----4-:R-:W-:Y:S01]  /*2df40*/  LOP3.LUT R2, R2, 0x7f, RZ, 0xc0, !PT ;  /* 0x0000007f02027812 */ /* 0x010fe200078ec0ff */
[----:B------:R-:W-:-:S03]  /*2df50*/  IMAD.SHL.U32 R4, R4, 0x10, RZ ;  /* 0x0000001004047824 */ /* 0x000fc600078e00ff */
[----:B------:R-:W-:-:S04]  /*2df60*/  SHF.R.U32.HI R2, RZ, 0x3, R2 ;  /* 0x00000003ff027819 */ /* 0x000fc80000011602 */
[----:B------:R-:W-:Y:S02]  /*2df70*/  LOP3.LUT R4, R2, 0x70, R4, 0xf8, !PT ;  /* 0x0000007002047812 */ /* 0x000fe400078ef804 */
[----:B------:R-:W2:Y:S02]  /*2df80*/  @P0 LDC R2, c[0x0][0x438] ;  /* 0x00010e00ff020b82 */ /* 0x000ea40000000800 */
[----:B------:R-:W-:Y:S01]  /*2df90*/  ISETP.GT.U32.AND P6, PT, R4, 0x4f, PT ;  /* 0x0000004f0400780c */ /* 0x000fe20003fc4070 */
[----:B-1----:R-:W-:-:S04]  /*2dfa0*/  IMAD R6, R0, 0x50, R5 ;  /* 0x0000005000067824 */ /* 0x002fc800078e0205 */
[----:B------:R-:W-:-:S08]  /*2dfb0*/  IMAD.IADD R6, R4, 0x1, R6 ;  /* 0x0000000104067824 */ /* 0x000fd000078e0206 */
[----:B------:R-:W1:Y:S01]  /*2dfc0*/  @!P6 LDC.64 R4, c[0x0][0x428] ;  /* 0x00010a00ff04eb82 */ /* 0x000e620000000a00 */
[----:B0-----:R-:W-:-:S04]  /*2dfd0*/  @P0 IMAD.HI.U32 R3, R6, R3, RZ ;  /* 0x0000000306030227 */ /* 0x001fc800078e00ff */
[----:B------:R-:W-:Y:S01]  /*2dfe0*/  IMAD.MOV.U32 R10, RZ, RZ, R6 ;  /* 0x000000ffff0a7224 */ /* 0x000fe200078e0006 */
[----:B--2---:R-:W-:-:S04]  /*2dff0*/  @P0 SHF.R.U32.HI R10, RZ, R2, R3 ;  /* 0x00000002ff0a0219 */ /* 0x004fc80000011603 */
[--C-:B------:R-:W-:Y:S01]  /*2e000*/  @!P6 SHF.R.S32.HI R3, RZ, 0x1f, R10.reuse ;  /* 0x0000001fff03e819 */ /* 0x100fe2000001140a */
[----:B------:R-:W-:-:S04]  /*2e010*/  @!P6 IMAD.MOV.U32 R2, RZ, RZ, R10 ;  /* 0x000000ffff02e224 */ /* 0x000fc800078e000a */
[----:B-1----:R-:W-:-:S04]  /*2e020*/  @!P6 IMAD.WIDE.U32 R2, R33, R4, R2 ;  /* 0x000000042102e225 */ /* 0x002fc800078e0002 */
        /* <DEDUP_REMOVED lines=8> */
[----:B------:R-:W-:Y:S01]  /*2e0b0*/  LOP3.LUT P5, RZ, R23, 0x20, RZ, 0xc0, !PT ;  /* 0x0000002017ff7812 */ /* 0x000fe200078ac0ff */
[----:B------:R-:W-:-:S05]  /*2e0c0*/  VIADD R27, R7, 0x1 ;  /* 0x00000001071b7836 */ /* 0x000fca0000000000 */
[----:B------:R-:W-:Y:S01]  /*2e0d0*/  ISETP.NE.AND P0, PT, R27, 0x2, PT ;  /* 0x000000021b00780c */ /* 0x000fe20003f05270 */
[----:B------:R-:W-:Y:S01]  /*2e0e0*/  IMAD.MOV R5, RZ, RZ, -R10 ;  /* 0x000000ffff057224 */ /* 0x000fe200078e0a0a */
[----:B------:R-:W-:Y:S05]  /*2e0f0*/  YIELD ;  /* 0x0000000000007946 */ /* 0x000fea0003800000 */
[----:B------:R-:W-:Y:S01]  /*2e100*/  SEL R29, RZ, 0x1, P0 ;  /* 0x00000001ff1d7807 */ /* 0x000fe20000000000 */
[----:B------:R-:W-:Y:S01]  /*2e110*/  IMAD R5, R11, R5, R6 ;  /* 0x000000050b057224 */ /* 0x000fe200078e0206 */
[----:B------:R-:W-:Y:S01]  /*2e120*/  SEL R27, R27, RZ, P0 ;  /* 0x000000ff1b1b7207 */ /* 0x000fe20000000000 */
[----:B------:R-:W-:Y:S01]  /*2e130*/  IMAD.MOV.U32 R26, RZ, RZ, R0 ;  /* 0x000000ffff1a7224 */ /* 0x000fe200078e0000 */
[----:B------:R-:W-:Y:S01]  /*2e140*/  LOP3.LUT R29, R17, R29, RZ, 0x3c, !PT ;  /* 0x0000001d111d7212 */ /* 0x000fe200078e3cff */
[----:B0-----:R-:W-:Y:S06]  /*2e150*/  @!P5 BRA `(.L_x_3040) ;  /* 0x000000000004d947 */ /* 0x001fec0003800000 */
[----:B------:R-:W-:Y:S01]  /*2e160*/  BPT.TRAP 0x1 ;  /* 0x000000040000795c */ /* 0x000fe20000300000 */
.L_x_3040:
[----:B------:R-:W-:Y:S01]  /*2e170*/  IMAD R6, R27, 0x8, R22 ;  /* 0x000000081b067824 */ /* 0x000fe200078e0216 */
[----:B------:R-:W-:Y:S01]  /*2e180*/  SHF.L.U32 R3, R29, 0x1f, RZ ;  /* 0x0000001f1d037819 */ /* 0x000fe200000006ff */
[----:B------:R-:W-:Y:S03]  /*2e190*/  BSSY B1, `(.L_x_3041) ;  /* 0x0000003000017945 */ /* 0x000fe60003800000 */
[----:B------:R-:W0:Y:S02]  /*2e1a0*/  SYNCS.PHASECHK.TRANS64.TRYWAIT P0, [R6+URZ+0x38840], R3 ;  /* 0x03884003060075a7 */ /* 0x000e24000800017f */
[----:B0-----:R-:W-:Y:S05]  /*2e1b0*/  @!P0 BRA `(.L_x_3042) ;  /* 0x0000005800288947 */ /* 0x001fea0003800000 */
.L_x_3220:
[----:B------:R-:W-:Y:S05]  /*2e1c0*/  BSYNC B1 ;  /* 0x0000000000017941 */ /* 0x000fea0003800000 */
.L_x_3041:
        /* <DEDUP_REMOVED lines=69> */
.L_x_3232:
        /* <DEDUP_REMOVED lines=17> */
.L_x_3044:
        /* <DEDUP_REMOVED lines=10> */
.L_x_3045:
[----:B------:R2:W-:Y:S01]  /*2e7d0*/  SYNCS.ARRIVE.TRANS64.A1T0 RZ, [R6+URZ+0x38830], RZ ;  /* 0x038830ff06ff79a7 */ /* 0x0005e2000810003f */
[----:B------:R-:W-:Y:S05]  /*2e7e0*/  @!P6 BRA `(.L_x_3046) ;  /* 0x000000000004e947 */ /* 0x000fea0003800000 */
[----:B------:R-:W-:Y:S01]  /*2e7f0*/  BPT.TRAP 0x1 ;  /* 0x000000040000795c */ /* 0x000fe20000300000 */
.L_x_3046:
[----:B-1----:R-:W-:Y:S01]  /*2e800*/  SHF.L.U32 R2, R17, 0x1f, RZ ;  /* 0x0000001f11027819 */ /* 0x002fe200000006ff */
[----:B--2---:R-:W-:Y:S01]  /*2e810*/  IMAD R6, R7, 0x8, R22 ;  /* 0x0000000807067824 */ /* 0x004fe200078e0216 */
[----:B------:R-:W-:Y:S03]  /*2e820*/  BSSY B1, `(.L_x_3047) ;  /* 0x0000003000017945 */ /* 0x000fe60003800000 */
[----:B------:R-:W1:Y:S02]  /*2e830*/  SYNCS.PHASECHK.TRANS64.TRYWAIT P0, [R6+URZ+0x38860], R2 ;  /* 0x03886002060075a7 */ /* 0x000e64000800017f */
[----:B-1----:R-:W-:Y:S05]  /*2e840*/  @!P0 BRA `(.L_x_3048) ;  /* 0x00000058005c8947 */ /* 0x002fea0003800000 */
.L_x_3233:
[----:B------:R-:W-:Y:S05]  /*2e850*/  BSYNC B1 ;  /* 0x0000000000017941 */ /* 0x000fea0003800000 */
.L_x_3047:
        /* <DEDUP_REMOVED lines=61> */
.L_x_3245:
        /* <DEDUP_REMOVED lines=17> */
[----:B-1----:R-:W-:Y:S01]  /*2ed40*/  IMAD.WIDE.U32 R2, R5, UR4, RZ ;  /* 0x0000000405027c25 */ /* 0x002fe2000f8e00ff */
        /* <DEDUP_REMOVED lines=12> */
[----:B0-----:R-:W-:-:S04]  /*2ee10*/  LEA R24, P0, R2, UR4, 0x1 ;  /* 0x0000000402187c11 */ /* 0x001fc8000f8008ff */
[----:B------:R-:W-:Y:S02]  /*2ee20*/  LEA.HI.X R25, R2, UR5, R3, 0x1, P0 ;  /* 0x0000000502197c11 */ /* 0x000fe400080f0c03 */
[----:B------:R-:W-:-:S13]  /*2ee30*/  PLOP3.LUT P0, PT, PT, PT, PT, 0x80, 0x0 ;  /* 0x000000000000781c */ /* 0x000fda0003f0f070 */
.L_x_3050:
        /* <DEDUP_REMOVED lines=10> */
.L_x_3051:
[C---:B------:R-:W-:Y:S01]  /*2eee0*/  ISETP.GT.AND P0, PT, R26.reuse, RZ, PT ;  /* 0x000000ff1a00720c */ /* 0x040fe20003f04270 */
[----:B------:R2:W-:Y:S01]  /*2eef0*/  SYNCS.ARRIVE.TRANS64.A1T0 RZ, [R6+URZ+0x38850], RZ ;  /* 0x038850ff06ff79a7 */ /* 0x0005e2000810003f */
[----:B------:R-:W-:Y:S02]  /*2ef00*/  VIADD R0, R26, 0xffffffff ;  /* 0xffffffff1a007836 */ /* 0x000fe40000000000 */
[----:B------:R-:W-:Y:S02]  /*2ef10*/  IMAD.MOV.U32 R17, RZ, RZ, R29 ;  /* 0x000000ffff117224 */ /* 0x000fe400078e001d */
[----:B------:R-:W-:Y:S02]  /*2ef20*/  IMAD.MOV.U32 R7, RZ, RZ, R27 ;  /* 0x000000ffff077224 */ /* 0x000fe400078e001b */
[----:B------:R-:W-:-:S05]  /*2ef30*/  IMAD.MOV.U32 R31, RZ, RZ, R26 ;  /* 0x000000ffff1f7224 */ /* 0x000fca00078e001a */
[----:B--2---:R-:W-:Y:S05]  /*2ef40*/  @P0 BRA `(.L_x_3052) ;  /* 0xffffffec00e00947 */ /* 0x004fea000383ffff */
.L_x_3039:
[----:B------:R-:W-:Y:S05]  /*2ef50*/  BSYNC B0 ;  /* 0x0000000000007941 */ /* 0x000fea0003800000 */
.L_x_3038:
        /* <DEDUP_REMOVED lines=17> */
.L_x_3054:
[----:B------:R-:W-:Y:S05]  /*2f070*/  BSYNC B0 ;  /* 0x0000000000007941 */ /* 0x000fea0003800000 */
.L_x_3053:
[----:B------:R-:W-:-:S13]  /*2f080*/  LOP3.LUT P0, RZ, R23, 0x20, RZ, 0xc0, !PT ;  /* 0x0000002017ff7812 */ /* 0x000fda000780c0ff */
[----:B------:R-:W-:Y:S05]  /*2f090*/  @!P0 BRA `(.L_x_3055) ;  /* 0x0000000000048947 */ /* 0x000fea0003800000 */
[----:B------:R-:W-:Y:S01]  /*2f0a0*/  BPT.TRAP 0x1 ;  /* 0x000000040000795c */ /* 0x000fe20000300000 */
.L_x_3055:
[----:B------:R-:W2:Y:S01]  /*2f0b0*/  LDL.LU R0, [R1+0xc] ;  /* 0x00000c0001007983 */ /* 0x000ea20000300800 */
[----:B------:R-:W-:Y:S01]  /*2f0c0*/  IMAD R4, R27, 0x8, R22 ;  /* 0x000000081b047824 */ /* 0x000fe200078e0216 */
[----:B0-----:R-:W-:Y:S01]  /*2f0d0*/  SHF.L.U32 R3, R29, 0x1f, RZ ;  /* 0x0000001f1d037819 */ /* 0x001fe200000006ff */
[----:B------:R-:W-:Y:S03]  /*2f0e0*/  BSSY B0, `(.L_x_3056) ;  /* 0x0000004000007945 */ /* 0x000fe60003800000 */
[----:B------:R-:W0:Y:S01]  /*2f0f0*/  SYNCS.PHASECHK.TRANS64.TRYWAIT P0, [R4+URZ+0x38860], R3 ;  /* 0x03886003040075a7 */ /* 0x000e22000800017f */
[----:B--2---:R-:W-:Y:S01]  /*2f100*/  IMAD R5, R26, -0x50, R0 ;  /* 0xffffffb01a057824 */ /* 0x004fe200078e0200 */
[----:B0-----:R-:W-:Y:S06]  /*2f110*/  @!P0 BRA `(.L_x_3057) ;  /* 0x0000005800188947 */ /* 0x001fec0003800000 */
.L_x_3246:
[----:B------:R-:W-:Y:S05]  /*2f120*/  BSYNC B0 ;  /* 0x0000000000007941 */ /* 0x000fea0003800000 */
.L_x_3056:
[----:B------:R-:W2:Y:S01]  /*2f130*/  S2R R0, SR_TID.X ;  /* 0x0000000000007919 */ /* 0x000ea20000002100 */
[----:B------:R-:W-:Y:S01]  /*2f140*/  UMOV UR4, 0xffffffff ;  /* 0xffffffff00047882 */ /* 0x000fe20000000000 */
[----:B------:R-:W-:Y:S01]  /*2f150*/  IMAD R7, R27, 0x5000, R34 ;  /* 0x000050001b077824 */ /* 0x000fe200078e0222 */
        /* <DEDUP_REMOVED lines=64> */
.L_x_3258:
        /* <DEDUP_REMOVED lines=15> */
.L_x_3059:
        /* <DEDUP_REMOVED lines=10> */
.L_x_3060:
[----:B------:R1:W-:Y:S01]  /*2f6f0*/  SYNCS.ARRIVE.TRANS64.A1T0 RZ, [R4+URZ+0x38850], RZ ;  /* 0x038850ff04ff79a7 */ /* 0x0003e2000810003f */
[----:B------:R-:W-:-:S05]  /*2f700*/  VIADD R27, R27, 0x1 ;  /* 0x000000011b1b7836 */ /* 0x000fca0000000000 */
[----:B------:R-:W-:-:S04]  /*2f710*/  ISETP.NE.AND P0, PT, R27, 0x2, PT ;  /* 0x000000021b00780c */ /* 0x000fc80003f05270 */
[----:B0-----:R-:W-:Y:S02]  /*2f720*/  SEL R0, RZ, 0x1, P0 ;  /* 0x00000001ff007807 */ /* 0x001fe40000000000 */
[----:B------:R-:W-:Y:S02]  /*2f730*/  SEL R27, R27, RZ, P0 ;  /* 0x000000ff1b1b7207 */ /* 0x000fe40000000000 */
[----:B-1----:R-:W-:-:S07]  /*2f740*/  LOP3.LUT R29, R29, R0, RZ, 0x3c, !PT ;  /* 0x000000001d1d7212 */ /* 0x002fce00078e3cff */
.L_x_3015:
[----:B------:R-:W-:Y:S05]  /*2f750*/  BSYNC B7 ;  /* 0x0000000000077941 */ /* 0x000fea0003800000 */
.L_x_3013:
        /* <DEDUP_REMOVED lines=8> */
[----:B------:R2:W3:Y:S01]  /*2f7e0*/  LDS.128 R16, [R22+0x388d0] ;  /* 0x0388d00016107984 */ /* 0x0004e20000000c00 */
[----:B------:R-:W-:Y:S06]  /*2f7f0*/  BAR.ARV 0x4, 0x180 ;  /* 0x0106000000007b1d */ /* 0x000fec0000002000 */
[----:B------:R-:W-:Y:S05]  /*2f800*/  BRA `(.L_x_3062) ;  /* 0x0000000800cc7947 */ /* 0x000fea0003800000 */
.L_x_3061:
        /* <DEDUP_REMOVED lines=36> */
.L_x_3268:
[----:B------:R-:W-:Y:S02]  /*2fa50*/  ULDC UR4, c[0x0][0xc38] ;  /* 0x00030e0000047ab9 */ /* 0x000fe40000000800 */
[----:B------:R-:W-:-:S04]  /*2fa60*/  IMAD.U32 R5, RZ, RZ, UR4 ;  /* 0x00000004ff057e24 */ /* 0x000fc8000f8e00ff */
[----:B--2---:R-:W-:-:S04]  /*2fa70*/  IMAD R14, R14, R5, RZ ;  /* 0x000000050e0e7224 */ /* 0x004fc800078e02ff */
[----:B------:R-:W-:-:S05]  /*2fa80*/  IMAD.IADD R7, R4, 0x1, R14 ;  /* 0x0000000104077824 */ /* 0x000fca00078e020e */
[----:B------:R-:W-:-:S13]  /*2fa90*/  ISETP.GT.AND P6, PT, R7, R0, PT ;  /* 0x000000000700720c */ /* 0x000fda0003fc4270 */
[----:B------:R-:W-:Y:S05]  /*2faa0*/  @P6 BRA `(.L_x_3064) ;  /* 0x00000000009c6947 */ /* 0x000fea0003800000 */
.L_x_3069:
        /* <DEDUP_REMOVED lines=14> */
.L_x_3067:
[----:B------:R-:W-:Y:S05]  /*2fb90*/  BSYNC B0 ;  /* 0x0000000000007941 */ /* 0x000fea0003800000 */
.L_x_3066:
        /* <DEDUP_REMOVED lines=18> */
.L_x_3276:
[----:B------:R-:W-:Y:S02]  /*2fcc0*/  ULDC UR4, c[0x0][0xc38] ;  /* 0x00030e0000047ab9 */ /* 0x000fe40000000800 */
[----:B------:R-:W-:-:S04]  /*2fcd0*/  IMAD.U32 R5, RZ, RZ, UR4 ;  /* 0x00000004ff057e24 */ /* 0x000fc8000f8e00ff */
[----:B--2---:R-:W-:-:S04]  /*2fce0*/  IMAD R14, R14, R5, RZ ;  /* 0x000000050e0e7224 */ /* 0x004fc800078e02ff */
[----:B------:R-:W-:-:S05]  /*2fcf0*/  IMAD.IADD R7, R14, 0x1, R7 ;  /* 0x000000010e077824 */ /* 0x000fca00078e0207 */
[----:B------:R-:W-:-:S13]  /*2fd00*/  ISETP.GT.AND P6, PT, R7, R0, PT ;  /* 0x000000000700720c */ /* 0x000fda0003fc4270 */
[----:B------:R-:W-:Y:S05]  /*2fd10*/  @!P6 BRA `(.L_x_3069) ;  /* 0xfffffffc0064e947 */ /* 0x000fea000383ffff */
.L_x_3064:
        /* <DEDUP_REMOVED lines=8> */
.L_x_3280:
[----:B------:R-:W-:Y:S01]  /*2fda0*/  ISETP.NE.AND P0, PT, R3, RZ, PT ;  /* 0x000000ff0300720c */ /* 0x000fe20003f05270 */
[----:B------:R-:W-:-:S12]  /*2fdb0*/  IMAD.MOV.U32 R14, RZ, RZ, RZ ;  /* 0x000000ffff0e7224 */ /* 0x000fd800078e00ff */
[----:B------:R-:W-:Y:S05]  /*2fdc0*/  @!P0 BRA `(.L_x_3071) ;  /* 0x0000000000108947 */ /* 0x000fea0003800000 */
[----:B------:R-:W-:Y:S01]  /*2fdd0*/  UMOV UR4, 0xffffffff ;  /* 0xffffffff00047882 */ /* 0x000fe20000000000 */
[----:B------:R-:W-:Y:S02]  /*2fde0*/  VIADD R12, R4, 0xffffffff ;  /* 0xffffffff040c7836 */ /* 0x000fe40000000000 */
[----:B------:R-:W-:Y:S05]  /*2fdf0*/  BRA.DIV UR4, `(.L_x_3072) ;  /* 0x0000005e04207947 */ /* 0x000fea000b800000 */
[----:B------:R4:W0:Y:S02]  /*2fe00*/  SHFL.IDX PT, R14, R2, R12, 0x1f ;  /* 0x00001f0c020e7589 */ /* 0x00082400000e0000 */
.L_x_3071:
        /* <DEDUP_REMOVED lines=9> */
[----:B0-----:R-:W1:Y:S02]  /*2fea0*/  MUFU.RCP R8, R8 ;  /* 0x0000000800087308 */ /* 0x001e640000001000 */
[----:B-1----:R-:W-:-:S06]  /*2feb0*/  VIADD R10, R8, 0xffffffe ;  /* 0x0ffffffe080a7836 */ /* 0x002fcc0000000000 */
        /* <DEDUP_REMOVED lines=25> */
[----:B------:R-:W-:-:S04]  /*30050*/  VIADDMNMX R5, R3, R5, R6, PT ;  /* 0x0000000503057246 */ /* 0x000fc80003800106 */
[-C--:B------:R-:W-:Y:S02]  /*30060*/  IABS R6, R5.reuse ;  /* 0x0000000500067213 */ /* 0x080fe40000000000 */
[----:B------:R-:W-:Y:S02]  /*30070*/  IABS R8, R5 ;  /* 0x0000000500087213 */ /* 0x000fe40000000000 */
[----:B------:R-:W0:Y:S08]  /*30080*/  I2F.RP R7, R6 ;  /* 0x0000000600077306 */ /* 0x000e300000209400 */
[----:B0-----:R-:W0:Y:S02]  /*30090*/  MUFU.RCP R7, R7 ;  /* 0x0000000700077308 */ /* 0x001e240000001000 */
[----:B0-----:R-:W-:Y:S01]  /*300a0*/  VIADD R3, R7, 0xffffffe ;  /* 0x0ffffffe07037836 */ /* 0x001fe20000000000 */
[----:B------:R-:W-:-:S05]  /*300b0*/  IABS R7, R4 ;  /* 0x0000000400077213 */ /* 0x000fca0000000000 */
        /* <DEDUP_REMOVED lines=18> */
[----:B------:R-:W-:-:S04]  /*301e0*/  IMAD.MOV R5, RZ, RZ, -R5 ;  /* 0x000000ffff057224 */ /* 0x000fc800078e0a05 */
[----:B------:R-:W-:Y:S01]  /*301f0*/  IMAD R18, R2, R5, R3 ;  /* 0x0000000502127224 */ /* 0x000fe200078e0203 */
[----:B------:R-:W-:-:S05]  /*30200*/  LOP3.LUT R2, RZ, R2, RZ, 0x33, !PT ;  /* 0x00000002ff027212 */ /* 0x000fca00078e33ff */
[----:B------:R-:W-:Y:S01]  /*30210*/  IMAD.IADD R17, R17, 0x1, R2 ;  /* 0x0000000111117824 */ /* 0x000fe200078e0202 */
[----:B------:R-:W-:Y:S06]  /*30220*/  BRA `(.L_x_3073) ;  /* 0x00000000001c7947 */ /* 0x000fec0003800000 */
.L_x_3065:
[----:B------:R-:W-:Y:S01]  /*30230*/  UMOV UR4, URZ ;  /* 0x0000003f00047c82 */ /* 0x000fe20008000000 */
[----:B------:R-:W-:Y:S01]  /*30240*/  UMOV UR5, URZ ;  /* 0x0000003f00057c82 */ /* 0x000fe20008000000 */
[----:B------:R-:W-:Y:S01]  /*30250*/  ULDC UR6, c[0x0][0xc3c] ;  /* 0x00030f0000067ab9 */ /* 0x000fe20000000800 */
[----:B------:R-:W-:Y:S02]  /*30260*/  IMAD.MOV.U32 R16, RZ, RZ, R0 ;  /* 0x000000ffff107224 */ /* 0x000fe400078e0000 */
[----:B------:R-:W-:Y:S02]  /*30270*/  IMAD.U32 R17, RZ, RZ, UR4 ;  /* 0x00000004ff117e24 */ /* 0x000fe4000f8e00ff */
[----:B------:R-:W-:Y:S02]  /*30280*/  IMAD.U32 R18, RZ, RZ, UR5 ;  /* 0x00000005ff127e24 */ /* 0x000fe4000f8e00ff */
[----:B------:R-:W-:-:S07]  /*30290*/  IMAD.U32 R19, RZ, RZ, UR6 ;  /* 0x00000006ff137e24 */ /* 0x000fce000f8e00ff */
.L_x_3073:
        /* <DEDUP_REMOVED lines=10> */
.L_x_3062:
[----:B------:R-:W-:Y:S02]  /*30340*/  ULDC UR4, c[0x0][0xc3c] ;  /* 0x00030f0000047ab9 */ /* 0x000fe40000000800 */
[----:B---3--:R-:W-:-:S13]  /*30350*/  ISETP.GE.AND P0, PT, R19, UR4, PT ;  /* 0x0000000413007c0c */ /* 0x008fda000bf06270 */
[----:B------:R-:W-:Y:S05]  /*30360*/  @!P0 BRA `(.L_x_3074) ;  /* 0xffffff9800d88947 */ /* 0x000fea000383ffff */
[----:B------:R-:W-:Y:S05]  /*30370*/  BSYNC B8 ;  /* 0x0000000000087941 */ /* 0x000fea0003800000 */
.L_x_2965:
[----:B------:R-:W3:Y:S01]  /*30380*/  LDL.LU R0, [R1+0x30] ;  /* 0x0000300001007983 */ /* 0x000ee20000300800 */
[----:B------:R-:W-:Y:S01]  /*30390*/  BSSY B0, `(.L_x_3075) ;  /* 0x000000b000007945 */ /* 0x000fe20003800000 */
[----:B------:R-:W4:Y:S01]  /*303a0*/  S2R R5, SR_CgaCtaId ;  /* 0x0000000000057919 */ /* 0x000f220000008800 */
[----:B---3--:R-:W-:-:S05]  /*303b0*/  VIADD R0, R0, 0x1 ;  /* 0x0000000100007836 */ /* 0x008fca0000000000 */
        /* <DEDUP_REMOVED lines=8> */
.L_x_3283:
[----:B------:R-:W-:Y:S05]  /*30440*/  BSYNC B0 ;  /* 0x0000000000007941 */ /* 0x000fea0003800000 */
.L_x_3075:
[----:B------:R-:W-:-:S03]  /*30450*/  UMOV UR4, 0xffffffff ;  /* 0xffffffff00047882 */ /* 0x000fc60000000000 */
[----:B------:R-:W-:Y:S05]  /*30460*/  BRA.DIV UR4, `(.L_x_3077) ;  /* 0x0000005604bc7947 */ /* 0x000fea000b800000 */
[----:B-1----:R-:W1:Y:S02]  /*30470*/  S2R R0, SR_TID.X ;  /* 0x0000000000007919 */ /* 0x002e640000002100 */
[----:B-1----:R-:W-:-:S04]  /*30480*/  SHF.R.U32.HI R0, RZ, 0x5, R0 ;  /* 0x00000005ff007819 */ /* 0x002fc80000011600 */
[----:B------:R-:W-:-:S05]  /*30490*/  LOP3.LUT R0, R0, 0x3, RZ, 0xc0, !PT ;  /* 0x0000000300007812 */ /* 0x000fca00078ec0ff */
[----:B------:R1:W3:Y:S02]  /*304a0*/  SHFL.IDX PT, R14, R0, RZ, 0x1f ;  /* 0x00001fff000e7589 */ /* 0x0002e400000e0000 */
.L_x_3286:
[----:B---3--:R-:W-:-:S13]  /*304b0*/  ISETP.NE.AND P0, PT, R14, RZ, PT ;  /* 0x000000ff0e00720c */ /* 0x008fda0003f05270 */
[----:B------:R-:W-:Y:S05]  /*304c0*/  @P0 BRA `(.L_x_2683) ;  /* 0x0000000000900947 */ /* 0x000fea0003800000 */
[----:B------:R-:W-:-:S03]  /*304d0*/  UMOV UR4, 0xffffffff ;  /* 0xffffffff00047882 */ /* 0x000fc60000000000 */
[----:B------:R-:W-:Y:S05]  /*304e0*/  BRA.DIV UR4, `(.L_x_3078) ;  /* 0x0000005604d07947 */ /* 0x000fea000b800000 */
[----:B------:R-:W-:-:S13]  /*304f0*/  ELECT P6, URZ, PT ;  /* 0x00000000003f782f */ /* 0x000fda00038c0000 */
.L_x_3289:
        /* <DEDUP_REMOVED lines=8> */
.L_x_3079:
[----:B------:R-:W-:Y:S01]  /*30580*/  IMAD R3, R27, 0x8, R5 ;  /* 0x000000081b037824 */ /* 0x000fe200078e0205 */
[----:B------:R-:W-:Y:S01]  /*30590*/  SHF.L.U32 R2, R29, 0x1f, RZ ;  /* 0x0000001f1d027819 */ /* 0x000fe200000006ff */
[----:B------:R-:W-:-:S03]  /*305a0*/  VIADD R27, R27, 0x1 ;  /* 0x000000011b1b7836 */ /* 0x000fc60000000000 */
[----:B------:R-:W1:Y:S02]  /*305b0*/  SYNCS.PHASECHK.TRANS64.TRYWAIT P1, [R3+URZ+0x38840], R2 ;  /* 0x03884002030075a7 */ /* 0x000e64000802017f */
[----:B------:R-:W-:-:S04]  /*305c0*/  ISETP.NE.AND P2, PT, R27, 0x2, PT ;  /* 0x000000021b00780c */ /* 0x000fc80003f45270 */
[----:B------:R-:W-:Y:S01]  /*305d0*/  SEL R0, RZ, 0x1, P2 ;  /* 0x00000001ff007807 */ /* 0x000fe20001000000 */
[----:B-1----:R-:W-:Y:S08]  /*305e0*/  @!P1 BRA `(.L_x_3080) ;  /* 0x0000005400b09947 */ /* 0x002ff00003800000 */
.L_x_3290:
[----:B------:R-:W-:Y:S02]  /*305f0*/  SEL R27, R27, RZ, P2 ;  /* 0x000000ff1b1b7207 */ /* 0x000fe40001000000 */
[----:B------:R-:W-:Y:S01]  /*30600*/  LOP3.LUT R0, R29, R0, RZ, 0x3c, !PT ;  /* 0x000000001d007212 */ /* 0x000fe200078e3cff */
[----:B------:R-:W-:Y:S06]  /*30610*/  @!P0 BRA `(.L_x_3081) ;  /* 0x0000000000048947 */ /* 0x000fec0003800000 */
[----:B------:R-:W-:Y:S01]  /*30620*/  BPT.TRAP 0x1 ;  /* 0x000000040000795c */ /* 0x000fe20000300000 */
.L_x_3081:
[----:B------:R-:W-:Y:S01]  /*30630*/  IMAD R27, R27, 0x8, R5 ;  /* 0x000000081b1b7824 */ /* 0x000fe200078e0205 */
[----:B------:R-:W-:-:S04]  /*30640*/  SHF.L.U32 R0, R0, 0x1f, RZ ;  /* 0x0000001f00007819 */ /* 0x000fc800000006ff */
[----:B------:R-:W3:Y:S02]  /*30650*/  SYNCS.PHASECHK.TRANS64.TRYWAIT P1, [R27+URZ+0x38840], R0 ;  /* 0x038840001b0075a7 */ /* 0x000ee4000802017f */
[----:B---3--:R-:W-:Y:S05]  /*30660*/  @!P1 BRA `(.L_x_3082) ;  /* 0x0000005400a49947 */ /* 0x008fea0003800000 */
.L_x_3291:
[----:B------:R-:W-:Y:S05]  /*30670*/  @!P0 BRA `(.L_x_3083) ;  /* 0x0000000000048947 */ /* 0x000fea0003800000 */
[----:B------:R-:W-:Y:S01]  /*30680*/  BPT.TRAP 0x1 ;  /* 0x000000040000795c */ /* 0x000fe20000300000 */
.L_x_3083:
[----:B------:R-:W4:Y:S02]  /*30690*/  SYNCS.PHASECHK.TRANS64.TRYWAIT P1, [R3+URZ+0x38860], R2 ;  /* 0x03886002030075a7 */ /* 0x000f24000802017f */
[----:B----4-:R-:W-:Y:S05]  /*306a0*/  @!P1 BRA `(.L_x_3084) ;  /* 0x0000005400a89947 */ /* 0x010fea0003800000 */
.L_x_3292:
[----:B------:R-:W-:Y:S05]  /*306b0*/  @!P0 BRA `(.L_x_3085) ;  /* 0x0000000000048947 */ /* 0x000fea0003800000 */
[----:B------:R-:W-:Y:S01]  /*306c0*/  BPT.TRAP 0x1 ;  /* 0x000000040000795c */ /* 0x000fe20000300000 */
.L_x_3085:
[----:B------:R0:W0:Y:S02]  /*306d0*/  SYNCS.PHASECHK.TRANS64.TRYWAIT P0, [R27+URZ+0x38860], R0 ;  /* 0x038860001b0075a7 */ /* 0x000024000800017f */
[----:B0-----:R-:W-:Y:S05]  /*306e0*/  @!P0 NANOSLEEP.SYNCS 0x989680 ;  /* 0x009896800000895d */ /* 0x001fea0003900000 */
[----:B------:R-:W0:Y:S02]  /*306f0*/  @!P0 SYNCS.PHASECHK.TRANS64 P0, [R27+URZ+0x38860], R0 ;  /* 0x038860001b0085a7 */ /* 0x000e24000800007f */
[----:B0-----:R-:W-:Y:S05]  /*30700*/  @!P0 BRA `(.L_x_3085) ;  /* 0xfffffffc00f08947 */ /* 0x001fea000383ffff */
.L_x_2683:
[----:B------:R-:W-:Y:S05]  /*30710*/  BSYNC B9 ;  /* 0x0000000000097941 */ /* 0x000fea0003800000 */
.L_x_2680:
[----:B------:R-:W-:Y:S05]  /*30720*/  EXIT ;  /* 0x000000000000794d */ /* 0x000fea0003800000 */
.L_x_2703:
[----:B0-----:R0:W1:Y:S02]  /*30730*/  SYNCS.PHASECHK.TRANS64.TRYWAIT P6, [R89+URZ+0x38890], R90 ;  /* 0x0388905a590075a7 */ /* 0x00106400080c017f */
[----:B-1----:R-:W-:Y:S05]  /*30740*/  @!P6 NANOSLEEP.SYNCS 0x989680 ;  /* 0x009896800000e95d */ /* 0x002fea0003900000 */
[----:B------:R-:W1:Y:S02]  /*30750*/  @!P6 SYNCS.PHASECHK.TRANS64 P6, [R89+URZ+0x38890], R90 ;  /* 0x0388905a5900e5a7 */ /* 0x000e6400080c007f */
[----:B-1----:R-:W-:Y:S05]  /*30760*/  @!P6 BRA `(.L_x_2703) ;  /* 0xfffffffc00f0e947 */ /* 0x002fea000383ffff */
[----:B------:R-:W-:Y:S05]  /*30770*/  BRA `(.L_x_3086) ;  /* 0xfffffd2c00cc7947 */ /* 0x000fea000383ffff */
.L_x_2704:
        /* <DEDUP_REMOVED lines=8> */
.L_x_3088:
[----:B------:R-:W-:Y:S05]  /*30800*/  BSYNC B1 ;  /* 0x0000000000017941 */ /* 0x000fea0003800000 */
.L_x_3087:
        /* <DEDUP_REMOVED lines=8> */
.L_x_3089:
[----:B------:R-:W-:Y:S01]  /*30890*/  IMAD.MOV.U32 R82, RZ, RZ, R14 ;  /* 0x000000ffff527224 */ /* 0x000fe200078e000e */
[----:B------:R-:W-:Y:S06]  /*308a0*/  BRA `(.L_x_3090) ;  /* 0xfffffd2c00947947 */ /* 0x000fec000383ffff */
.L_x_2721:
        /* <DEDUP_REMOVED lines=8> */
.L_x_3092:
[----:B------:R-:W-:Y:S05]  /*30930*/  BSYNC B1 ;  /* 0x0000000000017941 */ /* 0x000fea0003800000 */
.L_x_3091:
        /* <DEDUP_REMOVED lines=8> */
.L_x_3093:
[----:B------:R-:W-:Y:S01]  /*309c0*/  IMAD.MOV.U32 R66, RZ, RZ, R14 ;  /* 0x000000ffff427224 */ /* 0x000fe200078e000e */
[----:B------:R-:W-:Y:S06]  /*309d0*/  BRA `(.L_x_3094) ;  /* 0xfffffd3800f07947 */ /* 0x000fec000383ffff */
.L_x_2738:
        /* <DEDUP_REMOVED lines=8> */
.L_x_3096:
[----:B------:R-:W-:Y:S05]  /*30a60*/  BSYNC B1 ;  /* 0x0000000000017941 */ /* 0x000fea0003800000 */
.L_x_3095:
        /* <DEDUP_REMOVED lines=8> */
.L_x_3097:
[----:B------:R-:W-:Y:S01]  /*30af0*/  IMAD.MOV.U32 R120, RZ, RZ, R14 ;  /* 0x000000ffff787224 */ /* 0x000fe200078e000e */
[----:B------:R-:W-:Y:S06]  /*30b00*/  BRA `(.L_x_3098) ;  /* 0xfffffd4800507947 */ /* 0x000fec000383ffff */
.L_x_2762:
[----:B-1----:R1:W2:Y:S02]  /*30b10*/  SYNCS.PHASECHK.TRANS64.TRYWAIT P6, [R89+URZ+0x38890], R90 ;  /* 0x0388905a590075a7 */ /* 0x0022a400080c017f */
[----:B--2---:R-:W-:Y:S05]  /*30b20*/  @!P6 NANOSLEEP.SYNCS 0x989680 ;  /* 0x009896800000e95d */ /* 0x004fea0003900000 */
[----:B------:R-:W2:Y:S02]  /*30b30*/  @!P6 SYNCS.PHASECHK.TRANS64 P6, [R89+URZ+0x38890], R90 ;  /* 0x0388905a5900e5a7 */ /* 0x000ea400080c007f */
[----:B--2---:R-:W-:Y:S05]  /*30b40*/  @!P6 BRA `(.L_x_2762) ;  /* 0xfffffffc00f0e947 */ /* 0x004fea000383ffff */
[----:B------:R-:W-:Y:S05]  /*30b50*/  BRA `(.L_x_3099) ;  /* 0xfffffd6400347947 */ /* 0x000fea000383ffff */
.L_x_2763:
        /* <DEDUP_REMOVED lines=8> */
.L_x_3101:
[----:B------:R-:W-:Y:S05]  /*30be0*/  BSYNC B1 ;  /* 0x0000000000017941 */ /* 0x000fea0003800000 */
.L_x_3100:
        /* <DEDUP_REMOVED lines=8> */
.L_x_3102:
[----:B------:R-:W-:Y:S01]  /*30c70*/  IMAD.MOV.U32 R124, RZ, RZ, R14 ;  /* 0x000000ffff7c7224 */ /* 0x000fe200078e000e */
[----:B------:R-:W-:Y:S06]  /*30c80*/  BRA `(.L_x_3103) ;  /* 0xfffffd6400007947 */ /* 0x000fec000383ffff */
.L_x_2772:
[----:B------:R-:W-:Y:S01]  /*30c90*/  BSSY B1, `(.L_x_3104) ;  /* 0x0000008000017945 */ /* 0x000fe20003800000 */
[----:B--2-4-:R-:W-:Y:S02]  /*30ca0*/  IMAD.MOV.U32 R13, RZ, RZ, R119 ;  /* 0x000000ffff0d7224 */ /* 0x014fe400078e0077 */
[----:B------:R-:W-:Y:S02]  /*30cb0*/  IMAD.MOV.U32 R12, RZ, RZ, 0x1 ;  /* 0x00000001ff0c7424 */ /* 0x000fe400078e00ff */
[----:B------:R-:W-:Y:S02]  /*30cc0*/  IMAD.MOV.U32 R11, RZ, RZ, 0x181f ;  /* 0x0000181fff0b7424 */ /* 0x000fe400078e00ff */
[----:B------:R-:W-:-:S07]  /*30cd0*/  IMAD.MOV.U32 R15, RZ, RZ, -0x1 ;  /* 0xffffffffff0f7424 */ /* 0x000fce00078e00ff */
[----:B01-3--:R-:W-:Y:S05]  /*30ce0*/  WARPSYNC.COLLECTIVE R15, `(.L_x_3105) ;  /* 0x000000000f087348 */ /* 0x00bfea0003c00000 */
[----:B------:R2:W4:Y:S02]  /*30cf0*/  SHFL.IDX P6, R14, R13, R12, R11 ;  /* 0x0000000c0d0e7389 */ /* 0x00052400000c000b */
[----:B01234-:R-:W-:Y:S01]  /*30d00*/  ENDCOLLECTIVE ;  /* 0x000000000000791b */ /* 0x01ffe20003800000 */
.L_x_3105:
[----:B------:R-:W-:Y:S05]  /*30d10*/  BSYNC B1 ;  /* 0x0000000000017941 */ /* 0x000fea0003800000 */
.L_x_3104:
        /* <DEDUP_REMOVED lines=8> */
.L_x_3106:
[----:B------:R-:W-:Y:S01]  /*30da0*/  IMAD.MOV.U32 R36, RZ, RZ, R14 ;  /* 0x000000ffff247224 */ /* 0x000fe200078e000e */
[----:B------:R-:W-:Y:S06]  /*30db0*/  BRA `(.L_x_3107) ;  /* 0xfffffd7000c07947 */ /* 0x000fec000383ffff */
.L_x_2781:
        /* <DEDUP_REMOVED lines=8> */
.L_x_3109:
[----:B------:R-:W-:Y:S05]  /*30e40*/  BSYNC B1 ;  /* 0x0000000000017941 */ /* 0x000fea0003800000 */
.L_x_3108:
        /* <DEDUP_REMOVED lines=8> */
.L_x_3110:
[----:B------:R-:W-:Y:S01]  /*30ed0*/  IMAD.MOV.U32 R36, RZ, RZ, R14 ;  /* 0x000000ffff247224 */ /* 0x000fe200078e000e */
[----:B------:R-:W-:Y:S06]  /*30ee0*/  BRA `(.L_x_3111) ;  /* 0xfffffd8000b07947 */ /* 0x000fec000383ffff */
.L_x_2790:
[----:B0-----:R0:W1:Y:S02]  /*30ef0*/  SYNCS.PHASECHK.TRANS64.TRYWAIT P3, [R89+URZ+0x38890], R90 ;  /* 0x0388905a590075a7 */ /* 0x001064000806017f */
[----:B-1----:R-:W-:Y:S05]  /*30f00*/  @!P3 NANOSLEEP.SYNCS 0x989680 ;  /* 0x009896800000b95d */ /* 0x002fea0003900000 */
[----:B------:R-:W1:Y:S02]  /*30f10*/  @!P3 SYNCS.PHASECHK.TRANS64 P3, [R89+URZ+0x38890], R90 ;  /* 0x0388905a5900b5a7 */ /* 0x000e64000806007f */
[----:B-1----:R-:W-:Y:S05]  /*30f20*/  @!P3 BRA `(.L_x_2790) ;  /* 0xfffffffc00f0b947 */ /* 0x002fea000383ffff */
[----:B------:R-:W-:Y:S05]  /*30f30*/  BRA `(.L_x_3112) ;  /* 0xfffffd9000ac7947 */ /* 0x000fea000383ffff */
.L_x_2791:
        /* <DEDUP_REMOVED lines=8> */
.L_x_3114:
[----:B------:R-:W-:Y:S05]  /*30fc0*/  BSYNC B1 ;  /* 0x0000000000017941 */ /* 0x000fea0003800000 */
.L_x_3113:
        /* <DEDUP_REMOVED lines=8> */
.L_x_3115:
[----:B------:R-:W-:Y:S01]  /*31050*/  IMAD.MOV.U32 R38, RZ, RZ, R14 ;  /* 0x000000ffff267224 */ /* 0x000fe200078e000e */
[----:B------:R-:W-:Y:S06]  /*31060*/  BRA `(.L_x_3116) ;  /* 0xfffffd9000d07947 */ /* 0x000fec000383ffff */
.L_x_2794:
        /* <DEDUP_REMOVED lines=8> */
.L_x_3118:
[----:B------:R-:W-:Y:S05]  /*310f0*/  BSYNC B1 ;  /* 0x0000000000017941 */ /* 0x000fea0003800000 */
.L_x_3117:
        /* <DEDUP_REMOVED lines=8> */
.L_x_3119:
[----:B------:R-:W-:Y:S01]  /*31180*/  IMAD.MOV.U32 R38, RZ, RZ, R14 ;  /* 0x000000ffff267224 */ /* 0x000fe200078e000e */
[----:B------:R-:W-:Y:S06]  /*31190*/  BRA `(.L_x_3120) ;  /* 0xfffffd9000f47947 */ /* 0x000fec000383ffff */
.L_x_2797:
        /* <DEDUP_REMOVED lines=8> */
.L_x_3122:
[----:B------:R-:W-:Y:S05]  /*31220*/  BSYNC B1 ;  /* 0x0000000000017941 */ /* 0x000fea0003800000 */
.L_x_3121:
        /* <DEDUP_REMOVED lines=8> */
.L_x_3123:
[----:B------:R-:W-:Y:S01]  /*312b0*/  IMAD.MOV.U32 R38, RZ, RZ, R14 ;  /* 0x000000ffff267224 */ /* 0x000fe200078e000e */
[----:B------:R-:W-:Y:S06]  /*312c0*/  BRA `(.L_x_3124) ;  /* 0xfffffd94001c7947 */ /* 0x000fec000383ffff */
.L_x_2801:
[----:B------:R0:W0:Y:S02]  /*312d0*/  SYNCS.PHASECHK.TRANS64.TRYWAIT P0, [R89+URZ+0x388b0], R90 ;  /* 0x0388b05a590075a7 */ /* 0x000024000800017f */
[----:B0-----:R-:W-:Y:S05]  /*312e0*/  @!P0 NANOSLEEP.SYNCS 0x989680 ;  /* 0x009896800000895d */ /* 0x001fea0003900000 */
[----:B------:R-:W0:Y:S02]  /*312f0*/  @!P0 SYNCS.PHASECHK.TRANS64 P0, [R89+URZ+0x388b0], R90 ;  /* 0x0388b05a590085a7 */ /* 0x000e24000800007f */
[----:B0-----:R-:W-:Y:S05]  /*31300*/  @!P0 BRA `(.L_x_2801) ;  /* 0xfffffffc00f08947 */ /* 0x001fea000383ffff */
[----:B------:R-:W-:Y:S05]  /*31310*/  BRA `(.L_x_3125) ;  /* 0xfffffd9400bc7947 */ /* 0x000fea000383ffff */
.L_x_2821:
        /* <DEDUP_REMOVED lines=8> */
.L_x_3127:
[----:B------:R-:W-:Y:S05]  /*313a0*/  BSYNC B1 ;  /* 0x0000000000017941 */ /* 0x000fea0003800000 */
.L_x_3126:
        /* <DEDUP_REMOVED lines=8> */
.L_x_3128:
[----:B------:R-:W-:Y:S02]  /*31430*/  IMAD.MOV.U32 R13, RZ, RZ, R8 ;  /* 0x000000ffff0d7224 */ /* 0x000fe400078e0008 */
[----:B------:R-:W-:-:S07]  /*31440*/  IMAD.MOV.U32 R5, RZ, RZ, R14 ;  /* 0x000000ffff057224 */ /* 0x000fce00078e000e */
[----:B------:R-:W-:Y:S05]  /*31450*/  WARPSYNC.COLLECTIVE R15, `(.L_x_3129) ;  /* 0x000000000f087348 */ /* 0x000fea0003c00000 */
[----:B------:R0:W1:Y:S02]  /*31460*/  SHFL.IDX P6, R14, R13, R12, R11 ;  /* 0x0000000c0d0e7389 */ /* 0x00006400000c000b */
[----:B01----:R-:W-:Y:S01]  /*31470*/  ENDCOLLECTIVE ;  /* 0x000000000000791b */ /* 0x003fe20003800000 */
.L_x_3129:
[----:B------:R-:W-:Y:S02]  /*31480*/  IMAD.MOV.U32 R13, RZ, RZ, R0 ;  /* 0x000000ffff0d7224 */ /* 0x000fe400078e0000 */
[----:B------:R-:W-:-:S07]  /*31490*/  IMAD.MOV.U32 R9, RZ, RZ, R14 ;  /* 0x000000ffff097224 */ /* 0x000fce00078e000e */
[----:B------:R-:W-:Y:S05]  /*314a0*/  WARPSYNC.COLLECTIVE R15, `(.L_x_3130) ;  /* 0x000000000f087348 */ /* 0x000fea0003c00000 */
[----:B------:R0:W1:Y:S02]  /*314b0*/  SHFL.IDX P6, R14, R13, R12, R11 ;  /* 0x0000000c0d0e7389 */ /* 0x00006400000c000b */
[----:B01----:R-:W-:Y:S01]  /*314c0*/  ENDCOLLECTIVE ;  /* 0x000000000000791b */ /* 0x003fe20003800000 */
.L_x_3130:
[----:B------:R-:W-:Y:S05]  /*314d0*/  BRA `(.L_x_3131) ;  /* 0xfffffda800c07947 */ /* 0x000fea000383ffff */
.L_x_2824:
        /* <DEDUP_REMOVED lines=8> */
.L_x_3133:
[----:B------:R-:W-:Y:S05]  /*31560*/  BSYNC B1 ;  /* 0x0000000000017941 */ /* 0x000fea0003800000 */
.L_x_3132:
        /* <DEDUP_REMOVED lines=8> */
.L_x_3134:
[----:B------:R-:W-:Y:S02]  /*315f0*/  IMAD.MOV.U32 R13, RZ, RZ, R8 ;  /* 0x000000ffff0d7224 */ /* 0x000fe400078e0008 */
[----:B------:R-:W-:-:S07]  /*31600*/  IMAD.MOV.U32 R5, RZ, RZ, R14 ;  /* 0x000000ffff057224 */ /* 0x000fce00078e000e */
[----:B------:R-:W-:Y:S05]  /*31610*/  WARPSYNC.COLLECTIVE R15, `(.L_x_3135) ;  /* 0x000000000f087348 */ /* 0x000fea0003c00000 */
[----:B------:R0:W1:Y:S02]  /*31620*/  SHFL.IDX P6, R14, R13, R12, R11 ;  /* 0x0000000c0d0e7389 */ /* 0x00006400000c000b */
[----:B01----:R-:W-:Y:S01]  /*31630*/  ENDCOLLECTIVE ;  /* 0x000000000000791b */ /* 0x003fe20003800000 */
.L_x_3135:
[----:B------:R-:W-:Y:S02]  /*31640*/  IMAD.MOV.U32 R13, RZ, RZ, R0 ;  /* 0x000000ffff0d7224 */ /* 0x000fe400078e0000 */
[----:B------:R-:W-:-:S07]  /*31650*/  IMAD.MOV.U32 R9, RZ, RZ, R14 ;  /* 0x000000ffff097224 */ /* 0x000fce00078e000e */
[----:B------:R-:W-:Y:S05]  /*31660*/  WARPSYNC.COLLECTIVE R15, `(.L_x_3136) ;  /* 0x000000000f087348 */ /* 0x000fea0003c00000 */
[----:B------:R0:W1:Y:S02]  /*31670*/  SHFL.IDX P6, R14, R13, R12, R11 ;  /* 0x0000000c0d0e7389 */ /* 0x00006400000c000b */
[----:B01----:R-:W-:Y:S01]  /*31680*/  ENDCOLLECTIVE ;  /* 0x000000000000791b */ /* 0x003fe20003800000 */
.L_x_3136:
[----:B------:R-:W-:Y:S05]  /*31690*/  BRA `(.L_x_3137) ;  /* 0xfffffdac00d87947 */ /* 0x000fea000383ffff */
.L_x_2827:
        /* <DEDUP_REMOVED lines=8> */
.L_x_3139:
[----:B------:R-:W-:Y:S05]  /*31720*/  BSYNC B1 ;  /* 0x0000000000017941 */ /* 0x000fea0003800000 */
.L_x_3138:
        /* <DEDUP_REMOVED lines=8> */
.L_x_3140:
[----:B------:R-:W-:Y:S02]  /*317b0*/  IMAD.MOV.U32 R13, RZ, RZ, R8 ;  /* 0x000000ffff0d7224 */ /* 0x000fe400078e0008 */
[----:B------:R-:W-:-:S07]  /*317c0*/  IMAD.MOV.U32 R5, RZ, RZ, R14 ;  /* 0x000000ffff057224 */ /* 0x000fce00078e000e */
[----:B------:R-:W-:Y:S05]  /*317d0*/  WARPSYNC.COLLECTIVE R15, `(.L_x_3141) ;  /* 0x000000000f087348 */ /* 0x000fea0003c00000 */
[----:B------:R0:W1:Y:S02]  /*317e0*/  SHFL.IDX P6, R14, R13, R12, R11 ;  /* 0x0000000c0d0e7389 */ /* 0x00006400000c000b */
[----:B01----:R-:W-:Y:S01]  /*317f0*/  ENDCOLLECTIVE ;  /* 0x000000000000791b */ /* 0x003fe20003800000 */
.L_x_3141:
[----:B------:R-:W-:Y:S02]  /*31800*/  IMAD.MOV.U32 R13, RZ, RZ, R0 ;  /* 0x000000ffff0d7224 */ /* 0x000fe400078e0000 */
[----:B------:R-:W-:-:S07]  /*31810*/  IMAD.MOV.U32 R9, RZ, RZ, R14 ;  /* 0x000000ffff097224 */ /* 0x000fce00078e000e */
[----:B------:R-:W-:Y:S05]  /*31820*/  WARPSYNC.COLLECTIVE R15, `(.L_x_3142) ;  /* 0x000000000f087348 */ /* 0x000fea0003c00000 */
[----:B------:R0:W1:Y:S02]  /*31830*/  SHFL.IDX P6, R14, R13, R12, R11 ;  /* 0x0000000c0d0e7389 */ /* 0x00006400000c000b */
[----:B01----:R-:W-:Y:S01]  /*31840*/  ENDCOLLECTIVE ;  /* 0x000000000000791b */ /* 0x003fe20003800000 */
.L_x_3142:
[----:B------:R-:W-:Y:S05]  /*31850*/  BRA `(.L_x_3143) ;  /* 0xfffffdb000e47947 */ /* 0x000fea000383ffff */
.L_x_2830:
        /* <DEDUP_REMOVED lines=8> */
.L_x_3145:
[----:B------:R-:W-:Y:S05]  /*318e0*/  BSYNC B1 ;  /* 0x0000000000017941 */ /* 0x000fea0003800000 */
.L_x_3144:
        /* <DEDUP_REMOVED lines=8> */
.L_x_3146:
[----:B------:R-:W-:Y:S02]  /*31970*/  IMAD.MOV.U32 R13, RZ, RZ, R8 ;  /* 0x000000ffff0d7224 */ /* 0x000fe400078e0008 */
[----:B------:R-:W-:-:S07]  /*31980*/  IMAD.MOV.U32 R71, RZ, RZ, R14 ;  /* 0x000000ffff477224 */ /* 0x000fce00078e000e */
[----:B------:R-:W-:Y:S05]  /*31990*/  WARPSYNC.COLLECTIVE R15, `(.L_x_3147) ;  /* 0x000000000f087348 */ /* 0x000fea0003c00000 */
[----:B------:R0:W1:Y:S02]  /*319a0*/  SHFL.IDX P6, R14, R13, R12, R11 ;  /* 0x0000000c0d0e7389 */ /* 0x00006400000c000b */
[----:B01----:R-:W-:Y:S01]  /*319b0*/  ENDCOLLECTIVE ;  /* 0x000000000000791b */ /* 0x003fe20003800000 */
.L_x_3147:
[----:B------:R-:W-:Y:S02]  /*319c0*/  IMAD.MOV.U32 R13, RZ, RZ, R0 ;  /* 0x000000ffff0d7224 */ /* 0x000fe400078e0000 */
[----:B------:R-:W-:-:S07]  /*319d0*/  IMAD.MOV.U32 R76, RZ, RZ, R14 ;  /* 0x000000ffff4c7224 */ /* 0x000fce00078e000e */
[----:B------:R-:W-:Y:S05]  /*319e0*/  WARPSYNC.COLLECTIVE R15, `(.L_x_3148) ;  /* 0x000000000f087348 */ /* 0x000fea0003c00000 */
[----:B------:R0:W1:Y:S02]  /*319f0*/  SHFL.IDX P6, R14, R13, R12, R11 ;  /* 0x0000000c0d0e7389 */ /* 0x00006400000c000b */
[----:B01----:R-:W-:Y:S01]  /*31a00*/  ENDCOLLECTIVE ;  /* 0x000000000000791b */ /* 0x003fe20003800000 */
.L_x_3148:
[----:B------:R-:W-:Y:S05]  /*31a10*/  BRA `(.L_x_3149) ;  /* 0xfffffdb400f87947 */ /* 0x000fea000383ffff */
.L_x_2834:
[----:B0-----:R0:W1:Y:S02]  /*31a20*/  SYNCS.PHASECHK.TRANS64.TRYWAIT P0, [R22+URZ+0x38800], R151 ;  /* 0x03880097160075a7 */ /* 0x001064000800017f */
[----:B-1----:R-:W-:Y:S05]  /*31a30*/  @!P0 NANOSLEEP.SYNCS 0x989680 ;  /* 0x009896800000895d */ /* 0x002fea0003900000 */
[----:B------:R-:W1:Y:S02]  /*31a40*/  @!P0 SYNCS.PHASECHK.TRANS64 P0, [R22+URZ+0x38800], R151 ;  /* 0x03880097160085a7 */ /* 0x000e64000800007f */
[----:B-1----:R-:W-:Y:S05]  /*31a50*/  @!P0 BRA `(.L_x_2834) ;  /* 0xfffffffc00f08947 */ /* 0x002fea000383ffff */
[----:B------:R-:W-:Y:S05]  /*31a60*/  BRA `(.L_x_3150) ;  /* 0xfffffdbc00687947 */ /* 0x000fea000383ffff */
.L_x_2866:
        /* <DEDUP_REMOVED lines=8> */
.L_x_3152:
[----:B------:R-:W-:Y:S05]  /*31af0*/  BSYNC B1 ;  /* 0x0000000000017941 */ /* 0x000fea0003800000 */
.L_x_3151:
        /* <DEDUP_REMOVED lines=8> */
.L_x_3153:
[----:B------:R-:W-:Y:S02]  /*31b80*/  IMAD.MOV.U32 R13, RZ, RZ, R9 ;  /* 0x000000ffff0d7224 */ /* 0x000fe400078e0009 */
[----:B------:R-:W-:-:S07]  /*31b90*/  IMAD.MOV.U32 R5, RZ, RZ, R14 ;  /* 0x000000ffff057224 */ /* 0x000fce00078e000e */
[----:B------:R-:W-:Y:S05]  /*31ba0*/  WARPSYNC.COLLECTIVE R15, `(.L_x_3154) ;  /* 0x000000000f087348 */ /* 0x000fea0003c00000 */
[----:B------:R0:W1:Y:S02]  /*31bb0*/  SHFL.IDX P6, R14, R13, R12, R11 ;  /* 0x0000000c0d0e7389 */ /* 0x00006400000c000b */
[----:B01----:R-:W-:Y:S01]  /*31bc0*/  ENDCOLLECTIVE ;  /* 0x000000000000791b */ /* 0x003fe20003800000 */
.L_x_3154:
[----:B------:R-:W-:Y:S02]  /*31bd0*/  IMAD.MOV.U32 R13, RZ, RZ, R6 ;  /* 0x000000ffff0d7224 */ /* 0x000fe400078e0006 */
[----:B------:R-:W-:-:S07]  /*31be0*/  IMAD.MOV.U32 R10, RZ, RZ, R14 ;  /* 0x000000ffff0a7224 */ /* 0x000fce00078e000e */
[----:B------:R-:W-:Y:S05]  /*31bf0*/  WARPSYNC.COLLECTIVE R15, `(.L_x_3155) ;  /* 0x000000000f087348 */ /* 0x000fea0003c00000 */
[----:B------:R0:W1:Y:S02]  /*31c00*/  SHFL.IDX P6, R14, R13, R12, R11 ;  /* 0x0000000c0d0e7389 */ /* 0x00006400000c000b */
[----:B01----:R-:W-:Y:S01]  /*31c10*/  ENDCOLLECTIVE ;  /* 0x000000000000791b */ /* 0x003fe20003800000 */
.L_x_3155:
[----:B------:R-:W-:Y:S05]  /*31c20*/  BRA `(.L_x_3156) ;  /* 0xfffffdf0002c7947 */ /* 0x000fea000383ffff */
.L_x_2869:
        /* <DEDUP_REMOVED lines=8> */
.L_x_3158:
[----:B------:R-:W-:Y:S05]  /*31cb0*/  BSYNC B1 ;  /* 0x0000000000017941 */ /* 0x000fea0003800000 */
.L_x_3157:
        /* <DEDUP_REMOVED lines=8> */
.L_x_3159:
[----:B------:R-:W-:Y:S02]  /*31d40*/  IMAD.MOV.U32 R13, RZ, RZ, R9 ;  /* 0x000000ffff0d7224 */ /* 0x000fe400078e0009 */
[----:B------:R-:W-:-:S07]  /*31d50*/  IMAD.MOV.U32 R5, RZ, RZ, R14 ;  /* 0x000000ffff057224 */ /* 0x000fce00078e000e */
[----:B------:R-:W-:Y:S05]  /*31d60*/  WARPSYNC.COLLECTIVE R15, `(.L_x_3160) ;  /* 0x000000000f087348 */ /* 0x000fea0003c00000 */
[----:B------:R0:W1:Y:S02]  /*31d70*/  SHFL.IDX P6, R14, R13, R12, R11 ;  /* 0x0000000c0d0e7389 */ /* 0x00006400000c000b */
[----:B01----:R-:W-:Y:S01]  /*31d80*/  ENDCOLLECTIVE ;  /* 0x000000000000791b */ /* 0x003fe20003800000 */
.L_x_3160:
[----:B------:R-:W-:Y:S02]  /*31d90*/  IMAD.MOV.U32 R13, RZ, RZ, R6 ;  /* 0x000000ffff0d7224 */ /* 0x000fe400078e0006 */
[----:B------:R-:W-:-:S07]  /*31da0*/  IMAD.MOV.U32 R10, RZ, RZ, R14 ;  /* 0x000000ffff0a7224 */ /* 0x000fce00078e000e */
[----:B------:R-:W-:Y:S05]  /*31db0*/  WARPSYNC.COLLECTIVE R15, `(.L_x_3161) ;  /* 0x000000000f087348 */ /* 0x000fea0003c00000 */
[----:B------:R0:W1:Y:S02]  /*31dc0*/  SHFL.IDX P6, R14, R13, R12, R11 ;  /* 0x0000000c0d0e7389 */ /* 0x00006400000c000b */
[----:B01----:R-:W-:Y:S01]  /*31dd0*/  ENDCOLLECTIVE ;  /* 0x000000000000791b */ /* 0x003fe20003800000 */
.L_x_3161:
[----:B------:R-:W-:Y:S05]  /*31de0*/  BRA `(.L_x_3162) ;  /* 0xfffffdf000fc7947 */ /* 0x000fea000383ffff */
.L_x_2872:
        /* <DEDUP_REMOVED lines=8> */
.L_x_3164:
[----:B------:R-:W-:Y:S05]  /*31e70*/  BSYNC B1 ;  /* 0x0000000000017941 */ /* 0x000fea0003800000 */
.L_x_3163:
        /* <DEDUP_REMOVED lines=8> */
.L_x_3165:
[----:B------:R-:W-:Y:S02]  /*31f00*/  IMAD.MOV.U32 R13, RZ, RZ, R9 ;  /* 0x000000ffff0d7224 */ /* 0x000fe400078e0009 */
[----:B------:R-:W-:-:S07]  /*31f10*/  IMAD.MOV.U32 R5, RZ, RZ, R14 ;  /* 0x000000ffff057224 */ /* 0x000fce00078e000e */
[----:B------:R-:W-:Y:S05]  /*31f20*/  WARPSYNC.COLLECTIVE R15, `(.L_x_3166) ;  /* 0x000000000f087348 */ /* 0x000fea0003c00000 */
[----:B------:R0:W1:Y:S02]  /*31f30*/  SHFL.IDX P6, R14, R13, R12, R11 ;  /* 0x0000000c0d0e7389 */ /* 0x00006400000c000b */
[----:B01----:R-:W-:Y:S01]  /*31f40*/  ENDCOLLECTIVE ;  /* 0x000000000000791b */ /* 0x003fe20003800000 */
.L_x_3166:
[----:B------:R-:W-:Y:S01]  /*31f50*/  MOV R13, R6 ;  /* 0x00000006000d7202 */ /* 0x000fe20000000f00 */
[----:B------:R-:W-:-:S07]  /*31f60*/  IMAD.MOV.U32 R10, RZ, RZ, R14 ;  /* 0x000000ffff0a7224 */ /* 0x000fce00078e000e */
[----:B------:R-:W-:Y:S05]  /*31f70*/  WARPSYNC.COLLECTIVE R15, `(.L_x_3167) ;  /* 0x000000000f087348 */ /* 0x000fea0003c00000 */
[----:B------:R0:W1:Y:S02]  /*31f80*/  SHFL.IDX P6, R14, R13, R12, R11 ;  /* 0x0000000c0d0e7389 */ /* 0x00006400000c000b */
[----:B01----:R-:W-:Y:S01]  /*31f90*/  ENDCOLLECTIVE ;  /* 0x000000000000791b */ /* 0x003fe20003800000 */
.L_x_3167:
[----:B------:R-:W-:Y:S05]  /*31fa0*/  BRA `(.L_x_3168) ;  /* 0xfffffdf400c07947 */ /* 0x000fea000383ffff */
.L_x_2875:
        /* <DEDUP_REMOVED lines=8> */
.L_x_3170:
[----:B------:R-:W-:Y:S05]  /*32030*/  BSYNC B1 ;  /* 0x0000000000017941 */ /* 0x000fea0003800000 */
.L_x_3169:
        /* <DEDUP_REMOVED lines=8> */
.L_x_3171:
[----:B------:R-:W-:Y:S02]  /*320c0*/  IMAD.MOV.U32 R13, RZ, RZ, R9 ;  /* 0x000000ffff0d7224 */ /* 0x000fe400078e0009 */
[----:B------:R-:W-:-:S07]  /*320d0*/  IMAD.MOV.U32 R21, RZ, RZ, R14 ;  /* 0x000000ffff157224 */ /* 0x000fce00078e000e */
[----:B------:R-:W-:Y:S05]  /*320e0*/  WARPSYNC.COLLECTIVE R15, `(.L_x_3172) ;  /* 0x000000000f087348 */ /* 0x000fea0003c00000 */
[----:B------:R0:W1:Y:S02]  /*320f0*/  SHFL.IDX P6, R14, R13, R12, R11 ;  /* 0x0000000c0d0e7389 */ /* 0x00006400000c000b */
[----:B01----:R-:W-:Y:S01]  /*32100*/  ENDCOLLECTIVE ;  /* 0x000000000000791b */ /* 0x003fe20003800000 */
.L_x_3172:
[----:B------:R-:W-:Y:S02]  /*32110*/  IMAD.MOV.U32 R13, RZ, RZ, R6 ;  /* 0x000000ffff0d7224 */ /* 0x000fe400078e0006 */
[----:B------:R-:W-:-:S07]  /*32120*/  IMAD.MOV.U32 R76, RZ, RZ, R14 ;  /* 0x000000ffff4c7224 */ /* 0x000fce00078e000e */
[----:B------:R-:W-:Y:S05]  /*32130*/  WARPSYNC.COLLECTIVE R15, `(.L_x_3173) ;  /* 0x000000000f087348 */ /* 0x000fea0003c00000 */
[----:B------:R0:W1:Y:S02]  /*32140*/  SHFL.IDX P6, R14, R13, R12, R11 ;  /* 0x0000000c0d0e7389 */ /* 0x00006400000c000b */
[----:B01----:R-:W-:Y:S01]  /*32150*/  ENDCOLLECTIVE ;  /* 0x000000000000791b */ /* 0x003fe20003800000 */
.L_x_3173:
[----:B------:R-:W-:Y:S01]  /*32160*/  IMAD.MOV.U32 R77, RZ, RZ, R14 ;  /* 0x000000ffff4d7224 */ /* 0x000fe200078e000e */
[----:B------:R-:W-:Y:S06]  /*32170*/  BRA `(.L_x_3174) ;  /* 0xfffffdf800887947 */ /* 0x000fec000383ffff */
.L_x_2879:
[----:B0-----:R0:W1:Y:S02]  /*32180*/  SYNCS.PHASECHK.TRANS64.TRYWAIT P0, [R22+URZ+0x38800], R85 ;  /* 0x03880055160075a7 */ /* 0x001064000800017f */
[----:B-1----:R-:W-:Y:S05]  /*32190*/  @!P0 NANOSLEEP.SYNCS 0x989680 ;  /* 0x009896800000895d */ /* 0x002fea0003900000 */
[----:B------:R-:W1:Y:S02]  /*321a0*/  @!P0 SYNCS.PHASECHK.TRANS64 P0, [R22+URZ+0x38800], R85 ;  /* 0x03880055160085a7 */ /* 0x000e64000800007f */
[----:B-1----:R-:W-:Y:S05]  /*321b0*/  @!P0 BRA `(.L_x_2879) ;  /* 0xfffffffc00f08947 */ /* 0x002fea000383ffff */
[----:B------:R-:W-:Y:S05]  /*321c0*/  BRA `(.L_x_3175) ;  /* 0xfffffdfc00c07947 */ /* 0x000fea000383ffff */
.L_x_2897:
[----:B-1----:R1:W2:Y:S02]  /*321d0*/  SYNCS.PHASECHK.TRANS64.TRYWAIT P1, [R0+URZ+0x38830], R3 ;  /* 0x03883003000075a7 */ /* 0x0022a4000802017f */
[----:B--2---:R-:W-:Y:S05]  /*321e0*/  @!P1 NANOSLEEP.SYNCS 0x989680 ;  /* 0x009896800000995d */ /* 0x004fea0003900000 */
[----:B------:R-:W2:Y:S02]  /*321f0*/  @!P1 SYNCS.PHASECHK.TRANS64 P1, [R0+URZ+0x38830], R3 ;  /* 0x03883003000095a7 */ /* 0x000ea4000802007f */
[----:B--2---:R-:W-:Y:S05]  /*32200*/  @!P1 BRA `(.L_x_2897) ;  /* 0xfffffffc00f09947 */ /* 0x004fea000383ffff */
[----:B------:R-:W-:Y:S05]  /*32210*/  BRA `(.L_x_2896) ;  /* 0xfffffe3800907947 */ /* 0x000fea000383ffff */
.L_x_2906:
[----:B-1----:R1:W2:Y:S02]  /*32220*/  SYNCS.PHASECHK.TRANS64.TRYWAIT P2, [R9+URZ+0x38830], R4 ;  /* 0x03883004090075a7 */ /* 0x0022a4000804017f */
[----:B--2---:R-:W-:Y:S05]  /*32230*/  @!P2 NANOSLEEP.SYNCS 0x989680 ;  /* 0x009896800000a95d */ /* 0x004fea0003900000 */
[----:B------:R-:W2:Y:S02]  /*32240*/  @!P2 SYNCS.PHASECHK.TRANS64 P2, [R9+URZ+0x38830], R4 ;  /* 0x038830040900a5a7 */ /* 0x000ea4000804007f */
[----:B--2---:R-:W-:Y:S05]  /*32250*/  @!P2 BRA `(.L_x_2906) ;  /* 0xfffffffc00f0a947 */ /* 0x004fea000383ffff */
[----:B------:R-:W-:Y:S05]  /*32260*/  BRA `(.L_x_2905) ;  /* 0xfffffe8800307947 */ /* 0x000fea000383ffff */
.L_x_2911:
[----:B-1----:R1:W2:Y:S02]  /*32270*/  SYNCS.PHASECHK.TRANS64.TRYWAIT P2, [R7+URZ+0x38850], R0 ;  /* 0x03885000070075a7 */ /* 0x0022a4000804017f */
[----:B--2---:R-:W-:Y:S05]  /*32280*/  @!P2 NANOSLEEP.SYNCS 0x989680 ;  /* 0x009896800000a95d */ /* 0x004fea0003900000 */
[----:B------:R-:W2:Y:S02]  /*32290*/  @!P2 SYNCS.PHASECHK.TRANS64 P2, [R7+URZ+0x38850], R0 ;  /* 0x038850000700a5a7 */ /* 0x000ea4000804007f */
[----:B--2---:R-:W-:Y:S05]  /*322a0*/  @!P2 BRA `(.L_x_2911) ;  /* 0xfffffffc00f0a947 */ /* 0x004fea000383ffff */
[----:B------:R-:W-:Y:S05]  /*322b0*/  BRA `(.L_x_2910) ;  /* 0xfffffebc00f07947 */ /* 0x000fea000383ffff */
.L_x_2921:
[----:B-1----:R1:W2:Y:S02]  /*322c0*/  SYNCS.PHASECHK.TRANS64.TRYWAIT P1, [R3+URZ+0x38830], R6 ;  /* 0x03883006030075a7 */ /* 0x0022a4000802017f */
[----:B--2---:R-:W-:Y:S05]  /*322d0*/  @!P1 NANOSLEEP.SYNCS 0x989680 ;  /* 0x009896800000995d */ /* 0x004fea0003900000 */
[----:B------:R-:W2:Y:S02]  /*322e0*/  @!P1 SYNCS.PHASECHK.TRANS64 P1, [R3+URZ+0x38830], R6 ;  /* 0x03883006030095a7 */ /* 0x000ea4000802007f */
[----:B--2---:R-:W-:Y:S05]  /*322f0*/  @!P1 BRA `(.L_x_2921) ;  /* 0xfffffffc00f09947 */ /* 0x004fea000383ffff */
[----:B------:R-:W-:Y:S05]  /*32300*/  BRA `(.L_x_2920) ;  /* 0xfffffedc00447947 */ /* 0x000fea000383ffff */
.L_x_2926:
[----:B-1----:R1:W2:Y:S02]  /*32310*/  SYNCS.PHASECHK.TRANS64.TRYWAIT P1, [R6+URZ+0x38850], R0 ;  /* 0x03885000060075a7 */ /* 0x0022a4000802017f */
[----:B--2---:R-:W-:Y:S05]  /*32320*/  @!P1 NANOSLEEP.SYNCS 0x989680 ;  /* 0x009896800000995d */ /* 0x004fea0003900000 */
[----:B------:R-:W2:Y:S02]  /*32330*/  @!P1 SYNCS.PHASECHK.TRANS64 P1, [R6+URZ+0x38850], R0 ;  /* 0x03885000060095a7 */ /* 0x000ea4000802007f */
[----:B--2---:R-:W-:Y:S05]  /*32340*/  @!P1 BRA `(.L_x_2926) ;  /* 0xfffffffc00f09947 */ /* 0x004fea000383ffff */
[----:B------:R-:W-:Y:S05]  /*32350*/  BRA `(.L_x_2925) ;  /* 0xffffff1400047947 */ /* 0x000fea000383ffff */
.L_x_2934:
[----:B-1----:R1:W2:Y:S02]  /*32360*/  SYNCS.PHASECHK.TRANS64.TRYWAIT P1, [R8+URZ+0x38850], R7 ;  /* 0x03885007080075a7 */ /* 0x0022a4000802017f */
[----:B--2---:R-:W-:Y:S05]  /*32370*/  @!P1 NANOSLEEP.SYNCS 0x989680 ;  /* 0x009896800000995d */ /* 0x004fea0003900000 */
[----:B------:R-:W2:Y:S02]  /*32380*/  @!P1 SYNCS.PHASECHK.TRANS64 P1, [R8+URZ+0x38850], R7 ;  /* 0x03885007080095a7 */ /* 0x000ea4000802007f */
[----:B--2---:R-:W-:Y:S05]  /*32390*/  @!P1 BRA `(.L_x_2934) ;  /* 0xfffffffc00f09947 */ /* 0x004fea000383ffff */
[----:B------:R-:W-:Y:S05]  /*323a0*/  BRA `(.L_x_2933) ;  /* 0xffffff3000847947 */ /* 0x000fea000383ffff */
.L_x_2971:
[----:B0-----:R-:W0:Y:S01]  /*323b0*/  S2R R8, SR_TID.X ;  /* 0x0000000000087919 */ /* 0x001e220000002100 */
[----:B------:R-:W-:Y:S01]  /*323c0*/  BSSY B1, `(.L_x_3176) ;  /* 0x000000a000017945 */ /* 0x000fe20003800000 */
[----:B------:R-:W-:Y:S02]  /*323d0*/  IMAD.MOV.U32 R12, RZ, RZ, RZ ;  /* 0x000000ffff0c7224 */ /* 0x000fe400078e00ff */
[----:B------:R-:W-:Y:S02]  /*323e0*/  IMAD.MOV.U32 R11, RZ, RZ, 0x1f ;  /* 0x0000001fff0b7424 */ /* 0x000fe400078e00ff */
[----:B------:R-:W-:Y:S01]  /*323f0*/  IMAD.MOV.U32 R15, RZ, RZ, -0x1 ;  /* 0xffffffffff0f7424 */ /* 0x000fe200078e00ff */
[----:B0-----:R-:W-:-:S04]  /*32400*/  SHF.R.U32.HI R8, RZ, 0x5, R8 ;  /* 0x00000005ff087819 */ /* 0x001fc80000011608 */
[----:B------:R-:W-:-:S05]  /*32410*/  LOP3.LUT R8, R8, 0x3, RZ, 0xc0, !PT ;  /* 0x0000000308087812 */ /* 0x000fca00078ec0ff */
[----:B------:R-:W-:-:S07]  /*32420*/  IMAD.MOV.U32 R13, RZ, RZ, R8 ;  /* 0x000000ffff0d7224 */ /* 0x000fce00078e0008 */
[----:B-1----:R-:W-:Y:S05]  /*32430*/  WARPSYNC.COLLECTIVE R15, `(.L_x_3177) ;  /* 0x000000000f087348 */ /* 0x002fea0003c00000 */
[----:B------:R0:W2:Y:S02]  /*32440*/  SHFL.IDX P6, R14, R13, R12, R11 ;  /* 0x0000000c0d0e7389 */ /* 0x0000a400000c000b */
[----:B012---:R-:W-:Y:S01]  /*32450*/  ENDCOLLECTIVE ;  /* 0x000000000000791b */ /* 0x007fe20003800000 */
.L_x_3177:
[----:B------:R-:W-:Y:S05]  /*32460*/  BSYNC B1 ;  /* 0x0000000000017941 */ /* 0x000fea0003800000 */
.L_x_3176:
[----:B------:R-:W-:Y:S05]  /*32470*/  BRA `(.L_x_3178) ;  /* 0xffffff80007c7947 */ /* 0x000fea000383ffff */
.L_x_2973:
[----:B------:R-:W-:Y:S01]  /*32480*/  BSSY B1, `(.L_x_3179) ;  /* 0x0000006000017945 */ /* 0x000fe20003800000 */
[----:B------:R-:W-:-:S07]  /*32490*/  IMAD.MOV.U32 R15, RZ, RZ, -0x1 ;  /* 0xffffffffff0f7424 */ /* 0x000fce00078e00ff */
[----:B012---:R-:W-:Y:S05]  /*324a0*/  WARPSYNC.COLLECTIVE R15, `(.L_x_3180) ;  /* 0x000000000f0c7348 */ /* 0x007fea0003c00000 */
[----:B------:R-:W-:Y:S02]  /*324b0*/  ELECT P6, UR62, PT ;  /* 0x00000000003e782f */ /* 0x000fe400038c0000 */
[----:B------:R-:W-:Y:S01]  /*324c0*/  MOV R14, UR62 ;  /* 0x0000003e000e7c02 */ /* 0x000fe20008000f00 */
[----:B012---:R-:W-:Y:S10]  /*324d0*/  ENDCOLLECTIVE ;  /* 0x000000000000791b */ /* 0x007ff40003800000 */
.L_x_3180:
[----:B------:R-:W-:Y:S05]  /*324e0*/  BSYNC B1 ;  /* 0x0000000000017941 */ /* 0x000fea0003800000 */
.L_x_3179:
[----:B------:R-:W-:Y:S05]  /*324f0*/  BRA `(.L_x_2972) ;  /* 0xffffff8000747947 */ /* 0x000fea000383ffff */
.L_x_2975:
[----:B0-----:R0:W2:Y:S02]  /*32500*/  SYNCS.PHASECHK.TRANS64.TRYWAIT P0, [R22+URZ+0x38820], R7 ;  /* 0x03882007160075a7 */ /* 0x0010a4000800017f */
[----:B--2---:R-:W-:Y:S05]  /*32510*/  @!P0 NANOSLEEP.SYNCS 0x989680 ;  /* 0x009896800000895d */ /* 0x004fea0003900000 */
[----:B------:R-:W2:Y:S02]  /*32520*/  @!P0 SYNCS.PHASECHK.TRANS64 P0, [R22+URZ+0x38820], R7 ;  /* 0x03882007160085a7 */ /* 0x000ea4000800007f */
[----:B--2---:R-:W-:Y:S05]  /*32530*/  @!P0 BRA `(.L_x_2975) ;  /* 0xfffffffc00f08947 */ /* 0x004fea000383ffff */
[----:B------:R-:W-:Y:S05]  /*32540*/  BRA `(.L_x_3181) ;  /* 0xffffff8000847947 */ /* 0x000fea000383ffff */
.L_x_2979:
[----:B-1----:R1:W2:Y:S02]  /*32550*/  SYNCS.PHASECHK.TRANS64.TRYWAIT P0, [R11+URZ+0x388a0], R10 ;  /* 0x0388a00a0b0075a7 */ /* 0x0022a4000800017f */
[----:B--2---:R-:W-:Y:S05]  /*32560*/  @!P0 NANOSLEEP.SYNCS 0x989680 ;  /* 0x009896800000895d */ /* 0x004fea0003900000 */
[----:B------:R-:W2:Y:S02]  /*32570*/  @!P0 SYNCS.PHASECHK.TRANS64 P0, [R11+URZ+0x388a0], R10 ;  /* 0x0388a00a0b0085a7 */ /* 0x000ea4000800007f */
[----:B--2---:R-:W-:Y:S05]  /*32580*/  @!P0 BRA `(.L_x_2979) ;  /* 0xfffffffc00f08947 */ /* 0x004fea000383ffff */
[----:B------:R-:W-:Y:S05]  /*32590*/  BRA `(.L_x_3182) ;  /* 0xffffff80009c7947 */ /* 0x000fea000383ffff */
.L_x_2987:
[----:B0-----:R0:W2:Y:S02]  /*325a0*/  SYNCS.PHASECHK.TRANS64.TRYWAIT P0, [R11+URZ+0x388c0], R10 ;  /* 0x0388c00a0b0075a7 */ /* 0x0010a4000800017f */
[----:B--2---:R-:W-:Y:S05]  /*325b0*/  @!P0 NANOSLEEP.SYNCS 0x989680 ;  /* 0x009896800000895d */ /* 0x004fea0003900000 */
[----:B------:R-:W2:Y:S02]  /*325c0*/  @!P0 SYNCS.PHASECHK.TRANS64 P0, [R11+URZ+0x388c0], R10 ;  /* 0x0388c00a0b0085a7 */ /* 0x000ea4000800007f */
[----:B--2---:R-:W-:Y:S05]  /*325d0*/  @!P0 BRA `(.L_x_2987) ;  /* 0xfffffffc00f08947 */ /* 0x004fea000383ffff */
[----:B------:R-:W-:Y:S05]  /*325e0*/  BRA `(.L_x_3183) ;  /* 0xffffff8400d87947 */ /* 0x000fea000383ffff */
.L_x_2997:
[----:B-1----:R1:W2:Y:S02]  /*325f0*/  SYNCS.PHASECHK.TRANS64.TRYWAIT P1, [R10+URZ+0x388a0], R9 ;  /* 0x0388a0090a0075a7 */ /* 0x0022a4000802017f */
[----:B--2---:R-:W-:Y:S05]  /*32600*/  @!P1 NANOSLEEP.SYNCS 0x989680 ;  /* 0x009896800000995d */ /* 0x004fea0003900000 */
[----:B------:R-:W2:Y:S02]  /*32610*/  @!P1 SYNCS.PHASECHK.TRANS64 P1, [R10+URZ+0x388a0], R9 ;  /* 0x0388a0090a0095a7 */ /* 0x000ea4000802007f */
[----:B--2---:R-:W-:Y:S05]  /*32620*/  @!P1 BRA `(.L_x_2997) ;  /* 0xfffffffc00f09947 */ /* 0x004fea000383ffff */
[----:B------:R-:W-:Y:S05]  /*32630*/  BRA `(.L_x_3184) ;  /* 0xffffff8c00487947 */ /* 0x000fea000383ffff */
.L_x_3005:
[----:B0-----:R0:W2:Y:S02]  /*32640*/  SYNCS.PHASECHK.TRANS64.TRYWAIT P1, [R10+URZ+0x388c0], R9 ;  /* 0x0388c0090a0075a7 */ /* 0x0010a4000802017f */
[----:B--2---:R-:W-:Y:S05]  /*32650*/  @!P1 NANOSLEEP.SYNCS 0x989680 ;  /* 0x009896800000995d */ /* 0x004fea0003900000 */
[----:B------:R-:W2:Y:S02]  /*32660*/  @!P1 SYNCS.PHASECHK.TRANS64 P1, [R10+URZ+0x388c0], R9 ;  /* 0x0388c0090a0095a7 */ /* 0x000ea4000802007f */
[----:B--2---:R-:W-:Y:S05]  /*32670*/  @!P1 BRA `(.L_x_3005) ;  /* 0xfffffffc00f09947 */ /* 0x004fea000383ffff */
[----:B------:R-:W-:Y:S05]  /*32680*/  BRA `(.L_x_3185) ;  /* 0xffffff9000807947 */ /* 0x000fea000383ffff */
.L_x_3021:
        /* <DEDUP_REMOVED lines=11> */
.L_x_3187:
[----:B------:R-:W-:Y:S05]  /*32740*/  BSYNC B0 ;  /* 0x0000000000007941 */ /* 0x000fea0003800000 */
.L_x_3186:
[----:B------:R-:W-:Y:S05]  /*32750*/  BRA `(.L_x_3188) ;  /* 0xffffffa0001c7947 */ /* 0x000fea000383ffff */
.L_x_3024:
[----:B0-----:R0:W1:Y:S02]  /*32760*/  SYNCS.PHASECHK.TRANS64.TRYWAIT P0, [R5+URZ+0x38840], R2 ;  /* 0x03884002050075a7 */ /* 0x001064000800017f */
[----:B-1----:R-:W-:Y:S05]  /*32770*/  @!P0 NANOSLEEP.SYNCS 0x989680 ;  /* 0x009896800000895d */ /* 0x002fea0003900000 */
[----:B------:R-:W1:Y:S02]  /*32780*/  @!P0 SYNCS.PHASECHK.TRANS64 P0, [R5+URZ+0x38840], R2 ;  /* 0x03884002050085a7 */ /* 0x000e64000800007f */
[----:B-1----:R-:W-:Y:S05]  /*32790*/  @!P0 BRA `(.L_x_3024) ;  /* 0xfffffffc00f08947 */ /* 0x002fea000383ffff */
[----:B------:R-:W-:Y:S05]  /*327a0*/  BRA `(.L_x_3189) ;  /* 0xffffffa000787947 */ /* 0x000fea000383ffff */
.L_x_3025:
        /* <DEDUP_REMOVED lines=8> */
.L_x_3191:
[----:B------:R-:W-:Y:S05]  /*32830*/  BSYNC B0 ;  /* 0x0000000000007941 */ /* 0x000fea0003800000 */
.L_x_3190:
        /* <DEDUP_REMOVED lines=13> */
.L_x_3192:
[----:B------:R-:W-:Y:S02]  /*32910*/  IMAD.MOV.U32 R13, RZ, RZ, R6 ;  /* 0x000000ffff0d7224 */ /* 0x000fe400078e0006 */
[----:B------:R-:W-:Y:S02]  /*32920*/  IMAD.MOV.U32 R12, RZ, RZ, 0x1 ;  /* 0x00000001ff0c7424 */ /* 0x000fe400078e00ff */
[----:B------:R-:W-:-:S07]  /*32930*/  IMAD.MOV.U32 R3, RZ, RZ, R14 ;  /* 0x000000ffff037224 */ /* 0x000fce00078e000e */
[----:B------:R-:W-:Y:S05]  /*32940*/  WARPSYNC.COLLECTIVE R15, `(.L_x_3193) ;  /* 0x000000000f087348 */ /* 0x000fea0003c00000 */
[----:B------:R0:W1:Y:S02]  /*32950*/  SHFL.IDX P6, R14, R13, R12, R11 ;  /* 0x0000000c0d0e7389 */ /* 0x00006400000c000b */
[----:B01----:R-:W-:Y:S01]  /*32960*/  ENDCOLLECTIVE ;  /* 0x000000000000791b */ /* 0x003fe20003800000 */
.L_x_3193:
        /* <DEDUP_REMOVED lines=10> */
.L_x_3194:
        /* <DEDUP_REMOVED lines=14> */
.L_x_3195:
        /* <DEDUP_REMOVED lines=16> */
.L_x_3196:
[----:B------:R-:W-:Y:S02]  /*32bf0*/  @P0 IMAD R9, R7, 0x2, R22 ;  /* 0x0000000207090824 */ /* 0x000fe400078e0216 */
[----:B------:R-:W-:Y:S02]  /*32c00*/  IMAD.MOV.U32 R13, RZ, RZ, R6 ;  /* 0x000000ffff0d7224 */ /* 0x000fe400078e0006 */
[----:B------:R-:W-:Y:S02]  /*32c10*/  IMAD.MOV.U32 R12, RZ, RZ, 0x3 ;  /* 0x00000003ff0c7424 */ /* 0x000fe400078e00ff */
[----:B------:R-:W-:-:S07]  /*32c20*/  IMAD.MOV.U32 R2, RZ, RZ, R14 ;  /* 0x000000ffff027224 */ /* 0x000fce00078e000e */
[----:B------:R-:W-:Y:S05]  /*32c30*/  WARPSYNC.COLLECTIVE R15, `(.L_x_3197) ;  /* 0x000000000f087348 */ /* 0x000fea0003c00000 */
[----:B------:R0:W1:Y:S02]  /*32c40*/  SHFL.IDX P6, R14, R13, R12, R11 ;  /* 0x0000000c0d0e7389 */ /* 0x00006400000c000b */
[----:B01----:R-:W-:Y:S01]  /*32c50*/  ENDCOLLECTIVE ;  /* 0x000000000000791b */ /* 0x003fe20003800000 */
.L_x_3197:
        /* <DEDUP_REMOVED lines=15> */
.L_x_3198:
[----:B------:R-:W-:Y:S02]  /*32d50*/  @P0 IMAD R21, R7, 0x2, R22 ;  /* 0x0000000207150824 */ /* 0x000fe400078e0216 */
[----:B------:R-:W-:Y:S02]  /*32d60*/  IMAD.MOV.U32 R13, RZ, RZ, R6 ;  /* 0x000000ffff0d7224 */ /* 0x000fe400078e0006 */
[----:B------:R-:W-:Y:S02]  /*32d70*/  IMAD.MOV.U32 R12, RZ, RZ, 0x4 ;  /* 0x00000004ff0c7424 */ /* 0x000fe400078e00ff */
[----:B------:R-:W-:-:S07]  /*32d80*/  IMAD.MOV.U32 R2, RZ, RZ, R14 ;  /* 0x000000ffff027224 */ /* 0x000fce00078e000e */
[----:B------:R-:W-:Y:S05]  /*32d90*/  WARPSYNC.COLLECTIVE R15, `(.L_x_3199) ;  /* 0x000000000f087348 */ /* 0x000fea0003c00000 */
[----:B------:R0:W1:Y:S02]  /*32da0*/  SHFL.IDX P6, R14, R13, R12, R11 ;  /* 0x0000000c0d0e7389 */ /* 0x00006400000c000b */
[----:B01----:R-:W-:Y:S01]  /*32db0*/  ENDCOLLECTIVE ;  /* 0x000000000000791b */ /* 0x003fe20003800000 */
.L_x_3199:
        /* <DEDUP_REMOVED lines=14> */
.L_x_3200:
[----:B------:R-:W-:Y:S01]  /*32ea0*/  IMAD.MOV.U32 R0, RZ, RZ, R14 ;  /* 0x000000ffff007224 */ /* 0x000fe200078e000e */
[----:B------:R-:W-:Y:S06]  /*32eb0*/  BRA `(.L_x_3201) ;  /* 0xffffff9c00e87947 */ /* 0x000fec000383ffff */
.L_x_3032:
[----:B------:R-:W-:Y:S02]  /*32ec0*/  IMAD.MOV.U32 R13, RZ, RZ, R0 ;  /* 0x000000ffff0d7224 */ /* 0x000fe400078e0000 */
[----:B------:R-:W-:Y:S02]  /*32ed0*/  IMAD.MOV.U32 R12, RZ, RZ, RZ ;  /* 0x000000ffff0c7224 */ /* 0x000fe400078e00ff */
[----:B------:R-:W-:Y:S02]  /*32ee0*/  IMAD.MOV.U32 R11, RZ, RZ, 0x181f ;  /* 0x0000181fff0b7424 */ /* 0x000fe400078e00ff */
[----:B------:R-:W-:Y:S02]  /*32ef0*/  IMAD.MOV.U32 R15, RZ, RZ, -0x1 ;  /* 0xffffffffff0f7424 */ /* 0x000fe400078e00ff */
[----:B-----5:R-:W-:Y:S02]  /*32f00*/  IMAD R5, R9, R7, RZ ;  /* 0x0000000709057224 */ /* 0x020fe400078e02ff */
[----:B------:R-:W-:-:S07]  /*32f10*/  IMAD R17, R17, 0x80, R8 ;  /* 0x0000008011117824 */ /* 0x000fce00078e0208 */
[----:B------:R-:W-:Y:S05]  /*32f20*/  WARPSYNC.COLLECTIVE R15, `(.L_x_3202) ;  /* 0x000000000f087348 */ /* 0x000fea0003c00000 */
[----:B------:R0:W1:Y:S02]  /*32f30*/  SHFL.IDX P6, R14, R13, R12, R11 ;  /* 0x0000000c0d0e7389 */ /* 0x00006400000c000b */
[----:B01----:R-:W-:Y:S01]  /*32f40*/  ENDCOLLECTIVE ;  /* 0x000000000000791b */ /* 0x003fe20003800000 */
.L_x_3202:
[----:B------:R-:W-:Y:S01]  /*32f50*/  ISETP.GE.AND P0, PT, R17, R5, PT ;  /* 0x000000051100720c */ /* 0x000fe20003f06270 */
[----:B------:R-:W-:Y:S02]  /*32f60*/  IMAD.MOV.U32 R13, RZ, RZ, R4 ;  /* 0x000000ffff0d7224 */ /* 0x000fe400078e0004 */
[----:B------:R-:W-:-:S10]  /*32f70*/  IMAD.MOV.U32 R2, RZ, RZ, R14 ;  /* 0x000000ffff027224 */ /* 0x000fd400078e000e */
[----:B------:R-:W-:Y:S05]  /*32f80*/  WARPSYNC.COLLECTIVE R15, `(.L_x_3203) ;  /* 0x000000000f087348 */ /* 0x000fea0003c00000 */
[----:B------:R0:W1:Y:S02]  /*32f90*/  SHFL.IDX P6, R14, R13, R12, R11 ;  /* 0x0000000c0d0e7389 */ /* 0x00006400000c000b */
[----:B01----:R-:W-:Y:S01]  /*32fa0*/  ENDCOLLECTIVE ;  /* 0x000000000000791b */ /* 0x003fe20003800000 */
.L_x_3203:
[----:B------:R-:W-:Y:S02]  /*32fb0*/  IMAD.MOV.U32 R13, RZ, RZ, R0 ;  /* 0x000000ffff0d7224 */ /* 0x000fe400078e0000 */
[----:B------:R-:W-:Y:S02]  /*32fc0*/  IMAD.MOV.U32 R12, RZ, RZ, 0x1 ;  /* 0x00000001ff0c7424 */ /* 0x000fe400078e00ff */
[----:B------:R-:W-:-:S07]  /*32fd0*/  IMAD.MOV.U32 R3, RZ, RZ, R14 ;  /* 0x000000ffff037224 */ /* 0x000fce00078e000e */
[----:B------:R-:W-:Y:S05]  /*32fe0*/  WARPSYNC.COLLECTIVE R15, `(.L_x_3204) ;  /* 0x000000000f087348 */ /* 0x000fea0003c00000 */
[----:B------:R0:W1:Y:S02]  /*32ff0*/  SHFL.IDX P6, R14, R13, R12, R11 ;  /* 0x0000000c0d0e7389 */ /* 0x00006400000c000b */
[----:B01----:R-:W-:Y:S01]  /*33000*/  ENDCOLLECTIVE ;  /* 0x000000000000791b */ /* 0x003fe20003800000 */
.L_x_3204:
        /* <DEDUP_REMOVED lines=17> */
.L_x_3205:
[----:B------:R-:W-:Y:S02]  /*33120*/  IMAD.MOV.U32 R13, RZ, RZ, R0 ;  /* 0x000000ffff0d7224 */ /* 0x000fe400078e0000 */
[----:B------:R-:W-:Y:S02]  /*33130*/  IMAD.MOV.U32 R12, RZ, RZ, 0x2 ;  /* 0x00000002ff0c7424 */ /* 0x000fe400078e00ff */
[----:B------:R-:W-:-:S07]  /*33140*/  IMAD.MOV.U32 R3, RZ, RZ, R14 ;  /* 0x000000ffff037224 */ /* 0x000fce00078e000e */
[----:B------:R-:W-:Y:S05]  /*33150*/  WARPSYNC.COLLECTIVE R15, `(.L_x_3206) ;  /* 0x000000000f087348 */ /* 0x000fea0003c00000 */
[----:B------:R0:W1:Y:S02]  /*33160*/  SHFL.IDX P6, R14, R13, R12, R11 ;  /* 0x0000000c0d0e7389 */ /* 0x00006400000c000b */
[----:B01----:R-:W-:Y:S01]  /*33170*/  ENDCOLLECTIVE ;  /* 0x000000000000791b */ /* 0x003fe20003800000 */
.L_x_3206:
        /* <DEDUP_REMOVED lines=18> */
.L_x_3207:
[----:B------:R-:W-:Y:S02]  /*332a0*/  IMAD.MOV.U32 R13, RZ, RZ, R0 ;  /* 0x000000ffff0d7224 */ /* 0x000fe400078e0000 */
[----:B------:R-:W-:Y:S02]  /*332b0*/  IMAD.MOV.U32 R12, RZ, RZ, 0x3 ;  /* 0x00000003ff0c7424 */ /* 0x000fe400078e00ff */
[----:B------:R-:W-:-:S07]  /*332c0*/  IMAD.MOV.U32 R3, RZ, RZ, R14 ;  /* 0x000000ffff037224 */ /* 0x000fce00078e000e */
[----:B------:R-:W-:Y:S05]  /*332d0*/  WARPSYNC.COLLECTIVE R15, `(.L_x_3208) ;  /* 0x000000000f087348 */ /* 0x000fea0003c00000 */
[----:B------:R0:W1:Y:S02]  /*332e0*/  SHFL.IDX P6, R14, R13, R12, R11 ;  /* 0x0000000c0d0e7389 */ /* 0x00006400000c000b */
[----:B01----:R-:W-:Y:S01]  /*332f0*/  ENDCOLLECTIVE ;  /* 0x000000000000791b */ /* 0x003fe20003800000 */
.L_x_3208:
        /* <DEDUP_REMOVED lines=18> */
.L_x_3209:
[----:B------:R-:W-:Y:S02]  /*33420*/  IMAD.MOV.U32 R13, RZ, RZ, R0 ;  /* 0x000000ffff0d7224 */ /* 0x000fe400078e0000 */
[----:B------:R-:W-:Y:S02]  /*33430*/  IMAD.MOV.U32 R12, RZ, RZ, 0x4 ;  /* 0x00000004ff0c7424 */ /* 0x000fe400078e00ff */
[----:B------:R-:W-:-:S07]  /*33440*/  IMAD.MOV.U32 R3, RZ, RZ, R14 ;  /* 0x000000ffff037224 */ /* 0x000fce00078e000e */
[----:B------:R-:W-:Y:S05]  /*33450*/  WARPSYNC.COLLECTIVE R15, `(.L_x_3210) ;  /* 0x000000000f087348 */ /* 0x000fea0003c00000 */
[----:B------:R0:W1:Y:S02]  /*33460*/  SHFL.IDX P6, R14, R13, R12, R11 ;  /* 0x0000000c0d0e7389 */ /* 0x00006400000c000b */
[----:B01----:R-:W-:Y:S01]  /*33470*/  ENDCOLLECTIVE ;  /* 0x000000000000791b */ /* 0x003fe20003800000 */
.L_x_3210:
        /* <DEDUP_REMOVED lines=18> */
.L_x_3211:
[----:B------:R-:W-:Y:S02]  /*335a0*/  IMAD.MOV.U32 R13, RZ, RZ, R0 ;  /* 0x000000ffff0d7224 */ /* 0x000fe400078e0000 */
[----:B------:R-:W-:Y:S02]  /*335b0*/  IMAD.MOV.U32 R12, RZ, RZ, 0x5 ;  /* 0x00000005ff0c7424 */ /* 0x000fe400078e00ff */
[----:B------:R-:W-:-:S07]  /*335c0*/  IMAD.MOV.U32 R3, RZ, RZ, R14 ;  /* 0x000000ffff037224 */ /* 0x000fce00078e000e */
[----:B------:R-:W-:Y:S05]  /*335d0*/  WARPSYNC.COLLECTIVE R15, `(.L_x_3212) ;  /* 0x000000000f087348 */ /* 0x000fea0003c00000 */
[----:B------:R0:W1:Y:S02]  /*335e0*/  SHFL.IDX P6, R14, R13, R12, R11 ;  /* 0x0000000c0d0e7389 */ /* 0x00006400000c000b */
[----:B01----:R-:W-:Y:S01]  /*335f0*/  ENDCOLLECTIVE ;  /* 0x000000000000791b */ /* 0x003fe20003800000 */
.L_x_3212:
        /* <DEDUP_REMOVED lines=18> */
.L_x_3213:
[----:B------:R-:W-:Y:S02]  /*33720*/  IMAD.MOV.U32 R13, RZ, RZ, R0 ;  /* 0x000000ffff0d7224 */ /* 0x000fe400078e0000 */
[----:B------:R-:W-:Y:S02]  /*33730*/  IMAD.MOV.U32 R12, RZ, RZ, 0x6 ;  /* 0x00000006ff0c7424 */ /* 0x000fe400078e00ff */
[----:B------:R-:W-:-:S07]  /*33740*/  IMAD.MOV.U32 R3, RZ, RZ, R14 ;  /* 0x000000ffff037224 */ /* 0x000fce00078e000e */
[----:B------:R-:W-:Y:S05]  /*33750*/  WARPSYNC.COLLECTIVE R15, `(.L_x_3214) ;  /* 0x000000000f087348 */ /* 0x000fea0003c00000 */
[----:B------:R0:W1:Y:S02]  /*33760*/  SHFL.IDX P6, R14, R13, R12, R11 ;  /* 0x0000000c0d0e7389 */ /* 0x00006400000c000b */
[----:B01----:R-:W-:Y:S01]  /*33770*/  ENDCOLLECTIVE ;  /* 0x000000000000791b */ /* 0x003fe20003800000 */
.L_x_3214:
        /* <DEDUP_REMOVED lines=18> */
.L_x_3215:
[----:B------:R-:W-:Y:S02]  /*338a0*/  IMAD.MOV.U32 R13, RZ, RZ, R0 ;  /* 0x000000ffff0d7224 */ /* 0x000fe400078e0000 */
[----:B------:R-:W-:Y:S02]  /*338b0*/  IMAD.MOV.U32 R12, RZ, RZ, 0x7 ;  /* 0x00000007ff0c7424 */ /* 0x000fe400078e00ff */
[----:B------:R-:W-:-:S07]  /*338c0*/  IMAD.MOV.U32 R3, RZ, RZ, R14 ;  /* 0x000000ffff037224 */ /* 0x000fce00078e000e */
[----:B------:R-:W-:Y:S05]  /*338d0*/  WARPSYNC.COLLECTIVE R15, `(.L_x_3216) ;  /* 0x000000000f087348 */ /* 0x000fea0003c00000 */
[----:B------:R0:W1:Y:S02]  /*338e0*/  SHFL.IDX P6, R14, R13, R12, R11 ;  /* 0x0000000c0d0e7389 */ /* 0x00006400000c000b */
[----:B01----:R-:W-:Y:S01]  /*338f0*/  ENDCOLLECTIVE ;  /* 0x000000000000791b */ /* 0x003fe20003800000 */
.L_x_3216:
[----:B------:R-:W-:-:S05]  /*33900*/  @!P0 LEA R6, P5, R36, R3, 0x1 ;  /* 0x0000000324068211 */ /* 0x000fca00078a08ff */
[----:B------:R-:W-:Y:S02]  /*33910*/  @!P0 IMAD.X R7, RZ, RZ, R2, P5 ;  /* 0x000000ffff078224 */ /* 0x000fe400028e0602 */
[----:B------:R-:W-:Y:S02]  /*33920*/  @!P0 IMAD.MOV.U32 R2, RZ, RZ, R6 ;  /* 0x000000ffff028224 */ /* 0x000fe400078e0006 */
[----:B------:R-:W-:Y:S02]  /*33930*/  @!P0 IMAD.MOV.U32 R3, RZ, RZ, R7 ;  /* 0x000000ffff038224 */ /* 0x000fe400078e0007 */
[----:B------:R-:W-:-:S03]  /*33940*/  IMAD.MOV.U32 R13, RZ, RZ, R4 ;  /* 0x000000ffff0d7224 */ /* 0x000fc600078e0004 */
[----:B------:R-:W-:Y:S01]  /*33950*/  @!PT LDS RZ, [RZ] ;  /* 0x00000000fffff984 */ /* 0x000fe20000000800 */
[----:B------:R-:W-:Y:S01]  /*33960*/  @!PT LDS RZ, [RZ] ;  /* 0x00000000fffff984 */ /* 0x000fe20000000800 */
[----:B------:R-:W-:Y:S01]  /*33970*/  @!PT LDS RZ, [RZ] ;  /* 0x00000000fffff984 */ /* 0x000fe20000000800 */
[----:B------:R0:W-:Y:S04]  /*33980*/  @!P0 LDGSTS.E.BYPASS.LTC128B.128 [R37+0x17400], desc[UR60][R2.64], !P4 ;  /* 0x1740000002258fae */ /* 0x0001e8000e101d7c */
[----:B------:R0:W-:Y:S01]  /*33990*/  @!P0 LDGSTS.E.BYPASS.LTC128B.128 [R37+0x1b400], desc[UR60][R2.64+0x80], !P3 ;  /* 0x1b40008002258fae */ /* 0x0001e2000d901d7c */
[----:B------:R-:W-:-:S03]  /*339a0*/  IMAD.MOV.U32 R6, RZ, RZ, R14 ;  /* 0x000000ffff067224 */ /* 0x000fc600078e000e */
[----:B------:R0:W-:Y:S04]  /*339b0*/  @!P0 LDGSTS.E.BYPASS.LTC128B.128 [R37+0x1f400], desc[UR60][R2.64+0x100], !P2 ;  /* 0x1f40010002258fae */ /* 0x0001e8000d101d7c */
[----:B------:R0:W-:Y:S02]  /*339c0*/  @!P0 LDGSTS.E.BYPASS.LTC128B.128 [R37+0x23400], desc[UR60][R2.64+0x180], !P1 ;  /* 0x2340018002258fae */ /* 0x0001e4000c901d7c */
[----:B0-----:R-:W-:Y:S05]  /*339d0*/  WARPSYNC.COLLECTIVE R15, `(.L_x_3217) ;  /* 0x000000000f087348 */ /* 0x001fea0003c00000 */
[----:B------:R1:W2:Y:S02]  /*339e0*/  SHFL.IDX P6, R14, R13, R12, R11 ;  /* 0x0000000c0d0e7389 */ /* 0x0002a400000c000b */
[----:B012---:R-:W-:Y:S01]  /*339f0*/  ENDCOLLECTIVE ;  /* 0x000000000000791b */ /* 0x007fe20003800000 */
.L_x_3217:
[----:B------:R-:W-:Y:S05]  /*33a00*/  BRA `(.L_x_3218) ;  /* 0xffffffa000647947 */ /* 0x000fea000383ffff */
.L_x_3037:
[----:B0-----:R0:W2:Y:S02]  /*33a10*/  SYNCS.PHASECHK.TRANS64.TRYWAIT P0, [R22+URZ+0x38820], R3 ;  /* 0x03882003160075a7 */ /* 0x0010a4000800017f */
[----:B--2---:R-:W-:Y:S05]  /*33a20*/  @!P0 NANOSLEEP.SYNCS 0x989680 ;  /* 0x009896800000895d */ /* 0x004fea0003900000 */
[----:B------:R-:W2:Y:S02]  /*33a30*/  @!P0 SYNCS.PHASECHK.TRANS64 P0, [R22+URZ+0x38820], R3 ;  /* 0x03882003160085a7 */ /* 0x000ea4000800007f */
[----:B--2---:R-:W-:Y:S05]  /*33a40*/  @!P0 BRA `(.L_x_3037) ;  /* 0xfffffffc00f08947 */ /* 0x004fea000383ffff */
[----:B------:R-:W-:Y:S05]  /*33a50*/  BRA `(.L_x_3219) ;  /* 0xffffffa000d87947 */ /* 0x000fea000383ffff */
.L_x_3042:
[----:B0-----:R0:W1:Y:S02]  /*33a60*/  SYNCS.PHASECHK.TRANS64.TRYWAIT P0, [R6+URZ+0x38840], R3 ;  /* 0x03884003060075a7 */ /* 0x001064000800017f */
[----:B-1----:R-:W-:Y:S05]  /*33a70*/  @!P0 NANOSLEEP.SYNCS 0x989680 ;  /* 0x009896800000895d */ /* 0x002fea0003900000 */
[----:B------:R-:W1:Y:S02]  /*33a80*/  @!P0 SYNCS.PHASECHK.TRANS64 P0, [R6+URZ+0x38840], R3 ;  /* 0x03884003060085a7 */ /* 0x000e64000800007f */
[----:B-1----:R-:W-:Y:S05]  /*33a90*/  @!P0 BRA `(.L_x_3042) ;  /* 0xfffffffc00f08947 */ /* 0x002fea000383ffff */
[----:B------:R-:W-:Y:S05]  /*33aa0*/  BRA `(.L_x_3220) ;  /* 0xffffffa400c47947 */ /* 0x000fea000383ffff */
.L_x_3043:
        /* <DEDUP_REMOVED lines=8> */
.L_x_3222:
[----:B------:R-:W-:Y:S05]  /*33b30*/  BSYNC B1 ;  /* 0x0000000000017941 */ /* 0x000fea0003800000 */
.L_x_3221:
        /* <DEDUP_REMOVED lines=12> */
.L_x_3223:
        /* <DEDUP_REMOVED lines=13> */
.L_x_3224:
        /* <DEDUP_REMOVED lines=14> */
.L_x_3225:
[----:B------:R-:W-:Y:S01]  /*33db0*/  IMAD.MOV.U32 R13, RZ, RZ, R10 ;  /* 0x000000ffff0d7224 */ /* 0x000fe200078e000a */
[----:B------:R-:W-:Y:S01]  /*33dc0*/  MOV R12, 0x2 ;  /* 0x00000002000c7802 */ /* 0x000fe20000000f00 */
[----:B------:R-:W-:-:S07]  /*33dd0*/  IMAD.MOV.U32 R2, RZ, RZ, R14 ;  /* 0x000000ffff027224 */ /* 0x000fce00078e000e */
[----:B------:R-:W-:Y:S05]  /*33de0*/  WARPSYNC.COLLECTIVE R15, `(.L_x_3226) ;  /* 0x000000000f087348 */ /* 0x000fea0003c00000 */
[----:B------:R0:W1:Y:S02]  /*33df0*/  SHFL.IDX P6, R14, R13, R12, R11 ;  /* 0x0000000c0d0e7389 */ /* 0x00006400000c000b */
[----:B01----:R-:W-:Y:S01]  /*33e00*/  ENDCOLLECTIVE ;  /* 0x000000000000791b */ /* 0x003fe20003800000 */
.L_x_3226:
        /* <DEDUP_REMOVED lines=14> */
.L_x_3227:
[----:B------:R-:W-:Y:S02]  /*33ef0*/  IMAD.MOV.U32 R13, RZ, RZ, R10 ;  /* 0x000000ffff0d7224 */ /* 0x000fe400078e000a */
[----:B------:R-:W-:Y:S02]  /*33f00*/  IMAD.MOV.U32 R12, RZ, RZ, 0x3 ;  /* 0x00000003ff0c7424 */ /* 0x000fe400078e00ff */
[----:B------:R-:W-:-:S07]  /*33f10*/  IMAD.MOV.U32 R2, RZ, RZ, R14 ;  /* 0x000000ffff027224 */ /* 0x000fce00078e000e */
[----:B------:R-:W-:Y:S05]  /*33f20*/  WARPSYNC.COLLECTIVE R15, `(.L_x_3228) ;  /* 0x000000000f087348 */ /* 0x000fea0003c00000 */
[----:B------:R0:W1:Y:S02]  /*33f30*/  SHFL.IDX P6, R14, R13, R12, R11 ;  /* 0x0000000c0d0e7389 */ /* 0x00006400000c000b */
[----:B01----:R-:W-:Y:S01]  /*33f40*/  ENDCOLLECTIVE ;  /* 0x000000000000791b */ /* 0x003fe20003800000 */
.L_x_3228:
        /* <DEDUP_REMOVED lines=14> */
.L_x_3229:
[----:B------:R-:W-:Y:S02]  /*34030*/  IMAD.MOV.U32 R13, RZ, RZ, R10 ;  /* 0x000000ffff0d7224 */ /* 0x000fe400078e000a */
[----:B------:R-:W-:Y:S02]  /*34040*/  IMAD.MOV.U32 R12, RZ, RZ, 0x4 ;  /* 0x00000004ff0c7424 */ /* 0x000fe400078e00ff */
[----:B------:R-:W-:-:S07]  /*34050*/  IMAD.MOV.U32 R2, RZ, RZ, R14 ;  /* 0x000000ffff027224 */ /* 0x000fce00078e000e */
[----:B------:R-:W-:Y:S05]  /*34060*/  WARPSYNC.COLLECTIVE R15, `(.L_x_3230) ;  /* 0x000000000f087348 */ /* 0x000fea0003c00000 */
[----:B------:R0:W1:Y:S02]  /*34070*/  SHFL.IDX P6, R14, R13, R12, R11 ;  /* 0x0000000c0d0e7389 */ /* 0x00006400000c000b */
[----:B01----:R-:W-:Y:S01]  /*34080*/  ENDCOLLECTIVE ;  /* 0x000000000000791b */ /* 0x003fe20003800000 */
.L_x_3230:
        /* <DEDUP_REMOVED lines=17> */
.L_x_3231:
[----:B------:R-:W-:Y:S01]  /*341a0*/  IMAD.MOV.U32 R2, RZ, RZ, R14 ;  /* 0x000000ffff027224 */ /* 0x000fe200078e000e */
[----:B------:R-:W-:Y:S06]  /*341b0*/  BRA `(.L_x_3232) ;  /* 0xffffffa400187947 */ /* 0x000fec000383ffff */
.L_x_3048:
[----:B-1----:R1:W2:Y:S02]  /*341c0*/  SYNCS.PHASECHK.TRANS64.TRYWAIT P0, [R6+URZ+0x38860], R2 ;  /* 0x03886002060075a7 */ /* 0x0022a4000800017f */
[----:B--2---:R-:W-:Y:S05]  /*341d0*/  @!P0 NANOSLEEP.SYNCS 0x989680 ;  /* 0x009896800000895d */ /* 0x004fea0003900000 */
[----:B------:R-:W2:Y:S02]  /*341e0*/  @!P0 SYNCS.PHASECHK.TRANS64 P0, [R6+URZ+0x38860], R2 ;  /* 0x03886002060085a7 */ /* 0x000ea4000800007f */
[----:B--2---:R-:W-:Y:S05]  /*341f0*/  @!P0 BRA `(.L_x_3048) ;  /* 0xfffffffc00f08947 */ /* 0x004fea000383ffff */
[----:B------:R-:W-:Y:S05]  /*34200*/  BRA `(.L_x_3233) ;  /* 0xffffffa400907947 */ /* 0x000fea000383ffff */
.L_x_3049:
        /* <DEDUP_REMOVED lines=8> */
.L_x_3235:
[----:B------:R-:W-:Y:S05]  /*34290*/  BSYNC B1 ;  /* 0x0000000000017941 */ /* 0x000fea0003800000 */
.L_x_3234:
        /* <DEDUP_REMOVED lines=9> */
.L_x_3236:
[----:B------:R-:W-:Y:S02]  /*34330*/  IMAD.MOV.U32 R13, RZ, RZ, R25 ;  /* 0x000000ffff0d7224 */ /* 0x000fe400078e0019 */
[----:B------:R-:W-:Y:S02]  /*34340*/  IMAD.MOV.U32 R12, RZ, RZ, 0x1 ;  /* 0x00000001ff0c7424 */ /* 0x000fe400078e00ff */
[----:B------:R-:W-:-:S07]  /*34350*/  IMAD.MOV.U32 R2, RZ, RZ, R14 ;  /* 0x000000ffff027224 */ /* 0x000fce00078e000e */
[----:B------:R-:W-:Y:S05]  /*34360*/  WARPSYNC.COLLECTIVE R15, `(.L_x_3237) ;  /* 0x000000000f087348 */ /* 0x000fea0003c00000 */
[----:B------:R0:W1:Y:S02]  /*34370*/  SHFL.IDX P6, R14, R13, R12, R11 ;  /* 0x0000000c0d0e7389 */ /* 0x00006400000c000b */
[----:B01----:R-:W-:Y:S01]  /*34380*/  ENDCOLLECTIVE ;  /* 0x000000000000791b */ /* 0x003fe20003800000 */
.L_x_3237:
        /* <DEDUP_REMOVED lines=18> */
.L_x_3238:
[----:B------:R-:W-:Y:S02]  /*344b0*/  IMAD.MOV.U32 R13, RZ, RZ, R25 ;  /* 0x000000ffff0d7224 */ /* 0x000fe400078e0019 */
[----:B------:R-:W-:Y:S02]  /*344c0*/  IMAD.MOV.U32 R12, RZ, RZ, 0x2 ;  /* 0x00000002ff0c7424 */ /* 0x000fe400078e00ff */
[----:B------:R-:W-:-:S07]  /*344d0*/  IMAD.MOV.U32 R2, RZ, RZ, R14 ;  /* 0x000000ffff027224 */ /* 0x000fce00078e000e */
[----:B------:R-:W-:Y:S05]  /*344e0*/  WARPSYNC.COLLECTIVE R15, `(.L_x_3239) ;  /* 0x000000000f087348 */ /* 0x000fea0003c00000 */
[----:B------:R0:W1:Y:S02]  /*344f0*/  SHFL.IDX P6, R14, R13, R12, R11 ;  /* 0x0000000c0d0e7389 */ /* 0x00006400000c000b */
[----:B01----:R-:W-:Y:S01]  /*34500*/  ENDCOLLECTIVE ;  /* 0x000000000000791b */ /* 0x003fe20003800000 */
.L_x_3239:
        /* <DEDUP_REMOVED lines=18> */
.L_x_3240:
[----:B------:R-:W-:Y:S02]  /*34630*/  IMAD.MOV.U32 R13, RZ, RZ, R25 ;  /* 0x000000ffff0d7224 */ /* 0x000fe400078e0019 */
[----:B------:R-:W-:Y:S02]  /*34640*/  IMAD.MOV.U32 R12, RZ, RZ, 0x3 ;  /* 0x00000003ff0c7424 */ /* 0x000fe400078e00ff */
[----:B------:R-:W-:-:S07]  /*34650*/  IMAD.MOV.U32 R2, RZ, RZ, R14 ;  /* 0x000000ffff027224 */ /* 0x000fce00078e000e */
[----:B------:R-:W-:Y:S05]  /*34660*/  WARPSYNC.COLLECTIVE R15, `(.L_x_3241) ;  /* 0x000000000f087348 */ /* 0x000fea0003c00000 */
[----:B------:R0:W1:Y:S02]  /*34670*/  SHFL.IDX P6, R14, R13, R12, R11 ;  /* 0x0000000c0d0e7389 */ /* 0x00006400000c000b */
[----:B01----:R-:W-:Y:S01]  /*34680*/  ENDCOLLECTIVE ;  /* 0x000000000000791b */ /* 0x003fe20003800000 */
.L_x_3241:
        /* <DEDUP_REMOVED lines=18> */
.L_x_3242:
[----:B------:R-:W-:Y:S02]  /*347b0*/  IMAD.MOV.U32 R13, RZ, RZ, R25 ;  /* 0x000000ffff0d7224 */ /* 0x000fe400078e0019 */
[----:B------:R-:W-:Y:S02]  /*347c0*/  IMAD.MOV.U32 R12, RZ, RZ, 0x4 ;  /* 0x00000004ff0c7424 */ /* 0x000fe400078e00ff */
[----:B------:R-:W-:-:S07]  /*347d0*/  IMAD.MOV.U32 R2, RZ, RZ, R14 ;  /* 0x000000ffff027224 */ /* 0x000fce00078e000e */
[----:B------:R-:W-:Y:S05]  /*347e0*/  WARPSYNC.COLLECTIVE R15, `(.L_x_3243) ;  /* 0x000000000f087348 */ /* 0x000fea0003c00000 */
[----:B------:R0:W1:Y:S02]  /*347f0*/  SHFL.IDX P6, R14, R13, R12, R11 ;  /* 0x0000000c0d0e7389 */ /* 0x00006400000c000b */
[----:B01----:R-:W-:Y:S01]  /*34800*/  ENDCOLLECTIVE ;  /* 0x000000000000791b */ /* 0x003fe20003800000 */
.L_x_3243:
        /* <DEDUP_REMOVED lines=13> */
.L_x_3244:
        /* <DEDUP_REMOVED lines=10> */
.L_x_3057:
[----:B0-----:R0:W2:Y:S02]  /*34980*/  SYNCS.PHASECHK.TRANS64.TRYWAIT P0, [R4+URZ+0x38860], R3 ;  /* 0x03886003040075a7 */ /* 0x0010a4000800017f */
[----:B--2---:R-:W-:Y:S05]  /*34990*/  @!P0 NANOSLEEP.SYNCS 0x989680 ;  /* 0x009896800000895d */ /* 0x004fea0003900000 */
[----:B------:R-:W2:Y:S02]  /*349a0*/  @!P0 SYNCS.PHASECHK.TRANS64 P0, [R4+URZ+0x38860], R3 ;  /* 0x03886003040085a7 */ /* 0x000ea4000800007f */
[----:B--2---:R-:W-:Y:S05]  /*349b0*/  @!P0 BRA `(.L_x_3057) ;  /* 0xfffffffc00f08947 */ /* 0x004fea000383ffff */
[----:B------:R-:W-:Y:S05]  /*349c0*/  BRA `(.L_x_3246) ;  /* 0xffffffa400d47947 */ /* 0x000fea000383ffff */
.L_x_3058:
        /* <DEDUP_REMOVED lines=8> */
.L_x_3248:
[----:B------:R-:W-:Y:S05]  /*34a50*/  BSYNC B0 ;  /* 0x0000000000007941 */ /* 0x000fea0003800000 */
.L_x_3247:
        /* <DEDUP_REMOVED lines=11> */
.L_x_3249:
[----:B------:R-:W-:Y:S02]  /*34b10*/  ULDC UR4, c[0x0][0x2f4] ;  /* 0x0000bd0000047ab9 */ /* 0x000fe40000000800 */
        /* <DEDUP_REMOVED lines=21> */
.L_x_3250:
        /* <DEDUP_REMOVED lines=11> */
.L_x_3251:
[----:B------:R-:W-:Y:S02]  /*34d20*/  IMAD.MOV.U32 R13, RZ, RZ, R25 ;  /* 0x000000ffff0d7224 */ /* 0x000fe400078e0019 */
[----:B------:R-:W-:Y:S01]  /*34d30*/  IMAD.MOV.U32 R12, RZ, RZ, 0x2 ;  /* 0x00000002ff0c7424 */ /* 0x000fe200078e00ff */
[----:B------:R-:W-:-:S13]  /*34d40*/  IADD3 R2, P4, R14, R8, RZ ;  /* 0x000000080e027210 */ /* 0x000fda0007f9e0ff */
[----:B------:R-:W-:Y:S05]  /*34d50*/  WARPSYNC.COLLECTIVE R15, `(.L_x_3252) ;  /* 0x000000000f087348 */ /* 0x000fea0003c00000 */
[----:B------:R0:W1:Y:S02]  /*34d60*/  SHFL.IDX P6, R14, R13, R12, R11 ;  /* 0x0000000c0d0e7389 */ /* 0x00006400000c000b */
[----:B01----:R-:W-:Y:S01]  /*34d70*/  ENDCOLLECTIVE ;  /* 0x000000000000791b */ /* 0x003fe20003800000 */
.L_x_3252:
        /* <DEDUP_REMOVED lines=12> */
.L_x_3253:
        /* <DEDUP_REMOVED lines=14> */
.L_x_3254:
        /* <DEDUP_REMOVED lines=17> */
.L_x_3255:
[----:B------:R-:W-:Y:S02]  /*35030*/  IMAD.MOV.U32 R13, RZ, RZ, R25 ;  /* 0x000000ffff0d7224 */ /* 0x000fe400078e0019 */
[----:B------:R-:W-:Y:S01]  /*35040*/  IMAD.MOV.U32 R12, RZ, RZ, 0x4 ;  /* 0x00000004ff0c7424 */ /* 0x000fe200078e00ff */
[----:B------:R-:W-:-:S13]  /*35050*/  IADD3 R2, P4, R14, R8, RZ ;  /* 0x000000080e027210 */ /* 0x000fda0007f9e0ff */
[----:B------:R-:W-:Y:S05]  /*35060*/  WARPSYNC.COLLECTIVE R15, `(.L_x_3256) ;  /* 0x000000000f087348 */ /* 0x000fea0003c00000 */
[----:B------:R0:W1:Y:S02]  /*35070*/  SHFL.IDX P6, R14, R13, R12, R11 ;  /* 0x0000000c0d0e7389 */ /* 0x00006400000c000b */
[----:B01----:R-:W-:Y:S01]  /*35080*/  ENDCOLLECTIVE ;  /* 0x000000000000791b */ /* 0x003fe20003800000 */
.L_x_3256:
        /* <DEDUP_REMOVED lines=12> */
.L_x_3257:
        /* <DEDUP_REMOVED lines=9> */
.L_x_3063:
        /* <DEDUP_REMOVED lines=8> */
.L_x_3260:
[----:B------:R-:W-:Y:S05]  /*35260*/  BSYNC B0 ;  /* 0x0000000000007941 */ /* 0x000fea0003800000 */
.L_x_3259:
        /* <DEDUP_REMOVED lines=9> */
.L_x_3261:
        /* <DEDUP_REMOVED lines=18> */
.L_x_3262:
[----:B------:R-:W-:Y:S01]  /*35420*/  IMAD.MOV.U32 R12, RZ, RZ, 0x2 ;  /* 0x00000002ff0c7424 */ /* 0x000fe200078e00ff */
[----:B------:R-:W-:-:S05]  /*35430*/  SEL R14, R14, RZ, P1 ;  /* 0x000000ff0e0e7207 */ /* 0x000fca0000800000 */
[----:B------:R-:W-:-:S04]  /*35440*/  IMAD.IADD R5, R17, 0x1, R14 ;  /* 0x0000000111057824 */ /* 0x000fc800078e020e */
[----:B------:R-:W-:-:S07]  /*35450*/  IMAD.MOV.U32 R13, RZ, RZ, R5 ;  /* 0x000000ffff0d7224 */ /* 0x000fce00078e0005 */
[----:B------:R-:W-:Y:S05]  /*35460*/  WARPSYNC.COLLECTIVE R15, `(.L_x_3263) ;  /* 0x000000000f087348 */ /* 0x000fea0003c00000 */
[----:B------:R0:W1:Y:S02]  /*35470*/  SHFL.UP P6, R14, R13, R12, R11 ;  /* 0x0400000c0d0e7389 */ /* 0x00006400000c000b */
[----:B01----:R-:W-:Y:S01]  /*35480*/  ENDCOLLECTIVE ;  /* 0x000000000000791b */ /* 0x003fe20003800000 */
.L_x_3263:
[----:B------:R-:W-:Y:S01]  /*35490*/  IMAD.MOV.U32 R12, RZ, RZ, 0x4 ;  /* 0x00000004ff0c7424 */ /* 0x000fe200078e00ff */
[----:B------:R-:W-:-:S05]  /*354a0*/  SEL R6, R14, RZ, P2 ;  /* 0x000000ff0e067207 */ /* 0x000fca0001000000 */
[----:B------:R-:W-:-:S04]  /*354b0*/  IMAD.IADD R6, R5, 0x1, R6 ;  /* 0x0000000105067824 */ /* 0x000fc800078e0206 */
[----:B------:R-:W-:-:S07]  /*354c0*/  IMAD.MOV.U32 R13, RZ, RZ, R6 ;  /* 0x000000ffff0d7224 */ /* 0x000fce00078e0006 */
[----:B------:R-:W-:Y:S05]  /*354d0*/  WARPSYNC.COLLECTIVE R15, `(.L_x_3264) ;  /* 0x000000000f087348 */ /* 0x000fea0003c00000 */
[----:B------:R0:W1:Y:S02]  /*354e0*/  SHFL.UP P6, R14, R13, R12, R11 ;  /* 0x0400000c0d0e7389 */ /* 0x00006400000c000b */
[----:B01----:R-:W-:Y:S01]  /*354f0*/  ENDCOLLECTIVE ;  /* 0x000000000000791b */ /* 0x003fe20003800000 */
.L_x_3264:
[----:B------:R-:W-:Y:S01]  /*35500*/  IMAD.MOV.U32 R12, RZ, RZ, 0x8 ;  /* 0x00000008ff0c7424 */ /* 0x000fe200078e00ff */
[----:B------:R-:W-:-:S05]  /*35510*/  SEL R3, R14, RZ, P3 ;  /* 0x000000ff0e037207 */ /* 0x000fca0001800000 */
[----:B------:R-:W-:-:S04]  /*35520*/  IMAD.IADD R2, R6, 0x1, R3 ;  /* 0x0000000106027824 */ /* 0x000fc800078e0203 */
[----:B------:R-:W-:-:S07]  /*35530*/  IMAD.MOV.U32 R13, RZ, RZ, R2 ;  /* 0x000000ffff0d7224 */ /* 0x000fce00078e0002 */
[----:B------:R-:W-:Y:S05]  /*35540*/  WARPSYNC.COLLECTIVE R15, `(.L_x_3265) ;  /* 0x000000000f087348 */ /* 0x000fea0003c00000 */
[----:B------:R0:W1:Y:S02]  /*35550*/  SHFL.UP P6, R14, R13, R12, R11 ;  /* 0x0400000c0d0e7389 */ /* 0x00006400000c000b */
[----:B01----:R-:W-:Y:S01]  /*35560*/  ENDCOLLECTIVE ;  /* 0x000000000000791b */ /* 0x003fe20003800000 */
.L_x_3265:
[----:B------:R-:W-:Y:S01]  /*35570*/  IMAD.MOV.U32 R12, RZ, RZ, 0x10 ;  /* 0x00000010ff0c7424 */ /* 0x000fe200078e00ff */
[----:B------:R-:W-:-:S05]  /*35580*/  SEL R3, R14, RZ, P4 ;  /* 0x000000ff0e037207 */ /* 0x000fca0002000000 */
[----:B------:R-:W-:-:S04]  /*35590*/  IMAD.IADD R3, R2, 0x1, R3 ;  /* 0x0000000102037824 */ /* 0x000fc800078e0203 */
[----:B------:R-:W-:-:S07]  /*355a0*/  IMAD.MOV.U32 R13, RZ, RZ, R3 ;  /* 0x000000ffff0d7224 */ /* 0x000fce00078e0003 */
[----:B------:R-:W-:Y:S05]  /*355b0*/  WARPSYNC.COLLECTIVE R15, `(.L_x_3266) ;  /* 0x000000000f087348 */ /* 0x000fea0003c00000 */
[----:B------:R0:W1:Y:S02]  /*355c0*/  SHFL.UP P6, R14, R13, R12, R11 ;  /* 0x0400000c0d0e7389 */ /* 0x00006400000c000b */
[----:B01----:R-:W-:Y:S01]  /*355d0*/  ENDCOLLECTIVE ;  /* 0x000000000000791b */ /* 0x003fe20003800000 */
.L_x_3266:
        /* <DEDUP_REMOVED lines=8> */
.L_x_3267:
[----:B------:R-:W-:Y:S05]  /*35660*/  BRA `(.L_x_3268) ;  /* 0xffffffa000f87947 */ /* 0x000fea000383ffff */
.L_x_3068:
        /* <DEDUP_REMOVED lines=8> */
.L_x_3270:
[----:B------:R-:W-:Y:S05]  /*356f0*/  BSYNC B0 ;  /* 0x0000000000007941 */ /* 0x000fea0003800000 */
.L_x_3269:
        /* <DEDUP_REMOVED lines=8> */
.L_x_3271:
[----:B------:R-:W-:Y:S01]  /*35780*/  IMAD.MOV.U32 R12, RZ, RZ, 0x4 ;  /* 0x00000004ff0c7424 */ /* 0x000fe200078e00ff */
[----:B------:R-:W-:-:S05]  /*35790*/  SEL R2, R14, RZ, P2 ;  /* 0x000000ff0e027207 */ /* 0x000fca0001000000 */
[----:B------:R-:W-:-:S04]  /*357a0*/  IMAD.IADD R2, R13, 0x1, R2 ;  /* 0x000000010d027824 */ /* 0x000fc800078e0202 */
[----:B------:R-:W-:-:S07]  /*357b0*/  IMAD.MOV.U32 R13, RZ, RZ, R2 ;  /* 0x000000ffff0d7224 */ /* 0x000fce00078e0002 */
[----:B------:R-:W-:Y:S05]  /*357c0*/  WARPSYNC.COLLECTIVE R15, `(.L_x_3272) ;  /* 0x000000000f087348 */ /* 0x000fea0003c00000 */
[----:B------:R0:W1:Y:S02]  /*357d0*/  SHFL.UP P6, R14, R13, R12, R11 ;  /* 0x0400000c0d0e7389 */ /* 0x00006400000c000b */
[----:B01----:R-:W-:Y:S01]  /*357e0*/  ENDCOLLECTIVE ;  /* 0x000000000000791b */ /* 0x003fe20003800000 */
.L_x_3272:
[----:B------:R-:W-:Y:S01]  /*357f0*/  IMAD.MOV.U32 R12, RZ, RZ, 0x8 ;  /* 0x00000008ff0c7424 */ /* 0x000fe200078e00ff */
[----:B------:R-:W-:-:S05]  /*35800*/  SEL R3, R14, RZ, P3 ;  /* 0x000000ff0e037207 */ /* 0x000fca0001800000 */
[----:B------:R-:W-:-:S04]  /*35810*/  IMAD.IADD R3, R2, 0x1, R3 ;  /* 0x0000000102037824 */ /* 0x000fc800078e0203 */
[----:B------:R-:W-:-:S07]  /*35820*/  IMAD.MOV.U32 R13, RZ, RZ, R3 ;  /* 0x000000ffff0d7224 */ /* 0x000fce00078e0003 */
[----:B------:R-:W-:Y:S05]  /*35830*/  WARPSYNC.COLLECTIVE R15, `(.L_x_3273) ;  /* 0x000000000f087348 */ /* 0x000fea0003c00000 */
[----:B------:R0:W1:Y:S02]  /*35840*/  SHFL.UP P6, R14, R13, R12, R11 ;  /* 0x0400000c0d0e7389 */ /* 0x00006400000c000b */
[----:B01----:R-:W-:Y:S01]  /*35850*/  ENDCOLLECTIVE ;  /* 0x000000000000791b */ /* 0x003fe20003800000 */
.L_x_3273:
[----:B------:R-:W-:Y:S01]  /*35860*/  IMAD.MOV.U32 R12, RZ, RZ, 0x10 ;  /* 0x00000010ff0c7424 */ /* 0x000fe200078e00ff */
[----:B------:R-:W-:-:S05]  /*35870*/  SEL R4, R14, RZ, P4 ;  /* 0x000000ff0e047207 */ /* 0x000fca0002000000 */
[----:B------:R-:W-:-:S04]  /*35880*/  IMAD.IADD R4, R3, 0x1, R4 ;  /* 0x0000000103047824 */ /* 0x000fc800078e0204 */
[----:B------:R-:W-:-:S07]  /*35890*/  IMAD.MOV.U32 R13, RZ, RZ, R4 ;  /* 0x000000ffff0d7224 */ /* 0x000fce00078e0004 */
[----:B------:R-:W-:Y:S05]  /*358a0*/  WARPSYNC.COLLECTIVE R15, `(.L_x_3274) ;  /* 0x000000000f087348 */ /* 0x000fea0003c00000 */
[----:B------:R0:W1:Y:S02]  /*358b0*/  SHFL.UP P6, R14, R13, R12, R11 ;  /* 0x0400000c0d0e7389 */ /* 0x00006400000c000b */
[----:B01----:R-:W-:Y:S01]  /*358c0*/  ENDCOLLECTIVE ;  /* 0x000000000000791b */ /* 0x003fe20003800000 */
.L_x_3274:
        /* <DEDUP_REMOVED lines=8> */
.L_x_3275:
[----:B------:R-:W-:Y:S05]  /*35950*/  BRA `(.L_x_3276) ;  /* 0xffffffa000d87947 */ /* 0x000fea000383ffff */
.L_x_3070:
[----:B------:R-:W-:Y:S01]  /*35960*/  BSSY B0, `(.L_x_3277) ;  /* 0x0000006000007945 */ /* 0x000fe20003800000 */
[----:B------:R-:W-:Y:S01]  /*35970*/  PLOP3.LUT P6, PT, P6, PT, PT, 0x8, 0x0 ;  /* 0x000000000000781c */ /* 0x000fe200037ce170 */
[----:B------:R-:W-:-:S12]  /*35980*/  IMAD.MOV.U32 R15, RZ, RZ, -0x1 ;  /* 0xffffffffff0f7424 */ /* 0x000fd800078e00ff */
[----:B01----:R-:W-:Y:S05]  /*35990*/  WARPSYNC.COLLECTIVE R15, `(.L_x_3278) ;  /* 0x000000000f087348 */ /* 0x003fea0003c00000 */
[----:B------:R-:W-:Y:S01]  /*359a0*/  VOTE.ANY R14, PT, P6 ;  /* 0x00000000000e7806 */ /* 0x000fe200030e0100 */
[----:B01----:R-:W-:Y:S06]  /*359b0*/  ENDCOLLECTIVE ;  /* 0x000000000000791b */ /* 0x003fec0003800000 */
.L_x_3278:
[----:B------:R-:W-:Y:S05]  /*359c0*/  BSYNC B0 ;  /* 0x0000000000007941 */ /* 0x000fea0003800000 */
.L_x_3277:
        /* <DEDUP_REMOVED lines=9> */
.L_x_3279:
[----:B------:R-:W-:Y:S01]  /*35a60*/  IMAD.MOV.U32 R17, RZ, RZ, R14 ;  /* 0x000000ffff117224 */ /* 0x000fe200078e000e */
[----:B------:R-:W-:Y:S06]  /*35a70*/  BRA `(.L_x_3280) ;  /* 0xffffffa000c87947 */ /* 0x000fec000383ffff */
.L_x_3072:
[----:B------:R-:W-:Y:S01]  /*35a80*/  BSSY B0, `(.L_x_3281) ;  /* 0x0000007000007945 */ /* 0x000fe20003800000 */
[----:B------:R-:W-:Y:S02]  /*35a90*/  IMAD.MOV.U32 R13, RZ, RZ, R2 ;  /* 0x000000ffff0d7224 */ /* 0x000fe400078e0002 */
[----:B------:R-:W-:Y:S02]  /*35aa0*/  IMAD.MOV.U32 R11, RZ, RZ, 0x1f ;  /* 0x0000001fff0b7424 */ /* 0x000fe400078e00ff */
[----:B------:R-:W-:-:S07]  /*35ab0*/  IMAD.MOV.U32 R15, RZ, RZ, -0x1 ;  /* 0xffffffffff0f7424 */ /* 0x000fce00078e00ff */
[----:B0123--:R-:W-:Y:S05]  /*35ac0*/  WARPSYNC.COLLECTIVE R15, `(.L_x_3282) ;  /* 0x000000000f087348 */ /* 0x00ffea0003c00000 */
[----:B------:R4:W0:Y:S02]  /*35ad0*/  SHFL.IDX P6, R14, R13, R12, R11 ;  /* 0x0000000c0d0e7389 */ /* 0x00082400000c000b */
[----:B01234-:R-:W-:Y:S01]  /*35ae0*/  ENDCOLLECTIVE ;  /* 0x000000000000791b */ /* 0x01ffe20003800000 */
.L_x_3282:
[----:B------:R-:W-:Y:S05]  /*35af0*/  BSYNC B0 ;  /* 0x0000000000007941 */ /* 0x000fea0003800000 */
.L_x_3281:
[----:B------:R-:W-:Y:S05]  /*35b00*/  BRA `(.L_x_3071) ;  /* 0xffffffa000c07947 */ /* 0x000fea000383ffff */
.L_x_3076:
[----:B-1----:R1:W3:Y:S02]  /*35b10*/  SYNCS.PHASECHK.TRANS64.TRYWAIT P0, [R5+URZ+0x38820], R0 ;  /* 0x03882000050075a7 */ /* 0x0022e4000800017f */
[----:B---3--:R-:W-:Y:S05]  /*35b20*/  @!P0 NANOSLEEP.SYNCS 0x989680 ;  /* 0x009896800000895d */ /* 0x008fea0003900000 */
[----:B------:R-:W3:Y:S02]  /*35b30*/  @!P0 SYNCS.PHASECHK.TRANS64 P0, [R5+URZ+0x38820], R0 ;  /* 0x03882000050085a7 */ /* 0x000ee4000800007f */
[----:B---3--:R-:W-:Y:S05]  /*35b40*/  @!P0 BRA `(.L_x_3076) ;  /* 0xfffffffc00f08947 */ /* 0x008fea000383ffff */
[----:B------:R-:W-:Y:S05]  /*35b50*/  BRA `(.L_x_3283) ;  /* 0xffffffa800387947 */ /* 0x000fea000383ffff */
.L_x_3077:
        /* <DEDUP_REMOVED lines=11> */
.L_x_3285:
[----:B------:R-:W-:Y:S05]  /*35c10*/  BSYNC B0 ;  /* 0x0000000000007941 */ /* 0x000fea0003800000 */
.L_x_3284:
[----:B------:R-:W-:Y:S05]  /*35c20*/  BRA `(.L_x_3286) ;  /* 0xffffffa800207947 */ /* 0x000fea000383ffff */
.L_x_3078:
[----:B------:R-:W-:Y:S01]  /*35c30*/  BSSY B0, `(.L_x_3287) ;  /* 0x0000006000007945 */ /* 0x000fe20003800000 */
[----:B------:R-:W-:-:S07]  /*35c40*/  IMAD.MOV.U32 R15, RZ, RZ, -0x1 ;  /* 0xffffffffff0f7424 */ /* 0x000fce00078e00ff */
[----:B012---:R-:W-:Y:S05]  /*35c50*/  WARPSYNC.COLLECTIVE R15, `(.L_x_3288) ;  /* 0x000000000f0c7348 */ /* 0x007fea0003c00000 */
[----:B------:R-:W-:Y:S02]  /*35c60*/  ELECT P6, UR62, PT ;  /* 0x00000000003e782f */ /* 0x000fe400038c0000 */
[----:B------:R-:W-:Y:S01]  /*35c70*/  MOV R14, UR62 ;  /* 0x0000003e000e7c02 */ /* 0x000fe20008000f00 */
[----:B012---:R-:W-:Y:S10]  /*35c80*/  ENDCOLLECTIVE ;  /* 0x000000000000791b */ /* 0x007ff40003800000 */
.L_x_3288:
[----:B------:R-:W-:Y:S05]  /*35c90*/  BSYNC B0 ;  /* 0x0000000000007941 */ /* 0x000fea0003800000 */
.L_x_3287:
[----:B------:R-:W-:Y:S05]  /*35ca0*/  BRA `(.L_x_3289) ;  /* 0xffffffa800147947 */ /* 0x000fea000383ffff */
.L_x_3080:
[----:B-1----:R1:W3:Y:S02]  /*35cb0*/  SYNCS.PHASECHK.TRANS64.TRYWAIT P1, [R3+URZ+0x38840], R2 ;  /* 0x03884002030075a7 */ /* 0x0022e4000802017f */
[----:B---3--:R-:W-:Y:S05]  /*35cc0*/  @!P1 NANOSLEEP.SYNCS 0x989680 ;  /* 0x009896800000995d */ /* 0x008fea0003900000 */
[----:B------:R-:W3:Y:S02]  /*35cd0*/  @!P1 SYNCS.PHASECHK.TRANS64 P1, [R3+URZ+0x38840], R2 ;  /* 0x03884002030095a7 */ /* 0x000ee4000802007f */
[----:B---3--:R-:W-:Y:S05]  /*35ce0*/  @!P1 BRA `(.L_x_3080) ;  /* 0xfffffffc00f09947 */ /* 0x008fea000383ffff */
[----:B------:R-:W-:Y:S05]  /*35cf0*/  BRA `(.L_x_3290) ;  /* 0xffffffa8003c7947 */ /* 0x000fea000383ffff */
.L_x_3082:
[----:B---3--:R3:W4:Y:S02]  /*35d00*/  SYNCS.PHASECHK.TRANS64.TRYWAIT P1, [R27+URZ+0x38840], R0 ;  /* 0x038840001b0075a7 */ /* 0x008724000802017f */
[----:B----4-:R-:W-:Y:S05]  /*35d10*/  @!P1 NANOSLEEP.SYNCS 0x989680 ;  /* 0x009896800000995d */ /* 0x010fea0003900000 */
[----:B------:R-:W4:Y:S02]  /*35d20*/  @!P1 SYNCS.PHASECHK.TRANS64 P1, [R27+URZ+0x38840], R0 ;  /* 0x038840001b0095a7 */ /* 0x000f24000802007f */
[----:B----4-:R-:W-:Y:S05]  /*35d30*/  @!P1 BRA `(.L_x_3082) ;  /* 0xfffffffc00f09947 */ /* 0x010fea000383ffff */
[----:B------:R-:W-:Y:S05]  /*35d40*/  BRA `(.L_x_3291) ;  /* 0xffffffa800487947 */ /* 0x000fea000383ffff */
.L_x_3084:
[----:B----4-:R4:W0:Y:S02]  /*35d50*/  SYNCS.PHASECHK.TRANS64.TRYWAIT P1, [R3+URZ+0x38860], R2 ;  /* 0x03886002030075a7 */ /* 0x010824000802017f */
[----:B0-----:R-:W-:Y:S05]  /*35d60*/  @!P1 NANOSLEEP.SYNCS 0x989680 ;  /* 0x009896800000995d */ /* 0x001fea0003900000 */
[----:B------:R-:W0:Y:S02]  /*35d70*/  @!P1 SYNCS.PHASECHK.TRANS64 P1, [R3+URZ+0x38860], R2 ;  /* 0x03886002030095a7 */ /* 0x000e24000802007f */
[----:B0-----:R-:W-:Y:S05]  /*35d80*/  @!P1 BRA `(.L_x_3084) ;  /* 0xfffffffc00f09947 */ /* 0x001fea000383ffff */
[----:B------:R-:W-:Y:S05]  /*35d90*/  BRA `(.L_x_3292) ;  /* 0xffffffa800447947 */ /* 0x000fea000383ffff */
.L_x_3293:
        /* <DEDUP_REMOVED lines=14> */
.L_x_3302:


//--------------------- .nv.global.init           --------------------------
	.section	.nv.global.init,"aw",@progbits
.nv.global.init:
	.type		$str$23,@object
	.size		$str$23,($str$24 - $str$23)
$str$23:
        /*0000*/ 	.byte	0x28, 0x61, 0x64, 0x64, 0x72, 0x65, 0x73, 0x73, 0x20, 0x26, 0x20, 0x6d, 0x61, 0x73, 0x6b, 0x29
        /*0010*/ 	.byte	0x20, 0x3d, 0x3d, 0x20, 0x30, 0x00
	.type		$str$24,@object
	.size		$str$24,(__unnamed_9 - $str$24)
$str$24:
        /*0016*/ 	.byte	0x2f, 0x74, 0x6d, 0x70, 0x2f, 0x6f, 0x73, 0x73, 0x5f, 0x6b, 0x65, 0x72, 0x6e, 0x65, 0x6c, 0x73
        /*0026*/ 	.byte	0x5f, 0x73, 0x72, 0x63, 0x2f, 0x66, 0x6c, 0x61, 0x73, 0x68, 0x5f, 0x61, 0x74, 0x74, 0x65, 0x6e
        /*0036*/ 	.byte	0x74, 0x69, 0x6f, 0x6e, 0x2f, 0x63, 0x73, 0x72, 0x63, 0x2f, 0x63, 0x75, 0x74, 0x6c, 0x61, 0x73
        /*0046*/ 	.byte	0x73, 0x2f, 0x69, 0x6e, 0x63, 0x6c, 0x75, 0x64, 0x65, 0x2f, 0x63, 0x75, 0x74, 0x65, 0x2f, 0x70
        /*0056*/ 	.byte	0x6f, 0x69, 0x6e, 0x74, 0x65, 0x72, 0x5f, 0x66, 0x6c, 0x61, 0x67, 0x67, 0x65, 0x64, 0x2e, 0x68
        /*0066*/ 	.byte	0x70, 0x70, 0x00
	.type		__unnamed_9,@object
	.size		__unnamed_9,(__unnamed_5 - __unnamed_9)
__unnamed_9:
        /* <DEDUP_REMOVED lines=24> */
        /*01e9*/ 	.byte	0x00
	.type		__unnamed_5,@object
	.size		__unnamed_5,(__unnamed_4 - __unnamed_5)
__unnamed_5:
        /* <DEDUP_REMOVED lines=25> */
	.type		__unnamed_4,@object
	.size		__unnamed_4,(__unnamed_7 - __unnamed_4)
__unnamed_4:
        /* <DEDUP_REMOVED lines=25> */
	.type		__unnamed_7,@object
	.size		__unnamed_7,(__unnamed_8 - __unnamed_7)
__unnamed_7:
        /* <DEDUP_REMOVED lines=28> */
        /*06b2*/ 	.byte	0x3a, 0x43, 0x3c, 0x31, 0x36, 0x33, 0x38, 0x34, 0x3e, 0x3e, 0x3e, 0x3e, 0x3e, 0x5d, 0x00
	.type		__unnamed_8,@object
	.size		__unnamed_8,(__unnamed_3 - __unnamed_8)
__unnamed_8:
        /* <DEDUP_REMOVED lines=29> */
	.type		__unnamed_3,@object
	.size		__unnamed_3,(__unnamed_2 - __unnamed_3)
__unnamed_3:
        /* <DEDUP_REMOVED lines=29> */
	.type		__unnamed_2,@object
	.size		__unnamed_2,(__unnamed_6 - __unnamed_2)
__unnamed_2:
        /* <DEDUP_REMOVED lines=29> */
	.type		__unnamed_6,@object
	.size		__unnamed_6,(__unnamed_1 - __unnamed_6)
__unnamed_6:
        /* <DEDUP_REMOVED lines=30> */
	.type		__unnamed_1,@object
	.size		__unnamed_1,(.L_0 - __unnamed_1)
__unnamed_1:
        /* <DEDUP_REMOVED lines=29> */
        /*0fd1*/ 	.byte	0x5d, 0x00
.L_0:


//--------------------- .nv.shared._ZN7cutlass13device_kernelIN5flash11enable_sm90INS1_16FlashAttnFwdSm90INS1_25CollectiveMainloopFwdSm90ILi2EN4cute5tupleIJNS5_1CILi1EEES8_S8_EEENS6_IJNS7_ILi128EEENS7_ILi80EEENS7_ILi256EEEEEELi256ENS_10bfloat16_tEfNS_4arch4Sm90ELb0ELb0ELb1ELb0ELb1ELb0ELb0ELb1ELb1ELb1ELb0ELb0EEENS1_21CollectiveEpilogueFwdINS6_IJSA_SC_SB_EEES9_SE_SG_Li256ELb0ELb1ELb0ELb0EEENS1_29StaticPersistentTileSchedulerILb0EEEEEEEEEvNT_6ParamsE --------------------------
	.section	.nv.shared._ZN7cutlass13device_kernelIN5flash11enable_sm90INS1_16FlashAttnFwdSm90INS1_25CollectiveMainloopFwdSm90ILi2EN4cute5tupleIJNS5_1CILi1EEES8_S8_EEENS6_IJNS7_ILi128EEENS7_ILi80EEENS7_ILi256EEEEEELi256ENS_10bfloat16_tEfNS_4arch4Sm90ELb0ELb0ELb1ELb0ELb1ELb0ELb0ELb1ELb1ELb1ELb0ELb0EEENS1_21CollectiveEpilogueFwdINS6_IJSA_SC_SB_EEES9_SE_SG_Li256ELb0ELb1ELb0ELb0EEENS1_29StaticPersistentTileSchedulerILb0EEEEEEEEEvNT_6ParamsE,"aw",@nobits
	.sectionflags	@""
	.align	16
	.zero		1024


//--------------------- .nv.shared.reserved.0     --------------------------
	.section	.nv.shared.reserved.0,"aw",@nobits
	.weak		__nv_reservedSMEM_offset_0_alias
	.size		__nv_reservedSMEM_offset_0_alias, 0, 0
	.other		__nv_reservedSMEM_offset_0_alias,@"STO_CUDA_RESERVED_SHARED STV_DEFAULT"
__nv_reservedSMEM_offset_0_alias:
	.zero		0


//--------------------- .nv.global                --------------------------
	.section	.nv.global,"aw",@nobits
.nv.global:
	.type		_ZN80_INTERNAL_ed061a9e_44_flash_fwd_hdim256_bf16_paged_softcap_sm90_cu_c784774a_33814cute1_E,@object
	.size		_ZN80_INTERNAL_ed061a9e_44_flash_fwd_hdim256_bf16_paged_softcap_sm90_cu_c784774a_33814cute1_E,(_ZN80_INTERNAL_ed061a9e_44_flash_fwd_hdim256_bf16_paged_softcap_sm90_cu_c784774a_33814cuda3std3__45__cpo6cbeginE - _ZN80_INTERNAL_ed061a9e_44_flash_fwd_hdim256_bf16_paged_softcap_sm90_cu_c784774a_33814cute1_E)
_ZN80_INTERNAL_ed061a9e_44_flash_fwd_hdim256_bf16_paged_softcap_sm90_cu_c784774a_33814cute1_E:
	.zero		1
	.type		_ZN80_INTERNAL_ed061a9e_44_flash_fwd_hdim256_bf16_paged_softcap_sm90_cu_c784774a_33814cuda3std3__45__cpo6cbeginE,@object
	.size		_ZN80_INTERNAL_ed061a9e_44_flash_fwd_hdim256_bf16_paged_softcap_sm90_cu_c784774a_33814cuda3std3__45__cpo6cbeginE,(_ZN80_INTERNAL_ed061a9e_44_flash_fwd_hdim256_bf16_paged_softcap_sm90_cu_c784774a_33814cuda3std3__48in_placeE - _ZN80_INTERNAL_ed061a9e_44_flash_fwd_hdim256_bf16_paged_softcap_sm90_cu_c784774a_33814cuda3std3__45__cpo6cbeginE)
_ZN80_INTERNAL_ed061a9e_44_flash_fwd_hdim256_bf16_paged_softcap_sm90_cu_c784774a_33814cuda3std3__45__cpo6cbeginE:
	.zero		1
	.type		_ZN80_INTERNAL_ed061a9e_44_flash_fwd_hdim256_bf16_paged_softcap_sm90_cu_c784774a_33814cuda3std3__48in_placeE,@object
	.size		_ZN80_INTERNAL_ed061a9e_44_flash_fwd_hdim256_bf16_paged_softcap_sm90_cu_c784774a_33814cuda3std3__48in_placeE,(_ZN80_INTERNAL_ed061a9e_44_flash_fwd_hdim256_bf16_paged_softcap_sm90_cu_c784774a_33814cuda3std6ranges3__45__cpo9iter_moveE - _ZN80_INTERNAL_ed061a9e_44_flash_fwd_hdim256_bf16_paged_softcap_sm90_cu_c784774a_33814cuda3std3__48in_placeE)
_ZN80_INTERNAL_ed061a9e_44_flash_fwd_hdim256_bf16_paged_softcap_sm90_cu_c784774a_33814cuda3std3__48in_placeE:
	.zero		1
	.type		_ZN80_INTERNAL_ed061a9e_44_flash_fwd_hdim256_bf16_paged_softcap_sm90_cu_c784774a_33814cuda3std6ranges3__45__cpo9iter_moveE,@object
	.size		_ZN80_INTERNAL_ed061a9e_44_flash_fwd_hdim256_bf16_paged_softcap_sm90_cu_c784774a_33814cuda3std6ranges3__45__cpo9iter_moveE,(_ZN80_INTERNAL_ed061a9e_44_flash_fwd_hdim256_bf16_paged_softcap_sm90_cu_c784774a_33814cuda3std3__45__cpo5beginE - _ZN80_INTERNAL_ed061a9e_44_flash_fwd_hdim256_bf16_paged_softcap_sm90_cu_c784774a_33814cuda3std6ranges3__45__cpo9iter_moveE)
_ZN80_INTERNAL_ed061a9e_44_flash_fwd_hdim256_bf16_paged_softcap_sm90_cu_c784774a_33814cuda3std6ranges3__45__cpo9iter_moveE:
	.zero		1
	.type		_ZN80_INTERNAL_ed061a9e_44_flash_fwd_hdim256_bf16_paged_softcap_sm90_cu_c784774a_33814cuda3std3__45__cpo5beginE,@object
	.size		_ZN80_INTERNAL_ed061a9e_44_flash_fwd_hdim256_bf16_paged_softcap_sm90_cu_c784774a_33814cuda3std3__45__cpo5beginE,(_ZN80_INTERNAL_ed061a9e_44_flash_fwd_hdim256_bf16_paged_softcap_sm90_cu_c784774a_33814cuda3std3__482_GLOBAL__N__ed061a9e_44_flash_fwd_hdim256_bf16_paged_softcap_sm90_cu_c784774a_33816ignoreE - _ZN80_INTERNAL_ed061a9e_44_flash_fwd_hdim256_bf16_paged_softcap_sm90_cu_c784774a_33814cuda3std3__45__cpo5beginE)
_ZN80_INTERNAL_ed061a9e_44_flash_fwd_hdim256_bf16_paged_softcap_sm90_cu_c784774a_33814cuda3std3__45__cpo5beginE:
	.zero		1
	.type		_ZN80_INTERNAL_ed061a9e_44_flash_fwd_hdim256_bf16_paged_softcap_sm90_cu_c784774a_33814cuda3std3__482_GLOBAL__N__ed061a9e_44_flash_fwd_hdim256_bf16_paged_softcap_sm90_cu_c784774a_33816ignoreE,@object
	.size		_ZN80_INTERNAL_ed061a9e_44_flash_fwd_hdim256_bf16_paged_softcap_sm90_cu_c784774a_33814cuda3std3__482_GLOBAL__N__ed061a9e_44_flash_fwd_hdim256_bf16_paged_softcap_sm90_cu_c784774a_33816ignoreE,(_ZN80_INTERNAL_ed061a9e_44_flash_fwd_hdim256_bf16_paged_softcap_sm90_cu_c784774a_33814cute7productE - _ZN80_INTERNAL_ed061a9e_44_flash_fwd_hdim256_bf16_paged_softcap_sm90_cu_c784774a_33814cuda3std3__482_GLOBAL__N__ed061a9e_44_flash_fwd_hdim256_bf16_paged_softcap_sm90_cu_c784774a_33816ignoreE)
_ZN80_INTERNAL_ed061a9e_44_flash_fwd_hdim256_bf16_paged_softcap_sm90_cu_c784774a_33814cuda3std3__482_GLOBAL__N__ed061a9e_44_flash_fwd_hdim256_bf16_paged_softcap_sm90_cu_c784774a_33816ignoreE:
	.zero		1
	.type		_ZN80_INTERNAL_ed061a9e_44_flash_fwd_hdim256_bf16_paged_softcap_sm90_cu_c784774a_33814cute7productE,@object
	.size		_ZN80_INTERNAL_ed061a9e_44_flash_fwd_hdim256_bf16_paged_softcap_sm90_cu_c784774a_33814cute7productE,(_ZN80_INTERNAL_ed061a9e_44_flash_fwd_hdim256_bf16_paged_softcap_sm90_cu_c784774a_33814cuda3std3__45__cpo3endE - _ZN80_INTERNAL_ed061a9e_44_flash_fwd_hdim256_bf16_paged_softcap_sm90_cu_c784774a_33814cute7productE)
_ZN80_INTERNAL_ed061a9e_44_flash_fwd_hdim256_bf16_paged_softcap_sm90_cu_c784774a_33814cute7productE:
	.zero		1
	.type		_ZN80_INTERNAL_ed061a9e_44_flash_fwd_hdim256_bf16_paged_softcap_sm90_cu_c784774a_33814cuda3std3__45__cpo3endE,@object
	.size		_ZN80_INTERNAL_ed061a9e_44_flash_fwd_hdim256_bf16_paged_softcap_sm90_cu_c784774a_33814cuda3std3__45__cpo3endE,(_ZN80_INTERNAL_ed061a9e_44_flash_fwd_hdim256_bf16_paged_softcap_sm90_cu_c784774a_33814cuda3std3__419piecewise_constructE - _ZN80_INTERNAL_ed061a9e_44_flash_fwd_hdim256_bf16_paged_softcap_sm90_cu_c784774a_33814cuda3std3__45__cpo3endE)
_ZN80_INTERNAL_ed061a9e_44_flash_fwd_hdim256_bf16_paged_softcap_sm90_cu_c784774a_33814cuda3std3__45__cpo3endE:
	.zero		1
	.type		_ZN80_INTERNAL_ed061a9e_44_flash_fwd_hdim256_bf16_paged_softcap_sm90_cu_c784774a_33814cuda3std3__419piecewise_constructE,@object
	.size		_ZN80_INTERNAL_ed061a9e_44_flash_fwd_hdim256_bf16_paged_softcap_sm90_cu_c784774a_33814cuda3std3__419piecewise_constructE,(_ZN80_INTERNAL_ed061a9e_44_flash_fwd_hdim256_bf16_paged_softcap_sm90_cu_c784774a_33814cuda3std3__45__cpo4cendE - _ZN80_INTERNAL_ed061a9e_44_flash_fwd_hdim256_bf16_paged_softcap_sm90_cu_c784774a_33814cuda3std3__419piecewise_constructE)
_ZN80_INTERNAL_ed061a9e_44_flash_fwd_hdim256_bf16_paged_softcap_sm90_cu_c784774a_33814cuda3std3__419piecewise_constructE:
	.zero		1
	.type		_ZN80_INTERNAL_ed061a9e_44_flash_fwd_hdim256_bf16_paged_softcap_sm90_cu_c784774a_33814cuda3std3__45__cpo4cendE,@object
	.size		_ZN80_INTERNAL_ed061a9e_44_flash_fwd_hdim256_bf16_paged_softcap_sm90_cu_c784774a_33814cuda3std3__45__cpo4cendE,(_ZN80_INTERNAL_ed061a9e_44_flash_fwd_hdim256_bf16_paged_softcap_sm90_cu_c784774a_33814cuda3std6ranges3__45__cpo4swapE - _ZN80_INTERNAL_ed061a9e_44_flash_fwd_hdim256_bf16_paged_softcap_sm90_cu_c784774a_33814cuda3std3__45__cpo4cendE)
_ZN80_INTERNAL_ed061a9e_44_flash_fwd_hdim256_bf16_paged_softcap_sm90_cu_c784774a_33814cuda3std3__45__cpo4cendE:
	.zero		1
	.type		_ZN80_INTERNAL_ed061a9e_44_flash_fwd_hdim256_bf16_paged_softcap_sm90_cu_c784774a_33814cuda3std6ranges3__45__cpo4swapE,@object
	.size		_ZN80_INTERNAL_ed061a9e_44_flash_fwd_hdim256_bf16_paged_softcap_sm90_cu_c784774a_33814cuda3std6ranges3__45__cpo4swapE,(.L_16 - _ZN80_INTERNAL_ed061a9e_44_flash_fwd_hdim256_bf16_paged_softcap_sm90_cu_c784774a_33814cuda3std6ranges3__45__cpo4swapE)
_ZN80_INTERNAL_ed061a9e_44_flash_fwd_hdim256_bf16_paged_softcap_sm90_cu_c784774a_33814cuda3std6ranges3__45__cpo4swapE:
	.zero		1
.L_16:


//--------------------- .nv.shared._ZN7cutlass13device_kernelIN5flash11enable_sm90INS1_16FlashAttnFwdSm90INS1_25CollectiveMainloopFwdSm90ILi2EN4cute5tupleIJNS5_1CILi1EEES8_S8_EEENS6_IJNS7_ILi128EEENS7_ILi80EEENS7_ILi256EEEEEELi256ENS_10bfloat16_tEfNS_4arch4Sm90ELb0ELb0ELb1ELb1ELb1ELb0ELb0ELb1ELb1ELb1ELb0ELb0EEENS1_21CollectiveEpilogueFwdINS6_IJSA_SC_SB_EEES9_SE_SG_Li256ELb1ELb1ELb0ELb0EEENS1_36VarlenDynamicPersistentTileSchedulerILi128ELi80ELi256ELi128ELb0ELb1ELb1ELb0ELb1ELb1EEEEEEEEEvNT_6ParamsE --------------------------
	.section	.nv.shared._ZN7cutlass13device_kernelIN5flash11enable_sm90INS1_16FlashAttnFwdSm90INS1_25CollectiveMainloopFwdSm90ILi2EN4cute5tupleIJNS5_1CILi1EEES8_S8_EEENS6_IJNS7_ILi128EEENS7_ILi80EEENS7_ILi256EEEEEELi256ENS_10bfloat16_tEfNS_4arch4Sm90ELb0ELb0ELb1ELb1ELb1ELb0ELb0ELb1ELb1ELb1ELb0ELb0EEENS1_21CollectiveEpilogueFwdINS6_IJSA_SC_SB_EEES9_SE_SG_Li256ELb1ELb1ELb0ELb0EEENS1_36VarlenDynamicPersistentTileSchedulerILi128ELi80ELi256ELi128ELb0ELb1ELb1ELb0ELb1ELb1EEEEEEEEEvNT_6ParamsE,"aw",@nobits
	.sectionflags	@""
	.align	16
	.zero		1024


//--------------------- .nv.shared._ZN7cutlass13device_kernelIN5flash11enable_sm90INS1_16FlashAttnFwdSm90INS1_25CollectiveMainloopFwdSm90ILi2EN4cute5tupleIJNS5_1CILi1EEES8_S8_EEENS6_IJNS7_ILi128EEENS7_ILi80EEENS7_ILi256EEEEEELi256ENS_10bfloat16_tEfNS_4arch4Sm90ELb0ELb0ELb1ELb1ELb1ELb1ELb0ELb1ELb1ELb1ELb0ELb0EEENS1_21CollectiveEpilogueFwdINS6_IJSA_SC_SB_EEES9_SE_SG_Li256ELb1ELb1ELb0ELb0EEENS1_36VarlenDynamicPersistentTileSchedulerILi128ELi80ELi256ELi128ELb0ELb1ELb1ELb0ELb1ELb1EEEEEEEEEvNT_6ParamsE --------------------------
	.section	.nv.shared._ZN7cutlass13device_kernelIN5flash11enable_sm90INS1_16FlashAttnFwdSm90INS1_25CollectiveMainloopFwdSm90ILi2EN4cute5tupleIJNS5_1CILi1EEES8_S8_EEENS6_IJNS7_ILi128EEENS7_ILi80EEENS7_ILi256EEEEEELi256ENS_10bfloat16_tEfNS_4arch4Sm90ELb0ELb0ELb1ELb1ELb1ELb1ELb0ELb1ELb1ELb1ELb0ELb0EEENS1_21CollectiveEpilogueFwdINS6_IJSA_SC_SB_EEES9_SE_SG_Li256ELb1ELb1ELb0ELb0EEENS1_36VarlenDynamicPersistentTileSchedulerILi128ELi80ELi256ELi128ELb0ELb1ELb1ELb0ELb1ELb1EEEEEEEEEvNT_6ParamsE,"aw",@nobits
	.sectionflags	@""
	.align	16
	.zero		1024


//--------------------- .nv.shared._ZN7cutlass13device_kernelIN5flash11enable_sm90INS1_16FlashAttnFwdSm90INS1_25CollectiveMainloopFwdSm90ILi2EN4cute5tupleIJNS5_1CILi1EEES8_S8_EEENS6_IJNS7_ILi128EEENS7_ILi64EEENS7_ILi256EEEEEELi256ENS_10bfloat16_tEfNS_4arch4Sm90ELb0ELb1ELb1ELb0ELb1ELb0ELb0ELb1ELb1ELb1ELb0ELb0EEENS1_21CollectiveEpilogueFwdINS6_IJSA_SC_SB_EEES9_SE_SG_Li256ELb0ELb1ELb0ELb0EEENS1_30DynamicPersistentTileSchedulerILi256ELi128ELb0ELb1ELb1EEEEEEEEEvNT_6ParamsE --------------------------
	.section	.nv.shared._ZN7cutlass13device_kernelIN5flash11enable_sm90INS1_16FlashAttnFwdSm90INS1_25CollectiveMainloopFwdSm90ILi2EN4cute5tupleIJNS5_1CILi1EEES8_S8_EEENS6_IJNS7_ILi128EEENS7_ILi64EEENS7_ILi256EEEEEELi256ENS_10bfloat16_tEfNS_4arch4Sm90ELb0ELb1ELb1ELb0ELb1ELb0ELb0ELb1ELb1ELb1ELb0ELb0EEENS1_21CollectiveEpilogueFwdINS6_IJSA_SC_SB_EEES9_SE_SG_Li256ELb0ELb1ELb0ELb0EEENS1_30DynamicPersistentTileSchedulerILi256ELi128ELb0ELb1ELb1EEEEEEEEEvNT_6ParamsE,"aw",@nobits
	.sectionflags	@""
	.align	16
	.zero		1024


//--------------------- .nv.shared._ZN7cutlass13device_kernelIN5flash11enable_sm90INS1_16FlashAttnFwdSm90INS1_25CollectiveMainloopFwdSm90ILi2EN4cute5tupleIJNS5_1CILi1EEES8_S8_EEENS6_IJNS7_ILi128EEENS7_ILi64EEENS7_ILi256EEEEEELi256ENS_10bfloat16_tEfNS_4arch4Sm90ELb0ELb1ELb1ELb1ELb1ELb0ELb0ELb1ELb1ELb1ELb0ELb0EEENS1_21CollectiveEpilogueFwdINS6_IJSA_SC_SB_EEES9_SE_SG_Li256ELb1ELb1ELb0ELb0EEENS1_36VarlenDynamicPersistentTileSchedulerILi128ELi64ELi256ELi128ELb0ELb1ELb1ELb1ELb0ELb1EEEEEEEEEvNT_6ParamsE --------------------------
	.section	.nv.shared._ZN7cutlass13device_kernelIN5flash11enable_sm90INS1_16FlashAttnFwdSm90INS1_25CollectiveMainloopFwdSm90ILi2EN4cute5tupleIJNS5_1CILi1EEES8_S8_EEENS6_IJNS7_ILi128EEENS7_ILi64EEENS7_ILi256EEEEEELi256ENS_10bfloat16_tEfNS_4arch4Sm90ELb0ELb1ELb1ELb1ELb1ELb0ELb0ELb1ELb1ELb1ELb0ELb0EEENS1_21CollectiveEpilogueFwdINS6_IJSA_SC_SB_EEES9_SE_SG_Li256ELb1ELb1ELb0ELb0EEENS1_36VarlenDynamicPersistentTileSchedulerILi128ELi64ELi256ELi128ELb0ELb1ELb1ELb1ELb0ELb1EEEEEEEEEvNT_6ParamsE,"aw",@nobits
	.sectionflags	@""
	.align	16
	.zero		1024


//--------------------- .nv.shared._ZN7cutlass13device_kernelIN5flash11enable_sm90INS1_16FlashAttnFwdSm90INS1_25CollectiveMainloopFwdSm90ILi2EN4cute5tupleIJNS5_1CILi1EEES8_S8_EEENS6_IJNS7_ILi128EEENS7_ILi64EEENS7_ILi256EEEEEELi256ENS_10bfloat16_tEfNS_4arch4Sm90ELb0ELb1ELb1ELb1ELb1ELb1ELb0ELb1ELb1ELb1ELb0ELb0EEENS1_21CollectiveEpilogueFwdINS6_IJSA_SC_SB_EEES9_SE_SG_Li256ELb1ELb1ELb0ELb0EEENS1_36VarlenDynamicPersistentTileSchedulerILi128ELi64ELi256ELi128ELb0ELb1ELb1ELb1ELb0ELb1EEEEEEEEEvNT_6ParamsE --------------------------
	.section	.nv.shared._ZN7cutlass13device_kernelIN5flash11enable_sm90INS1_16FlashAttnFwdSm90INS1_25CollectiveMainloopFwdSm90ILi2EN4cute5tupleIJNS5_1CILi1EEES8_S8_EEENS6_IJNS7_ILi128EEENS7_ILi64EEENS7_ILi256EEEEEELi256ENS_10bfloat16_tEfNS_4arch4Sm90ELb0ELb1ELb1ELb1ELb1ELb1ELb0ELb1ELb1ELb1ELb0ELb0EEENS1_21CollectiveEpilogueFwdINS6_IJSA_SC_SB_EEES9_SE_SG_Li256ELb1ELb1ELb0ELb0EEENS1_36VarlenDynamicPersistentTileSchedulerILi128ELi64ELi256ELi128ELb0ELb1ELb1ELb1ELb0ELb1EEEEEEEEEvNT_6ParamsE,"aw",@nobits
	.sectionflags	@""
	.align	16
	.zero		1024


//--------------------- .nv.shared._ZN7cutlass13device_kernelIN5flash11enable_sm90INS1_16FlashAttnFwdSm90INS1_25CollectiveMainloopFwdSm90ILi2EN4cute5tupleIJNS5_1CILi1EEES8_S8_EEENS6_IJNS7_ILi128EEENS7_ILi80EEENS7_ILi256EEEEEELi256ENS_10bfloat16_tEfNS_4arch4Sm90ELb1ELb0ELb1ELb0ELb1ELb0ELb0ELb1ELb1ELb1ELb0ELb0EEENS1_21CollectiveEpilogueFwdINS6_IJSA_SC_SB_EEES9_SE_SG_Li256ELb0ELb1ELb0ELb0EEENS1_30DynamicPersistentTileSchedulerILi256ELi128ELb0ELb1ELb1EEEEEEEEEvNT_6ParamsE --------------------------
	.section	.nv.shared._ZN7cutlass13device_kernelIN5flash11enable_sm90INS1_16FlashAttnFwdSm90INS1_25CollectiveMainloopFwdSm90ILi2EN4cute5tupleIJNS5_1CILi1EEES8_S8_EEENS6_IJNS7_ILi128EEENS7_ILi80EEENS7_ILi256EEEEEELi256ENS_10bfloat16_tEfNS_4arch4Sm90ELb1ELb0ELb1ELb0ELb1ELb0ELb0ELb1ELb1ELb1ELb0ELb0EEENS1_21CollectiveEpilogueFwdINS6_IJSA_SC_SB_EEES9_SE_SG_Li256ELb0ELb1ELb0ELb0EEENS1_30DynamicPersistentTileSchedulerILi256ELi128ELb0ELb1ELb1EEEEEEEEEvNT_6ParamsE,"aw",@nobits
	.sectionflags	@""
	.align	16
	.zero		1024


//--------------------- .nv.shared._ZN7cutlass13device_kernelIN5flash11enable_sm90INS1_16FlashAttnFwdSm90INS1_25CollectiveMainloopFwdSm90ILi2EN4cute5tupleIJNS5_1CILi1EEES8_S8_EEENS6_IJNS7_ILi128EEENS7_ILi80EEENS7_ILi256EEEEEELi256ENS_10bfloat16_tEfNS_4arch4Sm90ELb1ELb0ELb1ELb1ELb1ELb0ELb0ELb1ELb1ELb1ELb0ELb0EEENS1_21CollectiveEpilogueFwdINS6_IJSA_SC_SB_EEES9_SE_SG_Li256ELb1ELb1ELb0ELb0EEENS1_36VarlenDynamicPersistentTileSchedulerILi128ELi80ELi256ELi128ELb0ELb1ELb1ELb1ELb1ELb1EEEEEEEEEvNT_6ParamsE --------------------------
	.section	.nv.shared._ZN7cutlass13device_kernelIN5flash11enable_sm90INS1_16FlashAttnFwdSm90INS1_25CollectiveMainloopFwdSm90ILi2EN4cute5tupleIJNS5_1CILi1EEES8_S8_EEENS6_IJNS7_ILi128EEENS7_ILi80EEENS7_ILi256EEEEEELi256ENS_10bfloat16_tEfNS_4arch4Sm90ELb1ELb0ELb1ELb1ELb1ELb0ELb0ELb1ELb1ELb1ELb0ELb0EEENS1_21CollectiveEpilogueFwdINS6_IJSA_SC_SB_EEES9_SE_SG_Li256ELb1ELb1ELb0ELb0EEENS1_36VarlenDynamicPersistentTileSchedulerILi128ELi80ELi256ELi128ELb0ELb1ELb1ELb1ELb1ELb1EEEEEEEEEvNT_6ParamsE,"aw",@nobits
	.sectionflags	@""
	.align	16
	.zero		1024


//--------------------- .nv.shared._ZN7cutlass13device_kernelIN5flash11enable_sm90INS1_16FlashAttnFwdSm90INS1_25CollectiveMainloopFwdSm90ILi2EN4cute5tupleIJNS5_1CILi1EEES8_S8_EEENS6_IJNS7_ILi128EEENS7_ILi80EEENS7_ILi256EEEEEELi256ENS_10bfloat16_tEfNS_4arch4Sm90ELb1ELb0ELb1ELb1ELb1ELb1ELb0ELb1ELb1ELb1ELb0ELb0EEENS1_21CollectiveEpilogueFwdINS6_IJSA_SC_SB_EEES9_SE_SG_Li256ELb1ELb1ELb0ELb0EEENS1_36VarlenDynamicPersistentTileSchedulerILi128ELi80ELi256ELi128ELb0ELb1ELb1ELb1ELb1ELb1EEEEEEEEEvNT_6ParamsE --------------------------
	.section	.nv.shared._ZN7cutlass13device_kernelIN5flash11enable_sm90INS1_16FlashAttnFwdSm90INS1_25CollectiveMainloopFwdSm90ILi2EN4cute5tupleIJNS5_1CILi1EEES8_S8_EEENS6_IJNS7_ILi128EEENS7_ILi80EEENS7_ILi256EEEEEELi256ENS_10bfloat16_tEfNS_4arch4Sm90ELb1ELb0ELb1ELb1ELb1ELb1ELb0ELb1ELb1ELb1ELb0ELb0EEENS1_21CollectiveEpilogueFwdINS6_IJSA_SC_SB_EEES9_SE_SG_Li256ELb1ELb1ELb0ELb0EEENS1_36VarlenDynamicPersistentTileSchedulerILi128ELi80ELi256ELi128ELb0ELb1ELb1ELb1ELb1ELb1EEEEEEEEEvNT_6ParamsE,"aw",@nobits
	.sectionflags	@""
	.align	16
	.zero		1024


//--------------------- .nv.constant0._ZN7cutlass13device_kernelIN5flash11enable_sm90INS1_16FlashAttnFwdSm90INS1_25CollectiveMainloopFwdSm90ILi2EN4cute5tupleIJNS5_1CILi1EEES8_S8_EEENS6_IJNS7_ILi128EEENS7_ILi80EEENS7_ILi256EEEEEELi256ENS_10bfloat16_tEfNS_4arch4Sm90ELb0ELb0ELb1ELb0ELb1ELb0ELb0ELb1ELb1ELb1ELb0ELb0EEENS1_21CollectiveEpilogueFwdINS6_IJSA_SC_SB_EEES9_SE_SG_Li256ELb0ELb1ELb0ELb0EEENS1_29StaticPersistentTileSchedulerILb0EEEEEEEEEvNT_6ParamsE --------------------------
	.section	.nv.constant0._ZN7cutlass13device_kernelIN5flash11enable_sm90INS1_16FlashAttnFwdSm90INS1_25CollectiveMainloopFwdSm90ILi2EN4cute5tupleIJNS5_1CILi1EEES8_S8_EEENS6_IJNS7_ILi128EEENS7_ILi80EEENS7_ILi256EEEEEELi256ENS_10bfloat16_tEfNS_4arch4Sm90ELb0ELb0ELb1ELb0ELb1ELb0ELb0ELb1ELb1ELb1ELb0ELb0EEENS1_21CollectiveEpilogueFwdINS6_IJSA_SC_SB_EEES9_SE_SG_Li256ELb0ELb1ELb0ELb0EEENS1_29StaticPersistentTileSchedulerILb0EEEEEEEEEvNT_6ParamsE,"a",@progbits
	.sectionflags	@""
	.align	4
.nv.constant0._ZN7cutlass13device_kernelIN5flash11enable_sm90INS1_16FlashAttnFwdSm90INS1_25CollectiveMainloopFwdSm90ILi2EN4cute5tupleIJNS5_1CILi1EEES8_S8_EEENS6_IJNS7_ILi128EEENS7_ILi80EEENS7_ILi256EEEEEELi256ENS_10bfloat16_tEfNS_4arch4Sm90ELb0ELb0ELb1ELb0ELb1ELb0ELb0ELb1ELb1ELb1ELb0ELb0EEENS1_21CollectiveEpilogueFwdINS6_IJSA_SC_SB_EEES9_SE_SG_Li256ELb0ELb1ELb0ELb0EEENS1_29StaticPersistentTileSchedulerILb0EEEEEEEEEvNT_6ParamsE:
	.zero		3200


//--------------------- .nv.constant0._ZN7cutlass13device_kernelIN5flash11enable_sm90INS1_16FlashAttnFwdSm90INS1_25CollectiveMainloopFwdSm90ILi2EN4cute5tupleIJNS5_1CILi1EEES8_S8_EEENS6_IJNS7_ILi128EEENS7_ILi80EEENS7_ILi256EEEEEELi256ENS_10bfloat16_tEfNS_4arch4Sm90ELb0ELb0ELb1ELb1ELb1ELb0ELb0ELb1ELb1ELb1ELb0ELb0EEENS1_21CollectiveEpilogueFwdINS6_IJSA_SC_SB_EEES9_SE_SG_Li256ELb1ELb1ELb0ELb0EEENS1_36VarlenDynamicPersistentTileSchedulerILi128ELi80ELi256ELi128ELb0ELb1ELb1ELb0ELb1ELb1EEEEEEEEEvNT_6ParamsE --------------------------
	.section	.nv.constant0._ZN7cutlass13device_kernelIN5flash11enable_sm90INS1_16FlashAttnFwdSm90INS1_25CollectiveMainloopFwdSm90ILi2EN4cute5tupleIJNS5_1CILi1EEES8_S8_EEENS6_IJNS7_ILi128EEENS7_ILi80EEENS7_ILi256EEEEEELi256ENS_10bfloat16_tEfNS_4arch4Sm90ELb0ELb0ELb1ELb1ELb1ELb0ELb0ELb1ELb1ELb1ELb0ELb0EEENS1_21CollectiveEpilogueFwdINS6_IJSA_SC_SB_EEES9_SE_SG_Li256ELb1ELb1ELb0ELb0EEENS1_36VarlenDynamicPersistentTileSchedulerILi128ELi80ELi256ELi128ELb0ELb1ELb1ELb0ELb1ELb1EEEEEEEEEvNT_6ParamsE,"a",@progbits
	.sectionflags	@""
	.align	4
.nv.constant0._ZN7cutlass13device_kernelIN5flash11enable_sm90INS1_16FlashAttnFwdSm90INS1_25CollectiveMainloopFwdSm90ILi2EN4cute5tupleIJNS5_1CILi1EEES8_S8_EEENS6_IJNS7_ILi128EEENS7_ILi80EEENS7_ILi256EEEEEELi256ENS_10bfloat16_tEfNS_4arch4Sm90ELb0ELb0ELb1ELb1ELb1ELb0ELb0ELb1ELb1ELb1ELb0ELb0EEENS1_21CollectiveEpilogueFwdINS6_IJSA_SC_SB_EEES9_SE_SG_Li256ELb1ELb1ELb0ELb0EEENS1_36VarlenDynamicPersistentTileSchedulerILi128ELi80ELi256ELi128ELb0ELb1ELb1ELb0ELb1ELb1EEEEEEEEEvNT_6ParamsE:
	.zero		3328


//--------------------- .nv.constant0._ZN7cutlass13device_kernelIN5flash11enable_sm90INS1_16FlashAttnFwdSm90INS1_25CollectiveMainloopFwdSm90ILi2EN4cute5tupleIJNS5_1CILi1EEES8_S8_EEENS6_IJNS7_ILi128EEENS7_ILi80EEENS7_ILi256EEEEEELi256ENS_10bfloat16_tEfNS_4arch4Sm90ELb0ELb0ELb1ELb1ELb1ELb1ELb0ELb1ELb1ELb1ELb0ELb0EEENS1_21CollectiveEpilogueFwdINS6_IJSA_SC_SB_EEES9_SE_SG_Li256ELb1ELb1ELb0ELb0EEENS1_36VarlenDynamicPersistentTileSchedulerILi128ELi80ELi256ELi128ELb0ELb1ELb1ELb0ELb1ELb1EEEEEEEEEvNT_6ParamsE --------------------------
	.section	.nv.constant0._ZN7cutlass13device_kernelIN5flash11enable_sm90INS1_16FlashAttnFwdSm90INS1_25CollectiveMainloopFwdSm90ILi2EN4cute5tupleIJNS5_1CILi1EEES8_S8_EEENS6_IJNS7_ILi128EEENS7_ILi80EEENS7_ILi256EEEEEELi256ENS_10bfloat16_tEfNS_4arch4Sm90ELb0ELb0ELb1ELb1ELb1ELb1ELb0ELb1ELb1ELb1ELb0ELb0EEENS1_21CollectiveEpilogueFwdINS6_IJSA_SC_SB_EEES9_SE_SG_Li256ELb1ELb1ELb0ELb0EEENS1_36VarlenDynamicPersistentTileSchedulerILi128ELi80ELi256ELi128ELb0ELb1ELb1ELb0ELb1ELb1EEEEEEEEEvNT_6ParamsE,"a",@progbits
	.sectionflags	@""
	.align	4
.nv.constant0._ZN7cutlass13device_kernelIN5flash11enable_sm90INS1_16FlashAttnFwdSm90INS1_25CollectiveMainloopFwdSm90ILi2EN4cute5tupleIJNS5_1CILi1EEES8_S8_EEENS6_IJNS7_ILi128EEENS7_ILi80EEENS7_ILi256EEEEEELi256ENS_10bfloat16_tEfNS_4arch4Sm90ELb0ELb0ELb1ELb1ELb1ELb1ELb0ELb1ELb1ELb1ELb0ELb0EEENS1_21CollectiveEpilogueFwdINS6_IJSA_SC_SB_EEES9_SE_SG_Li256ELb1ELb1ELb0ELb0EEENS1_36VarlenDynamicPersistentTileSchedulerILi128ELi80ELi256ELi128ELb0ELb1ELb1ELb0ELb1ELb1EEEEEEEEEvNT_6ParamsE:
	.zero		3328


//--------------------- .nv.constant0._ZN7cutlass13device_kernelIN5flash11enable_sm90INS1_16FlashAttnFwdSm90INS1_25CollectiveMainloopFwdSm90ILi2EN4cute5tupleIJNS5_1CILi1EEES8_S8_EEENS6_IJNS7_ILi128EEENS7_ILi64EEENS7_ILi256EEEEEELi256ENS_10bfloat16_tEfNS_4arch4Sm90ELb0ELb1ELb1ELb0ELb1ELb0ELb0ELb1ELb1ELb1ELb0ELb0EEENS1_21CollectiveEpilogueFwdINS6_IJSA_SC_SB_EEES9_SE_SG_Li256ELb0ELb1ELb0ELb0EEENS1_30DynamicPersistentTileSchedulerILi256ELi128ELb0ELb1ELb1EEEEEEEEEvNT_6ParamsE --------------------------
	.section	.nv.constant0._ZN7cutlass13device_kernelIN5flash11enable_sm90INS1_16FlashAttnFwdSm90INS1_25CollectiveMainloopFwdSm90ILi2EN4cute5tupleIJNS5_1CILi1EEES8_S8_EEENS6_IJNS7_ILi128EEENS7_ILi64EEENS7_ILi256EEEEEELi256ENS_10bfloat16_tEfNS_4arch4Sm90ELb0ELb1ELb1ELb0ELb1ELb0ELb0ELb1ELb1ELb1ELb0ELb0EEENS1_21CollectiveEpilogueFwdINS6_IJSA_SC_SB_EEES9_SE_SG_Li256ELb0ELb1ELb0ELb0EEENS1_30DynamicPersistentTileSchedulerILi256ELi128ELb0ELb1ELb1EEEEEEEEEvNT_6ParamsE,"a",@progbits
	.sectionflags	@""
	.align	4
.nv.constant0._ZN7cutlass13device_kernelIN5flash11enable_sm90INS1_16FlashAttnFwdSm90INS1_25CollectiveMainloopFwdSm90ILi2EN4cute5tupleIJNS5_1CILi1EEES8_S8_EEENS6_IJNS7_ILi128EEENS7_ILi64EEENS7_ILi256EEEEEELi256ENS_10bfloat16_tEfNS_4arch4Sm90ELb0ELb1ELb1ELb0ELb1ELb0ELb0ELb1ELb1ELb1ELb0ELb0EEENS1_21CollectiveEpilogueFwdINS6_IJSA_SC_SB_EEES9_SE_SG_Li256ELb0ELb1ELb0ELb0EEENS1_30DynamicPersistentTileSchedulerILi256ELi128ELb0ELb1ELb1EEEEEEEEEvNT_6ParamsE:
	.zero		3328


//--------------------- .nv.constant0._ZN7cutlass13device_kernelIN5flash11enable_sm90INS1_16FlashAttnFwdSm90INS1_25CollectiveMainloopFwdSm90ILi2EN4cute5tupleIJNS5_1CILi1EEES8_S8_EEENS6_IJNS7_ILi128EEENS7_ILi64EEENS7_ILi256EEEEEELi256ENS_10bfloat16_tEfNS_4arch4Sm90ELb0ELb1ELb1ELb1ELb1ELb0ELb0ELb1ELb1ELb1ELb0ELb0EEENS1_21CollectiveEpilogueFwdINS6_IJSA_SC_SB_EEES9_SE_SG_Li256ELb1ELb1ELb0ELb0EEENS1_36VarlenDynamicPersistentTileSchedulerILi128ELi64ELi256ELi128ELb0ELb1ELb1ELb1ELb0ELb1EEEEEEEEEvNT_6ParamsE --------------------------
	.section	.nv.constant0._ZN7cutlass13device_kernelIN5flash11enable_sm90INS1_16FlashAttnFwdSm90INS1_25CollectiveMainloopFwdSm90ILi2EN4cute5tupleIJNS5_1CILi1EEES8_S8_EEENS6_IJNS7_ILi128EEENS7_ILi64EEENS7_ILi256EEEEEELi256ENS_10bfloat16_tEfNS_4arch4Sm90ELb0ELb1ELb1ELb1ELb1ELb0ELb0ELb1ELb1ELb1ELb0ELb0EEENS1_21CollectiveEpilogueFwdINS6_IJSA_SC_SB_EEES9_SE_SG_Li256ELb1ELb1ELb0ELb0EEENS1_36VarlenDynamicPersistentTileSchedulerILi128ELi64ELi256ELi128ELb0ELb1ELb1ELb1ELb0ELb1EEEEEEEEEvNT_6ParamsE,"a",@progbits
	.sectionflags	@""
	.align	4
.nv.constant0._ZN7cutlass13device_kernelIN5flash11enable_sm90INS1_16FlashAttnFwdSm90INS1_25CollectiveMainloopFwdSm90ILi2EN4cute5tupleIJNS5_1CILi1EEES8_S8_EEENS6_IJNS7_ILi128EEENS7_ILi64EEENS7_ILi256EEEEEELi256ENS_10bfloat16_tEfNS_4arch4Sm90ELb0ELb1ELb1ELb1ELb1ELb0ELb0ELb1ELb1ELb1ELb0ELb0EEENS1_21CollectiveEpilogueFwdINS6_IJSA_SC_SB_EEES9_SE_SG_Li256ELb1ELb1ELb0ELb0EEENS1_36VarlenDynamicPersistentTileSchedulerILi128ELi64ELi256ELi128ELb0ELb1ELb1ELb1ELb0ELb1EEEEEEEEEvNT_6ParamsE:
	.zero		3328


//--------------------- .nv.constant0._ZN7cutlass13device_kernelIN5flash11enable_sm90INS1_16FlashAttnFwdSm90INS1_25CollectiveMainloopFwdSm90ILi2EN4cute5tupleIJNS5_1CILi1EEES8_S8_EEENS6_IJNS7_ILi128EEENS7_ILi64EEENS7_ILi256EEEEEELi256ENS_10bfloat16_tEfNS_4arch4Sm90ELb0ELb1ELb1ELb1ELb1ELb1ELb0ELb1ELb1ELb1ELb0ELb0EEENS1_21CollectiveEpilogueFwdINS6_IJSA_SC_SB_EEES9_SE_SG_Li256ELb1ELb1ELb0ELb0EEENS1_36VarlenDynamicPersistentTileSchedulerILi128ELi64ELi256ELi128ELb0ELb1ELb1ELb1ELb0ELb1EEEEEEEEEvNT_6ParamsE --------------------------
	.section	.nv.constant0._ZN7cutlass13device_kernelIN5flash11enable_sm90INS1_16FlashAttnFwdSm90INS1_25CollectiveMainloopFwdSm90ILi2EN4cute5tupleIJNS5_1CILi1EEES8_S8_EEENS6_IJNS7_ILi128EEENS7_ILi64EEENS7_ILi256EEEEEELi256ENS_10bfloat16_tEfNS_4arch4Sm90ELb0ELb1ELb1ELb1ELb1ELb1ELb0ELb1ELb1ELb1ELb0ELb0EEENS1_21CollectiveEpilogueFwdINS6_IJSA_SC_SB_EEES9_SE_SG_Li256ELb1ELb1ELb0ELb0EEENS1_36VarlenDynamicPersistentTileSchedulerILi128ELi64ELi256ELi128ELb0ELb1ELb1ELb1ELb0ELb1EEEEEEEEEvNT_6ParamsE,"a",@progbits
	.sectionflags	@""
	.align	4
.nv.constant0._ZN7cutlass13device_kernelIN5flash11enable_sm90INS1_16FlashAttnFwdSm90INS1_25CollectiveMainloopFwdSm90ILi2EN4cute5tupleIJNS5_1CILi1EEES8_S8_EEENS6_IJNS7_ILi128EEENS7_ILi64EEENS7_ILi256EEEEEELi256ENS_10bfloat16_tEfNS_4arch4Sm90ELb0ELb1ELb1ELb1ELb1ELb1ELb0ELb1ELb1ELb1ELb0ELb0EEENS1_21CollectiveEpilogueFwdINS6_IJSA_SC_SB_EEES9_SE_SG_Li256ELb1ELb1ELb0ELb0EEENS1_36VarlenDynamicPersistentTileSchedulerILi128ELi64ELi256ELi128ELb0ELb1ELb1ELb1ELb0ELb1EEEEEEEEEvNT_6ParamsE:
	.zero		3328


//--------------------- .nv.constant0._ZN7cutlass13device_kernelIN5flash11enable_sm90INS1_16FlashAttnFwdSm90INS1_25CollectiveMainloopFwdSm90ILi2EN4cute5tupleIJNS5_1CILi1EEES8_S8_EEENS6_IJNS7_ILi128EEENS7_ILi80EEENS7_ILi256EEEEEELi256ENS_10bfloat16_tEfNS_4arch4Sm90ELb1ELb0ELb1ELb0ELb1ELb0ELb0ELb1ELb1ELb1ELb0ELb0EEENS1_21CollectiveEpilogueFwdINS6_IJSA_SC_SB_EEES9_SE_SG_Li256ELb0ELb1ELb0ELb0EEENS1_30DynamicPersistentTileSchedulerILi256ELi128ELb0ELb1ELb1EEEEEEEEEvNT_6ParamsE --------------------------
	.section	.nv.constant0._ZN7cutlass13device_kernelIN5flash11enable_sm90INS1_16FlashAttnFwdSm90INS1_25CollectiveMainloopFwdSm90ILi2EN4cute5tupleIJNS5_1CILi1EEES8_S8_EEENS6_IJNS7_ILi128EEENS7_ILi80EEENS7_ILi256EEEEEELi256ENS_10bfloat16_tEfNS_4arch4Sm90ELb1ELb0ELb1ELb0ELb1ELb0ELb0ELb1ELb1ELb1ELb0ELb0EEENS1_21CollectiveEpilogueFwdINS6_IJSA_SC_SB_EEES9_SE_SG_Li256ELb0ELb1ELb0ELb0EEENS1_30DynamicPersistentTileSchedulerILi256ELi128ELb0ELb1ELb1EEEEEEEEEvNT_6ParamsE,"a",@progbits
	.sectionflags	@""
	.align	4
.nv.constant0._ZN7cutlass13device_kernelIN5flash11enable_sm90INS1_16FlashAttnFwdSm90INS1_25CollectiveMainloopFwdSm90ILi2EN4cute5tupleIJNS5_1CILi1EEES8_S8_EEENS6_IJNS7_ILi128EEENS7_ILi80EEENS7_ILi256EEEEEELi256ENS_10bfloat16_tEfNS_4arch4Sm90ELb1ELb0ELb1ELb0ELb1ELb0ELb0ELb1ELb1ELb1ELb0ELb0EEENS1_21CollectiveEpilogueFwdINS6_IJSA_SC_SB_EEES9_SE_SG_Li256ELb0ELb1ELb0ELb0EEENS1_30DynamicPersistentTileSchedulerILi256ELi128ELb0ELb1ELb1EEEEEEEEEvNT_6ParamsE:
	.zero		3328


//--------------------- .nv.constant0._ZN7cutlass13device_kernelIN5flash11enable_sm90INS1_16FlashAttnFwdSm90INS1_25CollectiveMainloopFwdSm90ILi2EN4cute5tupleIJNS5_1CILi1EEES8_S8_EEENS6_IJNS7_ILi128EEENS7_ILi80EEENS7_ILi256EEEEEELi256ENS_10bfloat16_tEfNS_4arch4Sm90ELb1ELb0ELb1ELb1ELb1ELb0ELb0ELb1ELb1ELb1ELb0ELb0EEENS1_21CollectiveEpilogueFwdINS6_IJSA_SC_SB_EEES9_SE_SG_Li256ELb1ELb1ELb0ELb0EEENS1_36VarlenDynamicPersistentTileSchedulerILi128ELi80ELi256ELi128ELb0ELb1ELb1ELb1ELb1ELb1EEEEEEEEEvNT_6ParamsE --------------------------
	.section	.nv.constant0._ZN7cutlass13device_kernelIN5flash11enable_sm90INS1_16FlashAttnFwdSm90INS1_25CollectiveMainloopFwdSm90ILi2EN4cute5tupleIJNS5_1CILi1EEES8_S8_EEENS6_IJNS7_ILi128EEENS7_ILi80EEENS7_ILi256EEEEEELi256ENS_10bfloat16_tEfNS_4arch4Sm90ELb1ELb0ELb1ELb1ELb1ELb0ELb0ELb1ELb1ELb1ELb0ELb0EEENS1_21CollectiveEpilogueFwdINS6_IJSA_SC_SB_EEES9_SE_SG_Li256ELb1ELb1ELb0ELb0EEENS1_36VarlenDynamicPersistentTileSchedulerILi128ELi80ELi256ELi128ELb0ELb1ELb1ELb1ELb1ELb1EEEEEEEEEvNT_6ParamsE,"a",@progbits
	.sectionflags	@""
	.align	4
.nv.constant0._ZN7cutlass13device_kernelIN5flash11enable_sm90INS1_16FlashAttnFwdSm90INS1_25CollectiveMainloopFwdSm90ILi2EN4cute5tupleIJNS5_1CILi1EEES8_S8_EEENS6_IJNS7_ILi128EEENS7_ILi80EEENS7_ILi256EEEEEELi256ENS_10bfloat16_tEfNS_4arch4Sm90ELb1ELb0ELb1ELb1ELb1ELb0ELb0ELb1ELb1ELb1ELb0ELb0EEENS1_21CollectiveEpilogueFwdINS6_IJSA_SC_SB_EEES9_SE_SG_Li256ELb1ELb1ELb0ELb0EEENS1_36VarlenDynamicPersistentTileSchedulerILi128ELi80ELi256ELi128ELb0ELb1ELb1ELb1ELb1ELb1EEEEEEEEEvNT_6ParamsE:
	.zero		3328


//--------------------- .nv.constant0._ZN7cutlass13device_kernelIN5flash11enable_sm90INS1_16FlashAttnFwdSm90INS1_25CollectiveMainloopFwdSm90ILi2EN4cute5tupleIJNS5_1CILi1EEES8_S8_EEENS6_IJNS7_ILi128EEENS7_ILi80EEENS7_ILi256EEEEEELi256ENS_10bfloat16_tEfNS_4arch4Sm90ELb1ELb0ELb1ELb1ELb1ELb1ELb0ELb1ELb1ELb1ELb0ELb0EEENS1_21CollectiveEpilogueFwdINS6_IJSA_SC_SB_EEES9_SE_SG_Li256ELb1ELb1ELb0ELb0EEENS1_36VarlenDynamicPersistentTileSchedulerILi128ELi80ELi256ELi128ELb0ELb1ELb1ELb1ELb1ELb1EEEEEEEEEvNT_6ParamsE --------------------------
	.section	.nv.constant0._ZN7cutlass13device_kernelIN5flash11enable_sm90INS1_16FlashAttnFwdSm90INS1_25CollectiveMainloopFwdSm90ILi2EN4cute5tupleIJNS5_1CILi1EEES8_S8_EEENS6_IJNS7_ILi128EEENS7_ILi80EEENS7_ILi256EEEEEELi256ENS_10bfloat16_tEfNS_4arch4Sm90ELb1ELb0ELb1ELb1ELb1ELb1ELb0ELb1ELb1ELb1ELb0ELb0EEENS1_21CollectiveEpilogueFwdINS6_IJSA_SC_SB_EEES9_SE_SG_Li256ELb1ELb1ELb0ELb0EEENS1_36VarlenDynamicPersistentTileSchedulerILi128ELi80ELi256ELi128ELb0ELb1ELb1ELb1ELb1ELb1EEEEEEEEEvNT_6ParamsE,"a",@progbits
	.sectionflags	@""
	.align	4
.nv.constant0._ZN7cutlass13device_kernelIN5flash11enable_sm90INS1_16FlashAttnFwdSm90INS1_25CollectiveMainloopFwdSm90ILi2EN4cute5tupleIJNS5_1CILi1EEES8_S8_EEENS6_IJNS7_ILi128EEENS7_ILi80EEENS7_ILi256EEEEEELi256ENS_10bfloat16_tEfNS_4arch4Sm90ELb1ELb0ELb1ELb1ELb1ELb1ELb0ELb1ELb1ELb1ELb0ELb0EEENS1_21CollectiveEpilogueFwdINS6_IJSA_SC_SB_EEES9_SE_SG_Li256ELb1ELb1ELb0ELb0EEENS1_36VarlenDynamicPersistentTileSchedulerILi128ELi80ELi256ELi128ELb0ELb1ELb1ELb1ELb1ELb1EEEEEEEEEvNT_6ParamsE:
	.zero		3328


//--------------------- SYMBOLS --------------------------

	.type		.nv.reservedSmem.offset0,@object
	.size		.nv.reservedSmem.offset0,0x4
	.type		__assertfail,@function
